	.target	sm_90a

	.elftype	@"ET_EXEC"


//--------------------- .note.nv.tkinfo           --------------------------
	.section	.note.nv.tkinfo,"",@"SHT_NOTE"
	.sectionflags	@"SHF_NOTE_NV_TKINFO"
	.tkinfo
        /*0018*/ 	.word	0x00000002
        /*0030*/ 	.string	""
        /*0030*/ 	.string	"ptxas"
        /*0030*/ 	.string	"Cuda compilation tools, release 13.0, V13.0.88"
        /*0030*/ 	.string	"Build cuda_13.0.r13.0/compiler.36424714_0"
        /*0030*/ 	.string	"-arch sm_90a -m 64 "



//--------------------- .note.nv.cuinfo           --------------------------
	.section	.note.nv.cuinfo,"",@"SHT_NOTE"
	.sectionflags	@"SHF_NOTE_NV_CUINFO"
        /*0018*/ 	.short	0x0002
        /*001a*/ 	.short	0x005a
        /*001c*/ 	.short	0x0082
	.zero		2


//--------------------- .nv.info                  --------------------------
	.section	.nv.info,"",@"SHT_CUDA_INFO"
	.align	4


	//----- nvinfo : EIATTR_REGCOUNT
	.align		4
        /*0000*/ 	.byte	0x04, 0x2f
        /*0002*/ 	.short	(.L_26 - .L_25)
	.align		4
.L_25:
        /*0004*/ 	.word	index@(_ZN7cutlass13device_kernelIN5flash11enable_sm90INS1_16FlashAttnFwdSm90INS1_25CollectiveMainloopFwdSm90ILi2EN4cute5tupleIJNS5_1CILi1EEES8_S8_EEENS6_IJNS7_ILi128EEESA_NS7_ILi256EEEEEELi256ENS_12float_e4m3_tEfNS_4arch4Sm90ELb1ELb0ELb0ELb1ELb0ELb1ELb0ELb1ELb1ELb1ELb0ELb0EEENS1_21CollectiveEpilogueFwdINS6_IJSA_SB_SA_EEES9_NS_10bfloat16_tESF_Li256ELb1ELb1ELb0ELb1EEENS1_36VarlenDynamicPersistentTileSchedulerILi128ELi128ELi256ELi128ELb0ELb1ELb1ELb1ELb1ELb1EEEEEEEEEvNT_6ParamsE)
        /*0008*/ 	.word	0x000000a8


	//----- nvinfo : EIATTR_FRAME_SIZE
	.align		4
.L_26:
        /*000c*/ 	.byte	0x04, 0x11
        /*000e*/ 	.short	(.L_28 - .L_27)
	.align		4
.L_27:
        /*0010*/ 	.word	index@(_ZN7cutlass13device_kernelIN5flash11enable_sm90INS1_16FlashAttnFwdSm90INS1_25CollectiveMainloopFwdSm90ILi2EN4cute5tupleIJNS5_1CILi1EEES8_S8_EEENS6_IJNS7_ILi128EEESA_NS7_ILi256EEEEEELi256ENS_12float_e4m3_tEfNS_4arch4Sm90ELb1ELb0ELb0ELb1ELb0ELb1ELb0ELb1ELb1ELb1ELb0ELb0EEENS1_21CollectiveEpilogueFwdINS6_IJSA_SB_SA_EEES9_NS_10bfloat16_tESF_Li256ELb1ELb1ELb0ELb1EEENS1_36VarlenDynamicPersistentTileSchedulerILi128ELi128ELi256ELi128ELb0ELb1ELb1ELb1ELb1ELb1EEEEEEEEEvNT_6ParamsE)
        /*0014*/ 	.word	0x00000068


	//----- nvinfo : EIATTR_REGCOUNT
	.align		4
.L_28:
        /*0018*/ 	.byte	0x04, 0x2f
        /*001a*/ 	.short	(.L_30 - .L_29)
	.align		4
.L_29:
        /*001c*/ 	.word	index@(_ZN7cutlass13device_kernelIN5flash11enable_sm90INS1_16FlashAttnFwdSm90INS1_25CollectiveMainloopFwdSm90ILi2EN4cute5tupleIJNS5_1CILi1EEES8_S8_EEENS6_IJNS7_ILi128EEESA_NS7_ILi256EEEEEELi256ENS_12float_e4m3_tEfNS_4arch4Sm90ELb1ELb0ELb0ELb1ELb0ELb0ELb0ELb1ELb1ELb1ELb0ELb0EEENS1_21CollectiveEpilogueFwdINS6_IJSA_SB_SA_EEES9_NS_10bfloat16_tESF_Li256ELb1ELb1ELb0ELb1EEENS1_36VarlenDynamicPersistentTileSchedulerILi128ELi128ELi256ELi128ELb0ELb1ELb1ELb1ELb1ELb1EEEEEEEEEvNT_6ParamsE)
        /*0020*/ 	.word	0x000000a8


	//----- nvinfo : EIATTR_FRAME_SIZE
	.align		4
.L_30:
        /*0024*/ 	.byte	0x04, 0x11
        /*0026*/ 	.short	(.L_32 - .L_31)
	.align		4
.L_31:
        /*0028*/ 	.word	index@(_ZN7cutlass13device_kernelIN5flash11enable_sm90INS1_16FlashAttnFwdSm90INS1_25CollectiveMainloopFwdSm90ILi2EN4cute5tupleIJNS5_1CILi1EEES8_S8_EEENS6_IJNS7_ILi128EEESA_NS7_ILi256EEEEEELi256ENS_12float_e4m3_tEfNS_4arch4Sm90ELb1ELb0ELb0ELb1ELb0ELb0ELb0ELb1ELb1ELb1ELb0ELb0EEENS1_21CollectiveEpilogueFwdINS6_IJSA_SB_SA_EEES9_NS_10bfloat16_tESF_Li256ELb1ELb1ELb0ELb1EEENS1_36VarlenDynamicPersistentTileSchedulerILi128ELi128ELi256ELi128ELb0ELb1ELb1ELb1ELb1ELb1EEEEEEEEEvNT_6ParamsE)
        /*002c*/ 	.word	0x00000040


	//----- nvinfo : EIATTR_REGCOUNT
	.align		4
.L_32:
        /*0030*/ 	.byte	0x04, 0x2f
        /*0032*/ 	.short	(.L_34 - .L_33)
	.align		4
.L_33:
        /*0034*/ 	.word	index@(_ZN7cutlass13device_kernelIN5flash11enable_sm90INS1_16FlashAttnFwdSm90INS1_25CollectiveMainloopFwdSm90ILi2EN4cute5tupleIJNS5_1CILi1EEES8_S8_EEENS6_IJNS7_ILi128EEESA_NS7_ILi256EEEEEELi256ENS_12float_e4m3_tEfNS_4arch4Sm90ELb1ELb0ELb0ELb0ELb0ELb0ELb0ELb1ELb1ELb1ELb0ELb0EEENS1_21CollectiveEpilogueFwdINS6_IJSA_SB_SA_EEES9_NS_10bfloat16_tESF_Li256ELb0ELb1ELb0ELb1EEENS1_30DynamicPersistentTileSchedulerILi256ELi128ELb0ELb1ELb1EEEEEEEEEvNT_6ParamsE)
        /*0038*/ 	.word	0x000000a8


	//----- nvinfo : EIATTR_FRAME_SIZE
	.align		4
.L_34:
        /*003c*/ 	.byte	0x04, 0x11
        /*003e*/ 	.short	(.L_36 - .L_35)
	.align		4
.L_35:
        /*0040*/ 	.word	index@(_ZN7cutlass13device_kernelIN5flash11enable_sm90INS1_16FlashAttnFwdSm90INS1_25CollectiveMainloopFwdSm90ILi2EN4cute5tupleIJNS5_1CILi1EEES8_S8_EEENS6_IJNS7_ILi128EEESA_NS7_ILi256EEEEEELi256ENS_12float_e4m3_tEfNS_4arch4Sm90ELb1ELb0ELb0ELb0ELb0ELb0ELb0ELb1ELb1ELb1ELb0ELb0EEENS1_21CollectiveEpilogueFwdINS6_IJSA_SB_SA_EEES9_NS_10bfloat16_tESF_Li256ELb0ELb1ELb0ELb1EEENS1_30DynamicPersistentTileSchedulerILi256ELi128ELb0ELb1ELb1EEEEEEEEEvNT_6ParamsE)
        /*0044*/ 	.word	0x00000030


	//----- nvinfo : EIATTR_REGCOUNT
	.align		4
.L_36:
        /*0048*/ 	.byte	0x04, 0x2f
        /*004a*/ 	.short	(.L_38 - .L_37)
	.align		4
.L_37:
        /*004c*/ 	.word	index@(_ZN7cutlass13device_kernelIN5flash11enable_sm90INS1_16FlashAttnFwdSm90INS1_25CollectiveMainloopFwdSm90ILi2EN4cute5tupleIJNS5_1CILi1EEES8_S8_EEENS6_IJNS7_ILi128EEENS7_ILi64EEENS7_ILi256EEEEEELi256ENS_12float_e4m3_tEfNS_4arch4Sm90ELb0ELb1ELb0ELb1ELb0ELb1ELb0ELb1ELb1ELb1ELb0ELb0EEENS1_21CollectiveEpilogueFwdINS6_IJSA_SC_SB_EEES9_NS_10bfloat16_tESG_Li256ELb1ELb1ELb0ELb1EEENS1_36VarlenDynamicPersistentTileSchedulerILi128ELi64ELi256ELi128ELb0ELb1ELb1ELb1ELb0ELb1EEEEEEEEEvNT_6ParamsE)
        /*0050*/ 	.word	0x000000a8


	//----- nvinfo : EIATTR_FRAME_SIZE
	.align		4
.L_38:
        /*0054*/ 	.byte	0x04, 0x11
        /*0056*/ 	.short	(.L_40 - .L_39)
	.align		4
.L_39:
        /*0058*/ 	.word	index@(_ZN7cutlass13device_kernelIN5flash11enable_sm90INS1_16FlashAttnFwdSm90INS1_25CollectiveMainloopFwdSm90ILi2EN4cute5tupleIJNS5_1CILi1EEES8_S8_EEENS6_IJNS7_ILi128EEENS7_ILi64EEENS7_ILi256EEEEEELi256ENS_12float_e4m3_tEfNS_4arch4Sm90ELb0ELb1ELb0ELb1ELb0ELb1ELb0ELb1ELb1ELb1ELb0ELb0EEENS1_21CollectiveEpilogueFwdINS6_IJSA_SC_SB_EEES9_NS_10bfloat16_tESG_Li256ELb1ELb1ELb0ELb1EEENS1_36VarlenDynamicPersistentTileSchedulerILi128ELi64ELi256ELi128ELb0ELb1ELb1ELb1ELb0ELb1EEEEEEEEEvNT_6ParamsE)
        /*005c*/ 	.word	0x00000060


	//----- nvinfo : EIATTR_REGCOUNT
	.align		4
.L_40:
        /*0060*/ 	.byte	0x04, 0x2f
        /*0062*/ 	.short	(.L_42 - .L_41)
	.align		4
.L_41:
        /*0064*/ 	.word	index@(_ZN7cutlass13device_kernelIN5flash11enable_sm90INS1_16FlashAttnFwdSm90INS1_25CollectiveMainloopFwdSm90ILi2EN4cute5tupleIJNS5_1CILi1EEES8_S8_EEENS6_IJNS7_ILi128EEENS7_ILi64EEENS7_ILi256EEEEEELi256ENS_12float_e4m3_tEfNS_4arch4Sm90ELb0ELb1ELb0ELb1ELb0ELb0ELb0ELb1ELb1ELb1ELb0ELb0EEENS1_21CollectiveEpilogueFwdINS6_IJSA_SC_SB_EEES9_NS_10bfloat16_tESG_Li256ELb1ELb1ELb0ELb1EEENS1_36VarlenDynamicPersistentTileSchedulerILi128ELi64ELi256ELi128ELb0ELb1ELb1ELb1ELb0ELb1EEEEEEEEEvNT_6ParamsE)
        /*0068*/ 	.word	0x000000a8


	//----- nvinfo : EIATTR_FRAME_SIZE
	.align		4
.L_42:
        /*006c*/ 	.byte	0x04, 0x11
        /*006e*/ 	.short	(.L_44 - .L_43)
	.align		4
.L_43:
        /*0070*/ 	.word	index@(_ZN7cutlass13device_kernelIN5flash11enable_sm90INS1_16FlashAttnFwdSm90INS1_25CollectiveMainloopFwdSm90ILi2EN4cute5tupleIJNS5_1CILi1EEES8_S8_EEENS6_IJNS7_ILi128EEENS7_ILi64EEENS7_ILi256EEEEEELi256ENS_12float_e4m3_tEfNS_4arch4Sm90ELb0ELb1ELb0ELb1ELb0ELb0ELb0ELb1ELb1ELb1ELb0ELb0EEENS1_21CollectiveEpilogueFwdINS6_IJSA_SC_SB_EEES9_NS_10bfloat16_tESG_Li256ELb1ELb1ELb0ELb1EEENS1_36VarlenDynamicPersistentTileSchedulerILi128ELi64ELi256ELi128ELb0ELb1ELb1ELb1ELb0ELb1EEEEEEEEEvNT_6ParamsE)
        /*0074*/ 	.word	0x00000030


	//----- nvinfo : EIATTR_REGCOUNT
	.align		4
.L_44:
        /*0078*/ 	.byte	0x04, 0x2f
        /*007a*/ 	.short	(.L_46 - .L_45)
	.align		4
.L_45:
        /*007c*/ 	.word	index@(_ZN7cutlass13device_kernelIN5flash11enable_sm90INS1_16FlashAttnFwdSm90INS1_25CollectiveMainloopFwdSm90ILi2EN4cute5tupleIJNS5_1CILi1EEES8_S8_EEENS6_IJNS7_ILi128EEENS7_ILi64EEENS7_ILi256EEEEEELi256ENS_12float_e4m3_tEfNS_4arch4Sm90ELb0ELb1ELb0ELb0ELb0ELb0ELb0ELb1ELb1ELb1ELb0ELb0EEENS1_21CollectiveEpilogueFwdINS6_IJSA_SC_SB_EEES9_NS_10bfloat16_tESG_Li256ELb0ELb1ELb0ELb1EEENS1_30DynamicPersistentTileSchedulerILi256ELi128ELb0ELb1ELb1EEEEEEEEEvNT_6ParamsE)
        /*0080*/ 	.word	0x000000a8


	//----- nvinfo : EIATTR_FRAME_SIZE
	.align		4
.L_46:
        /*0084*/ 	.byte	0x04, 0x11
        /*0086*/ 	.short	(.L_48 - .L_47)
	.align		4
.L_47:
        /*0088*/ 	.word	index@(_ZN7cutlass13device_kernelIN5flash11enable_sm90INS1_16FlashAttnFwdSm90INS1_25CollectiveMainloopFwdSm90ILi2EN4cute5tupleIJNS5_1CILi1EEES8_S8_EEENS6_IJNS7_ILi128EEENS7_ILi64EEENS7_ILi256EEEEEELi256ENS_12float_e4m3_tEfNS_4arch4Sm90ELb0ELb1ELb0ELb0ELb0ELb0ELb0ELb1ELb1ELb1ELb0ELb0EEENS1_21CollectiveEpilogueFwdINS6_IJSA_SC_SB_EEES9_NS_10bfloat16_tESG_Li256ELb0ELb1ELb0ELb1EEENS1_30DynamicPersistentTileSchedulerILi256ELi128ELb0ELb1ELb1EEEEEEEEEvNT_6ParamsE)
        /*008c*/ 	.word	0x00000028


	//----- nvinfo : EIATTR_REGCOUNT
	.align		4
.L_48:
        /*0090*/ 	.byte	0x04, 0x2f
        /*0092*/ 	.short	(.L_50 - .L_49)
	.align		4
.L_49:
        /*0094*/ 	.word	index@(_ZN7cutlass13device_kernelIN5flash11enable_sm90INS1_16FlashAttnFwdSm90INS1_25CollectiveMainloopFwdSm90ILi2EN4cute5tupleIJNS5_1CILi1EEES8_S8_EEENS6_IJNS7_ILi128EEESA_NS7_ILi256EEEEEELi256ENS_12float_e4m3_tEfNS_4arch4Sm90ELb0ELb0ELb0ELb1ELb0ELb1ELb0ELb1ELb1ELb1ELb0ELb0EEENS1_21CollectiveEpilogueFwdINS6_IJSA_SB_SA_EEES9_NS_10bfloat16_tESF_Li256ELb1ELb1ELb0ELb1EEENS1_36VarlenDynamicPersistentTileSchedulerILi128ELi128ELi256ELi128ELb0ELb1ELb1ELb0ELb1ELb1EEEEEEEEEvNT_6ParamsE)
        /*0098*/ 	.word	0x000000a8


	//----- nvinfo : EIATTR_FRAME_SIZE
	.align		4
.L_50:
        /*009c*/ 	.byte	0x04, 0x11
        /*009e*/ 	.short	(.L_52 - .L_51)
	.align		4
.L_51:
        /*00a0*/ 	.word	index@(_ZN7cutlass13device_kernelIN5flash11enable_sm90INS1_16FlashAttnFwdSm90INS1_25CollectiveMainloopFwdSm90ILi2EN4cute5tupleIJNS5_1CILi1EEES8_S8_EEENS6_IJNS7_ILi128EEESA_NS7_ILi256EEEEEELi256ENS_12float_e4m3_tEfNS_4arch4Sm90ELb0ELb0ELb0ELb1ELb0ELb1ELb0ELb1ELb1ELb1ELb0ELb0EEENS1_21CollectiveEpilogueFwdINS6_IJSA_SB_SA_EEES9_NS_10bfloat16_tESF_Li256ELb1ELb1ELb0ELb1EEENS1_36VarlenDynamicPersistentTileSchedulerILi128ELi128ELi256ELi128ELb0ELb1ELb1ELb0ELb1ELb1EEEEEEEEEvNT_6ParamsE)
        /*00a4*/ 	.word	0x00000070


	//----- nvinfo : EIATTR_REGCOUNT
	.align		4
.L_52:
        /*00a8*/ 	.byte	0x04, 0x2f
        /*00aa*/ 	.short	(.L_54 - .L_53)
	.align		4
.L_53:
        /*00ac*/ 	.word	index@(_ZN7cutlass13device_kernelIN5flash11enable_sm90INS1_16FlashAttnFwdSm90INS1_25CollectiveMainloopFwdSm90ILi2EN4cute5tupleIJNS5_1CILi1EEES8_S8_EEENS6_IJNS7_ILi128EEESA_NS7_ILi256EEEEEELi256ENS_12float_e4m3_tEfNS_4arch4Sm90ELb0ELb0ELb0ELb1ELb0ELb0ELb0ELb1ELb1ELb1ELb0ELb0EEENS1_21CollectiveEpilogueFwdINS6_IJSA_SB_SA_EEES9_NS_10bfloat16_tESF_Li256ELb1ELb1ELb0ELb1EEENS1_36VarlenDynamicPersistentTileSchedulerILi128ELi128ELi256ELi128ELb0ELb1ELb1ELb0ELb1ELb1EEEEEEEEEvNT_6ParamsE)
        /*00b0*/ 	.word	0x000000a8


	//----- nvinfo : EIATTR_FRAME_SIZE
	.align		4
.L_54:
        /*00b4*/ 	.byte	0x04, 0x11
        /*00b6*/ 	.short	(.L_56 - .L_55)
	.align		4
.L_55:
        /*00b8*/ 	.word	index@(_ZN7cutlass13device_kernelIN5flash11enable_sm90INS1_16FlashAttnFwdSm90INS1_25CollectiveMainloopFwdSm90ILi2EN4cute5tupleIJNS5_1CILi1EEES8_S8_EEENS6_IJNS7_ILi128EEESA_NS7_ILi256EEEEEELi256ENS_12float_e4m3_tEfNS_4arch4Sm90ELb0ELb0ELb0ELb1ELb0ELb0ELb0ELb1ELb1ELb1ELb0ELb0EEENS1_21CollectiveEpilogueFwdINS6_IJSA_SB_SA_EEES9_NS_10bfloat16_tESF_Li256ELb1ELb1ELb0ELb1EEENS1_36VarlenDynamicPersistentTileSchedulerILi128ELi128ELi256ELi128ELb0ELb1ELb1ELb0ELb1ELb1EEEEEEEEEvNT_6ParamsE)
        /*00bc*/ 	.word	0x00000038


	//----- nvinfo : EIATTR_REGCOUNT
	.align		4
.L_56:
        /*00c0*/ 	.byte	0x04, 0x2f
        /*00c2*/ 	.short	(.L_58 - .L_57)
	.align		4
.L_57:
        /*00c4*/ 	.word	index@(_ZN7cutlass13device_kernelIN5flash11enable_sm90INS1_16FlashAttnFwdSm90INS1_25CollectiveMainloopFwdSm90ILi2EN4cute5tupleIJNS5_1CILi1EEES8_S8_EEENS6_IJNS7_ILi128EEESA_NS7_ILi256EEEEEELi256ENS_12float_e4m3_tEfNS_4arch4Sm90ELb0ELb0ELb0ELb0ELb0ELb0ELb0ELb1ELb1ELb1ELb0ELb0EEENS1_21CollectiveEpilogueFwdINS6_IJSA_SB_SA_EEES9_NS_10bfloat16_tESF_Li256ELb0ELb1ELb0ELb1EEENS1_29StaticPersistentTileSchedulerILb0EEEEEEEEEvNT_6ParamsE)
        /*00c8*/ 	.word	0x000000a8


	//----- nvinfo : EIATTR_FRAME_SIZE
	.align		4
.L_58:
        /*00cc*/ 	.byte	0x04, 0x11
        /*00ce*/ 	.short	(.L_60 - .L_59)
	.align		4
.L_59:
        /*00d0*/ 	.word	index@(_ZN7cutlass13device_kernelIN5flash11enable_sm90INS1_16FlashAttnFwdSm90INS1_25CollectiveMainloopFwdSm90ILi2EN4cute5tupleIJNS5_1CILi1EEES8_S8_EEENS6_IJNS7_ILi128EEESA_NS7_ILi256EEEEEELi256ENS_12float_e4m3_tEfNS_4arch4Sm90ELb0ELb0ELb0ELb0ELb0ELb0ELb0ELb1ELb1ELb1ELb0ELb0EEENS1_21CollectiveEpilogueFwdINS6_IJSA_SB_SA_EEES9_NS_10bfloat16_tESF_Li256ELb0ELb1ELb0ELb1EEENS1_29StaticPersistentTileSchedulerILb0EEEEEEEEEvNT_6ParamsE)
        /*00d4*/ 	.word	0x00000028


	//----- nvinfo : EIATTR_MIN_STACK_SIZE
	.align		4
.L_60:
        /*00d8*/ 	.byte	0x04, 0x12
        /*00da*/ 	.short	(.L_62 - .L_61)
	.align		4
.L_61:
        /*00dc*/ 	.word	index@(_ZN7cutlass13device_kernelIN5flash11enable_sm90INS1_16FlashAttnFwdSm90INS1_25CollectiveMainloopFwdSm90ILi2EN4cute5tupleIJNS5_1CILi1EEES8_S8_EEENS6_IJNS7_ILi128EEESA_NS7_ILi256EEEEEELi256ENS_12float_e4m3_tEfNS_4arch4Sm90ELb0ELb0ELb0ELb0ELb0ELb0ELb0ELb1ELb1ELb1ELb0ELb0EEENS1_21CollectiveEpilogueFwdINS6_IJSA_SB_SA_EEES9_NS_10bfloat16_tESF_Li256ELb0ELb1ELb0ELb1EEENS1_29StaticPersistentTileSchedulerILb0EEEEEEEEEvNT_6ParamsE)
        /*00e0*/ 	.word	0x00000028


	//----- nvinfo : EIATTR_MIN_STACK_SIZE
	.align		4
.L_62:
        /*00e4*/ 	.byte	0x04, 0x12
        /*00e6*/ 	.short	(.L_64 - .L_63)
	.align		4
.L_63:
        /*00e8*/ 	.word	index@(_ZN7cutlass13device_kernelIN5flash11enable_sm90INS1_16FlashAttnFwdSm90INS1_25CollectiveMainloopFwdSm90ILi2EN4cute5tupleIJNS5_1CILi1EEES8_S8_EEENS6_IJNS7_ILi128EEESA_NS7_ILi256EEEEEELi256ENS_12float_e4m3_tEfNS_4arch4Sm90ELb0ELb0ELb0ELb1ELb0ELb0ELb0ELb1ELb1ELb1ELb0ELb0EEENS1_21CollectiveEpilogueFwdINS6_IJSA_SB_SA_EEES9_NS_10bfloat16_tESF_Li256ELb1ELb1ELb0ELb1EEENS1_36VarlenDynamicPersistentTileSchedulerILi128ELi128ELi256ELi128ELb0ELb1ELb1ELb0ELb1ELb1EEEEEEEEEvNT_6ParamsE)
        /*00ec*/ 	.word	0x00000038


	//----- nvinfo : EIATTR_MIN_STACK_SIZE
	.align		4
.L_64:
        /*00f0*/ 	.byte	0x04, 0x12
        /*00f2*/ 	.short	(.L_66 - .L_65)
	.align		4
.L_65:
        /*00f4*/ 	.word	index@(_ZN7cutlass13device_kernelIN5flash11enable_sm90INS1_16FlashAttnFwdSm90INS1_25CollectiveMainloopFwdSm90ILi2EN4cute5tupleIJNS5_1CILi1EEES8_S8_EEENS6_IJNS7_ILi128EEESA_NS7_ILi256EEEEEELi256ENS_12float_e4m3_tEfNS_4arch4Sm90ELb0ELb0ELb0ELb1ELb0ELb1ELb0ELb1ELb1ELb1ELb0ELb0EEENS1_21CollectiveEpilogueFwdINS6_IJSA_SB_SA_EEES9_NS_10bfloat16_tESF_Li256ELb1ELb1ELb0ELb1EEENS1_36VarlenDynamicPersistentTileSchedulerILi128ELi128ELi256ELi128ELb0ELb1ELb1ELb0ELb1ELb1EEEEEEEEEvNT_6ParamsE)
        /*00f8*/ 	.word	0x00000070


	//----- nvinfo : EIATTR_MIN_STACK_SIZE
	.align		4
.L_66:
        /*00fc*/ 	.byte	0x04, 0x12
        /*00fe*/ 	.short	(.L_68 - .L_67)
	.align		4
.L_67:
        /*0100*/ 	.word	index@(_ZN7cutlass13device_kernelIN5flash11enable_sm90INS1_16FlashAttnFwdSm90INS1_25CollectiveMainloopFwdSm90ILi2EN4cute5tupleIJNS5_1CILi1EEES8_S8_EEENS6_IJNS7_ILi128EEENS7_ILi64EEENS7_ILi256EEEEEELi256ENS_12float_e4m3_tEfNS_4arch4Sm90ELb0ELb1ELb0ELb0ELb0ELb0ELb0ELb1ELb1ELb1ELb0ELb0EEENS1_21CollectiveEpilogueFwdINS6_IJSA_SC_SB_EEES9_NS_10bfloat16_tESG_Li256ELb0ELb1ELb0ELb1EEENS1_30DynamicPersistentTileSchedulerILi256ELi128ELb0ELb1ELb1EEEEEEEEEvNT_6ParamsE)
        /*0104*/ 	.word	0x00000028


	//----- nvinfo : EIATTR_MIN_STACK_SIZE
	.align		4
.L_68:
        /*0108*/ 	.byte	0x04, 0x12
        /*010a*/ 	.short	(.L_70 - .L_69)
	.align		4
.L_69:
        /*010c*/ 	.word	index@(_ZN7cutlass13device_kernelIN5flash11enable_sm90INS1_16FlashAttnFwdSm90INS1_25CollectiveMainloopFwdSm90ILi2EN4cute5tupleIJNS5_1CILi1EEES8_S8_EEENS6_IJNS7_ILi128EEENS7_ILi64EEENS7_ILi256EEEEEELi256ENS_12float_e4m3_tEfNS_4arch4Sm90ELb0ELb1ELb0ELb1ELb0ELb0ELb0ELb1ELb1ELb1ELb0ELb0EEENS1_21CollectiveEpilogueFwdINS6_IJSA_SC_SB_EEES9_NS_10bfloat16_tESG_Li256ELb1ELb1ELb0ELb1EEENS1_36VarlenDynamicPersistentTileSchedulerILi128ELi64ELi256ELi128ELb0ELb1ELb1ELb1ELb0ELb1EEEEEEEEEvNT_6ParamsE)
        /*0110*/ 	.word	0x00000030


	//----- nvinfo : EIATTR_MIN_STACK_SIZE
	.align		4
.L_70:
        /*0114*/ 	.byte	0x04, 0x12
        /*0116*/ 	.short	(.L_72 - .L_71)
	.align		4
.L_71:
        /*0118*/ 	.word	index@(_ZN7cutlass13device_kernelIN5flash11enable_sm90INS1_16FlashAttnFwdSm90INS1_25CollectiveMainloopFwdSm90ILi2EN4cute5tupleIJNS5_1CILi1EEES8_S8_EEENS6_IJNS7_ILi128EEENS7_ILi64EEENS7_ILi256EEEEEELi256ENS_12float_e4m3_tEfNS_4arch4Sm90ELb0ELb1ELb0ELb1ELb0ELb1ELb0ELb1ELb1ELb1ELb0ELb0EEENS1_21CollectiveEpilogueFwdINS6_IJSA_SC_SB_EEES9_NS_10bfloat16_tESG_Li256ELb1ELb1ELb0ELb1EEENS1_36VarlenDynamicPersistentTileSchedulerILi128ELi64ELi256ELi128ELb0ELb1ELb1ELb1ELb0ELb1EEEEEEEEEvNT_6ParamsE)
        /*011c*/ 	.word	0x00000060


	//----- nvinfo : EIATTR_MIN_STACK_SIZE
	.align		4
.L_72:
        /*0120*/ 	.byte	0x04, 0x12
        /*0122*/ 	.short	(.L_74 - .L_73)
	.align		4
.L_73:
        /*0124*/ 	.word	index@(_ZN7cutlass13device_kernelIN5flash11enable_sm90INS1_16FlashAttnFwdSm90INS1_25CollectiveMainloopFwdSm90ILi2EN4cute5tupleIJNS5_1CILi1EEES8_S8_EEENS6_IJNS7_ILi128EEESA_NS7_ILi256EEEEEELi256ENS_12float_e4m3_tEfNS_4arch4Sm90ELb1ELb0ELb0ELb0ELb0ELb0ELb0ELb1ELb1ELb1ELb0ELb0EEENS1_21CollectiveEpilogueFwdINS6_IJSA_SB_SA_EEES9_NS_10bfloat16_tESF_Li256ELb0ELb1ELb0ELb1EEENS1_30DynamicPersistentTileSchedulerILi256ELi128ELb0ELb1ELb1EEEEEEEEEvNT_6ParamsE)
        /*0128*/ 	.word	0x00000030


	//----- nvinfo : EIATTR_MIN_STACK_SIZE
	.align		4
.L_74:
        /*012c*/ 	.byte	0x04, 0x12
        /*012e*/ 	.short	(.L_76 - .L_75)
	.align		4
.L_75:
        /*0130*/ 	.word	index@(_ZN7cutlass13device_kernelIN5flash11enable_sm90INS1_16FlashAttnFwdSm90INS1_25CollectiveMainloopFwdSm90ILi2EN4cute5tupleIJNS5_1CILi1EEES8_S8_EEENS6_IJNS7_ILi128EEESA_NS7_ILi256EEEEEELi256ENS_12float_e4m3_tEfNS_4arch4Sm90ELb1ELb0ELb0ELb1ELb0ELb0ELb0ELb1ELb1ELb1ELb0ELb0EEENS1_21CollectiveEpilogueFwdINS6_IJSA_SB_SA_EEES9_NS_10bfloat16_tESF_Li256ELb1ELb1ELb0ELb1EEENS1_36VarlenDynamicPersistentTileSchedulerILi128ELi128ELi256ELi128ELb0ELb1ELb1ELb1ELb1ELb1EEEEEEEEEvNT_6ParamsE)
        /*0134*/ 	.word	0x00000040


	//----- nvinfo : EIATTR_MIN_STACK_SIZE
	.align		4
.L_76:
        /*0138*/ 	.byte	0x04, 0x12
        /*013a*/ 	.short	(.L_78 - .L_77)
	.align		4
.L_77:
        /*013c*/ 	.word	index@(_ZN7cutlass13device_kernelIN5flash11enable_sm90INS1_16FlashAttnFwdSm90INS1_25CollectiveMainloopFwdSm90ILi2EN4cute5tupleIJNS5_1CILi1EEES8_S8_EEENS6_IJNS7_ILi128EEESA_NS7_ILi256EEEEEELi256ENS_12float_e4m3_tEfNS_4arch4Sm90ELb1ELb0ELb0ELb1ELb0ELb1ELb0ELb1ELb1ELb1ELb0ELb0EEENS1_21CollectiveEpilogueFwdINS6_IJSA_SB_SA_EEES9_NS_10bfloat16_tESF_Li256ELb1ELb1ELb0ELb1EEENS1_36VarlenDynamicPersistentTileSchedulerILi128ELi128ELi256ELi128ELb0ELb1ELb1ELb1ELb1ELb1EEEEEEEEEvNT_6ParamsE)
        /*0140*/ 	.word	0x00000068
.L_78:


//--------------------- .nv.compat                --------------------------
	.section	.nv.compat,"",@"SHT_CUDA_COMPAT_INFO"
	.align	4
        /*0000*/ 	.byte	0x02, 0x09, 0x01, 0x00, 0x02, 0x02, 0x04, 0x00, 0x02, 0x05, 0x05, 0x00, 0x03, 0x07, 0x01, 0x01
        /*0010*/ 	.byte	0x02, 0x03, 0x01, 0x00, 0x02, 0x06, 0x01, 0x00, 0x04, 0x0b, 0x08, 0x00, 0x00, 0x00, 0x00, 0x00
        /*0020*/ 	.byte	0x00, 0x00, 0x00, 0x00


//--------------------- .nv.info._ZN7cutlass13device_kernelIN5flash11enable_sm90INS1_16FlashAttnFwdSm90INS1_25CollectiveMainloopFwdSm90ILi2EN4cute5tupleIJNS5_1CILi1EEES8_S8_EEENS6_IJNS7_ILi128EEESA_NS7_ILi256EEEEEELi256ENS_12float_e4m3_tEfNS_4arch4Sm90ELb0ELb0ELb0ELb0ELb0ELb0ELb0ELb1ELb1ELb1ELb0ELb0EEENS1_21CollectiveEpilogueFwdINS6_IJSA_SB_SA_EEES9_NS_10bfloat16_tESF_Li256ELb0ELb1ELb0ELb1EEENS1_29StaticPersistentTileSchedulerILb0EEEEEEEEEvNT_6ParamsE --------------------------
	.section	.nv.info._ZN7cutlass13device_kernelIN5flash11enable_sm90INS1_16FlashAttnFwdSm90INS1_25CollectiveMainloopFwdSm90ILi2EN4cute5tupleIJNS5_1CILi1EEES8_S8_EEENS6_IJNS7_ILi128EEESA_NS7_ILi256EEEEEELi256ENS_12float_e4m3_tEfNS_4arch4Sm90ELb0ELb0ELb0ELb0ELb0ELb0ELb0ELb1ELb1ELb1ELb0ELb0EEENS1_21CollectiveEpilogueFwdINS6_IJSA_SB_SA_EEES9_NS_10bfloat16_tESF_Li256ELb0ELb1ELb0ELb1EEENS1_29StaticPersistentTileSchedulerILb0EEEEEEEEEvNT_6ParamsE,"",@"SHT_CUDA_INFO"
	.sectionflags	@""
	.align	4


	//----- nvinfo : EIATTR_CUDA_API_VERSION
	.align		4
        /*0000*/ 	.byte	0x04, 0x37
        /*0002*/ 	.short	(.L_80 - .L_79)
.L_79:
        /*0004*/ 	.word	0x00000082


	//----- nvinfo : EIATTR_KPARAM_INFO
	.align		4
.L_80:
        /*0008*/ 	.byte	0x04, 0x17
        /*000a*/ 	.short	(.L_82 - .L_81)
.L_81:
        /*000c*/ 	.word	0x00000000
        /*0010*/ 	.short	0x0000
        /*0012*/ 	.short	0x0070
        /*0014*/ 	.byte	0x00, 0xf0, 0x01, 0x28


	//----- nvinfo : EIATTR_SPARSE_MMA_MASK
	.align		4
.L_82:
        /*0018*/ 	.byte	0x03, 0x50
        /*001a*/ 	.short	0x0000


	//----- nvinfo : EIATTR_MAXREG_COUNT
	.align		4
        /*001c*/ 	.byte	0x03, 0x1b
        /*001e*/ 	.short	0x00a8


	//----- nvinfo : EIATTR_NUM_BARRIERS
	.align		4
        /*0020*/ 	.byte	0x02, 0x4c
        /*0022*/ 	.byte	0x10
	.zero		1


	//----- nvinfo : EIATTR_EXTERNS
	.align		4
        /*0024*/ 	.byte	0x04, 0x0f
        /*0026*/ 	.short	(.L_84 - .L_83)


	//   ....[0]....
	.align		4
.L_83:
        /*0028*/ 	.word	index@(__assertfail)


	//----- nvinfo : EIATTR_ANNOTATIONS
	.align		4
.L_84:
        /*002c*/ 	.byte	0x04, 0x55
        /*002e*/ 	.short	(.L_86 - .L_85)


	//   ....[0]....
.L_85:
        /*0030*/ 	.word	0x00000001
        /*0034*/ 	.byte	0x70, 0x9c, 0x00, 0x00, 0x01, 0x00, 0x00, 0x00, 0x90, 0x9c, 0x00, 0x00, 0x01, 0x00, 0x00, 0x00
        /* <DEDUP_REMOVED lines=23> */
        /*01b4*/ 	.byte	0x70, 0xd9, 0x00, 0x00


	//----- nvinfo : EIATTR_MERCURY_ISA_VERSION
	.align		4
.L_86:
        /*01b8*/ 	.byte	0x03, 0x5f
        /*01ba*/ 	.short	0x0101


	//----- nvinfo : EIATTR_INT_WARP_WIDE_INSTR_OFFSETS
	.align		4
        /*01bc*/ 	.byte	0x04, 0x31
        /*01be*/ 	.short	(.L_88 - .L_87)


	//   ....[0]....
.L_87:
        /*01c0*/ 	.word	0x00000130


	//   ....[1]....
        /*01c4*/ 	.word	0x00000170


	//   ....[2]....
        /*01c8*/ 	.word	0x000001e0


	//----- nvinfo : EIATTR_COOP_GROUP_MASK_REGIDS
	.align		4
.L_88:
        /*01cc*/ 	.byte	0x04, 0x29
        /*01ce*/ 	.short	(.L_90 - .L_89)


	//   ....[0]....
.L_89:
        /*01d0*/ 	.word	0xffffffff


	//   ....[1]....
        /*01d4*/ 	.word	0xffffffff


	//   ....[2]....
        /*01d8*/ 	.word	0xffffffff


	//   ....[3]....
        /*01dc*/ 	.word	0xffffffff


	//   ....[4]....
        /*01e0*/ 	.word	0xffffffff


	//   ....[5]....
        /*01e4*/ 	.word	0xffffffff


	//   ....[6]....
        /*01e8*/ 	.word	0xffffffff


	//   ....[7]....
        /*01ec*/ 	.word	0xffffffff


	//   ....[8]....
        /*01f0*/ 	.word	0xffffffff


	//   ....[9]....
        /*01f4*/ 	.word	0xffffffff


	//   ....[10]....
        /*01f8*/ 	.word	0xffffffff


	//   ....[11]....
        /*01fc*/ 	.word	0xffffffff


	//   ....[12]....
        /*0200*/ 	.word	0xffffffff


	//   ....[13]....
        /*0204*/ 	.word	0xffffffff


	//   ....[14]....
        /*0208*/ 	.word	0xffffffff


	//   ....[15]....
        /*020c*/ 	.word	0xffffffff


	//   ....[16]....
        /*0210*/ 	.word	0xffffffff


	//   ....[17]....
        /*0214*/ 	.word	0xffffffff


	//   ....[18]....
        /*0218*/ 	.word	0xffffffff


	//   ....[19]....
        /*021c*/ 	.word	0xffffffff


	//   ....[20]....
        /*0220*/ 	.word	0xffffffff


	//   ....[21]....
        /*0224*/ 	.word	0xffffffff


	//   ....[22]....
        /*0228*/ 	.word	0xffffffff


	//   ....[23]....
        /*022c*/ 	.word	0xffffffff


	//   ....[24]....
        /*0230*/ 	.word	0xffffffff


	//   ....[25]....
        /*0234*/ 	.word	0xffffffff


	//   ....[26]....
        /*0238*/ 	.word	0xffffffff


	//   ....[27]....
        /*023c*/ 	.word	0xffffffff


	//   ....[28]....
        /*0240*/ 	.word	0xffffffff


	//   ....[29]....
        /*0244*/ 	.word	0xffffffff


	//   ....[30]....
        /*0248*/ 	.word	0xffffffff


	//   ....[31]....
        /*024c*/ 	.word	0xffffffff


	//   ....[32]....
        /*0250*/ 	.word	0xffffffff


	//   ....[33]....
        /*0254*/ 	.word	0xffffffff


	//   ....[34]....
        /*0258*/ 	.word	0xffffffff


	//   ....[35]....
        /*025c*/ 	.word	0xffffffff


	//   ....[36]....
        /*0260*/ 	.word	0xffffffff


	//   ....[37]....
        /*0264*/ 	.word	0xffffffff


	//   ....[38]....
        /*0268*/ 	.word	0xffffffff


	//   ....[39]....
        /*026c*/ 	.word	0xffffffff


	//   ....[40]....
        /*0270*/ 	.word	0xffffffff


	//   ....[41]....
        /*0274*/ 	.word	0xffffffff


	//   ....[42]....
        /*0278*/ 	.word	0xffffffff


	//   ....[43]....
        /*027c*/ 	.word	0xffffffff


	//   ....[44]....
        /*0280*/ 	.word	0xffffffff


	//   ....[45]....
        /*0284*/ 	.word	0xffffffff


	//   ....[46]....
        /*0288*/ 	.word	0xffffffff


	//   ....[47]....
        /*028c*/ 	.word	0xffffffff


	//   ....[48]....
        /*0290*/ 	.word	0xffffffff


	//   ....[49]....
        /*0294*/ 	.word	0xffffffff


	//   ....[50]....
        /*0298*/ 	.word	0xffffffff


	//   ....[51]....
        /*029c*/ 	.word	0xffffffff


	//   ....[52]....
        /*02a0*/ 	.word	0xffffffff


	//   ....[53]....
        /*02a4*/ 	.word	0xffffffff


	//   ....[54]....
        /*02a8*/ 	.word	0xffffffff


	//   ....[55]....
        /*02ac*/ 	.word	0xffffffff


	//   ....[56]....
        /*02b0*/ 	.word	0xffffffff


	//   ....[57]....
        /*02b4*/ 	.word	0xffffffff


	//   ....[58]....
        /*02b8*/ 	.word	0xffffffff


	//   ....[59]....
        /*02bc*/ 	.word	0xffffffff


	//   ....[60]....
        /*02c0*/ 	.word	0xffffffff


	//   ....[61]....
        /*02c4*/ 	.word	0xffffffff


	//   ....[62]....
        /*02c8*/ 	.word	0xffffffff


	//   ....[63]....
        /*02cc*/ 	.word	0xffffffff


	//   ....[64]....
        /*02d0*/ 	.word	0xffffffff


	//   ....[65]....
        /*02d4*/ 	.word	0xffffffff


	//   ....[66]....
        /*02d8*/ 	.word	0xffffffff


	//   ....[67]....
        /*02dc*/ 	.word	0xffffffff


	//   ....[68]....
        /*02e0*/ 	.word	0xffffffff


	//   ....[69]....
        /*02e4*/ 	.word	0xffffffff


	//   ....[70]....
        /*02e8*/ 	.word	0xffffffff


	//   ....[71]....
        /*02ec*/ 	.word	0xffffffff


	//   ....[72]....
        /*02f0*/ 	.word	0xffffffff


	//   ....[73]....
        /*02f4*/ 	.word	0xffffffff


	//   ....[74]....
        /*02f8*/ 	.word	0xffffffff


	//   ....[75]....
        /*02fc*/ 	.word	0xffffffff


	//   ....[76]....
        /*0300*/ 	.word	0xffffffff


	//   ....[77]....
        /*0304*/ 	.word	0xffffffff


	//   ....[78]....
        /*0308*/ 	.word	0xffffffff


	//   ....[79]....
        /*030c*/ 	.word	0xffffffff


	//   ....[80]....
        /*0310*/ 	.word	0xffffffff


	//   ....[81]....
        /*0314*/ 	.word	0xffffffff


	//   ....[82]....
        /*0318*/ 	.word	0xffffffff


	//   ....[83]....
        /*031c*/ 	.word	0xffffffff


	//   ....[84]....
        /*0320*/ 	.word	0xffffffff


	//   ....[85]....
        /*0324*/ 	.word	0xffffffff


	//   ....[86]....
        /*0328*/ 	.word	0xffffffff


	//   ....[87]....
        /*032c*/ 	.word	0xffffffff


	//   ....[88]....
        /*0330*/ 	.word	0xffffffff


	//   ....[89]....
        /*0334*/ 	.word	0xffffffff


	//   ....[90]....
        /*0338*/ 	.word	0xffffffff


	//   ....[91]....
        /*033c*/ 	.word	0xffffffff


	//   ....[92]....
        /*0340*/ 	.word	0xffffffff


	//   ....[93]....
        /*0344*/ 	.word	0xffffffff


	//   ....[94]....
        /*0348*/ 	.word	0xffffffff


	//   ....[95]....
        /*034c*/ 	.word	0xffffffff


	//   ....[96]....
        /*0350*/ 	.word	0xffffffff


	//   ....[97]....
        /*0354*/ 	.word	0xffffffff


	//   ....[98]....
        /*0358*/ 	.word	0xffffffff


	//   ....[99]....
        /*035c*/ 	.word	0xffffffff


	//   ....[100]....
        /*0360*/ 	.word	0xffffffff


	//   ....[101]....
        /*0364*/ 	.word	0xffffffff


	//   ....[102]....
        /*0368*/ 	.word	0xffffffff


	//   ....[103]....
        /*036c*/ 	.word	0xffffffff


	//   ....[104]....
        /*0370*/ 	.word	0xffffffff


	//   ....[105]....
        /*0374*/ 	.word	0xffffffff


	//   ....[106]....
        /*0378*/ 	.word	0xffffffff


	//   ....[107]....
        /*037c*/ 	.word	0xffffffff


	//   ....[108]....
        /*0380*/ 	.word	0xffffffff


	//   ....[109]....
        /*0384*/ 	.word	0xffffffff


	//   ....[110]....
        /*0388*/ 	.word	0xffffffff


	//   ....[111]....
        /*038c*/ 	.word	0xffffffff


	//   ....[112]....
        /*0390*/ 	.word	0xffffffff


	//   ....[113]....
        /*0394*/ 	.word	0xffffffff


	//   ....[114]....
        /*0398*/ 	.word	0x0500000f


	//   ....[115]....
        /*039c*/ 	.word	0x0500000f


	//   ....[116]....
        /*03a0*/ 	.word	0x0500000f


	//   ....[117]....
        /*03a4*/ 	.word	0x0500000f


	//   ....[118]....
        /*03a8*/ 	.word	0x0500000f


	//   ....[119]....
        /*03ac*/ 	.word	0x0500000f


	//   ....[120]....
        /*03b0*/ 	.word	0x0500000f


	//   ....[121]....
        /*03b4*/ 	.word	0x0500000f


	//   ....[122]....
        /*03b8*/ 	.word	0x0500000f


	//   ....[123]....
        /*03bc*/ 	.word	0x0500000f


	//   ....[124]....
        /*03c0*/ 	.word	0x0500000f


	//   ....[125]....
        /*03c4*/ 	.word	0x0500000f


	//   ....[126]....
        /*03c8*/ 	.word	0x0500000f


	//   ....[127]....
        /*03cc*/ 	.word	0x0500000f


	//   ....[128]....
        /*03d0*/ 	.word	0x0500000f


	//   ....[129]....
        /*03d4*/ 	.word	0x0500000f


	//   ....[130]....
        /*03d8*/ 	.word	0x0500000f


	//----- nvinfo : EIATTR_COOP_GROUP_INSTR_OFFSETS
	.align		4
.L_90:
        /*03dc*/ 	.byte	0x04, 0x28
        /*03de*/ 	.short	(.L_92 - .L_91)


	//   ....[0]....
.L_91:
        /*03e0*/ 	.word	0x00000070


	//   ....[1]....
        /*03e4*/ 	.word	0x00000140


	//   ....[2]....
        /*03e8*/ 	.word	0x00000190


	//   ....[3]....
        /*03ec*/ 	.word	0x000003c0


	//   ....[4]....
        /*03f0*/ 	.word	0x00000520


	//   ....[5]....
        /*03f4*/ 	.word	0x00000640


	//   ....[6]....
        /*03f8*/ 	.word	0x000007a0


	//   ....[7]....
        /*03fc*/ 	.word	0x00000f60


	//   ....[8]....
        /*0400*/ 	.word	0x00002580


	//   ....[9]....
        /*0404*/ 	.word	0x00002680


	//   ....[10]....
        /*0408*/ 	.word	0x00002d30


	//   ....[11]....
        /*040c*/ 	.word	0x00002dd0


	//   ....[12]....
        /*0410*/ 	.word	0x000049a0


	//   ....[13]....
        /*0414*/ 	.word	0x000049b0


	//   ....[14]....
        /*0418*/ 	.word	0x000049e0


	//   ....[15]....
        /*041c*/ 	.word	0x000049f0


	//   ....[16]....
        /*0420*/ 	.word	0x000066d0


	//   ....[17]....
        /*0424*/ 	.word	0x000066e0


	//   ....[18]....
        /*0428*/ 	.word	0x00006710


	//   ....[19]....
        /*042c*/ 	.word	0x00006720


	//   ....[20]....
        /*0430*/ 	.word	0x00008020


	//   ....[21]....
        /*0434*/ 	.word	0x00008050


	//   ....[22]....
        /*0438*/ 	.word	0x00008170


	//   ....[23]....
        /*043c*/ 	.word	0x000081a0


	//   ....[24]....
        /*0440*/ 	.word	0x000081e0


	//   ....[25]....
        /*0444*/ 	.word	0x00008210


	//   ....[26]....
        /*0448*/ 	.word	0x00008230


	//   ....[27]....
        /*044c*/ 	.word	0x00008250


	//   ....[28]....
        /*0450*/ 	.word	0x00008260


	//   ....[29]....
        /*0454*/ 	.word	0x00008270


	//   ....[30]....
        /*0458*/ 	.word	0x00008280


	//   ....[31]....
        /*045c*/ 	.word	0x00008290


	//   ....[32]....
        /*0460*/ 	.word	0x000082a0


	//   ....[33]....
        /*0464*/ 	.word	0x000082b0


	//   ....[34]....
        /*0468*/ 	.word	0x000082c0


	//   ....[35]....
        /*046c*/ 	.word	0x000082d0


	//   ....[36]....
        /*0470*/ 	.word	0x000082e0


	//   ....[37]....
        /*0474*/ 	.word	0x000082f0


	//   ....[38]....
        /*0478*/ 	.word	0x00008300


	//   ....[39]....
        /*047c*/ 	.word	0x00008310


	//   ....[40]....
        /*0480*/ 	.word	0x00008320


	//   ....[41]....
        /*0484*/ 	.word	0x00008330


	//   ....[42]....
        /*0488*/ 	.word	0x00008340


	//   ....[43]....
        /*048c*/ 	.word	0x00008350


	//   ....[44]....
        /*0490*/ 	.word	0x00008360


	//   ....[45]....
        /*0494*/ 	.word	0x00008370


	//   ....[46]....
        /*0498*/ 	.word	0x00008380


	//   ....[47]....
        /*049c*/ 	.word	0x00008390


	//   ....[48]....
        /*04a0*/ 	.word	0x000083a0


	//   ....[49]....
        /*04a4*/ 	.word	0x000083b0


	//   ....[50]....
        /*04a8*/ 	.word	0x000083c0


	//   ....[51]....
        /*04ac*/ 	.word	0x000083d0


	//   ....[52]....
        /*04b0*/ 	.word	0x000083e0


	//   ....[53]....
        /*04b4*/ 	.word	0x00008420


	//   ....[54]....
        /*04b8*/ 	.word	0x00008430


	//   ....[55]....
        /*04bc*/ 	.word	0x00008460


	//   ....[56]....
        /*04c0*/ 	.word	0x00008470


	//   ....[57]....
        /*04c4*/ 	.word	0x000084e0


	//   ....[58]....
        /*04c8*/ 	.word	0x00008520


	//   ....[59]....
        /*04cc*/ 	.word	0x00008550


	//   ....[60]....
        /*04d0*/ 	.word	0x00008570


	//   ....[61]....
        /*04d4*/ 	.word	0x00008590


	//   ....[62]....
        /*04d8*/ 	.word	0x000085a0


	//   ....[63]....
        /*04dc*/ 	.word	0x000085b0


	//   ....[64]....
        /*04e0*/ 	.word	0x000085c0


	//   ....[65]....
        /*04e4*/ 	.word	0x000085d0


	//   ....[66]....
        /*04e8*/ 	.word	0x000085e0


	//   ....[67]....
        /*04ec*/ 	.word	0x000085f0


	//   ....[68]....
        /*04f0*/ 	.word	0x00008600


	//   ....[69]....
        /*04f4*/ 	.word	0x00008610


	//   ....[70]....
        /*04f8*/ 	.word	0x00008620


	//   ....[71]....
        /*04fc*/ 	.word	0x00008630


	//   ....[72]....
        /*0500*/ 	.word	0x00008640


	//   ....[73]....
        /*0504*/ 	.word	0x00008650


	//   ....[74]....
        /*0508*/ 	.word	0x00008660


	//   ....[75]....
        /*050c*/ 	.word	0x00008670


	//   ....[76]....
        /*0510*/ 	.word	0x00008680


	//   ....[77]....
        /*0514*/ 	.word	0x00008690


	//   ....[78]....
        /*0518*/ 	.word	0x000086a0


	//   ....[79]....
        /*051c*/ 	.word	0x000086b0


	//   ....[80]....
        /*0520*/ 	.word	0x000086c0


	//   ....[81]....
        /*0524*/ 	.word	0x000086d0


	//   ....[82]....
        /*0528*/ 	.word	0x000086e0


	//   ....[83]....
        /*052c*/ 	.word	0x000086f0


	//   ....[84]....
        /*0530*/ 	.word	0x000090c0


	//   ....[85]....
        /*0534*/ 	.word	0x000090d0


	//   ....[86]....
        /*0538*/ 	.word	0x000090f0


	//   ....[87]....
        /*053c*/ 	.word	0x00009100


	//   ....[88]....
        /*0540*/ 	.word	0x00009620


	//   ....[89]....
        /*0544*/ 	.word	0x00009660


	//   ....[90]....
        /*0548*/ 	.word	0x000097d0


	//   ....[91]....
        /*054c*/ 	.word	0x000097f0


	//   ....[92]....
        /*0550*/ 	.word	0x00009920


	//   ....[93]....
        /*0554*/ 	.word	0x00009940


	//   ....[94]....
        /*0558*/ 	.word	0x00009a80


	//   ....[95]....
        /*055c*/ 	.word	0x00009ac0


	//   ....[96]....
        /*0560*/ 	.word	0x0000a7b0


	//   ....[97]....
        /*0564*/ 	.word	0x0000b3a0


	//   ....[98]....
        /*0568*/ 	.word	0x0000b3d0


	//   ....[99]....
        /*056c*/ 	.word	0x0000b400


	//   ....[100]....
        /*0570*/ 	.word	0x0000b430


	//   ....[101]....
        /*0574*/ 	.word	0x0000b520


	//   ....[102]....
        /*0578*/ 	.word	0x0000b530


	//   ....[103]....
        /*057c*/ 	.word	0x0000b5b0


	//   ....[104]....
        /*0580*/ 	.word	0x0000b5c0


	//   ....[105]....
        /*0584*/ 	.word	0x0000b640


	//   ....[106]....
        /*0588*/ 	.word	0x0000b650


	//   ....[107]....
        /*058c*/ 	.word	0x0000b6d0


	//   ....[108]....
        /*0590*/ 	.word	0x0000b6e0


	//   ....[109]....
        /*0594*/ 	.word	0x0000b760


	//   ....[110]....
        /*0598*/ 	.word	0x0000b770


	//   ....[111]....
        /*059c*/ 	.word	0x0000b780


	//   ....[112]....
        /*05a0*/ 	.word	0x0000b790


	//   ....[113]....
        /*05a4*/ 	.word	0x0000d7a0


	//   ....[114]....
        /*05a8*/ 	.word	0x0000dcc0


	//   ....[115]....
        /*05ac*/ 	.word	0x0000de70


	//   ....[116]....
        /*05b0*/ 	.word	0x0000ded0


	//   ....[117]....
        /*05b4*/ 	.word	0x0000df60


	//   ....[118]....
        /*05b8*/ 	.word	0x0000e060


	//   ....[119]....
        /*05bc*/ 	.word	0x0000e0c0


	//   ....[120]....
        /*05c0*/ 	.word	0x0000e1c0


	//   ....[121]....
        /*05c4*/ 	.word	0x0000e220


	//   ....[122]....
        /*05c8*/ 	.word	0x0000e310


	//   ....[123]....
        /*05cc*/ 	.word	0x0000e370


	//   ....[124]....
        /*05d0*/ 	.word	0x0000e460


	//   ....[125]....
        /*05d4*/ 	.word	0x0000e4c0


	//   ....[126]....
        /*05d8*/ 	.word	0x0000e5b0


	//   ....[127]....
        /*05dc*/ 	.word	0x0000e610


	//   ....[128]....
        /*05e0*/ 	.word	0x0000e6f0


	//   ....[129]....
        /*05e4*/ 	.word	0x0000e750


	//   ....[130]....
        /*05e8*/ 	.word	0x0000e820


	//----- nvinfo : EIATTR_REG_RECONFIG
	.align		4
.L_92:
        /*05ec*/ 	.byte	0x01, 0x54
	.zero		2


	//----- nvinfo : EIATTR_SYSCALL_OFFSETS
	.align		4
        /*05f0*/ 	.byte	0x04, 0x46
        /*05f2*/ 	.short	(.L_94 - .L_93)


	//   ....[0]....
.L_93:
        /*05f4*/ 	.word	0x00001480


	//   ....[1]....
        /*05f8*/ 	.word	0x0000a260


	//   ....[2]....
        /*05fc*/ 	.word	0x0000a3a0


	//   ....[3]....
        /*0600*/ 	.word	0x0000a4e0


	//   ....[4]....
        /*0604*/ 	.word	0x0000a600


	//   ....[5]....
        /*0608*/ 	.word	0x0000afc0


	//----- nvinfo : EIATTR_MBARRIER_INSTR_OFFSETS
	.align		4
.L_94:
        /*060c*/ 	.byte	0x04, 0x39
        /*060e*/ 	.short	(.L_96 - .L_95)


	//   ....[0]....
.L_95:
        /*0610*/ 	.word	0x00000270
        /*0614*/ 	.word	0x000000ff
        /*0618*/ 	.word	0x00038800
        /*061c*/ 	.short	0x0100
        /*061e*/ 	.byte	0x08
	.zero		1


	//   ....[1]....
        /*0620*/ 	.word	0x00000280
        /*0624*/ 	.word	0x000000ff
        /*0628*/ 	.word	0x00038820
        /*062c*/ 	.short	0x0100
        /*062e*/ 	.byte	0x08
	.zero		1


	//   ....[2]....
        /*0630*/ 	.word	0x00000370
        /*0634*/ 	.word	0x000000ff
        /*0638*/ 	.word	0x00038830
        /*063c*/ 	.short	0x0100
        /*063e*/ 	.byte	0x08
	.zero		1


	//   ....[3]....
        /*0640*/ 	.word	0x00000380
        /*0644*/ 	.word	0x000000ff
        /*0648*/ 	.word	0x00038840
        /*064c*/ 	.short	0x0100
        /*064e*/ 	.byte	0x08
	.zero		1


	//   ....[4]....
        /*0650*/ 	.word	0x00000390
        /*0654*/ 	.word	0x000000ff
        /*0658*/ 	.word	0x00038838
        /*065c*/ 	.short	0x0100
        /*065e*/ 	.byte	0x08
	.zero		1


	//   ....[5]....
        /*0660*/ 	.word	0x000003a0
        /*0664*/ 	.word	0x000000ff
        /*0668*/ 	.word	0x00038848
        /*066c*/ 	.short	0x0100
        /*066e*/ 	.byte	0x08
	.zero		1


	//   ....[6]....
        /*0670*/ 	.word	0x000004d0
        /*0674*/ 	.word	0x000000ff
        /*0678*/ 	.word	0x00038850
        /*067c*/ 	.short	0x0100
        /*067e*/ 	.byte	0x08
	.zero		1


	//   ....[7]....
        /*0680*/ 	.word	0x000004e0
        /*0684*/ 	.word	0x000000ff
        /*0688*/ 	.word	0x00038860
        /*068c*/ 	.short	0x0100
        /*068e*/ 	.byte	0x08
	.zero		1


	//   ....[8]....
        /*0690*/ 	.word	0x000004f0
        /*0694*/ 	.word	0x000000ff
        /*0698*/ 	.word	0x00038858
        /*069c*/ 	.short	0x0100
        /*069e*/ 	.byte	0x08
	.zero		1


	//   ....[9]....
        /*06a0*/ 	.word	0x00000500
        /*06a4*/ 	.word	0x000000ff
        /*06a8*/ 	.word	0x00038868
        /*06ac*/ 	.short	0x0100
        /*06ae*/ 	.byte	0x08
	.zero		1


	//   ....[10]....
        /*06b0*/ 	.word	0x000005f0
        /*06b4*/ 	.word	0x000000ff
        /*06b8*/ 	.word	0x00038870
        /*06bc*/ 	.short	0x0100
        /*06be*/ 	.byte	0x06
	.zero		1


	//   ....[11]....
        /*06c0*/ 	.word	0x00000600
        /*06c4*/ 	.word	0x000000ff
        /*06c8*/ 	.word	0x00038880
        /*06cc*/ 	.short	0x0100
        /*06ce*/ 	.byte	0x06
	.zero		1


	//   ....[12]....
        /*06d0*/ 	.word	0x00000610
        /*06d4*/ 	.word	0x000000ff
        /*06d8*/ 	.word	0x00038878
        /*06dc*/ 	.short	0x0100
        /*06de*/ 	.byte	0x06
	.zero		1


	//   ....[13]....
        /*06e0*/ 	.word	0x00000620
        /*06e4*/ 	.word	0x000000ff
        /*06e8*/ 	.word	0x00038888
        /*06ec*/ 	.short	0x0100
        /*06ee*/ 	.byte	0x06
	.zero		1


	//   ....[14]....
        /*06f0*/ 	.word	0x00000750
        /*06f4*/ 	.word	0x000000ff
        /*06f8*/ 	.word	0x00038890
        /*06fc*/ 	.short	0x0100
        /*06fe*/ 	.byte	0x08
	.zero		1


	//   ....[15]....
        /*0700*/ 	.word	0x00000760
        /*0704*/ 	.word	0x000000ff
        /*0708*/ 	.word	0x000388a0
        /*070c*/ 	.short	0x0100
        /*070e*/ 	.byte	0x08
	.zero		1


	//   ....[16]....
        /*0710*/ 	.word	0x00000770
        /*0714*/ 	.word	0x000000ff
        /*0718*/ 	.word	0x00038898
        /*071c*/ 	.short	0x0100
        /*071e*/ 	.byte	0x08
	.zero		1


	//   ....[17]....
        /*0720*/ 	.word	0x00000780
        /*0724*/ 	.word	0x000000ff
        /*0728*/ 	.word	0x000388a8
        /*072c*/ 	.short	0x0100
        /*072e*/ 	.byte	0x08
	.zero		1


	//   ....[18]....
        /*0730*/ 	.word	0x000008b0
        /*0734*/ 	.word	0x000000ff
        /*0738*/ 	.word	0x000388b0
        /*073c*/ 	.short	0x0100
        /*073e*/ 	.byte	0x08
	.zero		1


	//   ....[19]....
        /*0740*/ 	.word	0x000008c0
        /*0744*/ 	.word	0x000000ff
        /*0748*/ 	.word	0x000388c0
        /*074c*/ 	.short	0x0100
        /*074e*/ 	.byte	0x08
	.zero		1


	//   ....[20]....
        /*0750*/ 	.word	0x000008d0
        /*0754*/ 	.word	0x000000ff
        /*0758*/ 	.word	0x000388b8
        /*075c*/ 	.short	0x0100
        /*075e*/ 	.byte	0x08
	.zero		1


	//   ....[21]....
        /*0760*/ 	.word	0x000008e0
        /*0764*/ 	.word	0x000000ff
        /*0768*/ 	.word	0x000388c8
        /*076c*/ 	.short	0x0100
        /*076e*/ 	.byte	0x08
	.zero		1


	//   ....[22]....
        /*0770*/ 	.word	0x000014e0
        /*0774*/ 	.word	0x000000ff
        /*0778*/ 	.word	0x00038800
        /*077c*/ 	.short	0x010a
        /*077e*/ 	.byte	0x27
	.zero		1


	//   ....[23]....
        /*0780*/ 	.word	0x00001560
        /*0784*/ 	.word	0x00000003
        /*0788*/ 	.word	0x00038830
        /*078c*/ 	.short	0x010a
        /*078e*/ 	.byte	0x3f
	.zero		1


	//   ....[24]....
        /*0790*/ 	.word	0x000015d0
        /*0794*/ 	.word	0x00000003
        /*0798*/ 	.word	0x00038830
        /*079c*/ 	.short	0x010a
        /*079e*/ 	.byte	0x3f
	.zero		1


	//   ....[25]....
        /*07a0*/ 	.word	0x00002970
        /*07a4*/ 	.word	0x00000003
        /*07a8*/ 	.word	0x00000000
        /*07ac*/ 	.short	0x0101
        /*07ae*/ 	.byte	0x3f
	.zero		1


	//   ....[26]....
        /*07b0*/ 	.word	0x000040e0
        /*07b4*/ 	.word	0x000000ff
        /*07b8*/ 	.word	0x00038830
        /*07bc*/ 	.short	0x010a
        /*07be*/ 	.byte	0x06
	.zero		1


	//   ....[27]....
        /*07c0*/ 	.word	0x00004120
        /*07c4*/ 	.word	0x000000ff
        /*07c8*/ 	.word	0x00038830
        /*07cc*/ 	.short	0x010a
        /*07ce*/ 	.byte	0x06
	.zero		1


	//   ....[28]....
        /*07d0*/ 	.word	0x00004490
        /*07d4*/ 	.word	0x000000ff
        /*07d8*/ 	.word	0x00038850
        /*07dc*/ 	.short	0x010a
        /*07de*/ 	.byte	0x06
	.zero		1


	//   ....[29]....
        /*07e0*/ 	.word	0x000044d0
        /*07e4*/ 	.word	0x000000ff
        /*07e8*/ 	.word	0x00038850
        /*07ec*/ 	.short	0x010a
        /*07ee*/ 	.byte	0x06
	.zero		1


	//   ....[30]....
        /*07f0*/ 	.word	0x000057e0
        /*07f4*/ 	.word	0x00000003
        /*07f8*/ 	.word	0x00000000
        /*07fc*/ 	.short	0x0101
        /*07fe*/ 	.byte	0x3f
	.zero		1


	//   ....[31]....
        /*0800*/ 	.word	0x00005980
        /*0804*/ 	.word	0x000000ff
        /*0808*/ 	.word	0x00000000
        /*080c*/ 	.short	0x0101
        /*080e*/ 	.byte	0x06
	.zero		1


	//   ....[32]....
        /*0810*/ 	.word	0x00006380
        /*0814*/ 	.word	0x000000ff
        /*0818*/ 	.word	0x00038850
        /*081c*/ 	.short	0x010a
        /*081e*/ 	.byte	0x08
	.zero		1


	//   ....[33]....
        /*0820*/ 	.word	0x000063c0
        /*0824*/ 	.word	0x000000ff
        /*0828*/ 	.word	0x00038850
        /*082c*/ 	.short	0x010a
        /*082e*/ 	.byte	0x08
	.zero		1


	//   ....[34]....
        /*0830*/ 	.word	0x00008400
        /*0834*/ 	.word	0x000000ff
        /*0838*/ 	.word	0x00000000
        /*083c*/ 	.short	0x0101
        /*083e*/ 	.byte	0x08
	.zero		1


	//   ....[35]....
        /*0840*/ 	.word	0x00009640
        /*0844*/ 	.word	0x000000ff
        /*0848*/ 	.word	0x00000000
        /*084c*/ 	.short	0x0101
        /*084e*/ 	.byte	0x27
	.zero		1


	//   ....[36]....
        /*0850*/ 	.word	0x0000aa30
        /*0854*/ 	.word	0x00000004
        /*0858*/ 	.word	0x00038880
        /*085c*/ 	.short	0x010a
        /*085e*/ 	.byte	0x3f
	.zero		1


	//   ....[37]....
        /*0860*/ 	.word	0x0000ac30
        /*0864*/ 	.word	0x00000004
        /*0868*/ 	.word	0x00038840
        /*086c*/ 	.short	0x010a
        /*086e*/ 	.byte	0x3f
	.zero		1


	//   ....[38]....
        /*0870*/ 	.word	0x0000b8b0
        /*0874*/ 	.word	0x000000ff
        /*0878*/ 	.word	0x00038800
        /*087c*/ 	.short	0x0107
        /*087e*/ 	.byte	0x29
	.zero		1


	//   ....[39]....
        /*0880*/ 	.word	0x0000b900
        /*0884*/ 	.word	0x000000ff
        /*0888*/ 	.word	0x00038800
        /*088c*/ 	.short	0x0101
        /*088e*/ 	.byte	0x29
	.zero		1


	//   ....[40]....
        /*0890*/ 	.word	0x0000b930
        /*0894*/ 	.word	0x000000ff
        /*0898*/ 	.word	0x00038820
        /*089c*/ 	.short	0x010a
        /*089e*/ 	.byte	0x29
	.zero		1


	//   ....[41]....
        /*08a0*/ 	.word	0x0000bc40
        /*08a4*/ 	.word	0x00000004
        /*08a8*/ 	.word	0x00038880
        /*08ac*/ 	.short	0x010a
        /*08ae*/ 	.byte	0x3f
	.zero		1


	//   ....[42]....
        /*08b0*/ 	.word	0x0000bf70
        /*08b4*/ 	.word	0x00000004
        /*08b8*/ 	.word	0x00038840
        /*08bc*/ 	.short	0x010a
        /*08be*/ 	.byte	0x3f
	.zero		1


	//   ....[43]....
        /*08c0*/ 	.word	0x0000c330
        /*08c4*/ 	.word	0x00000013
        /*08c8*/ 	.word	0x00038870
        /*08cc*/ 	.short	0x010a
        /*08ce*/ 	.byte	0x3f
	.zero		1


	//   ....[44]....
        /*08d0*/ 	.word	0x0000c3a0
        /*08d4*/ 	.word	0x00000013
        /*08d8*/ 	.word	0x00038860
        /*08dc*/ 	.short	0x010a
        /*08de*/ 	.byte	0x3f
	.zero		1


	//   ....[45]....
        /*08e0*/ 	.word	0x0000cba0
        /*08e4*/ 	.word	0x00000013
        /*08e8*/ 	.word	0x00038850
        /*08ec*/ 	.short	0x0101
        /*08ee*/ 	.byte	0x3f
	.zero		1


	//   ....[46]....
        /*08f0*/ 	.word	0x0000cc20
        /*08f4*/ 	.word	0x00000013
        /*08f8*/ 	.word	0x00000000
        /*08fc*/ 	.short	0x0101
        /*08fe*/ 	.byte	0x3f
	.zero		1


	//   ....[47]....
        /*0900*/ 	.word	0x0000cd00
        /*0904*/ 	.word	0x00000015
        /*0908*/ 	.word	0x00038870
        /*090c*/ 	.short	0x010a
        /*090e*/ 	.byte	0x3f
	.zero		1


	//   ....[48]....
        /*0910*/ 	.word	0x0000cd90
        /*0914*/ 	.word	0x00000015
        /*0918*/ 	.word	0x00038860
        /*091c*/ 	.short	0x010a
        /*091e*/ 	.byte	0x3f
	.zero		1


	//   ....[49]....
        /*0920*/ 	.word	0x0000d590
        /*0924*/ 	.word	0x00000015
        /*0928*/ 	.word	0x00038850
        /*092c*/ 	.short	0x0101
        /*092e*/ 	.byte	0x3f
	.zero		1


	//   ....[50]....
        /*0930*/ 	.word	0x0000d620
        /*0934*/ 	.word	0x00000000
        /*0938*/ 	.word	0x00000000
        /*093c*/ 	.short	0x0101
        /*093e*/ 	.byte	0x3f
	.zero		1


	//   ....[51]....
        /*0940*/ 	.word	0x0000d750
        /*0944*/ 	.word	0x00000009
        /*0948*/ 	.word	0x00038820
        /*094c*/ 	.short	0x010a
        /*094e*/ 	.byte	0x3f
	.zero		1


	//   ....[52]....
        /*0950*/ 	.word	0x0000d8c0
        /*0954*/ 	.word	0x00000005
        /*0958*/ 	.word	0x00000000
        /*095c*/ 	.short	0x010a
        /*095e*/ 	.byte	0x3f
	.zero		1


	//   ....[53]....
        /*0960*/ 	.word	0x0000d930
        /*0964*/ 	.word	0x00000007
        /*0968*/ 	.word	0x00000000
        /*096c*/ 	.short	0x010a
        /*096e*/ 	.byte	0x3f
	.zero		1


	//   ....[54]....
        /*0970*/ 	.word	0x0000d990
        /*0974*/ 	.word	0x00000005
        /*0978*/ 	.word	0x00038860
        /*097c*/ 	.short	0x010a
        /*097e*/ 	.byte	0x3f
	.zero		1


	//   ....[55]....
        /*0980*/ 	.word	0x0000d9e0
        /*0984*/ 	.word	0x00000003
        /*0988*/ 	.word	0x00038860
        /*098c*/ 	.short	0x010a
        /*098e*/ 	.byte	0x3f
	.zero		1


	//   ....[56]....
        /*0990*/ 	.word	0x0000da20
        /*0994*/ 	.word	0x00000005
        /*0998*/ 	.word	0x00038880
        /*099c*/ 	.short	0x010a
        /*099e*/ 	.byte	0x3f
	.zero		1


	//   ....[57]....
        /*09a0*/ 	.word	0x0000da40
        /*09a4*/ 	.word	0x00000003
        /*09a8*/ 	.word	0x00038880
        /*09ac*/ 	.short	0x010a
        /*09ae*/ 	.byte	0x3f
	.zero		1


	//   ....[58]....
        /*09b0*/ 	.word	0x0000dab0
        /*09b4*/ 	.word	0x00000003
        /*09b8*/ 	.word	0x00038800
        /*09bc*/ 	.short	0x010a
        /*09be*/ 	.byte	0x3f
	.zero		1


	//   ....[59]....
        /*09c0*/ 	.word	0x0000db00
        /*09c4*/ 	.word	0x00000003
        /*09c8*/ 	.word	0x00038830
        /*09cc*/ 	.short	0x010a
        /*09ce*/ 	.byte	0x3f
	.zero		1


	//   ....[60]....
        /*09d0*/ 	.word	0x0000db60
        /*09d4*/ 	.word	0x00000005
        /*09d8*/ 	.word	0x00038830
        /*09dc*/ 	.short	0x010a
        /*09de*/ 	.byte	0x3f
	.zero		1


	//   ....[61]....
        /*09e0*/ 	.word	0x0000dbc0
        /*09e4*/ 	.word	0x00000005
        /*09e8*/ 	.word	0x00038850
        /*09ec*/ 	.short	0x010a
        /*09ee*/ 	.byte	0x3f
	.zero		1


	//   ....[62]....
        /*09f0*/ 	.word	0x0000dc20
        /*09f4*/ 	.word	0x00000007
        /*09f8*/ 	.word	0x00038850
        /*09fc*/ 	.short	0x010a
        /*09fe*/ 	.byte	0x3f
	.zero		1


	//   ....[63]....
        /*0a00*/ 	.word	0x0000dd70
        /*0a04*/ 	.word	0x00000004
        /*0a08*/ 	.word	0x00038880
        /*0a0c*/ 	.short	0x010a
        /*0a0e*/ 	.byte	0x3f
	.zero		1


	//   ....[64]....
        /*0a10*/ 	.word	0x0000ddc0
        /*0a14*/ 	.word	0x00000004
        /*0a18*/ 	.word	0x00038840
        /*0a1c*/ 	.short	0x010a
        /*0a1e*/ 	.byte	0x3f
	.zero		1


	//   ....[65]....
        /*0a20*/ 	.word	0x0000e870
        /*0a24*/ 	.word	0x00000003
        /*0a28*/ 	.word	0x00038820
        /*0a2c*/ 	.short	0x010a
        /*0a2e*/ 	.byte	0x3f
	.zero		1


	//   ....[66]....
        /*0a30*/ 	.word	0x0000e8c0
        /*0a34*/ 	.word	0x00000004
        /*0a38*/ 	.word	0x00038880
        /*0a3c*/ 	.short	0x010a
        /*0a3e*/ 	.byte	0x3f
	.zero		1


	//   ....[67]....
        /*0a40*/ 	.word	0x0000e910
        /*0a44*/ 	.word	0x00000004
        /*0a48*/ 	.word	0x00038840
        /*0a4c*/ 	.short	0x010a
        /*0a4e*/ 	.byte	0x3f
	.zero		1


	//   ....[68]....
        /*0a50*/ 	.word	0x0000e960
        /*0a54*/ 	.word	0x00000013
        /*0a58*/ 	.word	0x00038870
        /*0a5c*/ 	.short	0x010a
        /*0a5e*/ 	.byte	0x3f
	.zero		1


	//   ....[69]....
        /*0a60*/ 	.word	0x0000e9b0
        /*0a64*/ 	.word	0x00000013
        /*0a68*/ 	.word	0x00038860
        /*0a6c*/ 	.short	0x010a
        /*0a6e*/ 	.byte	0x3f
	.zero		1


	//   ....[70]....
        /*0a70*/ 	.word	0x0000ea00
        /*0a74*/ 	.word	0x00000015
        /*0a78*/ 	.word	0x00038870
        /*0a7c*/ 	.short	0x010a
        /*0a7e*/ 	.byte	0x3f
	.zero		1


	//   ....[71]....
        /*0a80*/ 	.word	0x0000ea50
        /*0a84*/ 	.word	0x00000015
        /*0a88*/ 	.word	0x00038860
        /*0a8c*/ 	.short	0x010a
        /*0a8e*/ 	.byte	0x3f
	.zero		1


	//   ....[72]....
        /*0a90*/ 	.word	0x0000eaa0
        /*0a94*/ 	.word	0x00000009
        /*0a98*/ 	.word	0x00038820
        /*0a9c*/ 	.short	0x010a
        /*0a9e*/ 	.byte	0x3f
	.zero		1


	//   ....[73]....
        /*0aa0*/ 	.word	0x0000eaf0
        /*0aa4*/ 	.word	0x00000005
        /*0aa8*/ 	.word	0x00000000
        /*0aac*/ 	.short	0x010a
        /*0aae*/ 	.byte	0x3f
	.zero		1


	//   ....[74]....
        /*0ab0*/ 	.word	0x0000eb40
        /*0ab4*/ 	.word	0x00000007
        /*0ab8*/ 	.word	0x00000000
        /*0abc*/ 	.short	0x010a
        /*0abe*/ 	.byte	0x3f
	.zero		1


	//   ....[75]....
        /*0ac0*/ 	.word	0x0000eb90
        /*0ac4*/ 	.word	0x00000005
        /*0ac8*/ 	.word	0x00038860
        /*0acc*/ 	.short	0x010a
        /*0ace*/ 	.byte	0x3f
	.zero		1


	//   ....[76]....
        /*0ad0*/ 	.word	0x0000ebe0
        /*0ad4*/ 	.word	0x00000003
        /*0ad8*/ 	.word	0x00038860
        /*0adc*/ 	.short	0x010a
        /*0ade*/ 	.byte	0x3f
	.zero		1


	//   ....[77]....
        /*0ae0*/ 	.word	0x0000ec30
        /*0ae4*/ 	.word	0x00000005
        /*0ae8*/ 	.word	0x00038880
        /*0aec*/ 	.short	0x010a
        /*0aee*/ 	.byte	0x3f
	.zero		1


	//----- nvinfo : EIATTR_NUM_MBARRIERS
	.align		4
.L_96:
        /*0af0*/ 	.byte	0x03, 0x38
        /*0af2*/ 	.short	0x0016


	//----- nvinfo : EIATTR_EXIT_INSTR_OFFSETS
	.align		4
        /*0af4*/ 	.byte	0x04, 0x1c
        /*0af6*/ 	.short	(.L_98 - .L_97)


	//   ....[0]....
.L_97:
        /*0af8*/ 	.word	0x00000a30


	//   ....[1]....
        /*0afc*/ 	.word	0x00009c20


	//   ....[2]....
        /*0b00*/ 	.word	0x0000d7c0


	//   ....[3]....
        /*0b04*/ 	.word	0x0000da90


	//----- nvinfo : EIATTR_MAX_THREADS
	.align		4
.L_98:
        /*0b08*/ 	.byte	0x04, 0x05
        /*0b0a*/ 	.short	(.L_100 - .L_99)
.L_99:
        /*0b0c*/ 	.word	0x00000180
        /*0b10*/ 	.word	0x00000001
        /*0b14*/ 	.word	0x00000001


	//----- nvinfo : EIATTR_CRS_STACK_SIZE
	.align		4
.L_100:
        /*0b18*/ 	.byte	0x04, 0x1e
        /*0b1a*/ 	.short	(.L_102 - .L_101)
.L_101:
        /*0b1c*/ 	.word	0x00000000


	//----- nvinfo : EIATTR_CBANK_PARAM_SIZE
	.align		4
.L_102:
        /*0b20*/ 	.byte	0x03, 0x19
        /*0b22*/ 	.short	0x0a70


	//----- nvinfo : EIATTR_PARAM_CBANK
	.align		4
        /*0b24*/ 	.byte	0x04, 0x0a
        /*0b26*/ 	.short	(.L_104 - .L_103)
	.align		4
.L_103:
        /*0b28*/ 	.word	index@(.nv.constant0._ZN7cutlass13device_kernelIN5flash11enable_sm90INS1_16FlashAttnFwdSm90INS1_25CollectiveMainloopFwdSm90ILi2EN4cute5tupleIJNS5_1CILi1EEES8_S8_EEENS6_IJNS7_ILi128EEESA_NS7_ILi256EEEEEELi256ENS_12float_e4m3_tEfNS_4arch4Sm90ELb0ELb0ELb0ELb0ELb0ELb0ELb0ELb1ELb1ELb1ELb0ELb0EEENS1_21CollectiveEpilogueFwdINS6_IJSA_SB_SA_EEES9_NS_10bfloat16_tESF_Li256ELb0ELb1ELb0ELb1EEENS1_29StaticPersistentTileSchedulerILb0EEEEEEEEEvNT_6ParamsE)
        /*0b2c*/ 	.short	0x0210
        /*0b2e*/ 	.short	0x0a70


	//----- nvinfo : EIATTR_SW_WAR
	.align		4
.L_104:
        /*0b30*/ 	.byte	0x04, 0x36
        /*0b32*/ 	.short	(.L_106 - .L_105)
.L_105:
        /*0b34*/ 	.word	0x00000008
.L_106:


//--------------------- .nv.info._ZN7cutlass13device_kernelIN5flash11enable_sm90INS1_16FlashAttnFwdSm90INS1_25CollectiveMainloopFwdSm90ILi2EN4cute5tupleIJNS5_1CILi1EEES8_S8_EEENS6_IJNS7_ILi128EEESA_NS7_ILi256EEEEEELi256ENS_12float_e4m3_tEfNS_4arch4Sm90ELb0ELb0ELb0ELb1ELb0ELb0ELb0ELb1ELb1ELb1ELb0ELb0EEENS1_21CollectiveEpilogueFwdINS6_IJSA_SB_SA_EEES9_NS_10bfloat16_tESF_Li256ELb1ELb1ELb0ELb1EEENS1_36VarlenDynamicPersistentTileSchedulerILi128ELi128ELi256ELi128ELb0ELb1ELb1ELb0ELb1ELb1EEEEEEEEEvNT_6ParamsE --------------------------
	.section	.nv.info._ZN7cutlass13device_kernelIN5flash11enable_sm90INS1_16FlashAttnFwdSm90INS1_25CollectiveMainloopFwdSm90ILi2EN4cute5tupleIJNS5_1CILi1EEES8_S8_EEENS6_IJNS7_ILi128EEESA_NS7_ILi256EEEEEELi256ENS_12float_e4m3_tEfNS_4arch4Sm90ELb0ELb0ELb0ELb1ELb0ELb0ELb0ELb1ELb1ELb1ELb0ELb0EEENS1_21CollectiveEpilogueFwdINS6_IJSA_SB_SA_EEES9_NS_10bfloat16_tESF_Li256ELb1ELb1ELb0ELb1EEENS1_36VarlenDynamicPersistentTileSchedulerILi128ELi128ELi256ELi128ELb0ELb1ELb1ELb0ELb1ELb1EEEEEEEEEvNT_6ParamsE,"",@"SHT_CUDA_INFO"
	.sectionflags	@""
	.align	4


	//----- nvinfo : EIATTR_CUDA_API_VERSION
	.align		4
        /*0000*/ 	.byte	0x04, 0x37
        /*0002*/ 	.short	(.L_108 - .L_107)
.L_107:
        /*0004*/ 	.word	0x00000082


	//----- nvinfo : EIATTR_KPARAM_INFO
	.align		4
.L_108:
        /*0008*/ 	.byte	0x04, 0x17
        /*000a*/ 	.short	(.L_110 - .L_109)
.L_109:
        /*000c*/ 	.word	0x00000000
        /*0010*/ 	.short	0x0000
        /*0012*/ 	.short	0x0070
        /*0014*/ 	.byte	0x00, 0xf0, 0x01, 0x2a


	//----- nvinfo : EIATTR_SPARSE_MMA_MASK
	.align		4
.L_110:
        /*0018*/ 	.byte	0x03, 0x50
        /*001a*/ 	.short	0x0000


	//----- nvinfo : EIATTR_MAXREG_COUNT
	.align		4
        /*001c*/ 	.byte	0x03, 0x1b
        /*001e*/ 	.short	0x00a8


	//----- nvinfo : EIATTR_NUM_BARRIERS
	.align		4
        /*0020*/ 	.byte	0x02, 0x4c
        /*0022*/ 	.byte	0x10
	.zero		1


	//----- nvinfo : EIATTR_EXTERNS
	.align		4
        /*0024*/ 	.byte	0x04, 0x0f
        /*0026*/ 	.short	(.L_112 - .L_111)


	//   ....[0]....
	.align		4
.L_111:
        /*0028*/ 	.word	index@(__assertfail)


	//----- nvinfo : EIATTR_ANNOTATIONS
	.align		4
.L_112:
        /*002c*/ 	.byte	0x04, 0x55
        /*002e*/ 	.short	(.L_114 - .L_113)


	//   ....[0]....
.L_113:
        /* <DEDUP_REMOVED lines=39> */
        /*0294*/ 	.byte	0x40, 0x0e, 0x01, 0x00, 0x01, 0x00, 0x00, 0x00, 0x50, 0x0f, 0x01, 0x00


	//----- nvinfo : EIATTR_MERCURY_ISA_VERSION
	.align		4
.L_114:
        /*02a0*/ 	.byte	0x03, 0x5f
        /*02a2*/ 	.short	0x0101


	//----- nvinfo : EIATTR_UNUSED_LOAD_BYTE_OFFSET
	.align		4
        /*02a4*/ 	.byte	0x04, 0x44
        /*02a6*/ 	.short	(.L_116 - .L_115)


	//   ....[0]....
.L_115:
        /*02a8*/ 	.word	0x00000a40
        /*02ac*/ 	.word	0x0000fff0


	//   ....[1]....
        /*02b0*/ 	.word	0x00007a90
        /*02b4*/ 	.word	0x0000fff0


	//----- nvinfo : EIATTR_INT_WARP_WIDE_INSTR_OFFSETS
	.align		4
.L_116:
        /*02b8*/ 	.byte	0x04, 0x31
        /*02ba*/ 	.short	(.L_118 - .L_117)


	//   ....[0]....
.L_117:
        /*02bc*/ 	.word	0x00000130


	//   ....[1]....
        /*02c0*/ 	.word	0x00000170


	//   ....[2]....
        /*02c4*/ 	.word	0x000001e0


	//   ....[3]....
        /*02c8*/ 	.word	0x0000c8e0


	//   ....[4]....
        /*02cc*/ 	.word	0x0000c970


	//   ....[5]....
        /*02d0*/ 	.word	0x0000f730


	//   ....[6]....
        /*02d4*/ 	.word	0x0000f7c0


	//----- nvinfo : EIATTR_COOP_GROUP_MASK_REGIDS
	.align		4
.L_118:
        /*02d8*/ 	.byte	0x04, 0x29
        /*02da*/ 	.short	(.L_120 - .L_119)


	//   ....[0]....
.L_119:
        /*02dc*/ 	.word	0xffffffff


	//   ....[1]....
        /*02e0*/ 	.word	0xffffffff


	//   ....[2]....
        /*02e4*/ 	.word	0xffffffff


	//   ....[3]....
        /*02e8*/ 	.word	0xffffffff


	//   ....[4]....
        /*02ec*/ 	.word	0xffffffff


	//   ....[5]....
        /*02f0*/ 	.word	0xffffffff


	//   ....[6]....
        /*02f4*/ 	.word	0xffffffff


	//   ....[7]....
        /*02f8*/ 	.word	0xffffffff


	//   ....[8]....
        /*02fc*/ 	.word	0xffffffff


	//   ....[9]....
        /*0300*/ 	.word	0xffffffff


	//   ....[10]....
        /*0304*/ 	.word	0xffffffff


	//   ....[11]....
        /*0308*/ 	.word	0xffffffff


	//   ....[12]....
        /*030c*/ 	.word	0xffffffff


	//   ....[13]....
        /*0310*/ 	.word	0xffffffff


	//   ....[14]....
        /*0314*/ 	.word	0xffffffff


	//   ....[15]....
        /*0318*/ 	.word	0xffffffff


	//   ....[16]....
        /*031c*/ 	.word	0xffffffff


	//   ....[17]....
        /*0320*/ 	.word	0xffffffff


	//   ....[18]....
        /*0324*/ 	.word	0xffffffff


	//   ....[19]....
        /*0328*/ 	.word	0xffffffff


	//   ....[20]....
        /*032c*/ 	.word	0xffffffff


	//   ....[21]....
        /*0330*/ 	.word	0xffffffff


	//   ....[22]....
        /*0334*/ 	.word	0xffffffff


	//   ....[23]....
        /*0338*/ 	.word	0xffffffff


	//   ....[24]....
        /*033c*/ 	.word	0xffffffff


	//   ....[25]....
        /*0340*/ 	.word	0xffffffff


	//   ....[26]....
        /*0344*/ 	.word	0xffffffff


	//   ....[27]....
        /*0348*/ 	.word	0xffffffff


	//   ....[28]....
        /*034c*/ 	.word	0xffffffff


	//   ....[29]....
        /*0350*/ 	.word	0xffffffff


	//   ....[30]....
        /*0354*/ 	.word	0xffffffff


	//   ....[31]....
        /*0358*/ 	.word	0xffffffff


	//   ....[32]....
        /*035c*/ 	.word	0xffffffff


	//   ....[33]....
        /*0360*/ 	.word	0xffffffff


	//   ....[34]....
        /*0364*/ 	.word	0xffffffff


	//   ....[35]....
        /*0368*/ 	.word	0xffffffff


	//   ....[36]....
        /*036c*/ 	.word	0xffffffff


	//   ....[37]....
        /*0370*/ 	.word	0xffffffff


	//   ....[38]....
        /*0374*/ 	.word	0xffffffff


	//   ....[39]....
        /*0378*/ 	.word	0xffffffff


	//   ....[40]....
        /*037c*/ 	.word	0xffffffff


	//   ....[41]....
        /*0380*/ 	.word	0xffffffff


	//   ....[42]....
        /*0384*/ 	.word	0xffffffff


	//   ....[43]....
        /*0388*/ 	.word	0xffffffff


	//   ....[44]....
        /*038c*/ 	.word	0xffffffff


	//   ....[45]....
        /*0390*/ 	.word	0xffffffff


	//   ....[46]....
        /*0394*/ 	.word	0xffffffff


	//   ....[47]....
        /*0398*/ 	.word	0xffffffff


	//   ....[48]....
        /*039c*/ 	.word	0xffffffff


	//   ....[49]....
        /*03a0*/ 	.word	0xffffffff


	//   ....[50]....
        /*03a4*/ 	.word	0xffffffff


	//   ....[51]....
        /*03a8*/ 	.word	0xffffffff


	//   ....[52]....
        /*03ac*/ 	.word	0xffffffff


	//   ....[53]....
        /*03b0*/ 	.word	0xffffffff


	//   ....[54]....
        /*03b4*/ 	.word	0xffffffff


	//   ....[55]....
        /*03b8*/ 	.word	0xffffffff


	//   ....[56]....
        /*03bc*/ 	.word	0xffffffff


	//   ....[57]....
        /*03c0*/ 	.word	0xffffffff


	//   ....[58]....
        /*03c4*/ 	.word	0xffffffff


	//   ....[59]....
        /*03c8*/ 	.word	0xffffffff


	//   ....[60]....
        /*03cc*/ 	.word	0xffffffff


	//   ....[61]....
        /*03d0*/ 	.word	0xffffffff


	//   ....[62]....
        /*03d4*/ 	.word	0xffffffff


	//   ....[63]....
        /*03d8*/ 	.word	0xffffffff


	//   ....[64]....
        /*03dc*/ 	.word	0xffffffff


	//   ....[65]....
        /*03e0*/ 	.word	0xffffffff


	//   ....[66]....
        /*03e4*/ 	.word	0xffffffff


	//   ....[67]....
        /*03e8*/ 	.word	0xffffffff


	//   ....[68]....
        /*03ec*/ 	.word	0xffffffff


	//   ....[69]....
        /*03f0*/ 	.word	0xffffffff


	//   ....[70]....
        /*03f4*/ 	.word	0xffffffff


	//   ....[71]....
        /*03f8*/ 	.word	0xffffffff


	//   ....[72]....
        /*03fc*/ 	.word	0xffffffff


	//   ....[73]....
        /*0400*/ 	.word	0xffffffff


	//   ....[74]....
        /*0404*/ 	.word	0xffffffff


	//   ....[75]....
        /*0408*/ 	.word	0xffffffff


	//   ....[76]....
        /*040c*/ 	.word	0xffffffff


	//   ....[77]....
        /*0410*/ 	.word	0xffffffff


	//   ....[78]....
        /*0414*/ 	.word	0xffffffff


	//   ....[79]....
        /*0418*/ 	.word	0xffffffff


	//   ....[80]....
        /*041c*/ 	.word	0xffffffff


	//   ....[81]....
        /*0420*/ 	.word	0xffffffff


	//   ....[82]....
        /*0424*/ 	.word	0xffffffff


	//   ....[83]....
        /*0428*/ 	.word	0xffffffff


	//   ....[84]....
        /*042c*/ 	.word	0xffffffff


	//   ....[85]....
        /*0430*/ 	.word	0xffffffff


	//   ....[86]....
        /*0434*/ 	.word	0xffffffff


	//   ....[87]....
        /*0438*/ 	.word	0xffffffff


	//   ....[88]....
        /*043c*/ 	.word	0xffffffff


	//   ....[89]....
        /*0440*/ 	.word	0xffffffff


	//   ....[90]....
        /*0444*/ 	.word	0xffffffff


	//   ....[91]....
        /*0448*/ 	.word	0xffffffff


	//   ....[92]....
        /*044c*/ 	.word	0xffffffff


	//   ....[93]....
        /*0450*/ 	.word	0xffffffff


	//   ....[94]....
        /*0454*/ 	.word	0xffffffff


	//   ....[95]....
        /*0458*/ 	.word	0xffffffff


	//   ....[96]....
        /*045c*/ 	.word	0xffffffff


	//   ....[97]....
        /*0460*/ 	.word	0xffffffff


	//   ....[98]....
        /*0464*/ 	.word	0xffffffff


	//   ....[99]....
        /*0468*/ 	.word	0xffffffff


	//   ....[100]....
        /*046c*/ 	.word	0xffffffff


	//   ....[101]....
        /*0470*/ 	.word	0xffffffff


	//   ....[102]....
        /*0474*/ 	.word	0xffffffff


	//   ....[103]....
        /*0478*/ 	.word	0xffffffff


	//   ....[104]....
        /*047c*/ 	.word	0xffffffff


	//   ....[105]....
        /*0480*/ 	.word	0xffffffff


	//   ....[106]....
        /*0484*/ 	.word	0xffffffff


	//   ....[107]....
        /*0488*/ 	.word	0xffffffff


	//   ....[108]....
        /*048c*/ 	.word	0xffffffff


	//   ....[109]....
        /*0490*/ 	.word	0xffffffff


	//   ....[110]....
        /*0494*/ 	.word	0xffffffff


	//   ....[111]....
        /*0498*/ 	.word	0xffffffff


	//   ....[112]....
        /*049c*/ 	.word	0xffffffff


	//   ....[113]....
        /*04a0*/ 	.word	0xffffffff


	//   ....[114]....
        /*04a4*/ 	.word	0xffffffff


	//   ....[115]....
        /*04a8*/ 	.word	0xffffffff


	//   ....[116]....
        /*04ac*/ 	.word	0xffffffff


	//   ....[117]....
        /*04b0*/ 	.word	0xffffffff


	//   ....[118]....
        /*04b4*/ 	.word	0xffffffff


	//   ....[119]....
        /*04b8*/ 	.word	0xffffffff


	//   ....[120]....
        /*04bc*/ 	.word	0xffffffff


	//   ....[121]....
        /*04c0*/ 	.word	0xffffffff


	//   ....[122]....
        /*04c4*/ 	.word	0xffffffff


	//   ....[123]....
        /*04c8*/ 	.word	0xffffffff


	//   ....[124]....
        /*04cc*/ 	.word	0xffffffff


	//   ....[125]....
        /*04d0*/ 	.word	0xffffffff


	//   ....[126]....
        /*04d4*/ 	.word	0xffffffff


	//   ....[127]....
        /*04d8*/ 	.word	0xffffffff


	//   ....[128]....
        /*04dc*/ 	.word	0xffffffff


	//   ....[129]....
        /*04e0*/ 	.word	0xffffffff


	//   ....[130]....
        /*04e4*/ 	.word	0xffffffff


	//   ....[131]....
        /*04e8*/ 	.word	0xffffffff


	//   ....[132]....
        /*04ec*/ 	.word	0xffffffff


	//   ....[133]....
        /*04f0*/ 	.word	0xffffffff


	//   ....[134]....
        /*04f4*/ 	.word	0xffffffff


	//   ....[135]....
        /*04f8*/ 	.word	0xffffffff


	//   ....[136]....
        /*04fc*/ 	.word	0xffffffff


	//   ....[137]....
        /*0500*/ 	.word	0xffffffff


	//   ....[138]....
        /*0504*/ 	.word	0xffffffff


	//   ....[139]....
        /*0508*/ 	.word	0xffffffff


	//   ....[140]....
        /*050c*/ 	.word	0xffffffff


	//   ....[141]....
        /*0510*/ 	.word	0xffffffff


	//   ....[142]....
        /*0514*/ 	.word	0xffffffff


	//   ....[143]....
        /*0518*/ 	.word	0xffffffff


	//   ....[144]....
        /*051c*/ 	.word	0xffffffff


	//   ....[145]....
        /*0520*/ 	.word	0xffffffff


	//   ....[146]....
        /*0524*/ 	.word	0xffffffff


	//   ....[147]....
        /*0528*/ 	.word	0xffffffff


	//   ....[148]....
        /*052c*/ 	.word	0xffffffff


	//   ....[149]....
        /*0530*/ 	.word	0xffffffff


	//   ....[150]....
        /*0534*/ 	.word	0xffffffff


	//   ....[151]....
        /*0538*/ 	.word	0xffffffff


	//   ....[152]....
        /*053c*/ 	.word	0xffffffff


	//   ....[153]....
        /*0540*/ 	.word	0xffffffff


	//   ....[154]....
        /*0544*/ 	.word	0xffffffff


	//   ....[155]....
        /*0548*/ 	.word	0x0500000f


	//   ....[156]....
        /*054c*/ 	.word	0x0500000f


	//   ....[157]....
        /*0550*/ 	.word	0x0500000f


	//   ....[158]....
        /*0554*/ 	.word	0x0500000f


	//   ....[159]....
        /*0558*/ 	.word	0x0500000f


	//   ....[160]....
        /*055c*/ 	.word	0x0500000f


	//   ....[161]....
        /*0560*/ 	.word	0x0500000f


	//   ....[162]....
        /*0564*/ 	.word	0x0500000f


	//   ....[163]....
        /*0568*/ 	.word	0x0500000f


	//   ....[164]....
        /*056c*/ 	.word	0x0500000f


	//   ....[165]....
        /*0570*/ 	.word	0x0500000f


	//   ....[166]....
        /*0574*/ 	.word	0x0500000f


	//   ....[167]....
        /*0578*/ 	.word	0x0500000f


	//   ....[168]....
        /*057c*/ 	.word	0x0500000f


	//   ....[169]....
        /*0580*/ 	.word	0x0500000f


	//   ....[170]....
        /*0584*/ 	.word	0x0500000f


	//   ....[171]....
        /*0588*/ 	.word	0x0500000f


	//   ....[172]....
        /*058c*/ 	.word	0x0500000f


	//----- nvinfo : EIATTR_COOP_GROUP_INSTR_OFFSETS
	.align		4
.L_120:
        /*0590*/ 	.byte	0x04, 0x28
        /*0592*/ 	.short	(.L_122 - .L_121)


	//   ....[0]....
.L_121:
        /*0594*/ 	.word	0x00000070


	//   ....[1]....
        /*0598*/ 	.word	0x00000140


	//   ....[2]....
        /*059c*/ 	.word	0x00000190


	//   ....[3]....
        /*05a0*/ 	.word	0x000003c0


	//   ....[4]....
        /*05a4*/ 	.word	0x00000520


	//   ....[5]....
        /*05a8*/ 	.word	0x00000640


	//   ....[6]....
        /*05ac*/ 	.word	0x000007a0


	//   ....[7]....
        /*05b0*/ 	.word	0x00001960


	//   ....[8]....
        /*05b4*/ 	.word	0x00002ca0


	//   ....[9]....
        /*05b8*/ 	.word	0x00002d90


	//   ....[10]....
        /*05bc*/ 	.word	0x00003380


	//   ....[11]....
        /*05c0*/ 	.word	0x000034c0


	//   ....[12]....
        /*05c4*/ 	.word	0x00005190


	//   ....[13]....
        /*05c8*/ 	.word	0x000051a0


	//   ....[14]....
        /*05cc*/ 	.word	0x000051d0


	//   ....[15]....
        /*05d0*/ 	.word	0x000051e0


	//   ....[16]....
        /*05d4*/ 	.word	0x00006f40


	//   ....[17]....
        /*05d8*/ 	.word	0x00006f50


	//   ....[18]....
        /*05dc*/ 	.word	0x00006f80


	//   ....[19]....
        /*05e0*/ 	.word	0x00006f90


	//   ....[20]....
        /*05e4*/ 	.word	0x00008650


	//   ....[21]....
        /*05e8*/ 	.word	0x00008680


	//   ....[22]....
        /*05ec*/ 	.word	0x000086b0


	//   ....[23]....
        /*05f0*/ 	.word	0x000086e0


	//   ....[24]....
        /*05f4*/ 	.word	0x00008710


	//   ....[25]....
        /*05f8*/ 	.word	0x00008740


	//   ....[26]....
        /*05fc*/ 	.word	0x00008770


	//   ....[27]....
        /*0600*/ 	.word	0x000087a0


	//   ....[28]....
        /*0604*/ 	.word	0x000087d0


	//   ....[29]....
        /*0608*/ 	.word	0x00008800


	//   ....[30]....
        /*060c*/ 	.word	0x00008830


	//   ....[31]....
        /*0610*/ 	.word	0x00008860


	//   ....[32]....
        /*0614*/ 	.word	0x000088b0


	//   ....[33]....
        /*0618*/ 	.word	0x000088e0


	//   ....[34]....
        /*061c*/ 	.word	0x00008910


	//   ....[35]....
        /*0620*/ 	.word	0x00008940


	//   ....[36]....
        /*0624*/ 	.word	0x00008970


	//   ....[37]....
        /*0628*/ 	.word	0x000089b0


	//   ....[38]....
        /*062c*/ 	.word	0x000089e0


	//   ....[39]....
        /*0630*/ 	.word	0x00008a10


	//   ....[40]....
        /*0634*/ 	.word	0x00008a40


	//   ....[41]....
        /*0638*/ 	.word	0x00008a70


	//   ....[42]....
        /*063c*/ 	.word	0x00008aa0


	//   ....[43]....
        /*0640*/ 	.word	0x00008ad0


	//   ....[44]....
        /*0644*/ 	.word	0x00008b00


	//   ....[45]....
        /*0648*/ 	.word	0x00008b30


	//   ....[46]....
        /*064c*/ 	.word	0x00008b60


	//   ....[47]....
        /*0650*/ 	.word	0x00008b90


	//   ....[48]....
        /*0654*/ 	.word	0x00008bc0


	//   ....[49]....
        /*0658*/ 	.word	0x00008bf0


	//   ....[50]....
        /*065c*/ 	.word	0x00008c00


	//   ....[51]....
        /*0660*/ 	.word	0x00008c10


	//   ....[52]....
        /*0664*/ 	.word	0x00008c20


	//   ....[53]....
        /*0668*/ 	.word	0x00008c30


	//   ....[54]....
        /*066c*/ 	.word	0x00008c40


	//   ....[55]....
        /*0670*/ 	.word	0x00008c50


	//   ....[56]....
        /*0674*/ 	.word	0x00008c60


	//   ....[57]....
        /*0678*/ 	.word	0x00008c70


	//   ....[58]....
        /*067c*/ 	.word	0x00008c80


	//   ....[59]....
        /*0680*/ 	.word	0x00008cb0


	//   ....[60]....
        /*0684*/ 	.word	0x00008ce0


	//   ....[61]....
        /*0688*/ 	.word	0x00008d10


	//   ....[62]....
        /*068c*/ 	.word	0x00008d40


	//   ....[63]....
        /*0690*/ 	.word	0x00008d70


	//   ....[64]....
        /*0694*/ 	.word	0x00008de0


	//   ....[65]....
        /*0698*/ 	.word	0x00008e10


	//   ....[66]....
        /*069c*/ 	.word	0x00008e40


	//   ....[67]....
        /*06a0*/ 	.word	0x00008e70


	//   ....[68]....
        /*06a4*/ 	.word	0x00008ea0


	//   ....[69]....
        /*06a8*/ 	.word	0x00008eb0


	//   ....[70]....
        /*06ac*/ 	.word	0x00008ec0


	//   ....[71]....
        /*06b0*/ 	.word	0x00008ed0


	//   ....[72]....
        /*06b4*/ 	.word	0x00008ee0


	//   ....[73]....
        /*06b8*/ 	.word	0x00008ef0


	//   ....[74]....
        /*06bc*/ 	.word	0x00008f00


	//   ....[75]....
        /*06c0*/ 	.word	0x00008f10


	//   ....[76]....
        /*06c4*/ 	.word	0x00008f20


	//   ....[77]....
        /*06c8*/ 	.word	0x00008f30


	//   ....[78]....
        /*06cc*/ 	.word	0x00008f40


	//   ....[79]....
        /*06d0*/ 	.word	0x00008f60


	//   ....[80]....
        /*06d4*/ 	.word	0x00008f90


	//   ....[81]....
        /*06d8*/ 	.word	0x00008fc0


	//   ....[82]....
        /*06dc*/ 	.word	0x00008fe0


	//   ....[83]....
        /*06e0*/ 	.word	0x00008ff0


	//   ....[84]....
        /*06e4*/ 	.word	0x000097f0


	//   ....[85]....
        /*06e8*/ 	.word	0x00009830


	//   ....[86]....
        /*06ec*/ 	.word	0x00009870


	//   ....[87]....
        /*06f0*/ 	.word	0x000098b0


	//   ....[88]....
        /*06f4*/ 	.word	0x0000a150


	//   ....[89]....
        /*06f8*/ 	.word	0x0000a190


	//   ....[90]....
        /*06fc*/ 	.word	0x0000a310


	//   ....[91]....
        /*0700*/ 	.word	0x0000a330


	//   ....[92]....
        /*0704*/ 	.word	0x0000a470


	//   ....[93]....
        /*0708*/ 	.word	0x0000a490


	//   ....[94]....
        /*070c*/ 	.word	0x0000a5e0


	//   ....[95]....
        /*0710*/ 	.word	0x0000a600


	//   ....[96]....
        /*0714*/ 	.word	0x0000afd0


	//   ....[97]....
        /*0718*/ 	.word	0x0000aff0


	//   ....[98]....
        /*071c*/ 	.word	0x0000b130


	//   ....[99]....
        /*0720*/ 	.word	0x0000b150


	//   ....[100]....
        /*0724*/ 	.word	0x0000b290


	//   ....[101]....
        /*0728*/ 	.word	0x0000b2b0


	//   ....[102]....
        /*072c*/ 	.word	0x0000b400


	//   ....[103]....
        /*0730*/ 	.word	0x0000b420


	//   ....[104]....
        /*0734*/ 	.word	0x0000b5e0


	//   ....[105]....
        /*0738*/ 	.word	0x0000b7f0


	//   ....[106]....
        /*073c*/ 	.word	0x0000b820


	//   ....[107]....
        /*0740*/ 	.word	0x0000b850


	//   ....[108]....
        /*0744*/ 	.word	0x0000b890


	//   ....[109]....
        /*0748*/ 	.word	0x0000b8c0


	//   ....[110]....
        /*074c*/ 	.word	0x0000b8f0


	//   ....[111]....
        /*0750*/ 	.word	0x0000ba80


	//   ....[112]....
        /*0754*/ 	.word	0x0000bab0


	//   ....[113]....
        /*0758*/ 	.word	0x0000bae0


	//   ....[114]....
        /*075c*/ 	.word	0x0000bb10


	//   ....[115]....
        /*0760*/ 	.word	0x0000bb40


	//   ....[116]....
        /*0764*/ 	.word	0x0000bb80


	//   ....[117]....
        /*0768*/ 	.word	0x0000bc10


	//   ....[118]....
        /*076c*/ 	.word	0x0000bc50


	//   ....[119]....
        /*0770*/ 	.word	0x0000bce0


	//   ....[120]....
        /*0774*/ 	.word	0x0000d090


	//   ....[121]....
        /*0778*/ 	.word	0x0000dd40


	//   ....[122]....
        /*077c*/ 	.word	0x0000dd70


	//   ....[123]....
        /*0780*/ 	.word	0x0000dda0


	//   ....[124]....
        /*0784*/ 	.word	0x0000ddc0


	//   ....[125]....
        /*0788*/ 	.word	0x0000dec0


	//   ....[126]....
        /*078c*/ 	.word	0x0000ded0


	//   ....[127]....
        /*0790*/ 	.word	0x0000df50


	//   ....[128]....
        /*0794*/ 	.word	0x0000df60


	//   ....[129]....
        /*0798*/ 	.word	0x0000dfe0


	//   ....[130]....
        /*079c*/ 	.word	0x0000dff0


	//   ....[131]....
        /*07a0*/ 	.word	0x0000e070


	//   ....[132]....
        /*07a4*/ 	.word	0x0000e080


	//   ....[133]....
        /*07a8*/ 	.word	0x0000e100


	//   ....[134]....
        /*07ac*/ 	.word	0x0000e110


	//   ....[135]....
        /*07b0*/ 	.word	0x0000e120


	//   ....[136]....
        /*07b4*/ 	.word	0x0000e160


	//   ....[137]....
        /*07b8*/ 	.word	0x00010440


	//   ....[138]....
        /*07bc*/ 	.word	0x00010470


	//   ....[139]....
        /*07c0*/ 	.word	0x000104a0


	//   ....[140]....
        /*07c4*/ 	.word	0x000104d0


	//   ....[141]....
        /*07c8*/ 	.word	0x00010500


	//   ....[142]....
        /*07cc*/ 	.word	0x00010510


	//   ....[143]....
        /*07d0*/ 	.word	0x00010550


	//   ....[144]....
        /*07d4*/ 	.word	0x00010560


	//   ....[145]....
        /*07d8*/ 	.word	0x000106a0


	//   ....[146]....
        /*07dc*/ 	.word	0x000106d0


	//   ....[147]....
        /*07e0*/ 	.word	0x00010700


	//   ....[148]....
        /*07e4*/ 	.word	0x00010730


	//   ....[149]....
        /*07e8*/ 	.word	0x00010760


	//   ....[150]....
        /*07ec*/ 	.word	0x000107a0


	//   ....[151]....
        /*07f0*/ 	.word	0x00010820


	//   ....[152]....
        /*07f4*/ 	.word	0x00010860


	//   ....[153]....
        /*07f8*/ 	.word	0x000108b0


	//   ....[154]....
        /*07fc*/ 	.word	0x00010d60


	//   ....[155]....
        /*0800*/ 	.word	0x00011280


	//   ....[156]....
        /*0804*/ 	.word	0x00011440


	//   ....[157]....
        /*0808*/ 	.word	0x000114b0


	//   ....[158]....
        /*080c*/ 	.word	0x00011510


	//   ....[159]....
        /*0810*/ 	.word	0x000115b0


	//   ....[160]....
        /*0814*/ 	.word	0x00011670


	//   ....[161]....
        /*0818*/ 	.word	0x00011770


	//   ....[162]....
        /*081c*/ 	.word	0x000117d0


	//   ....[163]....
        /*0820*/ 	.word	0x000118c0


	//   ....[164]....
        /*0824*/ 	.word	0x00011920


	//   ....[165]....
        /*0828*/ 	.word	0x00011a10


	//   ....[166]....
        /*082c*/ 	.word	0x00011a70


	//   ....[167]....
        /*0830*/ 	.word	0x00011b60


	//   ....[168]....
        /*0834*/ 	.word	0x00011bc0


	//   ....[169]....
        /*0838*/ 	.word	0x00011c90


	//   ....[170]....
        /*083c*/ 	.word	0x00011d10


	//   ....[171]....
        /*0840*/ 	.word	0x00011de0


	//   ....[172]....
        /*0844*/ 	.word	0x00012130


	//----- nvinfo : EIATTR_REG_RECONFIG
	.align		4
.L_122:
        /*0848*/ 	.byte	0x01, 0x54
	.zero		2


	//----- nvinfo : EIATTR_SYSCALL_OFFSETS
	.align		4
        /*084c*/ 	.byte	0x04, 0x46
        /*084e*/ 	.short	(.L_124 - .L_123)


	//   ....[0]....
.L_123:
        /*0850*/ 	.word	0x00001b50


	//   ....[1]....
        /*0854*/ 	.word	0x0000cae0


	//   ....[2]....
        /*0858*/ 	.word	0x0000cc70


	//   ....[3]....
        /*085c*/ 	.word	0x0000cdc0


	//   ....[4]....
        /*0860*/ 	.word	0x0000cf00


	//   ....[5]....
        /*0864*/ 	.word	0x0000d970


	//----- nvinfo : EIATTR_MBARRIER_INSTR_OFFSETS
	.align		4
.L_124:
        /*0868*/ 	.byte	0x04, 0x39
        /*086a*/ 	.short	(.L_126 - .L_125)


	//   ....[0]....
.L_125:
        /*086c*/ 	.word	0x00000270
        /*0870*/ 	.word	0x000000ff
        /*0874*/ 	.word	0x00038800
        /*0878*/ 	.short	0x0100
        /*087a*/ 	.byte	0x08
	.zero		1


	//   ....[1]....
        /*087c*/ 	.word	0x00000280
        /*0880*/ 	.word	0x000000ff
        /*0884*/ 	.word	0x00038820
        /*0888*/ 	.short	0x0100
        /*088a*/ 	.byte	0x08
	.zero		1


	//   ....[2]....
        /*088c*/ 	.word	0x00000370
        /*0890*/ 	.word	0x000000ff
        /*0894*/ 	.word	0x00038830
        /*0898*/ 	.short	0x0100
        /*089a*/ 	.byte	0x08
	.zero		1


	//   ....[3]....
        /*089c*/ 	.word	0x00000380
        /*08a0*/ 	.word	0x000000ff
        /*08a4*/ 	.word	0x00038840
        /*08a8*/ 	.short	0x0100
        /*08aa*/ 	.byte	0x08
	.zero		1


	//   ....[4]....
        /*08ac*/ 	.word	0x00000390
        /*08b0*/ 	.word	0x000000ff
        /*08b4*/ 	.word	0x00038838
        /*08b8*/ 	.short	0x0100
        /*08ba*/ 	.byte	0x08
	.zero		1


	//   ....[5]....
        /*08bc*/ 	.word	0x000003a0
        /*08c0*/ 	.word	0x000000ff
        /*08c4*/ 	.word	0x00038848
        /*08c8*/ 	.short	0x0100
        /*08ca*/ 	.byte	0x08
	.zero		1


	//   ....[6]....
        /*08cc*/ 	.word	0x000004d0
        /*08d0*/ 	.word	0x000000ff
        /*08d4*/ 	.word	0x00038850
        /*08d8*/ 	.short	0x0100
        /*08da*/ 	.byte	0x08
	.zero		1


	//   ....[7]....
        /*08dc*/ 	.word	0x000004e0
        /*08e0*/ 	.word	0x000000ff
        /*08e4*/ 	.word	0x00038860
        /*08e8*/ 	.short	0x0100
        /*08ea*/ 	.byte	0x08
	.zero		1


	//   ....[8]....
        /*08ec*/ 	.word	0x000004f0
        /*08f0*/ 	.word	0x000000ff
        /*08f4*/ 	.word	0x00038858
        /*08f8*/ 	.short	0x0100
        /*08fa*/ 	.byte	0x08
	.zero		1


	//   ....[9]....
        /*08fc*/ 	.word	0x00000500
        /*0900*/ 	.word	0x000000ff
        /*0904*/ 	.word	0x00038868
        /*0908*/ 	.short	0x0100
        /*090a*/ 	.byte	0x08
	.zero		1


	//   ....[10]....
        /*090c*/ 	.word	0x000005f0
        /*0910*/ 	.word	0x000000ff
        /*0914*/ 	.word	0x00038870
        /*0918*/ 	.short	0x0100
        /*091a*/ 	.byte	0x06
	.zero		1


	//   ....[11]....
        /*091c*/ 	.word	0x00000600
        /*0920*/ 	.word	0x000000ff
        /*0924*/ 	.word	0x00038880
        /*0928*/ 	.short	0x0100
        /*092a*/ 	.byte	0x06
	.zero		1


	//   ....[12]....
        /*092c*/ 	.word	0x00000610
        /*0930*/ 	.word	0x000000ff
        /*0934*/ 	.word	0x00038878
        /*0938*/ 	.short	0x0100
        /*093a*/ 	.byte	0x06
	.zero		1


	//   ....[13]....
        /*093c*/ 	.word	0x00000620
        /*0940*/ 	.word	0x000000ff
        /*0944*/ 	.word	0x00038888
        /*0948*/ 	.short	0x0100
        /*094a*/ 	.byte	0x06
	.zero		1


	//   ....[14]....
        /*094c*/ 	.word	0x00000750
        /*0950*/ 	.word	0x000000ff
        /*0954*/ 	.word	0x00038890
        /*0958*/ 	.short	0x0100
        /*095a*/ 	.byte	0x08
	.zero		1


	//   ....[15]....
        /*095c*/ 	.word	0x00000760
        /*0960*/ 	.word	0x000000ff
        /*0964*/ 	.word	0x000388a0
        /*0968*/ 	.short	0x0100
        /*096a*/ 	.byte	0x08
	.zero		1


	//   ....[16]....
        /*096c*/ 	.word	0x00000770
        /*0970*/ 	.word	0x000000ff
        /*0974*/ 	.word	0x00038898
        /*0978*/ 	.short	0x0100
        /*097a*/ 	.byte	0x08
	.zero		1


	//   ....[17]....
        /*097c*/ 	.word	0x00000780
        /*0980*/ 	.word	0x000000ff
        /*0984*/ 	.word	0x000388a8
        /*0988*/ 	.short	0x0100
        /*098a*/ 	.byte	0x08
	.zero		1


	//   ....[18]....
        /*098c*/ 	.word	0x000008b0
        /*0990*/ 	.word	0x000000ff
        /*0994*/ 	.word	0x000388b0
        /*0998*/ 	.short	0x0100
        /*099a*/ 	.byte	0x08
	.zero		1


	//   ....[19]....
        /*099c*/ 	.word	0x000008c0
        /*09a0*/ 	.word	0x000000ff
        /*09a4*/ 	.word	0x000388c0
        /*09a8*/ 	.short	0x0100
        /*09aa*/ 	.byte	0x08
	.zero		1


	//   ....[20]....
        /*09ac*/ 	.word	0x000008d0
        /*09b0*/ 	.word	0x000000ff
        /*09b4*/ 	.word	0x000388b8
        /*09b8*/ 	.short	0x0100
        /*09ba*/ 	.byte	0x08
	.zero		1


	//   ....[21]....
        /*09bc*/ 	.word	0x000008e0
        /*09c0*/ 	.word	0x000000ff
        /*09c4*/ 	.word	0x000388c8
        /*09c8*/ 	.short	0x0100
        /*09ca*/ 	.byte	0x08
	.zero		1


	//   ....[22]....
        /*09cc*/ 	.word	0x00001c00
        /*09d0*/ 	.word	0x00000000
        /*09d4*/ 	.word	0x00038800
        /*09d8*/ 	.short	0x010a
        /*09da*/ 	.byte	0x3f
	.zero		1


	//   ....[23]....
        /*09dc*/ 	.word	0x00001c90
        /*09e0*/ 	.word	0x00000004
        /*09e4*/ 	.word	0x00038830
        /*09e8*/ 	.short	0x010a
        /*09ea*/ 	.byte	0x3f
	.zero		1


	//   ....[24]....
        /*09ec*/ 	.word	0x00001d00
        /*09f0*/ 	.word	0x00000004
        /*09f4*/ 	.word	0x00038830
        /*09f8*/ 	.short	0x010a
        /*09fa*/ 	.byte	0x3f
	.zero		1


	//   ....[25]....
        /*09fc*/ 	.word	0x000030a0
        /*0a00*/ 	.word	0x00000004
        /*0a04*/ 	.word	0x00000000
        /*0a08*/ 	.short	0x0101
        /*0a0a*/ 	.byte	0x3f
	.zero		1


	//   ....[26]....
        /*0a0c*/ 	.word	0x00004850
        /*0a10*/ 	.word	0x000000ff
        /*0a14*/ 	.word	0x00038830
        /*0a18*/ 	.short	0x010a
        /*0a1a*/ 	.byte	0x06
	.zero		1


	//   ....[27]....
        /*0a1c*/ 	.word	0x00004890
        /*0a20*/ 	.word	0x000000ff
        /*0a24*/ 	.word	0x00038830
        /*0a28*/ 	.short	0x010a
        /*0a2a*/ 	.byte	0x06
	.zero		1


	//   ....[28]....
        /*0a2c*/ 	.word	0x00004c30
        /*0a30*/ 	.word	0x000000ff
        /*0a34*/ 	.word	0x00038850
        /*0a38*/ 	.short	0x010a
        /*0a3a*/ 	.byte	0x06
	.zero		1


	//   ....[29]....
        /*0a3c*/ 	.word	0x00004c70
        /*0a40*/ 	.word	0x000000ff
        /*0a44*/ 	.word	0x00038850
        /*0a48*/ 	.short	0x010a
        /*0a4a*/ 	.byte	0x06
	.zero		1


	//   ....[30]....
        /*0a4c*/ 	.word	0x00005b50
        /*0a50*/ 	.word	0x000000c9
        /*0a54*/ 	.word	0x00000000
        /*0a58*/ 	.short	0x0101
        /*0a5a*/ 	.byte	0x3f
	.zero		1


	//   ....[31]....
        /*0a5c*/ 	.word	0x00006180
        /*0a60*/ 	.word	0x00000009
        /*0a64*/ 	.word	0x00000000
        /*0a68*/ 	.short	0x0101
        /*0a6a*/ 	.byte	0x3f
	.zero		1


	//   ....[32]....
        /*0a6c*/ 	.word	0x00006b90
        /*0a70*/ 	.word	0x0000000e
        /*0a74*/ 	.word	0x00038850
        /*0a78*/ 	.short	0x010a
        /*0a7a*/ 	.byte	0x3f
	.zero		1


	//   ....[33]....
        /*0a7c*/ 	.word	0x00006c20
        /*0a80*/ 	.word	0x0000000e
        /*0a84*/ 	.word	0x00038850
        /*0a88*/ 	.short	0x010a
        /*0a8a*/ 	.byte	0x3f
	.zero		1


	//   ....[34]....
        /*0a8c*/ 	.word	0x00007230
        /*0a90*/ 	.word	0x00000002
        /*0a94*/ 	.word	0x00000000
        /*0a98*/ 	.short	0x0101
        /*0a9a*/ 	.byte	0x3f
	.zero		1


	//   ....[35]....
        /*0a9c*/ 	.word	0x0000a180
        /*0aa0*/ 	.word	0x00000002
        /*0aa4*/ 	.word	0x00000000
        /*0aa8*/ 	.short	0x0101
        /*0aaa*/ 	.byte	0x3f
	.zero		1


	//   ....[36]....
        /*0aac*/ 	.word	0x0000d320
        /*0ab0*/ 	.word	0x00000004
        /*0ab4*/ 	.word	0x00038880
        /*0ab8*/ 	.short	0x010a
        /*0aba*/ 	.byte	0x3f
	.zero		1


	//   ....[37]....
        /*0abc*/ 	.word	0x0000d520
        /*0ac0*/ 	.word	0x00000004
        /*0ac4*/ 	.word	0x00038840
        /*0ac8*/ 	.short	0x010a
        /*0aca*/ 	.byte	0x3f
	.zero		1


	//   ....[38]....
        /*0acc*/ 	.word	0x0000e250
        /*0ad0*/ 	.word	0x00000013
        /*0ad4*/ 	.word	0x00038800
        /*0ad8*/ 	.short	0x0107
        /*0ada*/ 	.byte	0x3f
	.zero		1


	//   ....[39]....
        /*0adc*/ 	.word	0x0000e350
        /*0ae0*/ 	.word	0x00000013
        /*0ae4*/ 	.word	0x00038800
        /*0ae8*/ 	.short	0x0101
        /*0aea*/ 	.byte	0x3f
	.zero		1


	//   ....[40]....
        /*0aec*/ 	.word	0x0000e370
        /*0af0*/ 	.word	0x00000013
        /*0af4*/ 	.word	0x00038820
        /*0af8*/ 	.short	0x010a
        /*0afa*/ 	.byte	0x3f
	.zero		1


	//   ....[41]....
        /*0afc*/ 	.word	0x0000e690
        /*0b00*/ 	.word	0x00000004
        /*0b04*/ 	.word	0x00038880
        /*0b08*/ 	.short	0x010a
        /*0b0a*/ 	.byte	0x3f
	.zero		1


	//   ....[42]....
        /*0b0c*/ 	.word	0x0000e9e0
        /*0b10*/ 	.word	0x00000004
        /*0b14*/ 	.word	0x00038840
        /*0b18*/ 	.short	0x010a
        /*0b1a*/ 	.byte	0x3f
	.zero		1


	//   ....[43]....
        /*0b1c*/ 	.word	0x0000eda0
        /*0b20*/ 	.word	0x00000014
        /*0b24*/ 	.word	0x00038870
        /*0b28*/ 	.short	0x010a
        /*0b2a*/ 	.byte	0x3f
	.zero		1


	//   ....[44]....
        /*0b2c*/ 	.word	0x0000ee10
        /*0b30*/ 	.word	0x00000014
        /*0b34*/ 	.word	0x00038860
        /*0b38*/ 	.short	0x010a
        /*0b3a*/ 	.byte	0x3f
	.zero		1


	//   ....[45]....
        /*0b3c*/ 	.word	0x0000f610
        /*0b40*/ 	.word	0x00000014
        /*0b44*/ 	.word	0x00038850
        /*0b48*/ 	.short	0x0101
        /*0b4a*/ 	.byte	0x3f
	.zero		1


	//   ....[46]....
        /*0b4c*/ 	.word	0x0000f690
        /*0b50*/ 	.word	0x00000014
        /*0b54*/ 	.word	0x00000000
        /*0b58*/ 	.short	0x0101
        /*0b5a*/ 	.byte	0x3f
	.zero		1


	//   ....[47]....
        /*0b5c*/ 	.word	0x0000f8c0
        /*0b60*/ 	.word	0x00000011
        /*0b64*/ 	.word	0x00038870
        /*0b68*/ 	.short	0x010a
        /*0b6a*/ 	.byte	0x3f
	.zero		1


	//   ....[48]....
        /*0b6c*/ 	.word	0x0000f930
        /*0b70*/ 	.word	0x00000011
        /*0b74*/ 	.word	0x00038860
        /*0b78*/ 	.short	0x010a
        /*0b7a*/ 	.byte	0x3f
	.zero		1


	//   ....[49]....
        /*0b7c*/ 	.word	0x00010150
        /*0b80*/ 	.word	0x00000011
        /*0b84*/ 	.word	0x00038850
        /*0b88*/ 	.short	0x0101
        /*0b8a*/ 	.byte	0x3f
	.zero		1


	//   ....[50]....
        /*0b8c*/ 	.word	0x000101a0
        /*0b90*/ 	.word	0x00000011
        /*0b94*/ 	.word	0x00000000
        /*0b98*/ 	.short	0x0101
        /*0b9a*/ 	.byte	0x3f
	.zero		1


	//   ....[51]....
        /*0b9c*/ 	.word	0x00010ce0
        /*0ba0*/ 	.word	0x00000000
        /*0ba4*/ 	.word	0x00038820
        /*0ba8*/ 	.short	0x010a
        /*0baa*/ 	.byte	0x3f
	.zero		1


	//   ....[52]....
        /*0bac*/ 	.word	0x00010ea0
        /*0bb0*/ 	.word	0x00000006
        /*0bb4*/ 	.word	0x00000000
        /*0bb8*/ 	.short	0x010a
        /*0bba*/ 	.byte	0x3f
	.zero		1


	//   ....[53]....
        /*0bbc*/ 	.word	0x00010f10
        /*0bc0*/ 	.word	0x00000007
        /*0bc4*/ 	.word	0x00000000
        /*0bc8*/ 	.short	0x010a
        /*0bca*/ 	.byte	0x3f
	.zero		1


	//   ....[54]....
        /*0bcc*/ 	.word	0x00010f70
        /*0bd0*/ 	.word	0x00000004
        /*0bd4*/ 	.word	0x00038860
        /*0bd8*/ 	.short	0x010a
        /*0bda*/ 	.byte	0x3f
	.zero		1


	//   ....[55]....
        /*0bdc*/ 	.word	0x00010fc0
        /*0be0*/ 	.word	0x00000003
        /*0be4*/ 	.word	0x00038860
        /*0be8*/ 	.short	0x010a
        /*0bea*/ 	.byte	0x3f
	.zero		1


	//   ....[56]....
        /*0bec*/ 	.word	0x00011000
        /*0bf0*/ 	.word	0x00000004
        /*0bf4*/ 	.word	0x00038880
        /*0bf8*/ 	.short	0x010a
        /*0bfa*/ 	.byte	0x3f
	.zero		1


	//   ....[57]....
        /*0bfc*/ 	.word	0x00011020
        /*0c00*/ 	.word	0x00000003
        /*0c04*/ 	.word	0x00038880
        /*0c08*/ 	.short	0x010a
        /*0c0a*/ 	.byte	0x3f
	.zero		1


	//   ....[58]....
        /*0c0c*/ 	.word	0x00011080
        /*0c10*/ 	.word	0x00000000
        /*0c14*/ 	.word	0x00038800
        /*0c18*/ 	.short	0x010a
        /*0c1a*/ 	.byte	0x3f
	.zero		1


	//   ....[59]....
        /*0c1c*/ 	.word	0x000110d0
        /*0c20*/ 	.word	0x00000004
        /*0c24*/ 	.word	0x00038830
        /*0c28*/ 	.short	0x010a
        /*0c2a*/ 	.byte	0x3f
	.zero		1


	//   ....[60]....
        /*0c2c*/ 	.word	0x00011130
        /*0c30*/ 	.word	0x00000003
        /*0c34*/ 	.word	0x00038830
        /*0c38*/ 	.short	0x010a
        /*0c3a*/ 	.byte	0x3f
	.zero		1


	//   ....[61]....
        /*0c3c*/ 	.word	0x00011190
        /*0c40*/ 	.word	0x00000003
        /*0c44*/ 	.word	0x00038850
        /*0c48*/ 	.short	0x010a
        /*0c4a*/ 	.byte	0x3f
	.zero		1


	//   ....[62]....
        /*0c4c*/ 	.word	0x000111e0
        /*0c50*/ 	.word	0x0000000e
        /*0c54*/ 	.word	0x00038850
        /*0c58*/ 	.short	0x010a
        /*0c5a*/ 	.byte	0x3f
	.zero		1


	//   ....[63]....
        /*0c5c*/ 	.word	0x00011330
        /*0c60*/ 	.word	0x00000004
        /*0c64*/ 	.word	0x00038880
        /*0c68*/ 	.short	0x010a
        /*0c6a*/ 	.byte	0x3f
	.zero		1


	//   ....[64]....
        /*0c6c*/ 	.word	0x00011380
        /*0c70*/ 	.word	0x00000004
        /*0c74*/ 	.word	0x00038840
        /*0c78*/ 	.short	0x010a
        /*0c7a*/ 	.byte	0x3f
	.zero		1


	//   ....[65]....
        /*0c7c*/ 	.word	0x00011e20
        /*0c80*/ 	.word	0x00000013
        /*0c84*/ 	.word	0x00038820
        /*0c88*/ 	.short	0x010a
        /*0c8a*/ 	.byte	0x3f
	.zero		1


	//   ....[66]....
        /*0c8c*/ 	.word	0x00011e70
        /*0c90*/ 	.word	0x00000004
        /*0c94*/ 	.word	0x00038880
        /*0c98*/ 	.short	0x010a
        /*0c9a*/ 	.byte	0x3f
	.zero		1


	//   ....[67]....
        /*0c9c*/ 	.word	0x00011ec0
        /*0ca0*/ 	.word	0x00000004
        /*0ca4*/ 	.word	0x00038840
        /*0ca8*/ 	.short	0x010a
        /*0caa*/ 	.byte	0x3f
	.zero		1


	//   ....[68]....
        /*0cac*/ 	.word	0x00011f10
        /*0cb0*/ 	.word	0x00000014
        /*0cb4*/ 	.word	0x00038870
        /*0cb8*/ 	.short	0x010a
        /*0cba*/ 	.byte	0x3f
	.zero		1


	//   ....[69]....
        /*0cbc*/ 	.word	0x00011f60
        /*0cc0*/ 	.word	0x00000014
        /*0cc4*/ 	.word	0x00038860
        /*0cc8*/ 	.short	0x010a
        /*0cca*/ 	.byte	0x3f
	.zero		1


	//   ....[70]....
        /*0ccc*/ 	.word	0x00011fb0
        /*0cd0*/ 	.word	0x00000011
        /*0cd4*/ 	.word	0x00038870
        /*0cd8*/ 	.short	0x010a
        /*0cda*/ 	.byte	0x3f
	.zero		1


	//   ....[71]....
        /*0cdc*/ 	.word	0x00012000
        /*0ce0*/ 	.word	0x00000011
        /*0ce4*/ 	.word	0x00038860
        /*0ce8*/ 	.short	0x010a
        /*0cea*/ 	.byte	0x3f
	.zero		1


	//   ....[72]....
        /*0cec*/ 	.word	0x00012050
        /*0cf0*/ 	.word	0x00000000
        /*0cf4*/ 	.word	0x00038820
        /*0cf8*/ 	.short	0x010a
        /*0cfa*/ 	.byte	0x3f
	.zero		1


	//   ....[73]....
        /*0cfc*/ 	.word	0x000121f0
        /*0d00*/ 	.word	0x00000006
        /*0d04*/ 	.word	0x00000000
        /*0d08*/ 	.short	0x010a
        /*0d0a*/ 	.byte	0x3f
	.zero		1


	//   ....[74]....
        /*0d0c*/ 	.word	0x00012240
        /*0d10*/ 	.word	0x00000007
        /*0d14*/ 	.word	0x00000000
        /*0d18*/ 	.short	0x010a
        /*0d1a*/ 	.byte	0x3f
	.zero		1


	//   ....[75]....
        /*0d1c*/ 	.word	0x00012290
        /*0d20*/ 	.word	0x00000004
        /*0d24*/ 	.word	0x00038860
        /*0d28*/ 	.short	0x010a
        /*0d2a*/ 	.byte	0x3f
	.zero		1


	//   ....[76]....
        /*0d2c*/ 	.word	0x000122e0
        /*0d30*/ 	.word	0x00000003
        /*0d34*/ 	.word	0x00038860
        /*0d38*/ 	.short	0x010a
        /*0d3a*/ 	.byte	0x3f
	.zero		1


	//   ....[77]....
        /*0d3c*/ 	.word	0x00012330
        /*0d40*/ 	.word	0x00000004
        /*0d44*/ 	.word	0x00038880
        /*0d48*/ 	.short	0x010a
        /*0d4a*/ 	.byte	0x3f
	.zero		1


	//----- nvinfo : EIATTR_NUM_MBARRIERS
	.align		4
.L_126:
        /*0d4c*/ 	.byte	0x03, 0x38
        /*0d4e*/ 	.short	0x0016


	//----- nvinfo : EIATTR_EXIT_INSTR_OFFSETS
	.align		4
        /*0d50*/ 	.byte	0x04, 0x1c
        /*0d52*/ 	.short	(.L_128 - .L_127)


	//   ....[0]....
.L_127:
        /*0d54*/ 	.word	0x00000a80


	//   ....[1]....
        /*0d58*/ 	.word	0x0000b590


	//   ....[2]....
        /*0d5c*/ 	.word	0x00011070


	//----- nvinfo : EIATTR_MAX_THREADS
	.align		4
.L_128:
        /*0d60*/ 	.byte	0x04, 0x05
        /*0d62*/ 	.short	(.L_130 - .L_129)
.L_129:
        /*0d64*/ 	.word	0x00000180
        /*0d68*/ 	.word	0x00000001
        /*0d6c*/ 	.word	0x00000001


	//----- nvinfo : EIATTR_CRS_STACK_SIZE
	.align		4
.L_130:
        /*0d70*/ 	.byte	0x04, 0x1e
        /*0d72*/ 	.short	(.L_132 - .L_131)
.L_131:
        /*0d74*/ 	.word	0x00000000


	//----- nvinfo : EIATTR_CBANK_PARAM_SIZE
	.align		4
.L_132:
        /*0d78*/ 	.byte	0x03, 0x19
        /*0d7a*/ 	.short	0x0af0


	//----- nvinfo : EIATTR_PARAM_CBANK
	.align		4
        /*0d7c*/ 	.byte	0x04, 0x0a
        /*0d7e*/ 	.short	(.L_134 - .L_133)
	.align		4
.L_133:
        /*0d80*/ 	.word	index@(.nv.constant0._ZN7cutlass13device_kernelIN5flash11enable_sm90INS1_16FlashAttnFwdSm90INS1_25CollectiveMainloopFwdSm90ILi2EN4cute5tupleIJNS5_1CILi1EEES8_S8_EEENS6_IJNS7_ILi128EEESA_NS7_ILi256EEEEEELi256ENS_12float_e4m3_tEfNS_4arch4Sm90ELb0ELb0ELb0ELb1ELb0ELb0ELb0ELb1ELb1ELb1ELb0ELb0EEENS1_21CollectiveEpilogueFwdINS6_IJSA_SB_SA_EEES9_NS_10bfloat16_tESF_Li256ELb1ELb1ELb0ELb1EEENS1_36VarlenDynamicPersistentTileSchedulerILi128ELi128ELi256ELi128ELb0ELb1ELb1ELb0ELb1ELb1EEEEEEEEEvNT_6ParamsE)
        /*0d84*/ 	.short	0x0210
        /*0d86*/ 	.short	0x0af0


	//----- nvinfo : EIATTR_SW_WAR
	.align		4
.L_134:
        /*0d88*/ 	.byte	0x04, 0x36
        /*0d8a*/ 	.short	(.L_136 - .L_135)
.L_135:
        /*0d8c*/ 	.word	0x00000008
.L_136:


//--------------------- .nv.info._ZN7cutlass13device_kernelIN5flash11enable_sm90INS1_16FlashAttnFwdSm90INS1_25CollectiveMainloopFwdSm90ILi2EN4cute5tupleIJNS5_1CILi1EEES8_S8_EEENS6_IJNS7_ILi128EEESA_NS7_ILi256EEEEEELi256ENS_12float_e4m3_tEfNS_4arch4Sm90ELb0ELb0ELb0ELb1ELb0ELb1ELb0ELb1ELb1ELb1ELb0ELb0EEENS1_21CollectiveEpilogueFwdINS6_IJSA_SB_SA_EEES9_NS_10bfloat16_tESF_Li256ELb1ELb1ELb0ELb1EEENS1_36VarlenDynamicPersistentTileSchedulerILi128ELi128ELi256ELi128ELb0ELb1ELb1ELb0ELb1ELb1EEEEEEEEEvNT_6ParamsE --------------------------
	.section	.nv.info._ZN7cutlass13device_kernelIN5flash11enable_sm90INS1_16FlashAttnFwdSm90INS1_25CollectiveMainloopFwdSm90ILi2EN4cute5tupleIJNS5_1CILi1EEES8_S8_EEENS6_IJNS7_ILi128EEESA_NS7_ILi256EEEEEELi256ENS_12float_e4m3_tEfNS_4arch4Sm90ELb0ELb0ELb0ELb1ELb0ELb1ELb0ELb1ELb1ELb1ELb0ELb0EEENS1_21CollectiveEpilogueFwdINS6_IJSA_SB_SA_EEES9_NS_10bfloat16_tESF_Li256ELb1ELb1ELb0ELb1EEENS1_36VarlenDynamicPersistentTileSchedulerILi128ELi128ELi256ELi128ELb0ELb1ELb1ELb0ELb1ELb1EEEEEEEEEvNT_6ParamsE,"",@"SHT_CUDA_INFO"
	.sectionflags	@""
	.align	4


	//----- nvinfo : EIATTR_CUDA_API_VERSION
	.align		4
        /*0000*/ 	.byte	0x04, 0x37
        /*0002*/ 	.short	(.L_138 - .L_137)
.L_137:
        /*0004*/ 	.word	0x00000082


	//----- nvinfo : EIATTR_KPARAM_INFO
	.align		4
.L_138:
        /*0008*/ 	.byte	0x04, 0x17
        /*000a*/ 	.short	(.L_140 - .L_139)
.L_139:
        /*000c*/ 	.word	0x00000000
        /*0010*/ 	.short	0x0000
        /*0012*/ 	.short	0x0070
        /*0014*/ 	.byte	0x00, 0xf0, 0x01, 0x2a


	//----- nvinfo : EIATTR_SPARSE_MMA_MASK
	.align		4
.L_140:
        /*0018*/ 	.byte	0x03, 0x50
        /*001a*/ 	.short	0x0000


	//----- nvinfo : EIATTR_MAXREG_COUNT
	.align		4
        /*001c*/ 	.byte	0x03, 0x1b
        /*001e*/ 	.short	0x00a8


	//----- nvinfo : EIATTR_NUM_BARRIERS
	.align		4
        /*0020*/ 	.byte	0x02, 0x4c
        /*0022*/ 	.byte	0x10
	.zero		1


	//----- nvinfo : EIATTR_EXTERNS
	.align		4
        /*0024*/ 	.byte	0x04, 0x0f
        /*0026*/ 	.short	(.L_142 - .L_141)


	//   ....[0]....
	.align		4
.L_141:
        /*0028*/ 	.word	index@(__assertfail)


	//----- nvinfo : EIATTR_ANNOTATIONS
	.align		4
.L_142:
        /*002c*/ 	.byte	0x04, 0x55
        /*002e*/ 	.short	(.L_144 - .L_143)


	//   ....[0]....
.L_143:
        /* <DEDUP_REMOVED lines=102> */


	//----- nvinfo : EIATTR_MERCURY_ISA_VERSION
	.align		4
.L_144:
        /*0680*/ 	.byte	0x03, 0x5f
        /*0682*/ 	.short	0x0101


	//----- nvinfo : EIATTR_UNUSED_LOAD_BYTE_OFFSET
	.align		4
        /*0684*/ 	.byte	0x04, 0x44
        /*0686*/ 	.short	(.L_146 - .L_145)


	//   ....[0]....
.L_145:
        /*0688*/ 	.word	0x00000ad0
        /*068c*/ 	.word	0x0000fff0


	//   ....[1]....
        /*0690*/ 	.word	0x00019d00
        /*0694*/ 	.word	0x0000fff0


	//----- nvinfo : EIATTR_INT_WARP_WIDE_INSTR_OFFSETS
	.align		4
.L_146:
        /*0698*/ 	.byte	0x04, 0x31
        /*069a*/ 	.short	(.L_148 - .L_147)


	//   ....[0]....
.L_147:
        /*069c*/ 	.word	0x00000190


	//   ....[1]....
        /*06a0*/ 	.word	0x000001d0


	//   ....[2]....
        /*06a4*/ 	.word	0x00000240


	//   ....[3]....
        /*06a8*/ 	.word	0x0001ff90


	//   ....[4]....
        /*06ac*/ 	.word	0x0001fff0


	//   ....[5]....
        /*06b0*/ 	.word	0x00023090


	//   ....[6]....
        /*06b4*/ 	.word	0x000230f0


	//----- nvinfo : EIATTR_COOP_GROUP_MASK_REGIDS
	.align		4
.L_148:
        /*06b8*/ 	.byte	0x04, 0x29
        /*06ba*/ 	.short	(.L_150 - .L_149)


	//   ....[0]....
.L_149:
        /*06bc*/ 	.word	0xffffffff


	//   ....[1]....
        /*06c0*/ 	.word	0xffffffff


	//   ....[2]....
        /*06c4*/ 	.word	0xffffffff


	//   ....[3]....
        /*06c8*/ 	.word	0xffffffff


	//   ....[4]....
        /*06cc*/ 	.word	0xffffffff


	//   ....[5]....
        /*06d0*/ 	.word	0xffffffff


	//   ....[6]....
        /*06d4*/ 	.word	0xffffffff


	//   ....[7]....
        /*06d8*/ 	.word	0xffffffff


	//   ....[8]....
        /*06dc*/ 	.word	0xffffffff


	//   ....[9]....
        /*06e0*/ 	.word	0xffffffff


	//   ....[10]....
        /*06e4*/ 	.word	0xffffffff


	//   ....[11]....
        /*06e8*/ 	.word	0xffffffff


	//   ....[12]....
        /*06ec*/ 	.word	0xffffffff


	//   ....[13]....
        /*06f0*/ 	.word	0xffffffff


	//   ....[14]....
        /*06f4*/ 	.word	0xffffffff


	//   ....[15]....
        /*06f8*/ 	.word	0xffffffff


	//   ....[16]....
        /*06fc*/ 	.word	0xffffffff


	//   ....[17]....
        /*0700*/ 	.word	0xffffffff


	//   ....[18]....
        /*0704*/ 	.word	0xffffffff


	//   ....[19]....
        /*0708*/ 	.word	0xffffffff


	//   ....[20]....
        /*070c*/ 	.word	0xffffffff


	//   ....[21]....
        /*0710*/ 	.word	0xffffffff


	//   ....[22]....
        /*0714*/ 	.word	0xffffffff


	//   ....[23]....
        /*0718*/ 	.word	0xffffffff


	//   ....[24]....
        /*071c*/ 	.word	0xffffffff


	//   ....[25]....
        /*0720*/ 	.word	0xffffffff


	//   ....[26]....
        /*0724*/ 	.word	0xffffffff


	//   ....[27]....
        /*0728*/ 	.word	0xffffffff


	//   ....[28]....
        /*072c*/ 	.word	0xffffffff


	//   ....[29]....
        /*0730*/ 	.word	0xffffffff


	//   ....[30]....
        /*0734*/ 	.word	0xffffffff


	//   ....[31]....
        /*0738*/ 	.word	0xffffffff


	//   ....[32]....
        /*073c*/ 	.word	0xffffffff


	//   ....[33]....
        /*0740*/ 	.word	0xffffffff


	//   ....[34]....
        /*0744*/ 	.word	0xffffffff


	//   ....[35]....
        /*0748*/ 	.word	0xffffffff


	//   ....[36]....
        /*074c*/ 	.word	0xffffffff


	//   ....[37]....
        /*0750*/ 	.word	0xffffffff


	//   ....[38]....
        /*0754*/ 	.word	0xffffffff


	//   ....[39]....
        /*0758*/ 	.word	0xffffffff


	//   ....[40]....
        /*075c*/ 	.word	0xffffffff


	//   ....[41]....
        /*0760*/ 	.word	0xffffffff


	//   ....[42]....
        /*0764*/ 	.word	0xffffffff


	//   ....[43]....
        /*0768*/ 	.word	0xffffffff


	//   ....[44]....
        /*076c*/ 	.word	0xffffffff


	//   ....[45]....
        /*0770*/ 	.word	0xffffffff


	//   ....[46]....
        /*0774*/ 	.word	0xffffffff


	//   ....[47]....
        /*0778*/ 	.word	0xffffffff


	//   ....[48]....
        /*077c*/ 	.word	0xffffffff


	//   ....[49]....
        /*0780*/ 	.word	0xffffffff


	//   ....[50]....
        /*0784*/ 	.word	0xffffffff


	//   ....[51]....
        /*0788*/ 	.word	0xffffffff


	//   ....[52]....
        /*078c*/ 	.word	0xffffffff


	//   ....[53]....
        /*0790*/ 	.word	0xffffffff


	//   ....[54]....
        /*0794*/ 	.word	0xffffffff


	//   ....[55]....
        /*0798*/ 	.word	0xffffffff


	//   ....[56]....
        /*079c*/ 	.word	0xffffffff


	//   ....[57]....
        /*07a0*/ 	.word	0xffffffff


	//   ....[58]....
        /*07a4*/ 	.word	0xffffffff


	//   ....[59]....
        /*07a8*/ 	.word	0xffffffff


	//   ....[60]....
        /*07ac*/ 	.word	0xffffffff


	//   ....[61]....
        /*07b0*/ 	.word	0xffffffff


	//   ....[62]....
        /*07b4*/ 	.word	0xffffffff


	//   ....[63]....
        /*07b8*/ 	.word	0xffffffff


	//   ....[64]....
        /*07bc*/ 	.word	0xffffffff


	//   ....[65]....
        /*07c0*/ 	.word	0xffffffff


	//   ....[66]....
        /*07c4*/ 	.word	0xffffffff


	//   ....[67]....
        /*07c8*/ 	.word	0xffffffff


	//   ....[68]....
        /*07cc*/ 	.word	0xffffffff


	//   ....[69]....
        /*07d0*/ 	.word	0xffffffff


	//   ....[70]....
        /*07d4*/ 	.word	0xffffffff


	//   ....[71]....
        /*07d8*/ 	.word	0xffffffff


	//   ....[72]....
        /*07dc*/ 	.word	0xffffffff


	//   ....[73]....
        /*07e0*/ 	.word	0xffffffff


	//   ....[74]....
        /*07e4*/ 	.word	0xffffffff


	//   ....[75]....
        /*07e8*/ 	.word	0xffffffff


	//   ....[76]....
        /*07ec*/ 	.word	0xffffffff


	//   ....[77]....
        /*07f0*/ 	.word	0xffffffff


	//   ....[78]....
        /*07f4*/ 	.word	0xffffffff


	//   ....[79]....
        /*07f8*/ 	.word	0xffffffff


	//   ....[80]....
        /*07fc*/ 	.word	0xffffffff


	//   ....[81]....
        /*0800*/ 	.word	0xffffffff


	//   ....[82]....
        /*0804*/ 	.word	0xffffffff


	//   ....[83]....
        /*0808*/ 	.word	0xffffffff


	//   ....[84]....
        /*080c*/ 	.word	0xffffffff


	//   ....[85]....
        /*0810*/ 	.word	0xffffffff


	//   ....[86]....
        /*0814*/ 	.word	0xffffffff


	//   ....[87]....
        /*0818*/ 	.word	0xffffffff


	//   ....[88]....
        /*081c*/ 	.word	0xffffffff


	//   ....[89]....
        /*0820*/ 	.word	0xffffffff


	//   ....[90]....
        /*0824*/ 	.word	0xffffffff


	//   ....[91]....
        /*0828*/ 	.word	0xffffffff


	//   ....[92]....
        /*082c*/ 	.word	0xffffffff


	//   ....[93]....
        /*0830*/ 	.word	0xffffffff


	//   ....[94]....
        /*0834*/ 	.word	0xffffffff


	//   ....[95]....
        /*0838*/ 	.word	0xffffffff


	//   ....[96]....
        /*083c*/ 	.word	0xffffffff


	//   ....[97]....
        /*0840*/ 	.word	0xffffffff


	//   ....[98]....
        /*0844*/ 	.word	0xffffffff


	//   ....[99]....
        /*0848*/ 	.word	0xffffffff


	//   ....[100]....
        /*084c*/ 	.word	0xffffffff


	//   ....[101]....
        /*0850*/ 	.word	0xffffffff


	//   ....[102]....
        /*0854*/ 	.word	0xffffffff


	//   ....[103]....
        /*0858*/ 	.word	0xffffffff


	//   ....[104]....
        /*085c*/ 	.word	0xffffffff


	//   ....[105]....
        /*0860*/ 	.word	0xffffffff


	//   ....[106]....
        /*0864*/ 	.word	0xffffffff


	//   ....[107]....
        /*0868*/ 	.word	0xffffffff


	//   ....[108]....
        /*086c*/ 	.word	0xffffffff


	//   ....[109]....
        /*0870*/ 	.word	0xffffffff


	//   ....[110]....
        /*0874*/ 	.word	0xffffffff


	//   ....[111]....
        /*0878*/ 	.word	0xffffffff


	//   ....[112]....
        /*087c*/ 	.word	0xffffffff


	//   ....[113]....
        /*0880*/ 	.word	0xffffffff


	//   ....[114]....
        /*0884*/ 	.word	0xffffffff


	//   ....[115]....
        /*0888*/ 	.word	0xffffffff


	//   ....[116]....
        /*088c*/ 	.word	0xffffffff


	//   ....[117]....
        /*0890*/ 	.word	0xffffffff


	//   ....[118]....
        /*0894*/ 	.word	0xffffffff


	//   ....[119]....
        /*0898*/ 	.word	0xffffffff


	//   ....[120]....
        /*089c*/ 	.word	0xffffffff


	//   ....[121]....
        /*08a0*/ 	.word	0xffffffff


	//   ....[122]....
        /*08a4*/ 	.word	0xffffffff


	//   ....[123]....
        /*08a8*/ 	.word	0xffffffff


	//   ....[124]....
        /*08ac*/ 	.word	0xffffffff


	//   ....[125]....
        /*08b0*/ 	.word	0xffffffff


	//   ....[126]....
        /*08b4*/ 	.word	0xffffffff


	//   ....[127]....
        /*08b8*/ 	.word	0xffffffff


	//   ....[128]....
        /*08bc*/ 	.word	0xffffffff


	//   ....[129]....
        /*08c0*/ 	.word	0xffffffff


	//   ....[130]....
        /*08c4*/ 	.word	0xffffffff


	//   ....[131]....
        /*08c8*/ 	.word	0xffffffff


	//   ....[132]....
        /*08cc*/ 	.word	0xffffffff


	//   ....[133]....
        /*08d0*/ 	.word	0xffffffff


	//   ....[134]....
        /*08d4*/ 	.word	0xffffffff


	//   ....[135]....
        /*08d8*/ 	.word	0xffffffff


	//   ....[136]....
        /*08dc*/ 	.word	0xffffffff


	//   ....[137]....
        /*08e0*/ 	.word	0xffffffff


	//   ....[138]....
        /*08e4*/ 	.word	0xffffffff


	//   ....[139]....
        /*08e8*/ 	.word	0xffffffff


	//   ....[140]....
        /*08ec*/ 	.word	0xffffffff


	//   ....[141]....
        /*08f0*/ 	.word	0xffffffff


	//   ....[142]....
        /*08f4*/ 	.word	0xffffffff


	//   ....[143]....
        /*08f8*/ 	.word	0xffffffff


	//   ....[144]....
        /*08fc*/ 	.word	0xffffffff


	//   ....[145]....
        /*0900*/ 	.word	0xffffffff


	//   ....[146]....
        /*0904*/ 	.word	0xffffffff


	//   ....[147]....
        /*0908*/ 	.word	0xffffffff


	//   ....[148]....
        /*090c*/ 	.word	0xffffffff


	//   ....[149]....
        /*0910*/ 	.word	0xffffffff


	//   ....[150]....
        /*0914*/ 	.word	0xffffffff


	//   ....[151]....
        /*0918*/ 	.word	0xffffffff


	//   ....[152]....
        /*091c*/ 	.word	0xffffffff


	//   ....[153]....
        /*0920*/ 	.word	0xffffffff


	//   ....[154]....
        /*0924*/ 	.word	0xffffffff


	//   ....[155]....
        /*0928*/ 	.word	0xffffffff


	//   ....[156]....
        /*092c*/ 	.word	0xffffffff


	//   ....[157]....
        /*0930*/ 	.word	0xffffffff


	//   ....[158]....
        /*0934*/ 	.word	0xffffffff


	//   ....[159]....
        /*0938*/ 	.word	0xffffffff


	//   ....[160]....
        /*093c*/ 	.word	0xffffffff


	//   ....[161]....
        /*0940*/ 	.word	0xffffffff


	//   ....[162]....
        /*0944*/ 	.word	0xffffffff


	//   ....[163]....
        /*0948*/ 	.word	0xffffffff


	//   ....[164]....
        /*094c*/ 	.word	0x0500000f


	//   ....[165]....
        /*0950*/ 	.word	0x0500000f


	//   ....[166]....
        /*0954*/ 	.word	0x0500000f


	//   ....[167]....
        /*0958*/ 	.word	0x0500000f


	//   ....[168]....
        /*095c*/ 	.word	0x0500000f


	//   ....[169]....
        /*0960*/ 	.word	0x0500000f


	//   ....[170]....
        /*0964*/ 	.word	0x0500000f


	//   ....[171]....
        /*0968*/ 	.word	0x0500000f


	//   ....[172]....
        /*096c*/ 	.word	0x0500000f


	//   ....[173]....
        /*0970*/ 	.word	0x0500000f


	//   ....[174]....
        /*0974*/ 	.word	0x0500000f


	//   ....[175]....
        /*0978*/ 	.word	0x0500000f


	//   ....[176]....
        /*097c*/ 	.word	0x0500000f


	//   ....[177]....
        /*0980*/ 	.word	0x0500000f


	//   ....[178]....
        /*0984*/ 	.word	0x0500000f


	//   ....[179]....
        /*0988*/ 	.word	0x0500000f


	//   ....[180]....
        /*098c*/ 	.word	0x0500000f


	//   ....[181]....
        /*0990*/ 	.word	0x0500000f


	//   ....[182]....
        /*0994*/ 	.word	0x0500000f


	//   ....[183]....
        /*0998*/ 	.word	0x0500000f


	//   ....[184]....
        /*099c*/ 	.word	0x0500000f


	//   ....[185]....
        /*09a0*/ 	.word	0x0500000f


	//   ....[186]....
        /*09a4*/ 	.word	0x0500000f


	//   ....[187]....
        /*09a8*/ 	.word	0x0500000f


	//   ....[188]....
        /*09ac*/ 	.word	0x0500000f


	//   ....[189]....
        /*09b0*/ 	.word	0x0500000f


	//   ....[190]....
        /*09b4*/ 	.word	0x0500000f


	//   ....[191]....
        /*09b8*/ 	.word	0x0500000f


	//   ....[192]....
        /*09bc*/ 	.word	0x0500000f


	//   ....[193]....
        /*09c0*/ 	.word	0x0500000f


	//   ....[194]....
        /*09c4*/ 	.word	0x0500000f


	//   ....[195]....
        /*09c8*/ 	.word	0x0500000f


	//   ....[196]....
        /*09cc*/ 	.word	0x0500000f


	//   ....[197]....
        /*09d0*/ 	.word	0x0500000f


	//   ....[198]....
        /*09d4*/ 	.word	0x0500000f


	//   ....[199]....
        /*09d8*/ 	.word	0x0500000f


	//   ....[200]....
        /*09dc*/ 	.word	0x0500000f


	//   ....[201]....
        /*09e0*/ 	.word	0x0500000f


	//   ....[202]....
        /*09e4*/ 	.word	0x0500000f


	//   ....[203]....
        /*09e8*/ 	.word	0x0500000f


	//   ....[204]....
        /*09ec*/ 	.word	0x0500000f


	//   ....[205]....
        /*09f0*/ 	.word	0x0500000f


	//   ....[206]....
        /*09f4*/ 	.word	0x0500000f


	//   ....[207]....
        /*09f8*/ 	.word	0x0500000f


	//   ....[208]....
        /*09fc*/ 	.word	0x0500000f


	//   ....[209]....
        /*0a00*/ 	.word	0x0500000f


	//   ....[210]....
        /*0a04*/ 	.word	0x0500000f


	//   ....[211]....
        /*0a08*/ 	.word	0x0500000f


	//   ....[212]....
        /*0a0c*/ 	.word	0x0500000f


	//   ....[213]....
        /*0a10*/ 	.word	0x0500000f


	//   ....[214]....
        /*0a14*/ 	.word	0x0500000f


	//   ....[215]....
        /*0a18*/ 	.word	0x0500000f


	//   ....[216]....
        /*0a1c*/ 	.word	0x0500000f


	//   ....[217]....
        /*0a20*/ 	.word	0x0500000f


	//   ....[218]....
        /*0a24*/ 	.word	0x0500000f


	//   ....[219]....
        /*0a28*/ 	.word	0x0500000f


	//   ....[220]....
        /*0a2c*/ 	.word	0x0500000f


	//   ....[221]....
        /*0a30*/ 	.word	0x0500000f


	//   ....[222]....
        /*0a34*/ 	.word	0x0500000f


	//   ....[223]....
        /*0a38*/ 	.word	0x0500000f


	//   ....[224]....
        /*0a3c*/ 	.word	0x0500000f


	//   ....[225]....
        /*0a40*/ 	.word	0x0500000f


	//   ....[226]....
        /*0a44*/ 	.word	0x0500000f


	//   ....[227]....
        /*0a48*/ 	.word	0x0500000f


	//   ....[228]....
        /*0a4c*/ 	.word	0x0500000f


	//   ....[229]....
        /*0a50*/ 	.word	0x0500000f


	//   ....[230]....
        /*0a54*/ 	.word	0x0500000f


	//   ....[231]....
        /*0a58*/ 	.word	0x0500000f


	//   ....[232]....
        /*0a5c*/ 	.word	0x0500000f


	//   ....[233]....
        /*0a60*/ 	.word	0x0500000f


	//   ....[234]....
        /*0a64*/ 	.word	0x0500000f


	//   ....[235]....
        /*0a68*/ 	.word	0x0500000f


	//   ....[236]....
        /*0a6c*/ 	.word	0x0500000f


	//   ....[237]....
        /*0a70*/ 	.word	0x0500000f


	//   ....[238]....
        /*0a74*/ 	.word	0x0500000f


	//   ....[239]....
        /*0a78*/ 	.word	0x0500000f


	//   ....[240]....
        /*0a7c*/ 	.word	0x0500000f


	//   ....[241]....
        /*0a80*/ 	.word	0x0500000f


	//   ....[242]....
        /*0a84*/ 	.word	0x0500000f


	//   ....[243]....
        /*0a88*/ 	.word	0x0500000f


	//   ....[244]....
        /*0a8c*/ 	.word	0x0500000f


	//   ....[245]....
        /*0a90*/ 	.word	0x0500000f


	//   ....[246]....
        /*0a94*/ 	.word	0x0500000f


	//   ....[247]....
        /*0a98*/ 	.word	0x0500000f


	//   ....[248]....
        /*0a9c*/ 	.word	0x0500000f


	//   ....[249]....
        /*0aa0*/ 	.word	0x0500000f


	//   ....[250]....
        /*0aa4*/ 	.word	0x0500000f


	//   ....[251]....
        /*0aa8*/ 	.word	0x0500000f


	//   ....[252]....
        /*0aac*/ 	.word	0x0500000f


	//   ....[253]....
        /*0ab0*/ 	.word	0x0500000f


	//   ....[254]....
        /*0ab4*/ 	.word	0x0500000f


	//   ....[255]....
        /*0ab8*/ 	.word	0x0500000f


	//   ....[0]....
        /*0abc*/ 	.word	0x0500000f


	//   ....[1]....
        /*0ac0*/ 	.word	0x0500000f


	//   ....[2]....
        /*0ac4*/ 	.word	0x0500000f


	//   ....[3]....
        /*0ac8*/ 	.word	0x0500000f


	//   ....[4]....
        /*0acc*/ 	.word	0x0500000f


	//   ....[5]....
        /*0ad0*/ 	.word	0x0500000f


	//   ....[6]....
        /*0ad4*/ 	.word	0x0500000f


	//   ....[7]....
        /*0ad8*/ 	.word	0x0500000f


	//   ....[8]....
        /*0adc*/ 	.word	0x0500000f


	//   ....[9]....
        /*0ae0*/ 	.word	0x0500000f


	//   ....[10]....
        /*0ae4*/ 	.word	0x0500000f


	//   ....[11]....
        /*0ae8*/ 	.word	0x0500000f


	//   ....[12]....
        /*0aec*/ 	.word	0x0500000f


	//   ....[13]....
        /*0af0*/ 	.word	0x0500000f


	//   ....[14]....
        /*0af4*/ 	.word	0x0500000f


	//   ....[15]....
        /*0af8*/ 	.word	0x0500000f


	//   ....[16]....
        /*0afc*/ 	.word	0x0500000f


	//   ....[17]....
        /*0b00*/ 	.word	0x0500000f


	//   ....[18]....
        /*0b04*/ 	.word	0x0500000f


	//   ....[19]....
        /*0b08*/ 	.word	0x0500000f


	//   ....[20]....
        /*0b0c*/ 	.word	0x0500000f


	//   ....[21]....
        /*0b10*/ 	.word	0x0500000f


	//   ....[22]....
        /*0b14*/ 	.word	0x0500000f


	//   ....[23]....
        /*0b18*/ 	.word	0x0500000f


	//   ....[24]....
        /*0b1c*/ 	.word	0x0500000f


	//----- nvinfo : EIATTR_COOP_GROUP_INSTR_OFFSETS
	.align		4
.L_150:
        /*0b20*/ 	.byte	0x04, 0x28
        /*0b22*/ 	.short	(.L_152 - .L_151)


	//   ....[0]....
.L_151:
        /*0b24*/ 	.word	0x00000070


	//   ....[1]....
        /*0b28*/ 	.word	0x000001a0


	//   ....[2]....
        /*0b2c*/ 	.word	0x000001f0


	//   ....[3]....
        /*0b30*/ 	.word	0x00000420


	//   ....[4]....
        /*0b34*/ 	.word	0x00000580


	//   ....[5]....
        /*0b38*/ 	.word	0x000006a0


	//   ....[6]....
        /*0b3c*/ 	.word	0x00000800


	//   ....[7]....
        /*0b40*/ 	.word	0x0000c790


	//   ....[8]....
        /*0b44*/ 	.word	0x0000cce0


	//   ....[9]....
        /*0b48*/ 	.word	0x0000ccf0


	//   ....[10]....
        /*0b4c*/ 	.word	0x0000cd00


	//   ....[11]....
        /*0b50*/ 	.word	0x0000cd10


	//   ....[12]....
        /*0b54*/ 	.word	0x00010360


	//   ....[13]....
        /*0b58*/ 	.word	0x00010370


	//   ....[14]....
        /*0b5c*/ 	.word	0x00010380


	//   ....[15]....
        /*0b60*/ 	.word	0x00010390


	//   ....[16]....
        /*0b64*/ 	.word	0x00014d80


	//   ....[17]....
        /*0b68*/ 	.word	0x00014e10


	//   ....[18]....
        /*0b6c*/ 	.word	0x00015530


	//   ....[19]....
        /*0b70*/ 	.word	0x000155b0


	//   ....[20]....
        /*0b74*/ 	.word	0x00017220


	//   ....[21]....
        /*0b78*/ 	.word	0x000174f0


	//   ....[22]....
        /*0b7c*/ 	.word	0x00017550


	//   ....[23]....
        /*0b80*/ 	.word	0x00017570


	//   ....[24]....
        /*0b84*/ 	.word	0x000191a0


	//   ....[25]....
        /*0b88*/ 	.word	0x000191b0


	//   ....[26]....
        /*0b8c*/ 	.word	0x000191e0


	//   ....[27]....
        /*0b90*/ 	.word	0x000191f0


	//   ....[28]....
        /*0b94*/ 	.word	0x0001a8d0


	//   ....[29]....
        /*0b98*/ 	.word	0x0001a930


	//   ....[30]....
        /*0b9c*/ 	.word	0x0001a980


	//   ....[31]....
        /*0ba0*/ 	.word	0x0001a9c0


	//   ....[32]....
        /*0ba4*/ 	.word	0x0001aa00


	//   ....[33]....
        /*0ba8*/ 	.word	0x0001aa30


	//   ....[34]....
        /*0bac*/ 	.word	0x0001aa70


	//   ....[35]....
        /*0bb0*/ 	.word	0x0001aaa0


	//   ....[36]....
        /*0bb4*/ 	.word	0x0001aad0


	//   ....[37]....
        /*0bb8*/ 	.word	0x0001ab00


	//   ....[38]....
        /*0bbc*/ 	.word	0x0001ab30


	//   ....[39]....
        /*0bc0*/ 	.word	0x0001ab60


	//   ....[40]....
        /*0bc4*/ 	.word	0x0001ab90


	//   ....[41]....
        /*0bc8*/ 	.word	0x0001abc0


	//   ....[42]....
        /*0bcc*/ 	.word	0x0001abf0


	//   ....[43]....
        /*0bd0*/ 	.word	0x0001ac20


	//   ....[44]....
        /*0bd4*/ 	.word	0x0001ac50


	//   ....[45]....
        /*0bd8*/ 	.word	0x0001ac80


	//   ....[46]....
        /*0bdc*/ 	.word	0x0001acb0


	//   ....[47]....
        /*0be0*/ 	.word	0x0001ace0


	//   ....[48]....
        /*0be4*/ 	.word	0x0001ad10


	//   ....[49]....
        /*0be8*/ 	.word	0x0001ad40


	//   ....[50]....
        /*0bec*/ 	.word	0x0001ad70


	//   ....[51]....
        /*0bf0*/ 	.word	0x0001ada0


	//   ....[52]....
        /*0bf4*/ 	.word	0x0001add0


	//   ....[53]....
        /*0bf8*/ 	.word	0x0001ae00


	//   ....[54]....
        /*0bfc*/ 	.word	0x0001ae30


	//   ....[55]....
        /*0c00*/ 	.word	0x0001ae60


	//   ....[56]....
        /*0c04*/ 	.word	0x0001ae90


	//   ....[57]....
        /*0c08*/ 	.word	0x0001aec0


	//   ....[58]....
        /*0c0c*/ 	.word	0x0001aef0


	//   ....[59]....
        /*0c10*/ 	.word	0x0001af20


	//   ....[60]....
        /*0c14*/ 	.word	0x0001af50


	//   ....[61]....
        /*0c18*/ 	.word	0x0001af80


	//   ....[62]....
        /*0c1c*/ 	.word	0x0001afb0


	//   ....[63]....
        /*0c20*/ 	.word	0x0001afe0


	//   ....[64]....
        /*0c24*/ 	.word	0x0001b010


	//   ....[65]....
        /*0c28*/ 	.word	0x0001b040


	//   ....[66]....
        /*0c2c*/ 	.word	0x0001b070


	//   ....[67]....
        /*0c30*/ 	.word	0x0001b0a0


	//   ....[68]....
        /*0c34*/ 	.word	0x0001b0d0


	//   ....[69]....
        /*0c38*/ 	.word	0x0001b100


	//   ....[70]....
        /*0c3c*/ 	.word	0x0001b120


	//   ....[71]....
        /*0c40*/ 	.word	0x0001b140


	//   ....[72]....
        /*0c44*/ 	.word	0x0001b170


	//   ....[73]....
        /*0c48*/ 	.word	0x0001b1a0


	//   ....[74]....
        /*0c4c*/ 	.word	0x0001b1b0


	//   ....[75]....
        /*0c50*/ 	.word	0x0001b1c0


	//   ....[76]....
        /*0c54*/ 	.word	0x0001b1d0


	//   ....[77]....
        /*0c58*/ 	.word	0x0001b1e0


	//   ....[78]....
        /*0c5c*/ 	.word	0x0001b1f0


	//   ....[79]....
        /*0c60*/ 	.word	0x0001b200


	//   ....[80]....
        /*0c64*/ 	.word	0x0001b210


	//   ....[81]....
        /*0c68*/ 	.word	0x0001b240


	//   ....[82]....
        /*0c6c*/ 	.word	0x0001b270


	//   ....[83]....
        /*0c70*/ 	.word	0x0001b2a0


	//   ....[84]....
        /*0c74*/ 	.word	0x0001b2d0


	//   ....[85]....
        /*0c78*/ 	.word	0x0001b300


	//   ....[86]....
        /*0c7c*/ 	.word	0x0001b330


	//   ....[87]....
        /*0c80*/ 	.word	0x0001b350


	//   ....[88]....
        /*0c84*/ 	.word	0x0001b380


	//   ....[89]....
        /*0c88*/ 	.word	0x0001b390


	//   ....[90]....
        /*0c8c*/ 	.word	0x0001b3a0


	//   ....[91]....
        /*0c90*/ 	.word	0x0001b3b0


	//   ....[92]....
        /*0c94*/ 	.word	0x0001bf30


	//   ....[93]....
        /*0c98*/ 	.word	0x0001bf70


	//   ....[94]....
        /*0c9c*/ 	.word	0x0001bfb0


	//   ....[95]....
        /*0ca0*/ 	.word	0x0001bfe0


	//   ....[96]....
        /*0ca4*/ 	.word	0x0001c5a0


	//   ....[97]....
        /*0ca8*/ 	.word	0x0001c600


	//   ....[98]....
        /*0cac*/ 	.word	0x0001c740


	//   ....[99]....
        /*0cb0*/ 	.word	0x0001c760


	//   ....[100]....
        /*0cb4*/ 	.word	0x0001c8a0


	//   ....[101]....
        /*0cb8*/ 	.word	0x0001c8c0


	//   ....[102]....
        /*0cbc*/ 	.word	0x0001ca10


	//   ....[103]....
        /*0cc0*/ 	.word	0x0001ca30


	//   ....[104]....
        /*0cc4*/ 	.word	0x0001d390


	//   ....[105]....
        /*0cc8*/ 	.word	0x0001d3a0


	//   ....[106]....
        /*0ccc*/ 	.word	0x0001d530


	//   ....[107]....
        /*0cd0*/ 	.word	0x0001d540


	//   ....[108]....
        /*0cd4*/ 	.word	0x0001d6d0


	//   ....[109]....
        /*0cd8*/ 	.word	0x0001d6e0


	//   ....[110]....
        /*0cdc*/ 	.word	0x0001d870


	//   ....[111]....
        /*0ce0*/ 	.word	0x0001d880


	//   ....[112]....
        /*0ce4*/ 	.word	0x0001da70


	//   ....[113]....
        /*0ce8*/ 	.word	0x0001dc60


	//   ....[114]....
        /*0cec*/ 	.word	0x0001dc90


	//   ....[115]....
        /*0cf0*/ 	.word	0x0001dcc0


	//   ....[116]....
        /*0cf4*/ 	.word	0x0001dcf0


	//   ....[117]....
        /*0cf8*/ 	.word	0x0001dd20


	//   ....[118]....
        /*0cfc*/ 	.word	0x0001dd50


	//   ....[119]....
        /*0d00*/ 	.word	0x0001dec0


	//   ....[120]....
        /*0d04*/ 	.word	0x0001def0


	//   ....[121]....
        /*0d08*/ 	.word	0x0001df20


	//   ....[122]....
        /*0d0c*/ 	.word	0x0001df50


	//   ....[123]....
        /*0d10*/ 	.word	0x0001df80


	//   ....[124]....
        /*0d14*/ 	.word	0x0001dfb0


	//   ....[125]....
        /*0d18*/ 	.word	0x0001e050


	//   ....[126]....
        /*0d1c*/ 	.word	0x0001e080


	//   ....[127]....
        /*0d20*/ 	.word	0x0001e110


	//   ....[128]....
        /*0d24*/ 	.word	0x0001ede0


	//   ....[129]....
        /*0d28*/ 	.word	0x00020760


	//   ....[130]....
        /*0d2c*/ 	.word	0x00021540


	//   ....[131]....
        /*0d30*/ 	.word	0x00021570


	//   ....[132]....
        /*0d34*/ 	.word	0x00021590


	//   ....[133]....
        /*0d38*/ 	.word	0x000215b0


	//   ....[134]....
        /*0d3c*/ 	.word	0x000216c0


	//   ....[135]....
        /*0d40*/ 	.word	0x000216d0


	//   ....[136]....
        /*0d44*/ 	.word	0x00021760


	//   ....[137]....
        /*0d48*/ 	.word	0x00021770


	//   ....[138]....
        /*0d4c*/ 	.word	0x00021800


	//   ....[139]....
        /*0d50*/ 	.word	0x00021810


	//   ....[140]....
        /*0d54*/ 	.word	0x000218a0


	//   ....[141]....
        /*0d58*/ 	.word	0x000218b0


	//   ....[142]....
        /*0d5c*/ 	.word	0x00021940


	//   ....[143]....
        /*0d60*/ 	.word	0x00021950


	//   ....[144]....
        /*0d64*/ 	.word	0x000219a0


	//   ....[145]....
        /*0d68*/ 	.word	0x000219d0


	//   ....[146]....
        /*0d6c*/ 	.word	0x00023d40


	//   ....[147]....
        /*0d70*/ 	.word	0x00023d70


	//   ....[148]....
        /*0d74*/ 	.word	0x00023db0


	//   ....[149]....
        /*0d78*/ 	.word	0x00023de0


	//   ....[150]....
        /*0d7c*/ 	.word	0x00023e10


	//   ....[151]....
        /*0d80*/ 	.word	0x00023e40


	//   ....[152]....
        /*0d84*/ 	.word	0x00023e70


	//   ....[153]....
        /*0d88*/ 	.word	0x00023ea0


	//   ....[154]....
        /*0d8c*/ 	.word	0x00024030


	//   ....[155]....
        /*0d90*/ 	.word	0x00024060


	//   ....[156]....
        /*0d94*/ 	.word	0x00024090


	//   ....[157]....
        /*0d98*/ 	.word	0x000240c0


	//   ....[158]....
        /*0d9c*/ 	.word	0x000240f0


	//   ....[159]....
        /*0da0*/ 	.word	0x00024120


	//   ....[160]....
        /*0da4*/ 	.word	0x000241e0


	//   ....[161]....
        /*0da8*/ 	.word	0x00024200


	//   ....[162]....
        /*0dac*/ 	.word	0x00024270


	//   ....[163]....
        /*0db0*/ 	.word	0x00024700


	//   ....[164]....
        /*0db4*/ 	.word	0x00024ba0


	//   ....[165]....
        /*0db8*/ 	.word	0x00024c50


	//   ....[166]....
        /*0dbc*/ 	.word	0x00024ce0


	//   ....[167]....
        /*0dc0*/ 	.word	0x00024d30


	//   ....[168]....
        /*0dc4*/ 	.word	0x00024d80


	//   ....[169]....
        /*0dc8*/ 	.word	0x00024e60


	//   ....[170]....
        /*0dcc*/ 	.word	0x00024ef0


	//   ....[171]....
        /*0dd0*/ 	.word	0x00024f40


	//   ....[172]....
        /*0dd4*/ 	.word	0x00024f90


	//   ....[173]....
        /*0dd8*/ 	.word	0x000252d0


	//   ....[174]....
        /*0ddc*/ 	.word	0x000253f0


	//   ....[175]....
        /*0de0*/ 	.word	0x00025510


	//   ....[176]....
        /*0de4*/ 	.word	0x00025630


	//   ....[177]....
        /*0de8*/ 	.word	0x00025720


	//   ....[178]....
        /*0dec*/ 	.word	0x000257a0


	//   ....[179]....
        /*0df0*/ 	.word	0x00025800


	//   ....[180]....
        /*0df4*/ 	.word	0x00025860


	//   ....[181]....
        /*0df8*/ 	.word	0x000258c0


	//   ....[182]....
        /*0dfc*/ 	.word	0x00025920


	//   ....[183]....
        /*0e00*/ 	.word	0x00025980


	//   ....[184]....
        /*0e04*/ 	.word	0x00025a00


	//   ....[185]....
        /*0e08*/ 	.word	0x00025a60


	//   ....[186]....
        /*0e0c*/ 	.word	0x00025ae0


	//   ....[187]....
        /*0e10*/ 	.word	0x00025b40


	//   ....[188]....
        /*0e14*/ 	.word	0x00025bc0


	//   ....[189]....
        /*0e18*/ 	.word	0x00025c20


	//   ....[190]....
        /*0e1c*/ 	.word	0x00025ca0


	//   ....[191]....
        /*0e20*/ 	.word	0x00025d00


	//   ....[192]....
        /*0e24*/ 	.word	0x00025d80


	//   ....[193]....
        /*0e28*/ 	.word	0x00025de0


	//   ....[194]....
        /*0e2c*/ 	.word	0x00025e60


	//   ....[195]....
        /*0e30*/ 	.word	0x00025ec0


	//   ....[196]....
        /*0e34*/ 	.word	0x00025f40


	//   ....[197]....
        /*0e38*/ 	.word	0x00025fa0


	//   ....[198]....
        /*0e3c*/ 	.word	0x00026020


	//   ....[199]....
        /*0e40*/ 	.word	0x00026080


	//   ....[200]....
        /*0e44*/ 	.word	0x00026100


	//   ....[201]....
        /*0e48*/ 	.word	0x00026160


	//   ....[202]....
        /*0e4c*/ 	.word	0x000261e0


	//   ....[203]....
        /*0e50*/ 	.word	0x00026240


	//   ....[204]....
        /*0e54*/ 	.word	0x000262c0


	//   ....[205]....
        /*0e58*/ 	.word	0x00026320


	//   ....[206]....
        /*0e5c*/ 	.word	0x000263a0


	//   ....[207]....
        /*0e60*/ 	.word	0x00026400


	//   ....[208]....
        /*0e64*/ 	.word	0x00026470


	//   ....[209]....
        /*0e68*/ 	.word	0x000264d0


	//   ....[210]....
        /*0e6c*/ 	.word	0x00026540


	//   ....[211]....
        /*0e70*/ 	.word	0x000265a0


	//   ....[212]....
        /*0e74*/ 	.word	0x00026600


	//   ....[213]....
        /*0e78*/ 	.word	0x00026660


	//   ....[214]....
        /*0e7c*/ 	.word	0x000266d0


	//   ....[215]....
        /*0e80*/ 	.word	0x00026730


	//   ....[216]....
        /*0e84*/ 	.word	0x000267b0


	//   ....[217]....
        /*0e88*/ 	.word	0x00026810


	//   ....[218]....
        /*0e8c*/ 	.word	0x00026890


	//   ....[219]....
        /*0e90*/ 	.word	0x000268f0


	//   ....[220]....
        /*0e94*/ 	.word	0x00026970


	//   ....[221]....
        /*0e98*/ 	.word	0x000269d0


	//   ....[222]....
        /*0e9c*/ 	.word	0x00026a50


	//   ....[223]....
        /*0ea0*/ 	.word	0x00026ab0


	//   ....[224]....
        /*0ea4*/ 	.word	0x00026b30


	//   ....[225]....
        /*0ea8*/ 	.word	0x00026b90


	//   ....[226]....
        /*0eac*/ 	.word	0x00026c00


	//   ....[227]....
        /*0eb0*/ 	.word	0x00026c60


	//   ....[228]....
        /*0eb4*/ 	.word	0x00026cc0


	//   ....[229]....
        /*0eb8*/ 	.word	0x00026d20


	//   ....[230]....
        /*0ebc*/ 	.word	0x00026d90


	//   ....[231]....
        /*0ec0*/ 	.word	0x00026df0


	//   ....[232]....
        /*0ec4*/ 	.word	0x00026e70


	//   ....[233]....
        /*0ec8*/ 	.word	0x00026ed0


	//   ....[234]....
        /*0ecc*/ 	.word	0x00026f50


	//   ....[235]....
        /*0ed0*/ 	.word	0x00026fb0


	//   ....[236]....
        /*0ed4*/ 	.word	0x00027050


	//   ....[237]....
        /*0ed8*/ 	.word	0x000271a0


	//   ....[238]....
        /*0edc*/ 	.word	0x000271f0


	//   ....[239]....
        /*0ee0*/ 	.word	0x00027280


	//   ....[240]....
        /*0ee4*/ 	.word	0x00027310


	//   ....[241]....
        /*0ee8*/ 	.word	0x000273a0


	//   ....[242]....
        /*0eec*/ 	.word	0x00027430


	//   ....[243]....
        /*0ef0*/ 	.word	0x000274c0


	//   ....[244]....
        /*0ef4*/ 	.word	0x00027550


	//   ....[245]....
        /*0ef8*/ 	.word	0x00027610


	//   ....[246]....
        /*0efc*/ 	.word	0x00027900


	//   ....[247]....
        /*0f00*/ 	.word	0x00027b20


	//   ....[248]....
        /*0f04*/ 	.word	0x00027b70


	//   ....[249]....
        /*0f08*/ 	.word	0x00027bd0


	//   ....[250]....
        /*0f0c*/ 	.word	0x00027c70


	//   ....[251]....
        /*0f10*/ 	.word	0x00027d30


	//   ....[252]....
        /*0f14*/ 	.word	0x00027e40


	//   ....[253]....
        /*0f18*/ 	.word	0x00027ea0


	//   ....[254]....
        /*0f1c*/ 	.word	0x00027fa0


	//   ....[255]....
        /*0f20*/ 	.word	0x00028000


	//   ....[0]....
        /*0f24*/ 	.word	0x00028100


	//   ....[1]....
        /*0f28*/ 	.word	0x00028160


	//   ....[2]....
        /*0f2c*/ 	.word	0x00028260


	//   ....[3]....
        /*0f30*/ 	.word	0x000282c0


	//   ....[4]....
        /*0f34*/ 	.word	0x000283a0


	//   ....[5]....
        /*0f38*/ 	.word	0x00028420


	//   ....[6]....
        /*0f3c*/ 	.word	0x00028500


	//   ....[7]....
        /*0f40*/ 	.word	0x000287e0


	//   ....[8]....
        /*0f44*/ 	.word	0x00028880


	//   ....[9]....
        /*0f48*/ 	.word	0x000289a0


	//   ....[10]....
        /*0f4c*/ 	.word	0x00028a20


	//   ....[11]....
        /*0f50*/ 	.word	0x00028aa0


	//   ....[12]....
        /*0f54*/ 	.word	0x00028b20


	//   ....[13]....
        /*0f58*/ 	.word	0x00028ba0


	//   ....[14]....
        /*0f5c*/ 	.word	0x00028c30


	//   ....[15]....
        /*0f60*/ 	.word	0x00028cd0


	//   ....[16]....
        /*0f64*/ 	.word	0x00028d80


	//   ....[17]....
        /*0f68*/ 	.word	0x00028e00


	//   ....[18]....
        /*0f6c*/ 	.word	0x00028e80


	//   ....[19]....
        /*0f70*/ 	.word	0x00028f00


	//   ....[20]....
        /*0f74*/ 	.word	0x00028f90


	//   ....[21]....
        /*0f78*/ 	.word	0x00029010


	//   ....[22]....
        /*0f7c*/ 	.word	0x000290b0


	//   ....[23]....
        /*0f80*/ 	.word	0x00029140


	//   ....[24]....
        /*0f84*/ 	.word	0x00029270


	//----- nvinfo : EIATTR_REG_RECONFIG
	.align		4
.L_152:
        /*0f88*/ 	.byte	0x01, 0x54
	.zero		2


	//----- nvinfo : EIATTR_SYSCALL_OFFSETS
	.align		4
        /*0f8c*/ 	.byte	0x04, 0x46
        /*0f8e*/ 	.short	(.L_154 - .L_153)


	//   ....[0]....
.L_153:
        /*0f90*/ 	.word	0x00001840


	//   ....[1]....
        /*0f94*/ 	.word	0x00001990


	//   ....[2]....
        /*0f98*/ 	.word	0x0000c930


	//   ....[3]....
        /*0f9c*/ 	.word	0x0000cc50


	//   ....[4]....
        /*0fa0*/ 	.word	0x00020190


	//   ....[5]....
        /*0fa4*/ 	.word	0x00020330


	//   ....[6]....
        /*0fa8*/ 	.word	0x00020490


	//   ....[7]....
        /*0fac*/ 	.word	0x000205e0


	//   ....[8]....
        /*0fb0*/ 	.word	0x00021120


	//----- nvinfo : EIATTR_MBARRIER_INSTR_OFFSETS
	.align		4
.L_154:
        /*0fb4*/ 	.byte	0x04, 0x39
        /*0fb6*/ 	.short	(.L_156 - .L_155)


	//   ....[0]....
.L_155:
        /*0fb8*/ 	.word	0x000002d0
        /*0fbc*/ 	.word	0x000000ff
        /*0fc0*/ 	.word	0x00038800
        /*0fc4*/ 	.short	0x0100
        /*0fc6*/ 	.byte	0x08
	.zero		1


	//   ....[1]....
        /*0fc8*/ 	.word	0x000002e0
        /*0fcc*/ 	.word	0x000000ff
        /*0fd0*/ 	.word	0x00038820
        /*0fd4*/ 	.short	0x0100
        /*0fd6*/ 	.byte	0x08
	.zero		1


	//   ....[2]....
        /*0fd8*/ 	.word	0x000003d0
        /*0fdc*/ 	.word	0x000000ff
        /*0fe0*/ 	.word	0x00038830
        /*0fe4*/ 	.short	0x0100
        /*0fe6*/ 	.byte	0x08
	.zero		1


	//   ....[3]....
        /*0fe8*/ 	.word	0x000003e0
        /*0fec*/ 	.word	0x000000ff
        /*0ff0*/ 	.word	0x00038840
        /*0ff4*/ 	.short	0x0100
        /*0ff6*/ 	.byte	0x08
	.zero		1


	//   ....[4]....
        /*0ff8*/ 	.word	0x000003f0
        /*0ffc*/ 	.word	0x000000ff
        /*1000*/ 	.word	0x00038838
        /*1004*/ 	.short	0x0100
        /*1006*/ 	.byte	0x08
	.zero		1


	//   ....[5]....
        /*1008*/ 	.word	0x00000400
        /*100c*/ 	.word	0x000000ff
        /*1010*/ 	.word	0x00038848
        /*1014*/ 	.short	0x0100
        /*1016*/ 	.byte	0x08
	.zero		1


	//   ....[6]....
        /*1018*/ 	.word	0x00000530
        /*101c*/ 	.word	0x000000ff
        /*1020*/ 	.word	0x00038850
        /*1024*/ 	.short	0x0100
        /*1026*/ 	.byte	0x08
	.zero		1


	//   ....[7]....
        /*1028*/ 	.word	0x00000540
        /*102c*/ 	.word	0x000000ff
        /*1030*/ 	.word	0x00038860
        /*1034*/ 	.short	0x0100
        /*1036*/ 	.byte	0x08
	.zero		1


	//   ....[8]....
        /*1038*/ 	.word	0x00000550
        /*103c*/ 	.word	0x000000ff
        /*1040*/ 	.word	0x00038858
        /*1044*/ 	.short	0x0100
        /*1046*/ 	.byte	0x08
	.zero		1


	//   ....[9]....
        /*1048*/ 	.word	0x00000560
        /*104c*/ 	.word	0x000000ff
        /*1050*/ 	.word	0x00038868
        /*1054*/ 	.short	0x0100
        /*1056*/ 	.byte	0x08
	.zero		1


	//   ....[10]....
        /*1058*/ 	.word	0x00000650
        /*105c*/ 	.word	0x000000ff
        /*1060*/ 	.word	0x00038870
        /*1064*/ 	.short	0x0100
        /*1066*/ 	.byte	0x06
	.zero		1


	//   ....[11]....
        /*1068*/ 	.word	0x00000660
        /*106c*/ 	.word	0x000000ff
        /*1070*/ 	.word	0x00038880
        /*1074*/ 	.short	0x0100
        /*1076*/ 	.byte	0x06
	.zero		1


	//   ....[12]....
        /*1078*/ 	.word	0x00000670
        /*107c*/ 	.word	0x000000ff
        /*1080*/ 	.word	0x00038878
        /*1084*/ 	.short	0x0100
        /*1086*/ 	.byte	0x06
	.zero		1


	//   ....[13]....
        /*1088*/ 	.word	0x00000680
        /*108c*/ 	.word	0x000000ff
        /*1090*/ 	.word	0x00038888
        /*1094*/ 	.short	0x0100
        /*1096*/ 	.byte	0x06
	.zero		1


	//   ....[14]....
        /*1098*/ 	.word	0x000007b0
        /*109c*/ 	.word	0x000000ff
        /*10a0*/ 	.word	0x00038890
        /*10a4*/ 	.short	0x0100
        /*10a6*/ 	.byte	0x08
	.zero		1


	//   ....[15]....
        /*10a8*/ 	.word	0x000007c0
        /*10ac*/ 	.word	0x000000ff
        /*10b0*/ 	.word	0x000388a0
        /*10b4*/ 	.short	0x0100
        /*10b6*/ 	.byte	0x08
	.zero		1


	//   ....[16]....
        /*10b8*/ 	.word	0x000007d0
        /*10bc*/ 	.word	0x000000ff
        /*10c0*/ 	.word	0x00038898
        /*10c4*/ 	.short	0x0100
        /*10c6*/ 	.byte	0x08
	.zero		1


	//   ....[17]....
        /*10c8*/ 	.word	0x000007e0
        /*10cc*/ 	.word	0x000000ff
        /*10d0*/ 	.word	0x000388a8
        /*10d4*/ 	.short	0x0100
        /*10d6*/ 	.byte	0x08
	.zero		1


	//   ....[18]....
        /*10d8*/ 	.word	0x00000910
        /*10dc*/ 	.word	0x000000ff
        /*10e0*/ 	.word	0x000388b0
        /*10e4*/ 	.short	0x0100
        /*10e6*/ 	.byte	0x08
	.zero		1


	//   ....[19]....
        /*10e8*/ 	.word	0x00000920
        /*10ec*/ 	.word	0x000000ff
        /*10f0*/ 	.word	0x000388c0
        /*10f4*/ 	.short	0x0100
        /*10f6*/ 	.byte	0x08
	.zero		1


	//   ....[20]....
        /*10f8*/ 	.word	0x00000930
        /*10fc*/ 	.word	0x000000ff
        /*1100*/ 	.word	0x000388b8
        /*1104*/ 	.short	0x0100
        /*1106*/ 	.byte	0x08
	.zero		1


	//   ....[21]....
        /*1108*/ 	.word	0x00000940
        /*110c*/ 	.word	0x000000ff
        /*1110*/ 	.word	0x000388c8
        /*1114*/ 	.short	0x0100
        /*1116*/ 	.byte	0x08
	.zero		1


	//   ....[22]....
        /*1118*/ 	.word	0x00002f60
        /*111c*/ 	.word	0x0000006e
        /*1120*/ 	.word	0x00038890
        /*1124*/ 	.short	0x010a
        /*1126*/ 	.byte	0x3f
	.zero		1


	//   ....[23]....
        /*1128*/ 	.word	0x000070c0
        /*112c*/ 	.word	0x0000006e
        /*1130*/ 	.word	0x00038890
        /*1134*/ 	.short	0x010a
        /*1136*/ 	.byte	0x3f
	.zero		1


	//   ....[24]....
        /*1138*/ 	.word	0x0000b2e0
        /*113c*/ 	.word	0x0000006e
        /*1140*/ 	.word	0x00038890
        /*1144*/ 	.short	0x010a
        /*1146*/ 	.byte	0x3f
	.zero		1


	//   ....[25]....
        /*1148*/ 	.word	0x0000b880
        /*114c*/ 	.word	0x00000030
        /*1150*/ 	.word	0x00000000
        /*1154*/ 	.short	0x0101
        /*1156*/ 	.byte	0x3f
	.zero		1


	//   ....[26]....
        /*1158*/ 	.word	0x0000b8c0
        /*115c*/ 	.word	0x0000006e
        /*1160*/ 	.word	0x000388b0
        /*1164*/ 	.short	0x010a
        /*1166*/ 	.byte	0x3f
	.zero		1


	//   ....[27]....
        /*1168*/ 	.word	0x0000bec0
        /*116c*/ 	.word	0x0000006e
        /*1170*/ 	.word	0x00000000
        /*1174*/ 	.short	0x0101
        /*1176*/ 	.byte	0x3f
	.zero		1


	//   ....[28]....
        /*1178*/ 	.word	0x0000c9c0
        /*117c*/ 	.word	0x00000016
        /*1180*/ 	.word	0x00038800
        /*1184*/ 	.short	0x010a
        /*1186*/ 	.byte	0x3f
	.zero		1


	//   ....[29]....
        /*1188*/ 	.word	0x0000ca10
        /*118c*/ 	.word	0x00000016
        /*1190*/ 	.word	0x00038800
        /*1194*/ 	.short	0x010a
        /*1196*/ 	.byte	0x3f
	.zero		1


	//   ....[30]....
        /*1198*/ 	.word	0x0000d000
        /*119c*/ 	.word	0x00000016
        /*11a0*/ 	.word	0x00038800
        /*11a4*/ 	.short	0x010a
        /*11a6*/ 	.byte	0x3f
	.zero		1


	//   ....[31]....
        /*11a8*/ 	.word	0x00010620
        /*11ac*/ 	.word	0x00000016
        /*11b0*/ 	.word	0x00038800
        /*11b4*/ 	.short	0x010a
        /*11b6*/ 	.byte	0x3f
	.zero		1


	//   ....[32]....
        /*11b8*/ 	.word	0x00013d20
        /*11bc*/ 	.word	0x00000004
        /*11c0*/ 	.word	0x00038830
        /*11c4*/ 	.short	0x010a
        /*11c6*/ 	.byte	0x3f
	.zero		1


	//   ....[33]....
        /*11c8*/ 	.word	0x00013e10
        /*11cc*/ 	.word	0x00000004
        /*11d0*/ 	.word	0x00038830
        /*11d4*/ 	.short	0x010a
        /*11d6*/ 	.byte	0x3f
	.zero		1


	//   ....[34]....
        /*11d8*/ 	.word	0x00014e00
        /*11dc*/ 	.word	0x00000004
        /*11e0*/ 	.word	0x00000000
        /*11e4*/ 	.short	0x0101
        /*11e6*/ 	.byte	0x3f
	.zero		1


	//   ....[35]....
        /*11e8*/ 	.word	0x00016a10
        /*11ec*/ 	.word	0x00000003
        /*11f0*/ 	.word	0x00038830
        /*11f4*/ 	.short	0x010a
        /*11f6*/ 	.byte	0x3f
	.zero		1


	//   ....[36]....
        /*11f8*/ 	.word	0x00016a60
        /*11fc*/ 	.word	0x00000003
        /*1200*/ 	.word	0x00038830
        /*1204*/ 	.short	0x010a
        /*1206*/ 	.byte	0x3f
	.zero		1


	//   ....[37]....
        /*1208*/ 	.word	0x00016ea0
        /*120c*/ 	.word	0x00000006
        /*1210*/ 	.word	0x00038850
        /*1214*/ 	.short	0x010a
        /*1216*/ 	.byte	0x3f
	.zero		1


	//   ....[38]....
        /*1218*/ 	.word	0x00016ee0
        /*121c*/ 	.word	0x00000006
        /*1220*/ 	.word	0x00038850
        /*1224*/ 	.short	0x010a
        /*1226*/ 	.byte	0x3f
	.zero		1


	//   ....[39]....
        /*1228*/ 	.word	0x00018250
        /*122c*/ 	.word	0x000000cc
        /*1230*/ 	.word	0x00000000
        /*1234*/ 	.short	0x0101
        /*1236*/ 	.byte	0x3f
	.zero		1


	//   ....[40]....
        /*1238*/ 	.word	0x000183c0
        /*123c*/ 	.word	0x0000000c
        /*1240*/ 	.word	0x00000000
        /*1244*/ 	.short	0x0101
        /*1246*/ 	.byte	0x3f
	.zero		1


	//   ....[41]....
        /*1248*/ 	.word	0x00018e20
        /*124c*/ 	.word	0x00000004
        /*1250*/ 	.word	0x00038850
        /*1254*/ 	.short	0x010a
        /*1256*/ 	.byte	0x3f
	.zero		1


	//   ....[42]....
        /*1258*/ 	.word	0x00018ea0
        /*125c*/ 	.word	0x00000004
        /*1260*/ 	.word	0x00038850
        /*1264*/ 	.short	0x010a
        /*1266*/ 	.byte	0x3f
	.zero		1


	//   ....[43]....
        /*1268*/ 	.word	0x00019470
        /*126c*/ 	.word	0x00000099
        /*1270*/ 	.word	0x00000000
        /*1274*/ 	.short	0x0101
        /*1276*/ 	.byte	0x3f
	.zero		1


	//   ....[44]....
        /*1278*/ 	.word	0x0001c5f0
        /*127c*/ 	.word	0x00000000
        /*1280*/ 	.word	0x00000000
        /*1284*/ 	.short	0x0101
        /*1286*/ 	.byte	0x3f
	.zero		1


	//   ....[45]....
        /*1288*/ 	.word	0x0001eed0
        /*128c*/ 	.word	0x00000006
        /*1290*/ 	.word	0x00038820
        /*1294*/ 	.short	0x010a
        /*1296*/ 	.byte	0x3f
	.zero		1


	//   ....[46]....
        /*1298*/ 	.word	0x0001efc0
        /*129c*/ 	.word	0x00000007
        /*12a0*/ 	.word	0x000388a0
        /*12a4*/ 	.short	0x010a
        /*12a6*/ 	.byte	0x3f
	.zero		1


	//   ....[47]....
        /*12a8*/ 	.word	0x0001f310
        /*12ac*/ 	.word	0x00000007
        /*12b0*/ 	.word	0x000388c0
        /*12b4*/ 	.short	0x010a
        /*12b6*/ 	.byte	0x3f
	.zero		1


	//   ....[48]....
        /*12b8*/ 	.word	0x0001f7c0
        /*12bc*/ 	.word	0x00000008
        /*12c0*/ 	.word	0x000388a0
        /*12c4*/ 	.short	0x010a
        /*12c6*/ 	.byte	0x3f
	.zero		1


	//   ....[49]....
        /*12c8*/ 	.word	0x0001fb00
        /*12cc*/ 	.word	0x00000008
        /*12d0*/ 	.word	0x000388c0
        /*12d4*/ 	.short	0x010a
        /*12d6*/ 	.byte	0x3f
	.zero		1


	//   ....[50]....
        /*12d8*/ 	.word	0x00020a30
        /*12dc*/ 	.word	0x00000000
        /*12e0*/ 	.word	0x00038880
        /*12e4*/ 	.short	0x010a
        /*12e6*/ 	.byte	0x3f
	.zero		1


	//   ....[51]....
        /*12e8*/ 	.word	0x00020c50
        /*12ec*/ 	.word	0x00000000
        /*12f0*/ 	.word	0x00038840
        /*12f4*/ 	.short	0x010a
        /*12f6*/ 	.byte	0x3f
	.zero		1


	//   ....[52]....
        /*12f8*/ 	.word	0x00021ac0
        /*12fc*/ 	.word	0x00000009
        /*1300*/ 	.word	0x00038800
        /*1304*/ 	.short	0x0107
        /*1306*/ 	.byte	0x3f
	.zero		1


	//   ....[53]....
        /*1308*/ 	.word	0x00021bc0
        /*130c*/ 	.word	0x00000002
        /*1310*/ 	.word	0x00038800
        /*1314*/ 	.short	0x0101
        /*1316*/ 	.byte	0x3f
	.zero		1


	//   ....[54]....
        /*1318*/ 	.word	0x00021be0
        /*131c*/ 	.word	0x00000002
        /*1320*/ 	.word	0x00038820
        /*1324*/ 	.short	0x010a
        /*1326*/ 	.byte	0x3f
	.zero		1


	//   ....[55]....
        /*1328*/ 	.word	0x00021f40
        /*132c*/ 	.word	0x00000006
        /*1330*/ 	.word	0x00038880
        /*1334*/ 	.short	0x010a
        /*1336*/ 	.byte	0x3f
	.zero		1


	//   ....[56]....
        /*1338*/ 	.word	0x000222b0
        /*133c*/ 	.word	0x00000006
        /*1340*/ 	.word	0x00038840
        /*1344*/ 	.short	0x010a
        /*1346*/ 	.byte	0x3f
	.zero		1


	//   ....[57]....
        /*1348*/ 	.word	0x000226a0
        /*134c*/ 	.word	0x00000014
        /*1350*/ 	.word	0x00038870
        /*1354*/ 	.short	0x010a
        /*1356*/ 	.byte	0x3f
	.zero		1


	//   ....[58]....
        /*1358*/ 	.word	0x00022710
        /*135c*/ 	.word	0x00000014
        /*1360*/ 	.word	0x00038860
        /*1364*/ 	.short	0x010a
        /*1366*/ 	.byte	0x3f
	.zero		1


	//   ....[59]....
        /*1368*/ 	.word	0x00022f70
        /*136c*/ 	.word	0x00000014
        /*1370*/ 	.word	0x00038850
        /*1374*/ 	.short	0x0101
        /*1376*/ 	.byte	0x3f
	.zero		1


	//   ....[60]....
        /*1378*/ 	.word	0x00022ff0
        /*137c*/ 	.word	0x00000014
        /*1380*/ 	.word	0x00000000
        /*1384*/ 	.short	0x0101
        /*1386*/ 	.byte	0x3f
	.zero		1


	//   ....[61]....
        /*1388*/ 	.word	0x00023220
        /*138c*/ 	.word	0x00000012
        /*1390*/ 	.word	0x00038870
        /*1394*/ 	.short	0x010a
        /*1396*/ 	.byte	0x3f
	.zero		1


	//   ....[62]....
        /*1398*/ 	.word	0x00023290
        /*139c*/ 	.word	0x00000012
        /*13a0*/ 	.word	0x00038860
        /*13a4*/ 	.short	0x010a
        /*13a6*/ 	.byte	0x3f
	.zero		1


	//   ....[63]....
        /*13a8*/ 	.word	0x00023ad0
        /*13ac*/ 	.word	0x00000012
        /*13b0*/ 	.word	0x00038850
        /*13b4*/ 	.short	0x0101
        /*13b6*/ 	.byte	0x3f
	.zero		1


	//   ....[64]....
        /*13b8*/ 	.word	0x00023b20
        /*13bc*/ 	.word	0x00000012
        /*13c0*/ 	.word	0x00000000
        /*13c4*/ 	.short	0x0101
        /*13c6*/ 	.byte	0x3f
	.zero		1


	//   ....[65]....
        /*13c8*/ 	.word	0x00024680
        /*13cc*/ 	.word	0x00000000
        /*13d0*/ 	.word	0x00038820
        /*13d4*/ 	.short	0x010a
        /*13d6*/ 	.byte	0x3f
	.zero		1


	//   ....[66]....
        /*13d8*/ 	.word	0x00024830
        /*13dc*/ 	.word	0x00000006
        /*13e0*/ 	.word	0x00000000
        /*13e4*/ 	.short	0x010a
        /*13e6*/ 	.byte	0x3f
	.zero		1


	//   ....[67]....
        /*13e8*/ 	.word	0x000248a0
        /*13ec*/ 	.word	0x00000007
        /*13f0*/ 	.word	0x00000000
        /*13f4*/ 	.short	0x010a
        /*13f6*/ 	.byte	0x3f
	.zero		1


	//   ....[68]....
        /*13f8*/ 	.word	0x00024900
        /*13fc*/ 	.word	0x00000004
        /*1400*/ 	.word	0x00038860
        /*1404*/ 	.short	0x010a
        /*1406*/ 	.byte	0x3f
	.zero		1


	//   ....[69]....
        /*1408*/ 	.word	0x00024950
        /*140c*/ 	.word	0x00000003
        /*1410*/ 	.word	0x00038860
        /*1414*/ 	.short	0x010a
        /*1416*/ 	.byte	0x3f
	.zero		1


	//   ....[70]....
        /*1418*/ 	.word	0x00024990
        /*141c*/ 	.word	0x00000004
        /*1420*/ 	.word	0x00038880
        /*1424*/ 	.short	0x010a
        /*1426*/ 	.byte	0x3f
	.zero		1


	//   ....[71]....
        /*1428*/ 	.word	0x000249b0
        /*142c*/ 	.word	0x00000003
        /*1430*/ 	.word	0x00038880
        /*1434*/ 	.short	0x010a
        /*1436*/ 	.byte	0x3f
	.zero		1


	//   ....[72]....
        /*1438*/ 	.word	0x00024a10
        /*143c*/ 	.word	0x0000006e
        /*1440*/ 	.word	0x00038890
        /*1444*/ 	.short	0x010a
        /*1446*/ 	.byte	0x3f
	.zero		1


	//   ....[73]....
        /*1448*/ 	.word	0x00024a60
        /*144c*/ 	.word	0x0000006e
        /*1450*/ 	.word	0x00038890
        /*1454*/ 	.short	0x010a
        /*1456*/ 	.byte	0x3f
	.zero		1


	//   ....[74]....
        /*1458*/ 	.word	0x00024ab0
        /*145c*/ 	.word	0x0000006e
        /*1460*/ 	.word	0x00038890
        /*1464*/ 	.short	0x010a
        /*1466*/ 	.byte	0x3f
	.zero		1


	//   ....[75]....
        /*1468*/ 	.word	0x00024b00
        /*146c*/ 	.word	0x0000006e
        /*1470*/ 	.word	0x000388b0
        /*1474*/ 	.short	0x010a
        /*1476*/ 	.byte	0x3f
	.zero		1


	//   ....[76]....
        /*1478*/ 	.word	0x00024db0
        /*147c*/ 	.word	0x00000016
        /*1480*/ 	.word	0x00038800
        /*1484*/ 	.short	0x010a
        /*1486*/ 	.byte	0x3f
	.zero		1


	//   ....[77]....
        /*1488*/ 	.word	0x00024fc0
        /*148c*/ 	.word	0x00000016
        /*1490*/ 	.word	0x00038800
        /*1494*/ 	.short	0x010a
        /*1496*/ 	.byte	0x3f
	.zero		1


	//   ....[78]....
        /*1498*/ 	.word	0x00025010
        /*149c*/ 	.word	0x00000004
        /*14a0*/ 	.word	0x00038830
        /*14a4*/ 	.short	0x010a
        /*14a6*/ 	.byte	0x3f
	.zero		1


	//   ....[79]....
        /*14a8*/ 	.word	0x00025060
        /*14ac*/ 	.word	0x00000003
        /*14b0*/ 	.word	0x00038830
        /*14b4*/ 	.short	0x010a
        /*14b6*/ 	.byte	0x3f
	.zero		1


	//   ....[80]....
        /*14b8*/ 	.word	0x000250b0
        /*14bc*/ 	.word	0x00000006
        /*14c0*/ 	.word	0x00038850
        /*14c4*/ 	.short	0x010a
        /*14c6*/ 	.byte	0x3f
	.zero		1


	//   ....[81]....
        /*14c8*/ 	.word	0x00025100
        /*14cc*/ 	.word	0x00000004
        /*14d0*/ 	.word	0x00038850
        /*14d4*/ 	.short	0x010a
        /*14d6*/ 	.byte	0x3f
	.zero		1


	//   ....[82]....
        /*14d8*/ 	.word	0x000276e0
        /*14dc*/ 	.word	0x00000005
        /*14e0*/ 	.word	0x00038820
        /*14e4*/ 	.short	0x010a
        /*14e6*/ 	.byte	0x3f
	.zero		1


	//   ....[83]....
        /*14e8*/ 	.word	0x00027730
        /*14ec*/ 	.word	0x00000007
        /*14f0*/ 	.word	0x000388a0
        /*14f4*/ 	.short	0x010a
        /*14f6*/ 	.byte	0x3f
	.zero		1


	//   ....[84]....
        /*14f8*/ 	.word	0x00027780
        /*14fc*/ 	.word	0x00000007
        /*1500*/ 	.word	0x000388c0
        /*1504*/ 	.short	0x010a
        /*1506*/ 	.byte	0x3f
	.zero		1


	//   ....[85]....
        /*1508*/ 	.word	0x000277d0
        /*150c*/ 	.word	0x00000008
        /*1510*/ 	.word	0x000388a0
        /*1514*/ 	.short	0x010a
        /*1516*/ 	.byte	0x3f
	.zero		1


	//   ....[86]....
        /*1518*/ 	.word	0x00027820
        /*151c*/ 	.word	0x00000008
        /*1520*/ 	.word	0x000388c0
        /*1524*/ 	.short	0x010a
        /*1526*/ 	.byte	0x3f
	.zero		1


	//   ....[87]....
        /*1528*/ 	.word	0x000279c0
        /*152c*/ 	.word	0x00000000
        /*1530*/ 	.word	0x00038880
        /*1534*/ 	.short	0x010a
        /*1536*/ 	.byte	0x3f
	.zero		1


	//   ....[88]....
        /*1538*/ 	.word	0x00027a10
        /*153c*/ 	.word	0x00000000
        /*1540*/ 	.word	0x00038840
        /*1544*/ 	.short	0x010a
        /*1546*/ 	.byte	0x3f
	.zero		1


	//   ....[89]....
        /*1548*/ 	.word	0x00028550
        /*154c*/ 	.word	0x00000002
        /*1550*/ 	.word	0x00038820
        /*1554*/ 	.short	0x010a
        /*1556*/ 	.byte	0x3f
	.zero		1


	//   ....[90]....
        /*1558*/ 	.word	0x000285a0
        /*155c*/ 	.word	0x00000006
        /*1560*/ 	.word	0x00038880
        /*1564*/ 	.short	0x010a
        /*1566*/ 	.byte	0x3f
	.zero		1


	//   ....[91]....
        /*1568*/ 	.word	0x000285f0
        /*156c*/ 	.word	0x00000006
        /*1570*/ 	.word	0x00038840
        /*1574*/ 	.short	0x010a
        /*1576*/ 	.byte	0x3f
	.zero		1


	//   ....[92]....
        /*1578*/ 	.word	0x00028640
        /*157c*/ 	.word	0x00000014
        /*1580*/ 	.word	0x00038870
        /*1584*/ 	.short	0x010a
        /*1586*/ 	.byte	0x3f
	.zero		1


	//   ....[93]....
        /*1588*/ 	.word	0x00028690
        /*158c*/ 	.word	0x00000014
        /*1590*/ 	.word	0x00038860
        /*1594*/ 	.short	0x010a
        /*1596*/ 	.byte	0x3f
	.zero		1


	//   ....[94]....
        /*1598*/ 	.word	0x000286e0
        /*159c*/ 	.word	0x00000012
        /*15a0*/ 	.word	0x00038870
        /*15a4*/ 	.short	0x010a
        /*15a6*/ 	.byte	0x3f
	.zero		1


	//   ....[95]....
        /*15a8*/ 	.word	0x00028730
        /*15ac*/ 	.word	0x00000012
        /*15b0*/ 	.word	0x00038860
        /*15b4*/ 	.short	0x010a
        /*15b6*/ 	.byte	0x3f
	.zero		1


	//   ....[96]....
        /*15b8*/ 	.word	0x00029190
        /*15bc*/ 	.word	0x00000000
        /*15c0*/ 	.word	0x00038820
        /*15c4*/ 	.short	0x010a
        /*15c6*/ 	.byte	0x3f
	.zero		1


	//   ....[97]....
        /*15c8*/ 	.word	0x00029330
        /*15cc*/ 	.word	0x00000006
        /*15d0*/ 	.word	0x00000000
        /*15d4*/ 	.short	0x010a
        /*15d6*/ 	.byte	0x3f
	.zero		1


	//   ....[98]....
        /*15d8*/ 	.word	0x00029380
        /*15dc*/ 	.word	0x00000007
        /*15e0*/ 	.word	0x00000000
        /*15e4*/ 	.short	0x010a
        /*15e6*/ 	.byte	0x3f
	.zero		1


	//   ....[99]....
        /*15e8*/ 	.word	0x000293d0
        /*15ec*/ 	.word	0x00000004
        /*15f0*/ 	.word	0x00038860
        /*15f4*/ 	.short	0x010a
        /*15f6*/ 	.byte	0x3f
	.zero		1


	//   ....[100]....
        /*15f8*/ 	.word	0x00029420
        /*15fc*/ 	.word	0x00000003
        /*1600*/ 	.word	0x00038860
        /*1604*/ 	.short	0x010a
        /*1606*/ 	.byte	0x3f
	.zero		1


	//   ....[101]....
        /*1608*/ 	.word	0x00029470
        /*160c*/ 	.word	0x00000004
        /*1610*/ 	.word	0x00038880
        /*1614*/ 	.short	0x010a
        /*1616*/ 	.byte	0x3f
	.zero		1


	//----- nvinfo : EIATTR_NUM_MBARRIERS
	.align		4
.L_156:
        /*1618*/ 	.byte	0x03, 0x38
        /*161a*/ 	.short	0x0016


	//----- nvinfo : EIATTR_EXIT_INSTR_OFFSETS
	.align		4
        /*161c*/ 	.byte	0x04, 0x1c
        /*161e*/ 	.short	(.L_158 - .L_157)


	//   ....[0]....
.L_157:
        /*1620*/ 	.word	0x00024a00


	//----- nvinfo : EIATTR_MAX_THREADS
	.align		4
.L_158:
        /*1624*/ 	.byte	0x04, 0x05
        /*1626*/ 	.short	(.L_160 - .L_159)
.L_159:
        /*1628*/ 	.word	0x00000180
        /*162c*/ 	.word	0x00000001
        /*1630*/ 	.word	0x00000001


	//----- nvinfo : EIATTR_CRS_STACK_SIZE
	.align		4
.L_160:
        /*1634*/ 	.byte	0x04, 0x1e
        /*1636*/ 	.short	(.L_162 - .L_161)
.L_161:
        /*1638*/ 	.word	0x00000000


	//----- nvinfo : EIATTR_CBANK_PARAM_SIZE
	.align		4
.L_162:
        /*163c*/ 	.byte	0x03, 0x19
        /*163e*/ 	.short	0x0af0


	//----- nvinfo : EIATTR_PARAM_CBANK
	.align		4
        /*1640*/ 	.byte	0x04, 0x0a
        /*1642*/ 	.short	(.L_164 - .L_163)
	.align		4
.L_163:
        /*1644*/ 	.word	index@(.nv.constant0._ZN7cutlass13device_kernelIN5flash11enable_sm90INS1_16FlashAttnFwdSm90INS1_25CollectiveMainloopFwdSm90ILi2EN4cute5tupleIJNS5_1CILi1EEES8_S8_EEENS6_IJNS7_ILi128EEESA_NS7_ILi256EEEEEELi256ENS_12float_e4m3_tEfNS_4arch4Sm90ELb0ELb0ELb0ELb1ELb0ELb1ELb0ELb1ELb1ELb1ELb0ELb0EEENS1_21CollectiveEpilogueFwdINS6_IJSA_SB_SA_EEES9_NS_10bfloat16_tESF_Li256ELb1ELb1ELb0ELb1EEENS1_36VarlenDynamicPersistentTileSchedulerILi128ELi128ELi256ELi128ELb0ELb1ELb1ELb0ELb1ELb1EEEEEEEEEvNT_6ParamsE)
        /*1648*/ 	.short	0x0210
        /*164a*/ 	.short	0x0af0


	//----- nvinfo : EIATTR_SW_WAR
	.align		4
.L_164:
        /*164c*/ 	.byte	0x04, 0x36
        /*164e*/ 	.short	(.L_166 - .L_165)
.L_165:
        /*1650*/ 	.word	0x00000008
.L_166:


//--------------------- .nv.info._ZN7cutlass13device_kernelIN5flash11enable_sm90INS1_16FlashAttnFwdSm90INS1_25CollectiveMainloopFwdSm90ILi2EN4cute5tupleIJNS5_1CILi1EEES8_S8_EEENS6_IJNS7_ILi128EEENS7_ILi64EEENS7_ILi256EEEEEELi256ENS_12float_e4m3_tEfNS_4arch4Sm90ELb0ELb1ELb0ELb0ELb0ELb0ELb0ELb1ELb1ELb1ELb0ELb0EEENS1_21CollectiveEpilogueFwdINS6_IJSA_SC_SB_EEES9_NS_10bfloat16_tESG_Li256ELb0ELb1ELb0ELb1EEENS1_30DynamicPersistentTileSchedulerILi256ELi128ELb0ELb1ELb1EEEEEEEEEvNT_6ParamsE --------------------------
	.section	.nv.info._ZN7cutlass13device_kernelIN5flash11enable_sm90INS1_16FlashAttnFwdSm90INS1_25CollectiveMainloopFwdSm90ILi2EN4cute5tupleIJNS5_1CILi1EEES8_S8_EEENS6_IJNS7_ILi128EEENS7_ILi64EEENS7_ILi256EEEEEELi256ENS_12float_e4m3_tEfNS_4arch4Sm90ELb0ELb1ELb0ELb0ELb0ELb0ELb0ELb1ELb1ELb1ELb0ELb0EEENS1_21CollectiveEpilogueFwdINS6_IJSA_SC_SB_EEES9_NS_10bfloat16_tESG_Li256ELb0ELb1ELb0ELb1EEENS1_30DynamicPersistentTileSchedulerILi256ELi128ELb0ELb1ELb1EEEEEEEEEvNT_6ParamsE,"",@"SHT_CUDA_INFO"
	.sectionflags	@""
	.align	4


	//----- nvinfo : EIATTR_CUDA_API_VERSION
	.align		4
        /*0000*/ 	.byte	0x04, 0x37
        /*0002*/ 	.short	(.L_168 - .L_167)
.L_167:
        /*0004*/ 	.word	0x00000082


	//----- nvinfo : EIATTR_KPARAM_INFO
	.align		4
.L_168:
        /*0008*/ 	.byte	0x04, 0x17
        /*000a*/ 	.short	(.L_170 - .L_169)
.L_169:
        /*000c*/ 	.word	0x00000000
        /*0010*/ 	.short	0x0000
        /*0012*/ 	.short	0x0070
        /*0014*/ 	.byte	0x00, 0xf0, 0x01, 0x2a


	//----- nvinfo : EIATTR_SPARSE_MMA_MASK
	.align		4
.L_170:
        /*0018*/ 	.byte	0x03, 0x50
        /*001a*/ 	.short	0x0000


	//----- nvinfo : EIATTR_MAXREG_COUNT
	.align		4
        /*001c*/ 	.byte	0x03, 0x1b
        /*001e*/ 	.short	0x00a8


	//----- nvinfo : EIATTR_NUM_BARRIERS
	.align		4
        /*0020*/ 	.byte	0x02, 0x4c
        /*0022*/ 	.byte	0x10
	.zero		1


	//----- nvinfo : EIATTR_EXTERNS
	.align		4
        /*0024*/ 	.byte	0x04, 0x0f
        /*0026*/ 	.short	(.L_172 - .L_171)


	//   ....[0]....
	.align		4
.L_171:
        /*0028*/ 	.word	index@(__assertfail)


	//----- nvinfo : EIATTR_ANNOTATIONS
	.align		4
.L_172:
        /*002c*/ 	.byte	0x04, 0x55
        /*002e*/ 	.short	(.L_174 - .L_173)


	//   ....[0]....
.L_173:
        /* <DEDUP_REMOVED lines=31> */


	//----- nvinfo : EIATTR_MERCURY_ISA_VERSION
	.align		4
.L_174:
        /*0208*/ 	.byte	0x03, 0x5f
        /*020a*/ 	.short	0x0101


	//----- nvinfo : EIATTR_INT_WARP_WIDE_INSTR_OFFSETS
	.align		4
        /*020c*/ 	.byte	0x04, 0x31
        /*020e*/ 	.short	(.L_176 - .L_175)


	//   ....[0]....
.L_175:
        /*0210*/ 	.word	0x00000130


	//   ....[1]....
        /*0214*/ 	.word	0x00000170


	//   ....[2]....
        /*0218*/ 	.word	0x000001e0


	//   ....[3]....
        /*021c*/ 	.word	0x0000f7a0


	//   ....[4]....
        /*0220*/ 	.word	0x0000f830


	//   ....[5]....
        /*0224*/ 	.word	0x00012210


	//   ....[6]....
        /*0228*/ 	.word	0x000122a0


	//----- nvinfo : EIATTR_COOP_GROUP_MASK_REGIDS
	.align		4
.L_176:
        /*022c*/ 	.byte	0x04, 0x29
        /*022e*/ 	.short	(.L_178 - .L_177)


	//   ....[0]....
.L_177:
        /*0230*/ 	.word	0xffffffff


	//   ....[1]....
        /*0234*/ 	.word	0xffffffff


	//   ....[2]....
        /*0238*/ 	.word	0xffffffff


	//   ....[3]....
        /*023c*/ 	.word	0xffffffff


	//   ....[4]....
        /*0240*/ 	.word	0xffffffff


	//   ....[5]....
        /*0244*/ 	.word	0xffffffff


	//   ....[6]....
        /*0248*/ 	.word	0xffffffff


	//   ....[7]....
        /*024c*/ 	.word	0xffffffff


	//   ....[8]....
        /*0250*/ 	.word	0xffffffff


	//   ....[9]....
        /*0254*/ 	.word	0xffffffff


	//   ....[10]....
        /*0258*/ 	.word	0xffffffff


	//   ....[11]....
        /*025c*/ 	.word	0xffffffff


	//   ....[12]....
        /*0260*/ 	.word	0xffffffff


	//   ....[13]....
        /*0264*/ 	.word	0xffffffff


	//   ....[14]....
        /*0268*/ 	.word	0xffffffff


	//   ....[15]....
        /*026c*/ 	.word	0xffffffff


	//   ....[16]....
        /*0270*/ 	.word	0xffffffff


	//   ....[17]....
        /*0274*/ 	.word	0xffffffff


	//   ....[18]....
        /*0278*/ 	.word	0xffffffff


	//   ....[19]....
        /*027c*/ 	.word	0xffffffff


	//   ....[20]....
        /*0280*/ 	.word	0xffffffff


	//   ....[21]....
        /*0284*/ 	.word	0xffffffff


	//   ....[22]....
        /*0288*/ 	.word	0xffffffff


	//   ....[23]....
        /*028c*/ 	.word	0xffffffff


	//   ....[24]....
        /*0290*/ 	.word	0xffffffff


	//   ....[25]....
        /*0294*/ 	.word	0xffffffff


	//   ....[26]....
        /*0298*/ 	.word	0xffffffff


	//   ....[27]....
        /*029c*/ 	.word	0xffffffff


	//   ....[28]....
        /*02a0*/ 	.word	0xffffffff


	//   ....[29]....
        /*02a4*/ 	.word	0xffffffff


	//   ....[30]....
        /*02a8*/ 	.word	0xffffffff


	//   ....[31]....
        /*02ac*/ 	.word	0xffffffff


	//   ....[32]....
        /*02b0*/ 	.word	0xffffffff


	//   ....[33]....
        /*02b4*/ 	.word	0xffffffff


	//   ....[34]....
        /*02b8*/ 	.word	0xffffffff


	//   ....[35]....
        /*02bc*/ 	.word	0xffffffff


	//   ....[36]....
        /*02c0*/ 	.word	0xffffffff


	//   ....[37]....
        /*02c4*/ 	.word	0xffffffff


	//   ....[38]....
        /*02c8*/ 	.word	0xffffffff


	//   ....[39]....
        /*02cc*/ 	.word	0xffffffff


	//   ....[40]....
        /*02d0*/ 	.word	0xffffffff


	//   ....[41]....
        /*02d4*/ 	.word	0xffffffff


	//   ....[42]....
        /*02d8*/ 	.word	0xffffffff


	//   ....[43]....
        /*02dc*/ 	.word	0xffffffff


	//   ....[44]....
        /*02e0*/ 	.word	0xffffffff


	//   ....[45]....
        /*02e4*/ 	.word	0xffffffff


	//   ....[46]....
        /*02e8*/ 	.word	0xffffffff


	//   ....[47]....
        /*02ec*/ 	.word	0xffffffff


	//   ....[48]....
        /*02f0*/ 	.word	0xffffffff


	//   ....[49]....
        /*02f4*/ 	.word	0xffffffff


	//   ....[50]....
        /*02f8*/ 	.word	0xffffffff


	//   ....[51]....
        /*02fc*/ 	.word	0xffffffff


	//   ....[52]....
        /*0300*/ 	.word	0xffffffff


	//   ....[53]....
        /*0304*/ 	.word	0xffffffff


	//   ....[54]....
        /*0308*/ 	.word	0xffffffff


	//   ....[55]....
        /*030c*/ 	.word	0xffffffff


	//   ....[56]....
        /*0310*/ 	.word	0xffffffff


	//   ....[57]....
        /*0314*/ 	.word	0xffffffff


	//   ....[58]....
        /*0318*/ 	.word	0xffffffff


	//   ....[59]....
        /*031c*/ 	.word	0xffffffff


	//   ....[60]....
        /*0320*/ 	.word	0xffffffff


	//   ....[61]....
        /*0324*/ 	.word	0xffffffff


	//   ....[62]....
        /*0328*/ 	.word	0xffffffff


	//   ....[63]....
        /*032c*/ 	.word	0xffffffff


	//   ....[64]....
        /*0330*/ 	.word	0xffffffff


	//   ....[65]....
        /*0334*/ 	.word	0xffffffff


	//   ....[66]....
        /*0338*/ 	.word	0xffffffff


	//   ....[67]....
        /*033c*/ 	.word	0xffffffff


	//   ....[68]....
        /*0340*/ 	.word	0xffffffff


	//   ....[69]....
        /*0344*/ 	.word	0xffffffff


	//   ....[70]....
        /*0348*/ 	.word	0xffffffff


	//   ....[71]....
        /*034c*/ 	.word	0xffffffff


	//   ....[72]....
        /*0350*/ 	.word	0xffffffff


	//   ....[73]....
        /*0354*/ 	.word	0xffffffff


	//   ....[74]....
        /*0358*/ 	.word	0xffffffff


	//   ....[75]....
        /*035c*/ 	.word	0xffffffff


	//   ....[76]....
        /*0360*/ 	.word	0xffffffff


	//   ....[77]....
        /*0364*/ 	.word	0xffffffff


	//   ....[78]....
        /*0368*/ 	.word	0xffffffff


	//   ....[79]....
        /*036c*/ 	.word	0xffffffff


	//   ....[80]....
        /*0370*/ 	.word	0xffffffff


	//   ....[81]....
        /*0374*/ 	.word	0xffffffff


	//   ....[82]....
        /*0378*/ 	.word	0xffffffff


	//   ....[83]....
        /*037c*/ 	.word	0xffffffff


	//   ....[84]....
        /*0380*/ 	.word	0xffffffff


	//   ....[85]....
        /*0384*/ 	.word	0xffffffff


	//   ....[86]....
        /*0388*/ 	.word	0xffffffff


	//   ....[87]....
        /*038c*/ 	.word	0xffffffff


	//   ....[88]....
        /*0390*/ 	.word	0xffffffff


	//   ....[89]....
        /*0394*/ 	.word	0xffffffff


	//   ....[90]....
        /*0398*/ 	.word	0xffffffff


	//   ....[91]....
        /*039c*/ 	.word	0xffffffff


	//   ....[92]....
        /*03a0*/ 	.word	0xffffffff


	//   ....[93]....
        /*03a4*/ 	.word	0xffffffff


	//   ....[94]....
        /*03a8*/ 	.word	0xffffffff


	//   ....[95]....
        /*03ac*/ 	.word	0xffffffff


	//   ....[96]....
        /*03b0*/ 	.word	0xffffffff


	//   ....[97]....
        /*03b4*/ 	.word	0xffffffff


	//   ....[98]....
        /*03b8*/ 	.word	0xffffffff


	//   ....[99]....
        /*03bc*/ 	.word	0xffffffff


	//   ....[100]....
        /*03c0*/ 	.word	0xffffffff


	//   ....[101]....
        /*03c4*/ 	.word	0xffffffff


	//   ....[102]....
        /*03c8*/ 	.word	0xffffffff


	//   ....[103]....
        /*03cc*/ 	.word	0xffffffff


	//   ....[104]....
        /*03d0*/ 	.word	0xffffffff


	//   ....[105]....
        /*03d4*/ 	.word	0xffffffff


	//   ....[106]....
        /*03d8*/ 	.word	0xffffffff


	//   ....[107]....
        /*03dc*/ 	.word	0xffffffff


	//   ....[108]....
        /*03e0*/ 	.word	0xffffffff


	//   ....[109]....
        /*03e4*/ 	.word	0xffffffff


	//   ....[110]....
        /*03e8*/ 	.word	0xffffffff


	//   ....[111]....
        /*03ec*/ 	.word	0xffffffff


	//   ....[112]....
        /*03f0*/ 	.word	0xffffffff


	//   ....[113]....
        /*03f4*/ 	.word	0xffffffff


	//   ....[114]....
        /*03f8*/ 	.word	0xffffffff


	//   ....[115]....
        /*03fc*/ 	.word	0xffffffff


	//   ....[116]....
        /*0400*/ 	.word	0xffffffff


	//   ....[117]....
        /*0404*/ 	.word	0xffffffff


	//   ....[118]....
        /*0408*/ 	.word	0xffffffff


	//   ....[119]....
        /*040c*/ 	.word	0xffffffff


	//   ....[120]....
        /*0410*/ 	.word	0xffffffff


	//   ....[121]....
        /*0414*/ 	.word	0xffffffff


	//   ....[122]....
        /*0418*/ 	.word	0xffffffff


	//   ....[123]....
        /*041c*/ 	.word	0xffffffff


	//   ....[124]....
        /*0420*/ 	.word	0xffffffff


	//   ....[125]....
        /*0424*/ 	.word	0xffffffff


	//   ....[126]....
        /*0428*/ 	.word	0xffffffff


	//   ....[127]....
        /*042c*/ 	.word	0xffffffff


	//   ....[128]....
        /*0430*/ 	.word	0xffffffff


	//   ....[129]....
        /*0434*/ 	.word	0xffffffff


	//   ....[130]....
        /*0438*/ 	.word	0xffffffff


	//   ....[131]....
        /*043c*/ 	.word	0xffffffff


	//   ....[132]....
        /*0440*/ 	.word	0xffffffff


	//   ....[133]....
        /*0444*/ 	.word	0xffffffff


	//   ....[134]....
        /*0448*/ 	.word	0xffffffff


	//   ....[135]....
        /*044c*/ 	.word	0xffffffff


	//   ....[136]....
        /*0450*/ 	.word	0xffffffff


	//   ....[137]....
        /*0454*/ 	.word	0xffffffff


	//   ....[138]....
        /*0458*/ 	.word	0x0500000f


	//   ....[139]....
        /*045c*/ 	.word	0x0500000f


	//   ....[140]....
        /*0460*/ 	.word	0x0500000f


	//   ....[141]....
        /*0464*/ 	.word	0x0500000f


	//   ....[142]....
        /*0468*/ 	.word	0x0500000f


	//   ....[143]....
        /*046c*/ 	.word	0x0500000f


	//   ....[144]....
        /*0470*/ 	.word	0x0500000f


	//   ....[145]....
        /*0474*/ 	.word	0x0500000f


	//   ....[146]....
        /*0478*/ 	.word	0x0500000f


	//   ....[147]....
        /*047c*/ 	.word	0x0500000f


	//   ....[148]....
        /*0480*/ 	.word	0x0500000f


	//   ....[149]....
        /*0484*/ 	.word	0x0500000f


	//   ....[150]....
        /*0488*/ 	.word	0x0500000f


	//   ....[151]....
        /*048c*/ 	.word	0x0500000f


	//   ....[152]....
        /*0490*/ 	.word	0x0500000f


	//   ....[153]....
        /*0494*/ 	.word	0x0500000f


	//   ....[154]....
        /*0498*/ 	.word	0x0500000f


	//   ....[155]....
        /*049c*/ 	.word	0x0500000f


	//----- nvinfo : EIATTR_COOP_GROUP_INSTR_OFFSETS
	.align		4
.L_178:
        /*04a0*/ 	.byte	0x04, 0x28
        /*04a2*/ 	.short	(.L_180 - .L_179)


	//   ....[0]....
.L_179:
        /*04a4*/ 	.word	0x00000070


	//   ....[1]....
        /*04a8*/ 	.word	0x00000140


	//   ....[2]....
        /*04ac*/ 	.word	0x00000190


	//   ....[3]....
        /*04b0*/ 	.word	0x000003c0


	//   ....[4]....
        /*04b4*/ 	.word	0x00000520


	//   ....[5]....
        /*04b8*/ 	.word	0x00000640


	//   ....[6]....
        /*04bc*/ 	.word	0x000007a0


	//   ....[7]....
        /*04c0*/ 	.word	0x00001d20


	//   ....[8]....
        /*04c4*/ 	.word	0x00002480


	//   ....[9]....
        /*04c8*/ 	.word	0x00002800


	//   ....[10]....
        /*04cc*/ 	.word	0x000031c0


	//   ....[11]....
        /*04d0*/ 	.word	0x000032d0


	//   ....[12]....
        /*04d4*/ 	.word	0x00003630


	//   ....[13]....
        /*04d8*/ 	.word	0x000036d0


	//   ....[14]....
        /*04dc*/ 	.word	0x00004920


	//   ....[15]....
        /*04e0*/ 	.word	0x00004b70


	//   ....[16]....
        /*04e4*/ 	.word	0x00005240


	//   ....[17]....
        /*04e8*/ 	.word	0x00005340


	//   ....[18]....
        /*04ec*/ 	.word	0x000056c0


	//   ....[19]....
        /*04f0*/ 	.word	0x00005760


	//   ....[20]....
        /*04f4*/ 	.word	0x00007100


	//   ....[21]....
        /*04f8*/ 	.word	0x00007110


	//   ....[22]....
        /*04fc*/ 	.word	0x00007140


	//   ....[23]....
        /*0500*/ 	.word	0x00007150


	//   ....[24]....
        /*0504*/ 	.word	0x00008980


	//   ....[25]....
        /*0508*/ 	.word	0x00008c20


	//   ....[26]....
        /*050c*/ 	.word	0x000092f0


	//   ....[27]....
        /*0510*/ 	.word	0x000093f0


	//   ....[28]....
        /*0514*/ 	.word	0x00009750


	//   ....[29]....
        /*0518*/ 	.word	0x00009800


	//   ....[30]....
        /*051c*/ 	.word	0x0000a9f0


	//   ....[31]....
        /*0520*/ 	.word	0x0000aa00


	//   ....[32]....
        /*0524*/ 	.word	0x0000aa30


	//   ....[33]....
        /*0528*/ 	.word	0x0000aa40


	//   ....[34]....
        /*052c*/ 	.word	0x0000c400


	//   ....[35]....
        /*0530*/ 	.word	0x0000c420


	//   ....[36]....
        /*0534*/ 	.word	0x0000c570


	//   ....[37]....
        /*0538*/ 	.word	0x0000c5b0


	//   ....[38]....
        /*053c*/ 	.word	0x0000c5e0


	//   ....[39]....
        /*0540*/ 	.word	0x0000c600


	//   ....[40]....
        /*0544*/ 	.word	0x0000c620


	//   ....[41]....
        /*0548*/ 	.word	0x0000c630


	//   ....[42]....
        /*054c*/ 	.word	0x0000c650


	//   ....[43]....
        /*0550*/ 	.word	0x0000c670


	//   ....[44]....
        /*0554*/ 	.word	0x0000c6a0


	//   ....[45]....
        /*0558*/ 	.word	0x0000c6d0


	//   ....[46]....
        /*055c*/ 	.word	0x0000c700


	//   ....[47]....
        /*0560*/ 	.word	0x0000c710


	//   ....[48]....
        /*0564*/ 	.word	0x0000c730


	//   ....[49]....
        /*0568*/ 	.word	0x0000c740


	//   ....[50]....
        /*056c*/ 	.word	0x0000c750


	//   ....[51]....
        /*0570*/ 	.word	0x0000c760


	//   ....[52]....
        /*0574*/ 	.word	0x0000c780


	//   ....[53]....
        /*0578*/ 	.word	0x0000c7a0


	//   ....[54]....
        /*057c*/ 	.word	0x0000c7c0


	//   ....[55]....
        /*0580*/ 	.word	0x0000c7d0


	//   ....[56]....
        /*0584*/ 	.word	0x0000c7e0


	//   ....[57]....
        /*0588*/ 	.word	0x0000c7f0


	//   ....[58]....
        /*058c*/ 	.word	0x0000c810


	//   ....[59]....
        /*0590*/ 	.word	0x0000c830


	//   ....[60]....
        /*0594*/ 	.word	0x0000c840


	//   ....[61]....
        /*0598*/ 	.word	0x0000c850


	//   ....[62]....
        /*059c*/ 	.word	0x0000c870


	//   ....[63]....
        /*05a0*/ 	.word	0x0000c880


	//   ....[64]....
        /*05a4*/ 	.word	0x0000c890


	//   ....[65]....
        /*05a8*/ 	.word	0x0000c8a0


	//   ....[66]....
        /*05ac*/ 	.word	0x0000c8d0


	//   ....[67]....
        /*05b0*/ 	.word	0x0000c900


	//   ....[68]....
        /*05b4*/ 	.word	0x0000c920


	//   ....[69]....
        /*05b8*/ 	.word	0x0000c940


	//   ....[70]....
        /*05bc*/ 	.word	0x0000c960


	//   ....[71]....
        /*05c0*/ 	.word	0x0000c9d0


	//   ....[72]....
        /*05c4*/ 	.word	0x0000c9f0


	//   ....[73]....
        /*05c8*/ 	.word	0x0000ca00


	//   ....[74]....
        /*05cc*/ 	.word	0x0000ca10


	//   ....[75]....
        /*05d0*/ 	.word	0x0000ca20


	//   ....[76]....
        /*05d4*/ 	.word	0x0000ca30


	//   ....[77]....
        /*05d8*/ 	.word	0x0000ca40


	//   ....[78]....
        /*05dc*/ 	.word	0x0000ca50


	//   ....[79]....
        /*05e0*/ 	.word	0x0000ca60


	//   ....[80]....
        /*05e4*/ 	.word	0x0000ca70


	//   ....[81]....
        /*05e8*/ 	.word	0x0000ca80


	//   ....[82]....
        /*05ec*/ 	.word	0x0000caa0


	//   ....[83]....
        /*05f0*/ 	.word	0x0000cab0


	//   ....[84]....
        /*05f4*/ 	.word	0x0000cac0


	//   ....[85]....
        /*05f8*/ 	.word	0x0000cad0


	//   ....[86]....
        /*05fc*/ 	.word	0x0000cae0


	//   ....[87]....
        /*0600*/ 	.word	0x0000caf0


	//   ....[88]....
        /*0604*/ 	.word	0x0000cb00


	//   ....[89]....
        /*0608*/ 	.word	0x0000cb10


	//   ....[90]....
        /*060c*/ 	.word	0x0000cb20


	//   ....[91]....
        /*0610*/ 	.word	0x0000cb30


	//   ....[92]....
        /*0614*/ 	.word	0x0000cb40


	//   ....[93]....
        /*0618*/ 	.word	0x0000cb50


	//   ....[94]....
        /*061c*/ 	.word	0x0000cb60


	//   ....[95]....
        /*0620*/ 	.word	0x0000cb70


	//   ....[96]....
        /*0624*/ 	.word	0x0000cb80


	//   ....[97]....
        /*0628*/ 	.word	0x0000cb90


	//   ....[98]....
        /*062c*/ 	.word	0x0000d390


	//   ....[99]....
        /*0630*/ 	.word	0x0000d3c0


	//   ....[100]....
        /*0634*/ 	.word	0x0000d3f0


	//   ....[101]....
        /*0638*/ 	.word	0x0000d420


	//   ....[102]....
        /*063c*/ 	.word	0x0000d970


	//   ....[103]....
        /*0640*/ 	.word	0x0000d9b0


	//   ....[104]....
        /*0644*/ 	.word	0x0000daf0


	//   ....[105]....
        /*0648*/ 	.word	0x0000db10


	//   ....[106]....
        /*064c*/ 	.word	0x0000dc50


	//   ....[107]....
        /*0650*/ 	.word	0x0000dc70


	//   ....[108]....
        /*0654*/ 	.word	0x0000ddc0


	//   ....[109]....
        /*0658*/ 	.word	0x0000dde0


	//   ....[110]....
        /*065c*/ 	.word	0x0000e4e0


	//   ....[111]....
        /*0660*/ 	.word	0x0000e510


	//   ....[112]....
        /*0664*/ 	.word	0x0000e660


	//   ....[113]....
        /*0668*/ 	.word	0x0000e680


	//   ....[114]....
        /*066c*/ 	.word	0x0000e7c0


	//   ....[115]....
        /*0670*/ 	.word	0x0000e7e0


	//   ....[116]....
        /*0674*/ 	.word	0x0000e930


	//   ....[117]....
        /*0678*/ 	.word	0x0000e950


	//   ....[118]....
        /*067c*/ 	.word	0x0000eb30


	//   ....[119]....
        /*0680*/ 	.word	0x0000ff80


	//   ....[120]....
        /*0684*/ 	.word	0x00010b70


	//   ....[121]....
        /*0688*/ 	.word	0x00010ba0


	//   ....[122]....
        /*068c*/ 	.word	0x00010bd0


	//   ....[123]....
        /*0690*/ 	.word	0x00010c00


	//   ....[124]....
        /*0694*/ 	.word	0x00010d00


	//   ....[125]....
        /*0698*/ 	.word	0x00010d10


	//   ....[126]....
        /*069c*/ 	.word	0x00010d90


	//   ....[127]....
        /*06a0*/ 	.word	0x00010da0


	//   ....[128]....
        /*06a4*/ 	.word	0x00010e20


	//   ....[129]....
        /*06a8*/ 	.word	0x00010e30


	//   ....[130]....
        /*06ac*/ 	.word	0x00010eb0


	//   ....[131]....
        /*06b0*/ 	.word	0x00010ec0


	//   ....[132]....
        /*06b4*/ 	.word	0x00010f40


	//   ....[133]....
        /*06b8*/ 	.word	0x00010f50


	//   ....[134]....
        /*06bc*/ 	.word	0x00010f60


	//   ....[135]....
        /*06c0*/ 	.word	0x00010fa0


	//   ....[136]....
        /*06c4*/ 	.word	0x00012ac0


	//   ....[137]....
        /*06c8*/ 	.word	0x00012c60


	//   ....[138]....
        /*06cc*/ 	.word	0x00013320


	//   ....[139]....
        /*06d0*/ 	.word	0x000134d0


	//   ....[140]....
        /*06d4*/ 	.word	0x00013530


	//   ....[141]....
        /*06d8*/ 	.word	0x000135c0


	//   ....[142]....
        /*06dc*/ 	.word	0x000136c0


	//   ....[143]....
        /*06e0*/ 	.word	0x00013720


	//   ....[144]....
        /*06e4*/ 	.word	0x00013830


	//   ....[145]....
        /*06e8*/ 	.word	0x00013890


	//   ....[146]....
        /*06ec*/ 	.word	0x00013980


	//   ....[147]....
        /*06f0*/ 	.word	0x000139e0


	//   ....[148]....
        /*06f4*/ 	.word	0x00013ad0


	//   ....[149]....
        /*06f8*/ 	.word	0x00013b30


	//   ....[150]....
        /*06fc*/ 	.word	0x00013c20


	//   ....[151]....
        /*0700*/ 	.word	0x00013c80


	//   ....[152]....
        /*0704*/ 	.word	0x00013d60


	//   ....[153]....
        /*0708*/ 	.word	0x00013dc0


	//   ....[154]....
        /*070c*/ 	.word	0x00013e90


	//   ....[155]....
        /*0710*/ 	.word	0x000141e0


	//----- nvinfo : EIATTR_REG_RECONFIG
	.align		4
.L_180:
        /*0714*/ 	.byte	0x01, 0x54
	.zero		2


	//----- nvinfo : EIATTR_SYSCALL_OFFSETS
	.align		4
        /*0718*/ 	.byte	0x04, 0x46
        /*071a*/ 	.short	(.L_182 - .L_181)


	//   ....[0]....
.L_181:
        /*071c*/ 	.word	0x00001f00


	//   ....[1]....
        /*0720*/ 	.word	0x0000f9a0


	//   ....[2]....
        /*0724*/ 	.word	0x0000fb30


	//   ....[3]....
        /*0728*/ 	.word	0x0000fc80


	//   ....[4]....
        /*072c*/ 	.word	0x0000fdd0


	//   ....[5]....
        /*0730*/ 	.word	0x00010790


	//----- nvinfo : EIATTR_MBARRIER_INSTR_OFFSETS
	.align		4
.L_182:
        /*0734*/ 	.byte	0x04, 0x39
        /*0736*/ 	.short	(.L_184 - .L_183)


	//   ....[0]....
.L_183:
        /*0738*/ 	.word	0x00000270
        /*073c*/ 	.word	0x000000ff
        /*0740*/ 	.word	0x00028400
        /*0744*/ 	.short	0x0100
        /*0746*/ 	.byte	0x08
	.zero		1


	//   ....[1]....
        /*0748*/ 	.word	0x00000280
        /*074c*/ 	.word	0x000000ff
        /*0750*/ 	.word	0x00028420
        /*0754*/ 	.short	0x0100
        /*0756*/ 	.byte	0x08
	.zero		1


	//   ....[2]....
        /*0758*/ 	.word	0x00000370
        /*075c*/ 	.word	0x000000ff
        /*0760*/ 	.word	0x00028430
        /*0764*/ 	.short	0x0100
        /*0766*/ 	.byte	0x08
	.zero		1


	//   ....[3]....
        /*0768*/ 	.word	0x00000380
        /*076c*/ 	.word	0x000000ff
        /*0770*/ 	.word	0x00028440
        /*0774*/ 	.short	0x0100
        /*0776*/ 	.byte	0x08
	.zero		1


	//   ....[4]....
        /*0778*/ 	.word	0x00000390
        /*077c*/ 	.word	0x000000ff
        /*0780*/ 	.word	0x00028438
        /*0784*/ 	.short	0x0100
        /*0786*/ 	.byte	0x08
	.zero		1


	//   ....[5]....
        /*0788*/ 	.word	0x000003a0
        /*078c*/ 	.word	0x000000ff
        /*0790*/ 	.word	0x00028448
        /*0794*/ 	.short	0x0100
        /*0796*/ 	.byte	0x08
	.zero		1


	//   ....[6]....
        /*0798*/ 	.word	0x000004d0
        /*079c*/ 	.word	0x000000ff
        /*07a0*/ 	.word	0x00028450
        /*07a4*/ 	.short	0x0100
        /*07a6*/ 	.byte	0x08
	.zero		1


	//   ....[7]....
        /*07a8*/ 	.word	0x000004e0
        /*07ac*/ 	.word	0x000000ff
        /*07b0*/ 	.word	0x00028460
        /*07b4*/ 	.short	0x0100
        /*07b6*/ 	.byte	0x08
	.zero		1


	//   ....[8]....
        /*07b8*/ 	.word	0x000004f0
        /*07bc*/ 	.word	0x000000ff
        /*07c0*/ 	.word	0x00028458
        /*07c4*/ 	.short	0x0100
        /*07c6*/ 	.byte	0x08
	.zero		1


	//   ....[9]....
        /*07c8*/ 	.word	0x00000500
        /*07cc*/ 	.word	0x000000ff
        /*07d0*/ 	.word	0x00028468
        /*07d4*/ 	.short	0x0100
        /*07d6*/ 	.byte	0x08
	.zero		1


	//   ....[10]....
        /*07d8*/ 	.word	0x000005f0
        /*07dc*/ 	.word	0x000000ff
        /*07e0*/ 	.word	0x00028470
        /*07e4*/ 	.short	0x0100
        /*07e6*/ 	.byte	0x06
	.zero		1


	//   ....[11]....
        /*07e8*/ 	.word	0x00000600
        /*07ec*/ 	.word	0x000000ff
        /*07f0*/ 	.word	0x00028480
        /*07f4*/ 	.short	0x0100
        /*07f6*/ 	.byte	0x06
	.zero		1


	//   ....[12]....
        /*07f8*/ 	.word	0x00000610
        /*07fc*/ 	.word	0x000000ff
        /*0800*/ 	.word	0x00028478
        /*0804*/ 	.short	0x0100
        /*0806*/ 	.byte	0x06
	.zero		1


	//   ....[13]....
        /*0808*/ 	.word	0x00000620
        /*080c*/ 	.word	0x000000ff
        /*0810*/ 	.word	0x00028488
        /*0814*/ 	.short	0x0100
        /*0816*/ 	.byte	0x06
	.zero		1


	//   ....[14]....
        /*0818*/ 	.word	0x00000750
        /*081c*/ 	.word	0x000000ff
        /*0820*/ 	.word	0x00028490
        /*0824*/ 	.short	0x0100
        /*0826*/ 	.byte	0x08
	.zero		1


	//   ....[15]....
        /*0828*/ 	.word	0x00000760
        /*082c*/ 	.word	0x000000ff
        /*0830*/ 	.word	0x000284a0
        /*0834*/ 	.short	0x0100
        /*0836*/ 	.byte	0x08
	.zero		1


	//   ....[16]....
        /*0838*/ 	.word	0x00000770
        /*083c*/ 	.word	0x000000ff
        /*0840*/ 	.word	0x00028498
        /*0844*/ 	.short	0x0100
        /*0846*/ 	.byte	0x08
	.zero		1


	//   ....[17]....
        /*0848*/ 	.word	0x00000780
        /*084c*/ 	.word	0x000000ff
        /*0850*/ 	.word	0x000284a8
        /*0854*/ 	.short	0x0100
        /*0856*/ 	.byte	0x08
	.zero		1


	//   ....[18]....
        /*0858*/ 	.word	0x000008b0
        /*085c*/ 	.word	0x000000ff
        /*0860*/ 	.word	0x000284b0
        /*0864*/ 	.short	0x0100
        /*0866*/ 	.byte	0x08
	.zero		1


	//   ....[19]....
        /*0868*/ 	.word	0x000008c0
        /*086c*/ 	.word	0x000000ff
        /*0870*/ 	.word	0x000284c0
        /*0874*/ 	.short	0x0100
        /*0876*/ 	.byte	0x08
	.zero		1


	//   ....[20]....
        /*0878*/ 	.word	0x000008d0
        /*087c*/ 	.word	0x000000ff
        /*0880*/ 	.word	0x000284b8
        /*0884*/ 	.short	0x0100
        /*0886*/ 	.byte	0x08
	.zero		1


	//   ....[21]....
        /*0888*/ 	.word	0x000008e0
        /*088c*/ 	.word	0x000000ff
        /*0890*/ 	.word	0x000284c8
        /*0894*/ 	.short	0x0100
        /*0896*/ 	.byte	0x08
	.zero		1


	//   ....[22]....
        /*0898*/ 	.word	0x00001f80
        /*089c*/ 	.word	0x000000ff
        /*08a0*/ 	.word	0x00028400
        /*08a4*/ 	.short	0x010a
        /*08a6*/ 	.byte	0x29
	.zero		1


	//   ....[23]....
        /*08a8*/ 	.word	0x00002000
        /*08ac*/ 	.word	0x00000005
        /*08b0*/ 	.word	0x00028430
        /*08b4*/ 	.short	0x010a
        /*08b6*/ 	.byte	0x3f
	.zero		1


	//   ....[24]....
        /*08b8*/ 	.word	0x00002060
        /*08bc*/ 	.word	0x00000005
        /*08c0*/ 	.word	0x00028430
        /*08c4*/ 	.short	0x010a
        /*08c6*/ 	.byte	0x3f
	.zero		1


	//   ....[25]....
        /*08c8*/ 	.word	0x000025e0
        /*08cc*/ 	.word	0x00000000
        /*08d0*/ 	.word	0x00000000
        /*08d4*/ 	.short	0x0101
        /*08d6*/ 	.byte	0x3f
	.zero		1


	//   ....[26]....
        /*08d8*/ 	.word	0x00004330
        /*08dc*/ 	.word	0x000000ff
        /*08e0*/ 	.word	0x00028430
        /*08e4*/ 	.short	0x010a
        /*08e6*/ 	.byte	0x06
	.zero		1


	//   ....[27]....
        /*08e8*/ 	.word	0x00004370
        /*08ec*/ 	.word	0x000000ff
        /*08f0*/ 	.word	0x00028430
        /*08f4*/ 	.short	0x010a
        /*08f6*/ 	.byte	0x06
	.zero		1


	//   ....[28]....
        /*08f8*/ 	.word	0x000046b0
        /*08fc*/ 	.word	0x000000ff
        /*0900*/ 	.word	0x00028450
        /*0904*/ 	.short	0x010a
        /*0906*/ 	.byte	0x06
	.zero		1


	//   ....[29]....
        /*0908*/ 	.word	0x000046f0
        /*090c*/ 	.word	0x000000ff
        /*0910*/ 	.word	0x00028450
        /*0914*/ 	.short	0x010a
        /*0916*/ 	.byte	0x06
	.zero		1


	//   ....[30]....
        /*0918*/ 	.word	0x000049b0
        /*091c*/ 	.word	0x0000000b
        /*0920*/ 	.word	0x00000000
        /*0924*/ 	.short	0x0101
        /*0926*/ 	.byte	0x3f
	.zero		1


	//   ....[31]....
        /*0928*/ 	.word	0x00005df0
        /*092c*/ 	.word	0x000000ff
        /*0930*/ 	.word	0x00000000
        /*0934*/ 	.short	0x0101
        /*0936*/ 	.byte	0x06
	.zero		1


	//   ....[32]....
        /*0938*/ 	.word	0x00006a20
        /*093c*/ 	.word	0x000000ff
        /*0940*/ 	.word	0x00028430
        /*0944*/ 	.short	0x010a
        /*0946*/ 	.byte	0x06
	.zero		1


	//   ....[33]....
        /*0948*/ 	.word	0x00006a60
        /*094c*/ 	.word	0x000000ff
        /*0950*/ 	.word	0x00028430
        /*0954*/ 	.short	0x010a
        /*0956*/ 	.byte	0x06
	.zero		1


	//   ....[34]....
        /*0958*/ 	.word	0x00006dd0
        /*095c*/ 	.word	0x000000ff
        /*0960*/ 	.word	0x00028450
        /*0964*/ 	.short	0x010a
        /*0966*/ 	.byte	0x06
	.zero		1


	//   ....[35]....
        /*0968*/ 	.word	0x00006e10
        /*096c*/ 	.word	0x000000ff
        /*0970*/ 	.word	0x00028450
        /*0974*/ 	.short	0x010a
        /*0976*/ 	.byte	0x06
	.zero		1


	//   ....[36]....
        /*0978*/ 	.word	0x00007860
        /*097c*/ 	.word	0x00000000
        /*0980*/ 	.word	0x00000000
        /*0984*/ 	.short	0x0101
        /*0986*/ 	.byte	0x3f
	.zero		1


	//   ....[37]....
        /*0988*/ 	.word	0x00007a00
        /*098c*/ 	.word	0x000000ff
        /*0990*/ 	.word	0x00000000
        /*0994*/ 	.short	0x0101
        /*0996*/ 	.byte	0x06
	.zero		1


	//   ....[38]....
        /*0998*/ 	.word	0x00008400
        /*099c*/ 	.word	0x000000ff
        /*09a0*/ 	.word	0x00028430
        /*09a4*/ 	.short	0x010a
        /*09a6*/ 	.byte	0x06
	.zero		1


	//   ....[39]....
        /*09a8*/ 	.word	0x00008440
        /*09ac*/ 	.word	0x000000ff
        /*09b0*/ 	.word	0x00028430
        /*09b4*/ 	.short	0x010a
        /*09b6*/ 	.byte	0x06
	.zero		1


	//   ....[40]....
        /*09b8*/ 	.word	0x000087b0
        /*09bc*/ 	.word	0x000000ff
        /*09c0*/ 	.word	0x00028450
        /*09c4*/ 	.short	0x010a
        /*09c6*/ 	.byte	0x06
	.zero		1


	//   ....[41]....
        /*09c8*/ 	.word	0x000087f0
        /*09cc*/ 	.word	0x000000ff
        /*09d0*/ 	.word	0x00028450
        /*09d4*/ 	.short	0x010a
        /*09d6*/ 	.byte	0x06
	.zero		1


	//   ....[42]....
        /*09d8*/ 	.word	0x00008a70
        /*09dc*/ 	.word	0x00000004
        /*09e0*/ 	.word	0x00000000
        /*09e4*/ 	.short	0x0101
        /*09e6*/ 	.byte	0x3f
	.zero		1


	//   ....[43]....
        /*09e8*/ 	.word	0x00009e90
        /*09ec*/ 	.word	0x000000ff
        /*09f0*/ 	.word	0x00000000
        /*09f4*/ 	.short	0x0101
        /*09f6*/ 	.byte	0x06
	.zero		1


	//   ....[44]....
        /*09f8*/ 	.word	0x0000a790
        /*09fc*/ 	.word	0x000000ff
        /*0a00*/ 	.word	0x00028450
        /*0a04*/ 	.short	0x010a
        /*0a06*/ 	.byte	0x09
	.zero		1


	//   ....[45]....
        /*0a08*/ 	.word	0x0000a7d0
        /*0a0c*/ 	.word	0x000000ff
        /*0a10*/ 	.word	0x00028450
        /*0a14*/ 	.short	0x010a
        /*0a16*/ 	.byte	0x09
	.zero		1


	//   ....[46]....
        /*0a18*/ 	.word	0x0000b090
        /*0a1c*/ 	.word	0x000000ff
        /*0a20*/ 	.word	0x00000000
        /*0a24*/ 	.short	0x0101
        /*0a26*/ 	.byte	0x04
	.zero		1


	//   ....[47]....
        /*0a28*/ 	.word	0x0000d9a0
        /*0a2c*/ 	.word	0x00000004
        /*0a30*/ 	.word	0x00000000
        /*0a34*/ 	.short	0x0101
        /*0a36*/ 	.byte	0x3f
	.zero		1


	//   ....[48]....
        /*0a38*/ 	.word	0x00010200
        /*0a3c*/ 	.word	0x00000004
        /*0a40*/ 	.word	0x00028480
        /*0a44*/ 	.short	0x010a
        /*0a46*/ 	.byte	0x3f
	.zero		1


	//   ....[49]....
        /*0a48*/ 	.word	0x00010400
        /*0a4c*/ 	.word	0x00000004
        /*0a50*/ 	.word	0x00028440
        /*0a54*/ 	.short	0x010a
        /*0a56*/ 	.byte	0x3f
	.zero		1


	//   ....[50]....
        /*0a58*/ 	.word	0x00011090
        /*0a5c*/ 	.word	0x00000011
        /*0a60*/ 	.word	0x00028400
        /*0a64*/ 	.short	0x0107
        /*0a66*/ 	.byte	0x3f
	.zero		1


	//   ....[51]....
        /*0a68*/ 	.word	0x00011190
        /*0a6c*/ 	.word	0x00000011
        /*0a70*/ 	.word	0x00028400
        /*0a74*/ 	.short	0x0101
        /*0a76*/ 	.byte	0x3f
	.zero		1


	//   ....[52]....
        /*0a78*/ 	.word	0x000111b0
        /*0a7c*/ 	.word	0x00000011
        /*0a80*/ 	.word	0x00028420
        /*0a84*/ 	.short	0x010a
        /*0a86*/ 	.byte	0x3f
	.zero		1


	//   ....[53]....
        /*0a88*/ 	.word	0x000114c0
        /*0a8c*/ 	.word	0x00000004
        /*0a90*/ 	.word	0x00028480
        /*0a94*/ 	.short	0x010a
        /*0a96*/ 	.byte	0x3f
	.zero		1


	//   ....[54]....
        /*0a98*/ 	.word	0x00011810
        /*0a9c*/ 	.word	0x00000004
        /*0aa0*/ 	.word	0x00028440
        /*0aa4*/ 	.short	0x010a
        /*0aa6*/ 	.byte	0x3f
	.zero		1


	//   ....[55]....
        /*0aa8*/ 	.word	0x00011bd0
        /*0aac*/ 	.word	0x00000013
        /*0ab0*/ 	.word	0x00028470
        /*0ab4*/ 	.short	0x010a
        /*0ab6*/ 	.byte	0x3f
	.zero		1


	//   ....[56]....
        /*0ab8*/ 	.word	0x00011c40
        /*0abc*/ 	.word	0x00000013
        /*0ac0*/ 	.word	0x00028460
        /*0ac4*/ 	.short	0x010a
        /*0ac6*/ 	.byte	0x3f
	.zero		1


	//   ....[57]....
        /*0ac8*/ 	.word	0x000120f0
        /*0acc*/ 	.word	0x00000013
        /*0ad0*/ 	.word	0x00028450
        /*0ad4*/ 	.short	0x0101
        /*0ad6*/ 	.byte	0x3f
	.zero		1


	//   ....[58]....
        /*0ad8*/ 	.word	0x00012170
        /*0adc*/ 	.word	0x00000013
        /*0ae0*/ 	.word	0x00000000
        /*0ae4*/ 	.short	0x0101
        /*0ae6*/ 	.byte	0x3f
	.zero		1


	//   ....[59]....
        /*0ae8*/ 	.word	0x000123a0
        /*0aec*/ 	.word	0x00000010
        /*0af0*/ 	.word	0x00028470
        /*0af4*/ 	.short	0x010a
        /*0af6*/ 	.byte	0x3f
	.zero		1


	//   ....[60]....
        /*0af8*/ 	.word	0x00012410
        /*0afc*/ 	.word	0x00000010
        /*0b00*/ 	.word	0x00028460
        /*0b04*/ 	.short	0x010a
        /*0b06*/ 	.byte	0x3f
	.zero		1


	//   ....[61]....
        /*0b08*/ 	.word	0x000128e0
        /*0b0c*/ 	.word	0x00000010
        /*0b10*/ 	.word	0x00028450
        /*0b14*/ 	.short	0x0101
        /*0b16*/ 	.byte	0x3f
	.zero		1


	//   ....[62]....
        /*0b18*/ 	.word	0x00012970
        /*0b1c*/ 	.word	0x00000010
        /*0b20*/ 	.word	0x00000000
        /*0b24*/ 	.short	0x0101
        /*0b26*/ 	.byte	0x3f
	.zero		1


	//   ....[63]....
        /*0b28*/ 	.word	0x00012be0
        /*0b2c*/ 	.word	0x00000000
        /*0b30*/ 	.word	0x00028420
        /*0b34*/ 	.short	0x010a
        /*0b36*/ 	.byte	0x3f
	.zero		1


	//   ....[64]....
        /*0b38*/ 	.word	0x00012da0
        /*0b3c*/ 	.word	0x00000006
        /*0b40*/ 	.word	0x00000000
        /*0b44*/ 	.short	0x010a
        /*0b46*/ 	.byte	0x3f
	.zero		1


	//   ....[65]....
        /*0b48*/ 	.word	0x00012e10
        /*0b4c*/ 	.word	0x00000007
        /*0b50*/ 	.word	0x00000000
        /*0b54*/ 	.short	0x010a
        /*0b56*/ 	.byte	0x3f
	.zero		1


	//   ....[66]....
        /*0b58*/ 	.word	0x00012e70
        /*0b5c*/ 	.word	0x00000004
        /*0b60*/ 	.word	0x00028460
        /*0b64*/ 	.short	0x010a
        /*0b66*/ 	.byte	0x3f
	.zero		1


	//   ....[67]....
        /*0b68*/ 	.word	0x00012ec0
        /*0b6c*/ 	.word	0x00000003
        /*0b70*/ 	.word	0x00028460
        /*0b74*/ 	.short	0x010a
        /*0b76*/ 	.byte	0x3f
	.zero		1


	//   ....[68]....
        /*0b78*/ 	.word	0x00012f00
        /*0b7c*/ 	.word	0x00000004
        /*0b80*/ 	.word	0x00028480
        /*0b84*/ 	.short	0x010a
        /*0b86*/ 	.byte	0x3f
	.zero		1


	//   ....[69]....
        /*0b88*/ 	.word	0x00012f20
        /*0b8c*/ 	.word	0x00000003
        /*0b90*/ 	.word	0x00028480
        /*0b94*/ 	.short	0x010a
        /*0b96*/ 	.byte	0x3f
	.zero		1


	//   ....[70]....
        /*0b98*/ 	.word	0x00012f90
        /*0b9c*/ 	.word	0x00000003
        /*0ba0*/ 	.word	0x00028400
        /*0ba4*/ 	.short	0x010a
        /*0ba6*/ 	.byte	0x3f
	.zero		1


	//   ....[71]....
        /*0ba8*/ 	.word	0x00012fe0
        /*0bac*/ 	.word	0x00000005
        /*0bb0*/ 	.word	0x00028430
        /*0bb4*/ 	.short	0x010a
        /*0bb6*/ 	.byte	0x3f
	.zero		1


	//   ....[72]....
        /*0bb8*/ 	.word	0x00013040
        /*0bbc*/ 	.word	0x00000008
        /*0bc0*/ 	.word	0x00028430
        /*0bc4*/ 	.short	0x010a
        /*0bc6*/ 	.byte	0x3f
	.zero		1


	//   ....[73]....
        /*0bc8*/ 	.word	0x000130a0
        /*0bcc*/ 	.word	0x00000008
        /*0bd0*/ 	.word	0x00028450
        /*0bd4*/ 	.short	0x010a
        /*0bd6*/ 	.byte	0x3f
	.zero		1


	//   ....[74]....
        /*0bd8*/ 	.word	0x00013100
        /*0bdc*/ 	.word	0x00000005
        /*0be0*/ 	.word	0x00028430
        /*0be4*/ 	.short	0x010a
        /*0be6*/ 	.byte	0x3f
	.zero		1


	//   ....[75]....
        /*0be8*/ 	.word	0x00013160
        /*0bec*/ 	.word	0x00000005
        /*0bf0*/ 	.word	0x00028450
        /*0bf4*/ 	.short	0x010a
        /*0bf6*/ 	.byte	0x3f
	.zero		1


	//   ....[76]....
        /*0bf8*/ 	.word	0x000131c0
        /*0bfc*/ 	.word	0x00000005
        /*0c00*/ 	.word	0x00028430
        /*0c04*/ 	.short	0x010a
        /*0c06*/ 	.byte	0x3f
	.zero		1


	//   ....[77]....
        /*0c08*/ 	.word	0x00013220
        /*0c0c*/ 	.word	0x00000005
        /*0c10*/ 	.word	0x00028450
        /*0c14*/ 	.short	0x010a
        /*0c16*/ 	.byte	0x3f
	.zero		1


	//   ....[78]....
        /*0c18*/ 	.word	0x00013280
        /*0c1c*/ 	.word	0x00000007
        /*0c20*/ 	.word	0x00028450
        /*0c24*/ 	.short	0x010a
        /*0c26*/ 	.byte	0x3f
	.zero		1


	//   ....[79]....
        /*0c28*/ 	.word	0x000133d0
        /*0c2c*/ 	.word	0x00000004
        /*0c30*/ 	.word	0x00028480
        /*0c34*/ 	.short	0x010a
        /*0c36*/ 	.byte	0x3f
	.zero		1


	//   ....[80]....
        /*0c38*/ 	.word	0x00013420
        /*0c3c*/ 	.word	0x00000004
        /*0c40*/ 	.word	0x00028440
        /*0c44*/ 	.short	0x010a
        /*0c46*/ 	.byte	0x3f
	.zero		1


	//   ....[81]....
        /*0c48*/ 	.word	0x00013ed0
        /*0c4c*/ 	.word	0x00000011
        /*0c50*/ 	.word	0x00028420
        /*0c54*/ 	.short	0x010a
        /*0c56*/ 	.byte	0x3f
	.zero		1


	//   ....[82]....
        /*0c58*/ 	.word	0x00013f20
        /*0c5c*/ 	.word	0x00000004
        /*0c60*/ 	.word	0x00028480
        /*0c64*/ 	.short	0x010a
        /*0c66*/ 	.byte	0x3f
	.zero		1


	//   ....[83]....
        /*0c68*/ 	.word	0x00013f70
        /*0c6c*/ 	.word	0x00000004
        /*0c70*/ 	.word	0x00028440
        /*0c74*/ 	.short	0x010a
        /*0c76*/ 	.byte	0x3f
	.zero		1


	//   ....[84]....
        /*0c78*/ 	.word	0x00013fc0
        /*0c7c*/ 	.word	0x00000013
        /*0c80*/ 	.word	0x00028470
        /*0c84*/ 	.short	0x010a
        /*0c86*/ 	.byte	0x3f
	.zero		1


	//   ....[85]....
        /*0c88*/ 	.word	0x00014010
        /*0c8c*/ 	.word	0x00000013
        /*0c90*/ 	.word	0x00028460
        /*0c94*/ 	.short	0x010a
        /*0c96*/ 	.byte	0x3f
	.zero		1


	//   ....[86]....
        /*0c98*/ 	.word	0x00014060
        /*0c9c*/ 	.word	0x00000010
        /*0ca0*/ 	.word	0x00028470
        /*0ca4*/ 	.short	0x010a
        /*0ca6*/ 	.byte	0x3f
	.zero		1


	//   ....[87]....
        /*0ca8*/ 	.word	0x000140b0
        /*0cac*/ 	.word	0x00000010
        /*0cb0*/ 	.word	0x00028460
        /*0cb4*/ 	.short	0x010a
        /*0cb6*/ 	.byte	0x3f
	.zero		1


	//   ....[88]....
        /*0cb8*/ 	.word	0x00014100
        /*0cbc*/ 	.word	0x00000000
        /*0cc0*/ 	.word	0x00028420
        /*0cc4*/ 	.short	0x010a
        /*0cc6*/ 	.byte	0x3f
	.zero		1


	//   ....[89]....
        /*0cc8*/ 	.word	0x000142a0
        /*0ccc*/ 	.word	0x00000006
        /*0cd0*/ 	.word	0x00000000
        /*0cd4*/ 	.short	0x010a
        /*0cd6*/ 	.byte	0x3f
	.zero		1


	//   ....[90]....
        /*0cd8*/ 	.word	0x000142f0
        /*0cdc*/ 	.word	0x00000007
        /*0ce0*/ 	.word	0x00000000
        /*0ce4*/ 	.short	0x010a
        /*0ce6*/ 	.byte	0x3f
	.zero		1


	//   ....[91]....
        /*0ce8*/ 	.word	0x00014340
        /*0cec*/ 	.word	0x00000004
        /*0cf0*/ 	.word	0x00028460
        /*0cf4*/ 	.short	0x010a
        /*0cf6*/ 	.byte	0x3f
	.zero		1


	//   ....[92]....
        /*0cf8*/ 	.word	0x00014390
        /*0cfc*/ 	.word	0x00000003
        /*0d00*/ 	.word	0x00028460
        /*0d04*/ 	.short	0x010a
        /*0d06*/ 	.byte	0x3f
	.zero		1


	//   ....[93]....
        /*0d08*/ 	.word	0x000143e0
        /*0d0c*/ 	.word	0x00000004
        /*0d10*/ 	.word	0x00028480
        /*0d14*/ 	.short	0x010a
        /*0d16*/ 	.byte	0x3f
	.zero		1


	//----- nvinfo : EIATTR_NUM_MBARRIERS
	.align		4
.L_184:
        /*0d18*/ 	.byte	0x03, 0x38
        /*0d1a*/ 	.short	0x0016


	//----- nvinfo : EIATTR_EXIT_INSTR_OFFSETS
	.align		4
        /*0d1c*/ 	.byte	0x04, 0x1c
        /*0d1e*/ 	.short	(.L_186 - .L_185)


	//   ....[0]....
.L_185:
        /*0d20*/ 	.word	0x00000a40


	//   ....[1]....
        /*0d24*/ 	.word	0x0000ead0


	//   ....[2]....
        /*0d28*/ 	.word	0x00012f70


	//----- nvinfo : EIATTR_MAX_THREADS
	.align		4
.L_186:
        /*0d2c*/ 	.byte	0x04, 0x05
        /*0d2e*/ 	.short	(.L_188 - .L_187)
.L_187:
        /*0d30*/ 	.word	0x00000180
        /*0d34*/ 	.word	0x00000001
        /*0d38*/ 	.word	0x00000001


	//----- nvinfo : EIATTR_CRS_STACK_SIZE
	.align		4
.L_188:
        /*0d3c*/ 	.byte	0x04, 0x1e
        /*0d3e*/ 	.short	(.L_190 - .L_189)
.L_189:
        /*0d40*/ 	.word	0x00000000


	//----- nvinfo : EIATTR_CBANK_PARAM_SIZE
	.align		4
.L_190:
        /*0d44*/ 	.byte	0x03, 0x19
        /*0d46*/ 	.short	0x0af0


	//----- nvinfo : EIATTR_PARAM_CBANK
	.align		4
        /*0d48*/ 	.byte	0x04, 0x0a
        /*0d4a*/ 	.short	(.L_192 - .L_191)
	.align		4
.L_191:
        /*0d4c*/ 	.word	index@(.nv.constant0._ZN7cutlass13device_kernelIN5flash11enable_sm90INS1_16FlashAttnFwdSm90INS1_25CollectiveMainloopFwdSm90ILi2EN4cute5tupleIJNS5_1CILi1EEES8_S8_EEENS6_IJNS7_ILi128EEENS7_ILi64EEENS7_ILi256EEEEEELi256ENS_12float_e4m3_tEfNS_4arch4Sm90ELb0ELb1ELb0ELb0ELb0ELb0ELb0ELb1ELb1ELb1ELb0ELb0EEENS1_21CollectiveEpilogueFwdINS6_IJSA_SC_SB_EEES9_NS_10bfloat16_tESG_Li256ELb0ELb1ELb0ELb1EEENS1_30DynamicPersistentTileSchedulerILi256ELi128ELb0ELb1ELb1EEEEEEEEEvNT_6ParamsE)
        /*0d50*/ 	.short	0x0210
        /*0d52*/ 	.short	0x0af0


	//----- nvinfo : EIATTR_SW_WAR
	.align		4
.L_192:
        /*0d54*/ 	.byte	0x04, 0x36
        /*0d56*/ 	.short	(.L_194 - .L_193)
.L_193:
        /*0d58*/ 	.word	0x00000008
.L_194:


//--------------------- .nv.info._ZN7cutlass13device_kernelIN5flash11enable_sm90INS1_16FlashAttnFwdSm90INS1_25CollectiveMainloopFwdSm90ILi2EN4cute5tupleIJNS5_1CILi1EEES8_S8_EEENS6_IJNS7_ILi128EEENS7_ILi64EEENS7_ILi256EEEEEELi256ENS_12float_e4m3_tEfNS_4arch4Sm90ELb0ELb1ELb0ELb1ELb0ELb0ELb0ELb1ELb1ELb1ELb0ELb0EEENS1_21CollectiveEpilogueFwdINS6_IJSA_SC_SB_EEES9_NS_10bfloat16_tESG_Li256ELb1ELb1ELb0ELb1EEENS1_36VarlenDynamicPersistentTileSchedulerILi128ELi64ELi256ELi128ELb0ELb1ELb1ELb1ELb0ELb1EEEEEEEEEvNT_6ParamsE --------------------------
	.section	.nv.info._ZN7cutlass13device_kernelIN5flash11enable_sm90INS1_16FlashAttnFwdSm90INS1_25CollectiveMainloopFwdSm90ILi2EN4cute5tupleIJNS5_1CILi1EEES8_S8_EEENS6_IJNS7_ILi128EEENS7_ILi64EEENS7_ILi256EEEEEELi256ENS_12float_e4m3_tEfNS_4arch4Sm90ELb0ELb1ELb0ELb1ELb0ELb0ELb0ELb1ELb1ELb1ELb0ELb0EEENS1_21CollectiveEpilogueFwdINS6_IJSA_SC_SB_EEES9_NS_10bfloat16_tESG_Li256ELb1ELb1ELb0ELb1EEENS1_36VarlenDynamicPersistentTileSchedulerILi128ELi64ELi256ELi128ELb0ELb1ELb1ELb1ELb0ELb1EEEEEEEEEvNT_6ParamsE,"",@"SHT_CUDA_INFO"
	.sectionflags	@""
	.align	4


	//----- nvinfo : EIATTR_CUDA_API_VERSION
	.align		4
        /*0000*/ 	.byte	0x04, 0x37
        /*0002*/ 	.short	(.L_196 - .L_195)
.L_195:
        /*0004*/ 	.word	0x00000082


	//----- nvinfo : EIATTR_KPARAM_INFO
	.align		4
.L_196:
        /*0008*/ 	.byte	0x04, 0x17
        /*000a*/ 	.short	(.L_198 - .L_197)
.L_197:
        /*000c*/ 	.word	0x00000000
        /*0010*/ 	.short	0x0000
        /*0012*/ 	.short	0x0070
        /*0014*/ 	.byte	0x00, 0xf0, 0x01, 0x2a


	//----- nvinfo : EIATTR_SPARSE_MMA_MASK
	.align		4
.L_198:
        /*0018*/ 	.byte	0x03, 0x50
        /*001a*/ 	.short	0x0000


	//----- nvinfo : EIATTR_MAXREG_COUNT
	.align		4
        /*001c*/ 	.byte	0x03, 0x1b
        /*001e*/ 	.short	0x00a8


	//----- nvinfo : EIATTR_NUM_BARRIERS
	.align		4
        /*0020*/ 	.byte	0x02, 0x4c
        /*0022*/ 	.byte	0x10
	.zero		1


	//----- nvinfo : EIATTR_EXTERNS
	.align		4
        /*0024*/ 	.byte	0x04, 0x0f
        /*0026*/ 	.short	(.L_200 - .L_199)


	//   ....[0]....
	.align		4
.L_199:
        /*0028*/ 	.word	index@(__assertfail)


	//----- nvinfo : EIATTR_ANNOTATIONS
	.align		4
.L_200:
        /*002c*/ 	.byte	0x04, 0x55
        /*002e*/ 	.short	(.L_202 - .L_201)


	//   ....[0]....
.L_201:
        /* <DEDUP_REMOVED lines=39> */


	//----- nvinfo : EIATTR_MERCURY_ISA_VERSION
	.align		4
.L_202:
        /*0290*/ 	.byte	0x03, 0x5f
        /*0292*/ 	.short	0x0101


	//----- nvinfo : EIATTR_UNUSED_LOAD_BYTE_OFFSET
	.align		4
        /*0294*/ 	.byte	0x04, 0x44
        /*0296*/ 	.short	(.L_204 - .L_203)


	//   ....[0]....
.L_203:
        /*0298*/ 	.word	0x00000a40
        /*029c*/ 	.word	0x0000fff0


	//   ....[1]....
        /*02a0*/ 	.word	0x0000b6c0
        /*02a4*/ 	.word	0x0000fff0


	//----- nvinfo : EIATTR_INT_WARP_WIDE_INSTR_OFFSETS
	.align		4
.L_204:
        /*02a8*/ 	.byte	0x04, 0x31
        /*02aa*/ 	.short	(.L_206 - .L_205)


	//   ....[0]....
.L_205:
        /*02ac*/ 	.word	0x00000130


	//   ....[1]....
        /*02b0*/ 	.word	0x00000170


	//   ....[2]....
        /*02b4*/ 	.word	0x000001e0


	//   ....[3]....
        /*02b8*/ 	.word	0x00010b30


	//   ....[4]....
        /*02bc*/ 	.word	0x00010bc0


	//   ....[5]....
        /*02c0*/ 	.word	0x00013690


	//   ....[6]....
        /*02c4*/ 	.word	0x00013720


	//----- nvinfo : EIATTR_COOP_GROUP_MASK_REGIDS
	.align		4
.L_206:
        /*02c8*/ 	.byte	0x04, 0x29
        /*02ca*/ 	.short	(.L_208 - .L_207)


	//   ....[0]....
.L_207:
        /*02cc*/ 	.word	0xffffffff


	//   ....[1]....
        /*02d0*/ 	.word	0xffffffff


	//   ....[2]....
        /*02d4*/ 	.word	0xffffffff


	//   ....[3]....
        /*02d8*/ 	.word	0xffffffff


	//   ....[4]....
        /*02dc*/ 	.word	0xffffffff


	//   ....[5]....
        /*02e0*/ 	.word	0xffffffff


	//   ....[6]....
        /*02e4*/ 	.word	0xffffffff


	//   ....[7]....
        /*02e8*/ 	.word	0xffffffff


	//   ....[8]....
        /*02ec*/ 	.word	0xffffffff


	//   ....[9]....
        /*02f0*/ 	.word	0xffffffff


	//   ....[10]....
        /*02f4*/ 	.word	0xffffffff


	//   ....[11]....
        /*02f8*/ 	.word	0xffffffff


	//   ....[12]....
        /*02fc*/ 	.word	0xffffffff


	//   ....[13]....
        /*0300*/ 	.word	0xffffffff


	//   ....[14]....
        /*0304*/ 	.word	0xffffffff


	//   ....[15]....
        /*0308*/ 	.word	0xffffffff


	//   ....[16]....
        /*030c*/ 	.word	0xffffffff


	//   ....[17]....
        /*0310*/ 	.word	0xffffffff


	//   ....[18]....
        /*0314*/ 	.word	0xffffffff


	//   ....[19]....
        /*0318*/ 	.word	0xffffffff


	//   ....[20]....
        /*031c*/ 	.word	0xffffffff


	//   ....[21]....
        /*0320*/ 	.word	0xffffffff


	//   ....[22]....
        /*0324*/ 	.word	0xffffffff


	//   ....[23]....
        /*0328*/ 	.word	0xffffffff


	//   ....[24]....
        /*032c*/ 	.word	0xffffffff


	//   ....[25]....
        /*0330*/ 	.word	0xffffffff


	//   ....[26]....
        /*0334*/ 	.word	0xffffffff


	//   ....[27]....
        /*0338*/ 	.word	0xffffffff


	//   ....[28]....
        /*033c*/ 	.word	0xffffffff


	//   ....[29]....
        /*0340*/ 	.word	0xffffffff


	//   ....[30]....
        /*0344*/ 	.word	0xffffffff


	//   ....[31]....
        /*0348*/ 	.word	0xffffffff


	//   ....[32]....
        /*034c*/ 	.word	0xffffffff


	//   ....[33]....
        /*0350*/ 	.word	0xffffffff


	//   ....[34]....
        /*0354*/ 	.word	0xffffffff


	//   ....[35]....
        /*0358*/ 	.word	0xffffffff


	//   ....[36]....
        /*035c*/ 	.word	0xffffffff


	//   ....[37]....
        /*0360*/ 	.word	0xffffffff


	//   ....[38]....
        /*0364*/ 	.word	0xffffffff


	//   ....[39]....
        /*0368*/ 	.word	0xffffffff


	//   ....[40]....
        /*036c*/ 	.word	0xffffffff


	//   ....[41]....
        /*0370*/ 	.word	0xffffffff


	//   ....[42]....
        /*0374*/ 	.word	0xffffffff


	//   ....[43]....
        /*0378*/ 	.word	0xffffffff


	//   ....[44]....
        /*037c*/ 	.word	0xffffffff


	//   ....[45]....
        /*0380*/ 	.word	0xffffffff


	//   ....[46]....
        /*0384*/ 	.word	0xffffffff


	//   ....[47]....
        /*0388*/ 	.word	0xffffffff


	//   ....[48]....
        /*038c*/ 	.word	0xffffffff


	//   ....[49]....
        /*0390*/ 	.word	0xffffffff


	//   ....[50]....
        /*0394*/ 	.word	0xffffffff


	//   ....[51]....
        /*0398*/ 	.word	0xffffffff


	//   ....[52]....
        /*039c*/ 	.word	0xffffffff


	//   ....[53]....
        /*03a0*/ 	.word	0xffffffff


	//   ....[54]....
        /*03a4*/ 	.word	0xffffffff


	//   ....[55]....
        /*03a8*/ 	.word	0xffffffff


	//   ....[56]....
        /*03ac*/ 	.word	0xffffffff


	//   ....[57]....
        /*03b0*/ 	.word	0xffffffff


	//   ....[58]....
        /*03b4*/ 	.word	0xffffffff


	//   ....[59]....
        /*03b8*/ 	.word	0xffffffff


	//   ....[60]....
        /*03bc*/ 	.word	0xffffffff


	//   ....[61]....
        /*03c0*/ 	.word	0xffffffff


	//   ....[62]....
        /*03c4*/ 	.word	0xffffffff


	//   ....[63]....
        /*03c8*/ 	.word	0xffffffff


	//   ....[64]....
        /*03cc*/ 	.word	0xffffffff


	//   ....[65]....
        /*03d0*/ 	.word	0xffffffff


	//   ....[66]....
        /*03d4*/ 	.word	0xffffffff


	//   ....[67]....
        /*03d8*/ 	.word	0xffffffff


	//   ....[68]....
        /*03dc*/ 	.word	0xffffffff


	//   ....[69]....
        /*03e0*/ 	.word	0xffffffff


	//   ....[70]....
        /*03e4*/ 	.word	0xffffffff


	//   ....[71]....
        /*03e8*/ 	.word	0xffffffff


	//   ....[72]....
        /*03ec*/ 	.word	0xffffffff


	//   ....[73]....
        /*03f0*/ 	.word	0xffffffff


	//   ....[74]....
        /*03f4*/ 	.word	0xffffffff


	//   ....[75]....
        /*03f8*/ 	.word	0xffffffff


	//   ....[76]....
        /*03fc*/ 	.word	0xffffffff


	//   ....[77]....
        /*0400*/ 	.word	0xffffffff


	//   ....[78]....
        /*0404*/ 	.word	0xffffffff


	//   ....[79]....
        /*0408*/ 	.word	0xffffffff


	//   ....[80]....
        /*040c*/ 	.word	0xffffffff


	//   ....[81]....
        /*0410*/ 	.word	0xffffffff


	//   ....[82]....
        /*0414*/ 	.word	0xffffffff


	//   ....[83]....
        /*0418*/ 	.word	0xffffffff


	//   ....[84]....
        /*041c*/ 	.word	0xffffffff


	//   ....[85]....
        /*0420*/ 	.word	0xffffffff


	//   ....[86]....
        /*0424*/ 	.word	0xffffffff


	//   ....[87]....
        /*0428*/ 	.word	0xffffffff


	//   ....[88]....
        /*042c*/ 	.word	0xffffffff


	//   ....[89]....
        /*0430*/ 	.word	0xffffffff


	//   ....[90]....
        /*0434*/ 	.word	0xffffffff


	//   ....[91]....
        /*0438*/ 	.word	0xffffffff


	//   ....[92]....
        /*043c*/ 	.word	0xffffffff


	//   ....[93]....
        /*0440*/ 	.word	0xffffffff


	//   ....[94]....
        /*0444*/ 	.word	0xffffffff


	//   ....[95]....
        /*0448*/ 	.word	0xffffffff


	//   ....[96]....
        /*044c*/ 	.word	0xffffffff


	//   ....[97]....
        /*0450*/ 	.word	0xffffffff


	//   ....[98]....
        /*0454*/ 	.word	0xffffffff


	//   ....[99]....
        /*0458*/ 	.word	0xffffffff


	//   ....[100]....
        /*045c*/ 	.word	0xffffffff


	//   ....[101]....
        /*0460*/ 	.word	0xffffffff


	//   ....[102]....
        /*0464*/ 	.word	0xffffffff


	//   ....[103]....
        /*0468*/ 	.word	0xffffffff


	//   ....[104]....
        /*046c*/ 	.word	0xffffffff


	//   ....[105]....
        /*0470*/ 	.word	0xffffffff


	//   ....[106]....
        /*0474*/ 	.word	0xffffffff


	//   ....[107]....
        /*0478*/ 	.word	0xffffffff


	//   ....[108]....
        /*047c*/ 	.word	0xffffffff


	//   ....[109]....
        /*0480*/ 	.word	0xffffffff


	//   ....[110]....
        /*0484*/ 	.word	0xffffffff


	//   ....[111]....
        /*0488*/ 	.word	0xffffffff


	//   ....[112]....
        /*048c*/ 	.word	0xffffffff


	//   ....[113]....
        /*0490*/ 	.word	0xffffffff


	//   ....[114]....
        /*0494*/ 	.word	0xffffffff


	//   ....[115]....
        /*0498*/ 	.word	0xffffffff


	//   ....[116]....
        /*049c*/ 	.word	0xffffffff


	//   ....[117]....
        /*04a0*/ 	.word	0xffffffff


	//   ....[118]....
        /*04a4*/ 	.word	0xffffffff


	//   ....[119]....
        /*04a8*/ 	.word	0xffffffff


	//   ....[120]....
        /*04ac*/ 	.word	0xffffffff


	//   ....[121]....
        /*04b0*/ 	.word	0xffffffff


	//   ....[122]....
        /*04b4*/ 	.word	0xffffffff


	//   ....[123]....
        /*04b8*/ 	.word	0xffffffff


	//   ....[124]....
        /*04bc*/ 	.word	0xffffffff


	//   ....[125]....
        /*04c0*/ 	.word	0xffffffff


	//   ....[126]....
        /*04c4*/ 	.word	0xffffffff


	//   ....[127]....
        /*04c8*/ 	.word	0xffffffff


	//   ....[128]....
        /*04cc*/ 	.word	0xffffffff


	//   ....[129]....
        /*04d0*/ 	.word	0xffffffff


	//   ....[130]....
        /*04d4*/ 	.word	0xffffffff


	//   ....[131]....
        /*04d8*/ 	.word	0xffffffff


	//   ....[132]....
        /*04dc*/ 	.word	0xffffffff


	//   ....[133]....
        /*04e0*/ 	.word	0xffffffff


	//   ....[134]....
        /*04e4*/ 	.word	0xffffffff


	//   ....[135]....
        /*04e8*/ 	.word	0xffffffff


	//   ....[136]....
        /*04ec*/ 	.word	0xffffffff


	//   ....[137]....
        /*04f0*/ 	.word	0xffffffff


	//   ....[138]....
        /*04f4*/ 	.word	0xffffffff


	//   ....[139]....
        /*04f8*/ 	.word	0xffffffff


	//   ....[140]....
        /*04fc*/ 	.word	0xffffffff


	//   ....[141]....
        /*0500*/ 	.word	0xffffffff


	//   ....[142]....
        /*0504*/ 	.word	0xffffffff


	//   ....[143]....
        /*0508*/ 	.word	0xffffffff


	//   ....[144]....
        /*050c*/ 	.word	0xffffffff


	//   ....[145]....
        /*0510*/ 	.word	0xffffffff


	//   ....[146]....
        /*0514*/ 	.word	0xffffffff


	//   ....[147]....
        /*0518*/ 	.word	0xffffffff


	//   ....[148]....
        /*051c*/ 	.word	0xffffffff


	//   ....[149]....
        /*0520*/ 	.word	0xffffffff


	//   ....[150]....
        /*0524*/ 	.word	0xffffffff


	//   ....[151]....
        /*0528*/ 	.word	0xffffffff


	//   ....[152]....
        /*052c*/ 	.word	0xffffffff


	//   ....[153]....
        /*0530*/ 	.word	0xffffffff


	//   ....[154]....
        /*0534*/ 	.word	0xffffffff


	//   ....[155]....
        /*0538*/ 	.word	0xffffffff


	//   ....[156]....
        /*053c*/ 	.word	0xffffffff


	//   ....[157]....
        /*0540*/ 	.word	0xffffffff


	//   ....[158]....
        /*0544*/ 	.word	0xffffffff


	//   ....[159]....
        /*0548*/ 	.word	0xffffffff


	//   ....[160]....
        /*054c*/ 	.word	0xffffffff


	//   ....[161]....
        /*0550*/ 	.word	0xffffffff


	//   ....[162]....
        /*0554*/ 	.word	0xffffffff


	//   ....[163]....
        /*0558*/ 	.word	0xffffffff


	//   ....[164]....
        /*055c*/ 	.word	0xffffffff


	//   ....[165]....
        /*0560*/ 	.word	0xffffffff


	//   ....[166]....
        /*0564*/ 	.word	0xffffffff


	//   ....[167]....
        /*0568*/ 	.word	0xffffffff


	//   ....[168]....
        /*056c*/ 	.word	0xffffffff


	//   ....[169]....
        /*0570*/ 	.word	0x0500000f


	//   ....[170]....
        /*0574*/ 	.word	0x0500000f


	//   ....[171]....
        /*0578*/ 	.word	0x0500000f


	//   ....[172]....
        /*057c*/ 	.word	0x0500000f


	//   ....[173]....
        /*0580*/ 	.word	0x0500000f


	//   ....[174]....
        /*0584*/ 	.word	0x0500000f


	//   ....[175]....
        /*0588*/ 	.word	0x0500000f


	//   ....[176]....
        /*058c*/ 	.word	0x0500000f


	//   ....[177]....
        /*0590*/ 	.word	0x0500000f


	//   ....[178]....
        /*0594*/ 	.word	0x0500000f


	//   ....[179]....
        /*0598*/ 	.word	0x0500000f


	//   ....[180]....
        /*059c*/ 	.word	0x0500000f


	//   ....[181]....
        /*05a0*/ 	.word	0x0500000f


	//   ....[182]....
        /*05a4*/ 	.word	0x0500000f


	//   ....[183]....
        /*05a8*/ 	.word	0x0500000f


	//   ....[184]....
        /*05ac*/ 	.word	0x0500000f


	//   ....[185]....
        /*05b0*/ 	.word	0x0500000f


	//   ....[186]....
        /*05b4*/ 	.word	0x0500000f


	//----- nvinfo : EIATTR_COOP_GROUP_INSTR_OFFSETS
	.align		4
.L_208:
        /*05b8*/ 	.byte	0x04, 0x28
        /*05ba*/ 	.short	(.L_210 - .L_209)


	//   ....[0]....
.L_209:
        /*05bc*/ 	.word	0x00000070


	//   ....[1]....
        /*05c0*/ 	.word	0x00000140


	//   ....[2]....
        /*05c4*/ 	.word	0x00000190


	//   ....[3]....
        /*05c8*/ 	.word	0x000003c0


	//   ....[4]....
        /*05cc*/ 	.word	0x00000520


	//   ....[5]....
        /*05d0*/ 	.word	0x00000640


	//   ....[6]....
        /*05d4*/ 	.word	0x000007a0


	//   ....[7]....
        /*05d8*/ 	.word	0x00001eb0


	//   ....[8]....
        /*05dc*/ 	.word	0x000025c0


	//   ....[9]....
        /*05e0*/ 	.word	0x00002970


	//   ....[10]....
        /*05e4*/ 	.word	0x00003310


	//   ....[11]....
        /*05e8*/ 	.word	0x000034a0


	//   ....[12]....
        /*05ec*/ 	.word	0x00003760


	//   ....[13]....
        /*05f0*/ 	.word	0x00003810


	//   ....[14]....
        /*05f4*/ 	.word	0x00004a80


	//   ....[15]....
        /*05f8*/ 	.word	0x00004cc0


	//   ....[16]....
        /*05fc*/ 	.word	0x00005390


	//   ....[17]....
        /*0600*/ 	.word	0x00005490


	//   ....[18]....
        /*0604*/ 	.word	0x00005830


	//   ....[19]....
        /*0608*/ 	.word	0x000058c0


	//   ....[20]....
        /*060c*/ 	.word	0x00007270


	//   ....[21]....
        /*0610*/ 	.word	0x00007290


	//   ....[22]....
        /*0614*/ 	.word	0x000072b0


	//   ....[23]....
        /*0618*/ 	.word	0x000072d0


	//   ....[24]....
        /*061c*/ 	.word	0x00008b60


	//   ....[25]....
        /*0620*/ 	.word	0x00008da0


	//   ....[26]....
        /*0624*/ 	.word	0x00009470


	//   ....[27]....
        /*0628*/ 	.word	0x00009570


	//   ....[28]....
        /*062c*/ 	.word	0x00009900


	//   ....[29]....
        /*0630*/ 	.word	0x00009990


	//   ....[30]....
        /*0634*/ 	.word	0x0000ab70


	//   ....[31]....
        /*0638*/ 	.word	0x0000ab80


	//   ....[32]....
        /*063c*/ 	.word	0x0000abb0


	//   ....[33]....
        /*0640*/ 	.word	0x0000abc0


	//   ....[34]....
        /*0644*/ 	.word	0x0000c260


	//   ....[35]....
        /*0648*/ 	.word	0x0000c2a0


	//   ....[36]....
        /*064c*/ 	.word	0x0000c2d0


	//   ....[37]....
        /*0650*/ 	.word	0x0000c300


	//   ....[38]....
        /*0654*/ 	.word	0x0000c330


	//   ....[39]....
        /*0658*/ 	.word	0x0000c360


	//   ....[40]....
        /*065c*/ 	.word	0x0000c390


	//   ....[41]....
        /*0660*/ 	.word	0x0000c3c0


	//   ....[42]....
        /*0664*/ 	.word	0x0000c3f0


	//   ....[43]....
        /*0668*/ 	.word	0x0000c420


	//   ....[44]....
        /*066c*/ 	.word	0x0000c450


	//   ....[45]....
        /*0670*/ 	.word	0x0000c480


	//   ....[46]....
        /*0674*/ 	.word	0x0000c4b0


	//   ....[47]....
        /*0678*/ 	.word	0x0000c4e0


	//   ....[48]....
        /*067c*/ 	.word	0x0000c510


	//   ....[49]....
        /*0680*/ 	.word	0x0000c540


	//   ....[50]....
        /*0684*/ 	.word	0x0000c570


	//   ....[51]....
        /*0688*/ 	.word	0x0000c5a0


	//   ....[52]....
        /*068c*/ 	.word	0x0000c5d0


	//   ....[53]....
        /*0690*/ 	.word	0x0000c600


	//   ....[54]....
        /*0694*/ 	.word	0x0000c630


	//   ....[55]....
        /*0698*/ 	.word	0x0000c660


	//   ....[56]....
        /*069c*/ 	.word	0x0000c690


	//   ....[57]....
        /*06a0*/ 	.word	0x0000c6c0


	//   ....[58]....
        /*06a4*/ 	.word	0x0000c6f0


	//   ....[59]....
        /*06a8*/ 	.word	0x0000c720


	//   ....[60]....
        /*06ac*/ 	.word	0x0000c750


	//   ....[61]....
        /*06b0*/ 	.word	0x0000c780


	//   ....[62]....
        /*06b4*/ 	.word	0x0000c7b0


	//   ....[63]....
        /*06b8*/ 	.word	0x0000c7e0


	//   ....[64]....
        /*06bc*/ 	.word	0x0000c810


	//   ....[65]....
        /*06c0*/ 	.word	0x0000c840


	//   ....[66]....
        /*06c4*/ 	.word	0x0000c870


	//   ....[67]....
        /*06c8*/ 	.word	0x0000c8a0


	//   ....[68]....
        /*06cc*/ 	.word	0x0000c8d0


	//   ....[69]....
        /*06d0*/ 	.word	0x0000c900


	//   ....[70]....
        /*06d4*/ 	.word	0x0000c930


	//   ....[71]....
        /*06d8*/ 	.word	0x0000c950


	//   ....[72]....
        /*06dc*/ 	.word	0x0000c960


	//   ....[73]....
        /*06e0*/ 	.word	0x0000c970


	//   ....[74]....
        /*06e4*/ 	.word	0x0000c980


	//   ....[75]....
        /*06e8*/ 	.word	0x0000c990


	//   ....[76]....
        /*06ec*/ 	.word	0x0000c9b0


	//   ....[77]....
        /*06f0*/ 	.word	0x0000c9d0


	//   ....[78]....
        /*06f4*/ 	.word	0x0000c9e0


	//   ....[79]....
        /*06f8*/ 	.word	0x0000ca00


	//   ....[80]....
        /*06fc*/ 	.word	0x0000ca10


	//   ....[81]....
        /*0700*/ 	.word	0x0000ca30


	//   ....[82]....
        /*0704*/ 	.word	0x0000ca40


	//   ....[83]....
        /*0708*/ 	.word	0x0000ca60


	//   ....[84]....
        /*070c*/ 	.word	0x0000ca70


	//   ....[85]....
        /*0710*/ 	.word	0x0000ca90


	//   ....[86]....
        /*0714*/ 	.word	0x0000caa0


	//   ....[87]....
        /*0718*/ 	.word	0x0000cac0


	//   ....[88]....
        /*071c*/ 	.word	0x0000cad0


	//   ....[89]....
        /*0720*/ 	.word	0x0000caf0


	//   ....[90]....
        /*0724*/ 	.word	0x0000cb00


	//   ....[91]....
        /*0728*/ 	.word	0x0000cb30


	//   ....[92]....
        /*072c*/ 	.word	0x0000cb70


	//   ....[93]....
        /*0730*/ 	.word	0x0000cba0


	//   ....[94]....
        /*0734*/ 	.word	0x0000cbb0


	//   ....[95]....
        /*0738*/ 	.word	0x0000cbd0


	//   ....[96]....
        /*073c*/ 	.word	0x0000cbf0


	//   ....[97]....
        /*0740*/ 	.word	0x0000cc00


	//   ....[98]....
        /*0744*/ 	.word	0x0000d3e0


	//   ....[99]....
        /*0748*/ 	.word	0x0000d420


	//   ....[100]....
        /*074c*/ 	.word	0x0000d450


	//   ....[101]....
        /*0750*/ 	.word	0x0000d4c0


	//   ....[102]....
        /*0754*/ 	.word	0x0000dd50


	//   ....[103]....
        /*0758*/ 	.word	0x0000dd70


	//   ....[104]....
        /*075c*/ 	.word	0x0000dec0


	//   ....[105]....
        /*0760*/ 	.word	0x0000dee0


	//   ....[106]....
        /*0764*/ 	.word	0x0000e020


	//   ....[107]....
        /*0768*/ 	.word	0x0000e040


	//   ....[108]....
        /*076c*/ 	.word	0x0000e190


	//   ....[109]....
        /*0770*/ 	.word	0x0000e1b0


	//   ....[110]....
        /*0774*/ 	.word	0x0000eae0


	//   ....[111]....
        /*0778*/ 	.word	0x0000eb10


	//   ....[112]....
        /*077c*/ 	.word	0x0000ec60


	//   ....[113]....
        /*0780*/ 	.word	0x0000ec80


	//   ....[114]....
        /*0784*/ 	.word	0x0000edc0


	//   ....[115]....
        /*0788*/ 	.word	0x0000ede0


	//   ....[116]....
        /*078c*/ 	.word	0x0000ef30


	//   ....[117]....
        /*0790*/ 	.word	0x0000ef50


	//   ....[118]....
        /*0794*/ 	.word	0x0000f130


	//   ....[119]....
        /*0798*/ 	.word	0x0000f320


	//   ....[120]....
        /*079c*/ 	.word	0x0000f350


	//   ....[121]....
        /*07a0*/ 	.word	0x0000f380


	//   ....[122]....
        /*07a4*/ 	.word	0x0000f3c0


	//   ....[123]....
        /*07a8*/ 	.word	0x0000f3f0


	//   ....[124]....
        /*07ac*/ 	.word	0x0000f430


	//   ....[125]....
        /*07b0*/ 	.word	0x0000f5c0


	//   ....[126]....
        /*07b4*/ 	.word	0x0000f5f0


	//   ....[127]....
        /*07b8*/ 	.word	0x0000f620


	//   ....[128]....
        /*07bc*/ 	.word	0x0000f650


	//   ....[129]....
        /*07c0*/ 	.word	0x0000f680


	//   ....[130]....
        /*07c4*/ 	.word	0x0000f6c0


	//   ....[131]....
        /*07c8*/ 	.word	0x0000f760


	//   ....[132]....
        /*07cc*/ 	.word	0x0000f7f0


	//   ....[133]....
        /*07d0*/ 	.word	0x0000f8a0


	//   ....[134]....
        /*07d4*/ 	.word	0x000112f0


	//   ....[135]....
        /*07d8*/ 	.word	0x00011fd0


	//   ....[136]....
        /*07dc*/ 	.word	0x00012000


	//   ....[137]....
        /*07e0*/ 	.word	0x00012030


	//   ....[138]....
        /*07e4*/ 	.word	0x00012050


	//   ....[139]....
        /*07e8*/ 	.word	0x00012150


	//   ....[140]....
        /*07ec*/ 	.word	0x00012160


	//   ....[141]....
        /*07f0*/ 	.word	0x000121e0


	//   ....[142]....
        /*07f4*/ 	.word	0x000121f0


	//   ....[143]....
        /*07f8*/ 	.word	0x00012270


	//   ....[144]....
        /*07fc*/ 	.word	0x00012280


	//   ....[145]....
        /*0800*/ 	.word	0x00012300


	//   ....[146]....
        /*0804*/ 	.word	0x00012310


	//   ....[147]....
        /*0808*/ 	.word	0x00012390


	//   ....[148]....
        /*080c*/ 	.word	0x000123a0


	//   ....[149]....
        /*0810*/ 	.word	0x000123b0


	//   ....[150]....
        /*0814*/ 	.word	0x000123c0


	//   ....[151]....
        /*0818*/ 	.word	0x00014060


	//   ....[152]....
        /*081c*/ 	.word	0x00014090


	//   ....[153]....
        /*0820*/ 	.word	0x000140c0


	//   ....[154]....
        /*0824*/ 	.word	0x000140f0


	//   ....[155]....
        /*0828*/ 	.word	0x00014120


	//   ....[156]....
        /*082c*/ 	.word	0x00014130


	//   ....[157]....
        /*0830*/ 	.word	0x00014160


	//   ....[158]....
        /*0834*/ 	.word	0x00014170


	//   ....[159]....
        /*0838*/ 	.word	0x000142b0


	//   ....[160]....
        /*083c*/ 	.word	0x000142f0


	//   ....[161]....
        /*0840*/ 	.word	0x00014320


	//   ....[162]....
        /*0844*/ 	.word	0x00014350


	//   ....[163]....
        /*0848*/ 	.word	0x00014380


	//   ....[164]....
        /*084c*/ 	.word	0x000143b0


	//   ....[165]....
        /*0850*/ 	.word	0x00014440


	//   ....[166]....
        /*0854*/ 	.word	0x000144d0


	//   ....[167]....
        /*0858*/ 	.word	0x00014540


	//   ....[168]....
        /*085c*/ 	.word	0x00014bd0


	//   ....[169]....
        /*0860*/ 	.word	0x00015290


	//   ....[170]....
        /*0864*/ 	.word	0x00015450


	//   ....[171]....
        /*0868*/ 	.word	0x000154c0


	//   ....[172]....
        /*086c*/ 	.word	0x00015520


	//   ....[173]....
        /*0870*/ 	.word	0x000155c0


	//   ....[174]....
        /*0874*/ 	.word	0x00015680


	//   ....[175]....
        /*0878*/ 	.word	0x00015780


	//   ....[176]....
        /*087c*/ 	.word	0x000157e0


	//   ....[177]....
        /*0880*/ 	.word	0x000158d0


	//   ....[178]....
        /*0884*/ 	.word	0x00015930


	//   ....[179]....
        /*0888*/ 	.word	0x00015a20


	//   ....[180]....
        /*088c*/ 	.word	0x00015a80


	//   ....[181]....
        /*0890*/ 	.word	0x00015b70


	//   ....[182]....
        /*0894*/ 	.word	0x00015bd0


	//   ....[183]....
        /*0898*/ 	.word	0x00015ca0


	//   ....[184]....
        /*089c*/ 	.word	0x00015d20


	//   ....[185]....
        /*08a0*/ 	.word	0x00015df0


	//   ....[186]....
        /*08a4*/ 	.word	0x00016140


	//----- nvinfo : EIATTR_REG_RECONFIG
	.align		4
.L_210:
        /*08a8*/ 	.byte	0x01, 0x54
	.zero		2


	//----- nvinfo : EIATTR_SYSCALL_OFFSETS
	.align		4
        /*08ac*/ 	.byte	0x04, 0x46
        /*08ae*/ 	.short	(.L_212 - .L_211)


	//   ....[0]....
.L_211:
        /*08b0*/ 	.word	0x00002090


	//   ....[1]....
        /*08b4*/ 	.word	0x00010d30


	//   ....[2]....
        /*08b8*/ 	.word	0x00010ec0


	//   ....[3]....
        /*08bc*/ 	.word	0x00011010


	//   ....[4]....
        /*08c0*/ 	.word	0x00011160


	//   ....[5]....
        /*08c4*/ 	.word	0x00011b70


	//----- nvinfo : EIATTR_MBARRIER_INSTR_OFFSETS
	.align		4
.L_212:
        /*08c8*/ 	.byte	0x04, 0x39
        /*08ca*/ 	.short	(.L_214 - .L_213)


	//   ....[0]....
.L_213:
        /*08cc*/ 	.word	0x00000270
        /*08d0*/ 	.word	0x000000ff
        /*08d4*/ 	.word	0x00028400
        /*08d8*/ 	.short	0x0100
        /*08da*/ 	.byte	0x08
	.zero		1


	//   ....[1]....
        /*08dc*/ 	.word	0x00000280
        /*08e0*/ 	.word	0x000000ff
        /*08e4*/ 	.word	0x00028420
        /*08e8*/ 	.short	0x0100
        /*08ea*/ 	.byte	0x08
	.zero		1


	//   ....[2]....
        /*08ec*/ 	.word	0x00000370
        /*08f0*/ 	.word	0x000000ff
        /*08f4*/ 	.word	0x00028430
        /*08f8*/ 	.short	0x0100
        /*08fa*/ 	.byte	0x08
	.zero		1


	//   ....[3]....
        /*08fc*/ 	.word	0x00000380
        /*0900*/ 	.word	0x000000ff
        /*0904*/ 	.word	0x00028440
        /*0908*/ 	.short	0x0100
        /*090a*/ 	.byte	0x08
	.zero		1


	//   ....[4]....
        /*090c*/ 	.word	0x00000390
        /*0910*/ 	.word	0x000000ff
        /*0914*/ 	.word	0x00028438
        /*0918*/ 	.short	0x0100
        /*091a*/ 	.byte	0x08
	.zero		1


	//   ....[5]....
        /*091c*/ 	.word	0x000003a0
        /*0920*/ 	.word	0x000000ff
        /*0924*/ 	.word	0x00028448
        /*0928*/ 	.short	0x0100
        /*092a*/ 	.byte	0x08
	.zero		1


	//   ....[6]....
        /*092c*/ 	.word	0x000004d0
        /*0930*/ 	.word	0x000000ff
        /*0934*/ 	.word	0x00028450
        /*0938*/ 	.short	0x0100
        /*093a*/ 	.byte	0x08
	.zero		1


	//   ....[7]....
        /*093c*/ 	.word	0x000004e0
        /*0940*/ 	.word	0x000000ff
        /*0944*/ 	.word	0x00028460
        /*0948*/ 	.short	0x0100
        /*094a*/ 	.byte	0x08
	.zero		1


	//   ....[8]....
        /*094c*/ 	.word	0x000004f0
        /*0950*/ 	.word	0x000000ff
        /*0954*/ 	.word	0x00028458
        /*0958*/ 	.short	0x0100
        /*095a*/ 	.byte	0x08
	.zero		1


	//   ....[9]....
        /*095c*/ 	.word	0x00000500
        /*0960*/ 	.word	0x000000ff
        /*0964*/ 	.word	0x00028468
        /*0968*/ 	.short	0x0100
        /*096a*/ 	.byte	0x08
	.zero		1


	//   ....[10]....
        /*096c*/ 	.word	0x000005f0
        /*0970*/ 	.word	0x000000ff
        /*0974*/ 	.word	0x00028470
        /*0978*/ 	.short	0x0100
        /*097a*/ 	.byte	0x06
	.zero		1


	//   ....[11]....
        /*097c*/ 	.word	0x00000600
        /*0980*/ 	.word	0x000000ff
        /*0984*/ 	.word	0x00028480
        /*0988*/ 	.short	0x0100
        /*098a*/ 	.byte	0x06
	.zero		1


	//   ....[12]....
        /*098c*/ 	.word	0x00000610
        /*0990*/ 	.word	0x000000ff
        /*0994*/ 	.word	0x00028478
        /*0998*/ 	.short	0x0100
        /*099a*/ 	.byte	0x06
	.zero		1


	//   ....[13]....
        /*099c*/ 	.word	0x00000620
        /*09a0*/ 	.word	0x000000ff
        /*09a4*/ 	.word	0x00028488
        /*09a8*/ 	.short	0x0100
        /*09aa*/ 	.byte	0x06
	.zero		1


	//   ....[14]....
        /*09ac*/ 	.word	0x00000750
        /*09b0*/ 	.word	0x000000ff
        /*09b4*/ 	.word	0x00028490
        /*09b8*/ 	.short	0x0100
        /*09ba*/ 	.byte	0x08
	.zero		1


	//   ....[15]....
        /*09bc*/ 	.word	0x00000760
        /*09c0*/ 	.word	0x000000ff
        /*09c4*/ 	.word	0x000284a0
        /*09c8*/ 	.short	0x0100
        /*09ca*/ 	.byte	0x08
	.zero		1


	//   ....[16]....
        /*09cc*/ 	.word	0x00000770
        /*09d0*/ 	.word	0x000000ff
        /*09d4*/ 	.word	0x00028498
        /*09d8*/ 	.short	0x0100
        /*09da*/ 	.byte	0x08
	.zero		1


	//   ....[17]....
        /*09dc*/ 	.word	0x00000780
        /*09e0*/ 	.word	0x000000ff
        /*09e4*/ 	.word	0x000284a8
        /*09e8*/ 	.short	0x0100
        /*09ea*/ 	.byte	0x08
	.zero		1


	//   ....[18]....
        /*09ec*/ 	.word	0x000008b0
        /*09f0*/ 	.word	0x000000ff
        /*09f4*/ 	.word	0x000284b0
        /*09f8*/ 	.short	0x0100
        /*09fa*/ 	.byte	0x08
	.zero		1


	//   ....[19]....
        /*09fc*/ 	.word	0x000008c0
        /*0a00*/ 	.word	0x000000ff
        /*0a04*/ 	.word	0x000284c0
        /*0a08*/ 	.short	0x0100
        /*0a0a*/ 	.byte	0x08
	.zero		1


	//   ....[20]....
        /*0a0c*/ 	.word	0x000008d0
        /*0a10*/ 	.word	0x000000ff
        /*0a14*/ 	.word	0x000284b8
        /*0a18*/ 	.short	0x0100
        /*0a1a*/ 	.byte	0x08
	.zero		1


	//   ....[21]....
        /*0a1c*/ 	.word	0x000008e0
        /*0a20*/ 	.word	0x000000ff
        /*0a24*/ 	.word	0x000284c8
        /*0a28*/ 	.short	0x0100
        /*0a2a*/ 	.byte	0x08
	.zero		1


	//   ....[22]....
        /*0a2c*/ 	.word	0x00002110
        /*0a30*/ 	.word	0x000000ff
        /*0a34*/ 	.word	0x00028400
        /*0a38*/ 	.short	0x010a
        /*0a3a*/ 	.byte	0x29
	.zero		1


	//   ....[23]....
        /*0a3c*/ 	.word	0x00002190
        /*0a40*/ 	.word	0x00000005
        /*0a44*/ 	.word	0x00028430
        /*0a48*/ 	.short	0x010a
        /*0a4a*/ 	.byte	0x3f
	.zero		1


	//   ....[24]....
        /*0a4c*/ 	.word	0x000021f0
        /*0a50*/ 	.word	0x00000005
        /*0a54*/ 	.word	0x00028430
        /*0a58*/ 	.short	0x010a
        /*0a5a*/ 	.byte	0x3f
	.zero		1


	//   ....[25]....
        /*0a5c*/ 	.word	0x00002750
        /*0a60*/ 	.word	0x00000000
        /*0a64*/ 	.word	0x00000000
        /*0a68*/ 	.short	0x0101
        /*0a6a*/ 	.byte	0x3f
	.zero		1


	//   ....[26]....
        /*0a6c*/ 	.word	0x000044a0
        /*0a70*/ 	.word	0x000000ff
        /*0a74*/ 	.word	0x00028430
        /*0a78*/ 	.short	0x010a
        /*0a7a*/ 	.byte	0x06
	.zero		1


	//   ....[27]....
        /*0a7c*/ 	.word	0x000044e0
        /*0a80*/ 	.word	0x000000ff
        /*0a84*/ 	.word	0x00028430
        /*0a88*/ 	.short	0x010a
        /*0a8a*/ 	.byte	0x06
	.zero		1


	//   ....[28]....
        /*0a8c*/ 	.word	0x00004820
        /*0a90*/ 	.word	0x000000ff
        /*0a94*/ 	.word	0x00028450
        /*0a98*/ 	.short	0x010a
        /*0a9a*/ 	.byte	0x06
	.zero		1


	//   ....[29]....
        /*0a9c*/ 	.word	0x00004860
        /*0aa0*/ 	.word	0x000000ff
        /*0aa4*/ 	.word	0x00028450
        /*0aa8*/ 	.short	0x010a
        /*0aaa*/ 	.byte	0x06
	.zero		1


	//   ....[30]....
        /*0aac*/ 	.word	0x00004b00
        /*0ab0*/ 	.word	0x00000009
        /*0ab4*/ 	.word	0x00000000
        /*0ab8*/ 	.short	0x0101
        /*0aba*/ 	.byte	0x3f
	.zero		1


	//   ....[31]....
        /*0abc*/ 	.word	0x00005f40
        /*0ac0*/ 	.word	0x000000ff
        /*0ac4*/ 	.word	0x00000000
        /*0ac8*/ 	.short	0x0101
        /*0aca*/ 	.byte	0x06
	.zero		1


	//   ....[32]....
        /*0acc*/ 	.word	0x00006ba0
        /*0ad0*/ 	.word	0x000000ff
        /*0ad4*/ 	.word	0x00028430
        /*0ad8*/ 	.short	0x010a
        /*0ada*/ 	.byte	0x06
	.zero		1


	//   ....[33]....
        /*0adc*/ 	.word	0x00006be0
        /*0ae0*/ 	.word	0x000000ff
        /*0ae4*/ 	.word	0x00028430
        /*0ae8*/ 	.short	0x010a
        /*0aea*/ 	.byte	0x06
	.zero		1


	//   ....[34]....
        /*0aec*/ 	.word	0x00006f50
        /*0af0*/ 	.word	0x000000ff
        /*0af4*/ 	.word	0x00028450
        /*0af8*/ 	.short	0x010a
        /*0afa*/ 	.byte	0x06
	.zero		1


	//   ....[35]....
        /*0afc*/ 	.word	0x00006f90
        /*0b00*/ 	.word	0x000000ff
        /*0b04*/ 	.word	0x00028450
        /*0b08*/ 	.short	0x010a
        /*0b0a*/ 	.byte	0x06
	.zero		1


	//   ....[36]....
        /*0b0c*/ 	.word	0x000079d0
        /*0b10*/ 	.word	0x00000000
        /*0b14*/ 	.word	0x00000000
        /*0b18*/ 	.short	0x0101
        /*0b1a*/ 	.byte	0x3f
	.zero		1


	//   ....[37]....
        /*0b1c*/ 	.word	0x00007b80
        /*0b20*/ 	.word	0x000000ff
        /*0b24*/ 	.word	0x00000000
        /*0b28*/ 	.short	0x0101
        /*0b2a*/ 	.byte	0x06
	.zero		1


	//   ....[38]....
        /*0b2c*/ 	.word	0x00008570
        /*0b30*/ 	.word	0x000000ff
        /*0b34*/ 	.word	0x00028430
        /*0b38*/ 	.short	0x010a
        /*0b3a*/ 	.byte	0x06
	.zero		1


	//   ....[39]....
        /*0b3c*/ 	.word	0x000085b0
        /*0b40*/ 	.word	0x000000ff
        /*0b44*/ 	.word	0x00028430
        /*0b48*/ 	.short	0x010a
        /*0b4a*/ 	.byte	0x06
	.zero		1


	//   ....[40]....
        /*0b4c*/ 	.word	0x00008920
        /*0b50*/ 	.word	0x000000ff
        /*0b54*/ 	.word	0x00028450
        /*0b58*/ 	.short	0x010a
        /*0b5a*/ 	.byte	0x06
	.zero		1


	//   ....[41]....
        /*0b5c*/ 	.word	0x00008960
        /*0b60*/ 	.word	0x000000ff
        /*0b64*/ 	.word	0x00028450
        /*0b68*/ 	.short	0x010a
        /*0b6a*/ 	.byte	0x06
	.zero		1


	//   ....[42]....
        /*0b6c*/ 	.word	0x00008ba0
        /*0b70*/ 	.word	0x00000004
        /*0b74*/ 	.word	0x00000000
        /*0b78*/ 	.short	0x0101
        /*0b7a*/ 	.byte	0x3f
	.zero		1


	//   ....[43]....
        /*0b7c*/ 	.word	0x0000a010
        /*0b80*/ 	.word	0x000000ff
        /*0b84*/ 	.word	0x00000000
        /*0b88*/ 	.short	0x0101
        /*0b8a*/ 	.byte	0x06
	.zero		1


	//   ....[44]....
        /*0b8c*/ 	.word	0x0000a910
        /*0b90*/ 	.word	0x000000ff
        /*0b94*/ 	.word	0x00028450
        /*0b98*/ 	.short	0x010a
        /*0b9a*/ 	.byte	0x09
	.zero		1


	//   ....[45]....
        /*0b9c*/ 	.word	0x0000a950
        /*0ba0*/ 	.word	0x000000ff
        /*0ba4*/ 	.word	0x00028450
        /*0ba8*/ 	.short	0x010a
        /*0baa*/ 	.byte	0x09
	.zero		1


	//   ....[46]....
        /*0bac*/ 	.word	0x0000afc0
        /*0bb0*/ 	.word	0x000000ff
        /*0bb4*/ 	.word	0x00000000
        /*0bb8*/ 	.short	0x0101
        /*0bba*/ 	.byte	0x04
	.zero		1


	//   ....[47]....
        /*0bbc*/ 	.word	0x0000dd40
        /*0bc0*/ 	.word	0x00000004
        /*0bc4*/ 	.word	0x00000000
        /*0bc8*/ 	.short	0x0101
        /*0bca*/ 	.byte	0x3f
	.zero		1


	//   ....[48]....
        /*0bcc*/ 	.word	0x00011570
        /*0bd0*/ 	.word	0x00000004
        /*0bd4*/ 	.word	0x00028480
        /*0bd8*/ 	.short	0x010a
        /*0bda*/ 	.byte	0x3f
	.zero		1


	//   ....[49]....
        /*0bdc*/ 	.word	0x00011780
        /*0be0*/ 	.word	0x00000004
        /*0be4*/ 	.word	0x00028440
        /*0be8*/ 	.short	0x010a
        /*0bea*/ 	.byte	0x3f
	.zero		1


	//   ....[50]....
        /*0bec*/ 	.word	0x000124e0
        /*0bf0*/ 	.word	0x00000011
        /*0bf4*/ 	.word	0x00028400
        /*0bf8*/ 	.short	0x0107
        /*0bfa*/ 	.byte	0x3f
	.zero		1


	//   ....[51]....
        /*0bfc*/ 	.word	0x000125e0
        /*0c00*/ 	.word	0x00000011
        /*0c04*/ 	.word	0x00028400
        /*0c08*/ 	.short	0x0101
        /*0c0a*/ 	.byte	0x3f
	.zero		1


	//   ....[52]....
        /*0c0c*/ 	.word	0x00012600
        /*0c10*/ 	.word	0x00000011
        /*0c14*/ 	.word	0x00028420
        /*0c18*/ 	.short	0x010a
        /*0c1a*/ 	.byte	0x3f
	.zero		1


	//   ....[53]....
        /*0c1c*/ 	.word	0x00012920
        /*0c20*/ 	.word	0x00000004
        /*0c24*/ 	.word	0x00028480
        /*0c28*/ 	.short	0x010a
        /*0c2a*/ 	.byte	0x3f
	.zero		1


	//   ....[54]....
        /*0c2c*/ 	.word	0x00012c80
        /*0c30*/ 	.word	0x00000004
        /*0c34*/ 	.word	0x00028440
        /*0c38*/ 	.short	0x010a
        /*0c3a*/ 	.byte	0x3f
	.zero		1


	//   ....[55]....
        /*0c3c*/ 	.word	0x00013040
        /*0c40*/ 	.word	0x00000013
        /*0c44*/ 	.word	0x00028470
        /*0c48*/ 	.short	0x010a
        /*0c4a*/ 	.byte	0x3f
	.zero		1


	//   ....[56]....
        /*0c4c*/ 	.word	0x000130b0
        /*0c50*/ 	.word	0x00000013
        /*0c54*/ 	.word	0x00028460
        /*0c58*/ 	.short	0x010a
        /*0c5a*/ 	.byte	0x3f
	.zero		1


	//   ....[57]....
        /*0c5c*/ 	.word	0x00013560
        /*0c60*/ 	.word	0x00000013
        /*0c64*/ 	.word	0x00028450
        /*0c68*/ 	.short	0x0101
        /*0c6a*/ 	.byte	0x3f
	.zero		1


	//   ....[58]....
        /*0c6c*/ 	.word	0x000135f0
        /*0c70*/ 	.word	0x00000013
        /*0c74*/ 	.word	0x00000000
        /*0c78*/ 	.short	0x0101
        /*0c7a*/ 	.byte	0x3f
	.zero		1


	//   ....[59]....
        /*0c7c*/ 	.word	0x00013820
        /*0c80*/ 	.word	0x00000010
        /*0c84*/ 	.word	0x00028470
        /*0c88*/ 	.short	0x010a
        /*0c8a*/ 	.byte	0x3f
	.zero		1


	//   ....[60]....
        /*0c8c*/ 	.word	0x00013890
        /*0c90*/ 	.word	0x00000010
        /*0c94*/ 	.word	0x00028460
        /*0c98*/ 	.short	0x010a
        /*0c9a*/ 	.byte	0x3f
	.zero		1


	//   ....[61]....
        /*0c9c*/ 	.word	0x00013d60
        /*0ca0*/ 	.word	0x00000010
        /*0ca4*/ 	.word	0x00028450
        /*0ca8*/ 	.short	0x0101
        /*0caa*/ 	.byte	0x3f
	.zero		1


	//   ....[62]....
        /*0cac*/ 	.word	0x00013db0
        /*0cb0*/ 	.word	0x00000010
        /*0cb4*/ 	.word	0x00000000
        /*0cb8*/ 	.short	0x0101
        /*0cba*/ 	.byte	0x3f
	.zero		1


	//   ....[63]....
        /*0cbc*/ 	.word	0x00014b50
        /*0cc0*/ 	.word	0x00000000
        /*0cc4*/ 	.word	0x00028420
        /*0cc8*/ 	.short	0x010a
        /*0cca*/ 	.byte	0x3f
	.zero		1


	//   ....[64]....
        /*0ccc*/ 	.word	0x00014d10
        /*0cd0*/ 	.word	0x00000006
        /*0cd4*/ 	.word	0x00000000
        /*0cd8*/ 	.short	0x010a
        /*0cda*/ 	.byte	0x3f
	.zero		1


	//   ....[65]....
        /*0cdc*/ 	.word	0x00014d80
        /*0ce0*/ 	.word	0x00000007
        /*0ce4*/ 	.word	0x00000000
        /*0ce8*/ 	.short	0x010a
        /*0cea*/ 	.byte	0x3f
	.zero		1


	//   ....[66]....
        /*0cec*/ 	.word	0x00014de0
        /*0cf0*/ 	.word	0x00000004
        /*0cf4*/ 	.word	0x00028460
        /*0cf8*/ 	.short	0x010a
        /*0cfa*/ 	.byte	0x3f
	.zero		1


	//   ....[67]....
        /*0cfc*/ 	.word	0x00014e30
        /*0d00*/ 	.word	0x00000003
        /*0d04*/ 	.word	0x00028460
        /*0d08*/ 	.short	0x010a
        /*0d0a*/ 	.byte	0x3f
	.zero		1


	//   ....[68]....
        /*0d0c*/ 	.word	0x00014e70
        /*0d10*/ 	.word	0x00000004
        /*0d14*/ 	.word	0x00028480
        /*0d18*/ 	.short	0x010a
        /*0d1a*/ 	.byte	0x3f
	.zero		1


	//   ....[69]....
        /*0d1c*/ 	.word	0x00014e90
        /*0d20*/ 	.word	0x00000003
        /*0d24*/ 	.word	0x00028480
        /*0d28*/ 	.short	0x010a
        /*0d2a*/ 	.byte	0x3f
	.zero		1


	//   ....[70]....
        /*0d2c*/ 	.word	0x00014f00
        /*0d30*/ 	.word	0x00000003
        /*0d34*/ 	.word	0x00028400
        /*0d38*/ 	.short	0x010a
        /*0d3a*/ 	.byte	0x3f
	.zero		1


	//   ....[71]....
        /*0d3c*/ 	.word	0x00014f50
        /*0d40*/ 	.word	0x00000005
        /*0d44*/ 	.word	0x00028430
        /*0d48*/ 	.short	0x010a
        /*0d4a*/ 	.byte	0x3f
	.zero		1


	//   ....[72]....
        /*0d4c*/ 	.word	0x00014fb0
        /*0d50*/ 	.word	0x00000008
        /*0d54*/ 	.word	0x00028430
        /*0d58*/ 	.short	0x010a
        /*0d5a*/ 	.byte	0x3f
	.zero		1


	//   ....[73]....
        /*0d5c*/ 	.word	0x00015010
        /*0d60*/ 	.word	0x00000008
        /*0d64*/ 	.word	0x00028450
        /*0d68*/ 	.short	0x010a
        /*0d6a*/ 	.byte	0x3f
	.zero		1


	//   ....[74]....
        /*0d6c*/ 	.word	0x00015070
        /*0d70*/ 	.word	0x00000005
        /*0d74*/ 	.word	0x00028430
        /*0d78*/ 	.short	0x010a
        /*0d7a*/ 	.byte	0x3f
	.zero		1


	//   ....[75]....
        /*0d7c*/ 	.word	0x000150d0
        /*0d80*/ 	.word	0x00000005
        /*0d84*/ 	.word	0x00028450
        /*0d88*/ 	.short	0x010a
        /*0d8a*/ 	.byte	0x3f
	.zero		1


	//   ....[76]....
        /*0d8c*/ 	.word	0x00015130
        /*0d90*/ 	.word	0x00000005
        /*0d94*/ 	.word	0x00028430
        /*0d98*/ 	.short	0x010a
        /*0d9a*/ 	.byte	0x3f
	.zero		1


	//   ....[77]....
        /*0d9c*/ 	.word	0x00015190
        /*0da0*/ 	.word	0x00000005
        /*0da4*/ 	.word	0x00028450
        /*0da8*/ 	.short	0x010a
        /*0daa*/ 	.byte	0x3f
	.zero		1


	//   ....[78]....
        /*0dac*/ 	.word	0x000151f0
        /*0db0*/ 	.word	0x00000007
        /*0db4*/ 	.word	0x00028450
        /*0db8*/ 	.short	0x010a
        /*0dba*/ 	.byte	0x3f
	.zero		1


	//   ....[79]....
        /*0dbc*/ 	.word	0x00015340
        /*0dc0*/ 	.word	0x00000004
        /*0dc4*/ 	.word	0x00028480
        /*0dc8*/ 	.short	0x010a
        /*0dca*/ 	.byte	0x3f
	.zero		1


	//   ....[80]....
        /*0dcc*/ 	.word	0x00015390
        /*0dd0*/ 	.word	0x00000004
        /*0dd4*/ 	.word	0x00028440
        /*0dd8*/ 	.short	0x010a
        /*0dda*/ 	.byte	0x3f
	.zero		1


	//   ....[81]....
        /*0ddc*/ 	.word	0x00015e30
        /*0de0*/ 	.word	0x00000011
        /*0de4*/ 	.word	0x00028420
        /*0de8*/ 	.short	0x010a
        /*0dea*/ 	.byte	0x3f
	.zero		1


	//   ....[82]....
        /*0dec*/ 	.word	0x00015e80
        /*0df0*/ 	.word	0x00000004
        /*0df4*/ 	.word	0x00028480
        /*0df8*/ 	.short	0x010a
        /*0dfa*/ 	.byte	0x3f
	.zero		1


	//   ....[83]....
        /*0dfc*/ 	.word	0x00015ed0
        /*0e00*/ 	.word	0x00000004
        /*0e04*/ 	.word	0x00028440
        /*0e08*/ 	.short	0x010a
        /*0e0a*/ 	.byte	0x3f
	.zero		1


	//   ....[84]....
        /*0e0c*/ 	.word	0x00015f20
        /*0e10*/ 	.word	0x00000013
        /*0e14*/ 	.word	0x00028470
        /*0e18*/ 	.short	0x010a
        /*0e1a*/ 	.byte	0x3f
	.zero		1


	//   ....[85]....
        /*0e1c*/ 	.word	0x00015f70
        /*0e20*/ 	.word	0x00000013
        /*0e24*/ 	.word	0x00028460
        /*0e28*/ 	.short	0x010a
        /*0e2a*/ 	.byte	0x3f
	.zero		1


	//   ....[86]....
        /*0e2c*/ 	.word	0x00015fc0
        /*0e30*/ 	.word	0x00000010
        /*0e34*/ 	.word	0x00028470
        /*0e38*/ 	.short	0x010a
        /*0e3a*/ 	.byte	0x3f
	.zero		1


	//   ....[87]....
        /*0e3c*/ 	.word	0x00016010
        /*0e40*/ 	.word	0x00000010
        /*0e44*/ 	.word	0x00028460
        /*0e48*/ 	.short	0x010a
        /*0e4a*/ 	.byte	0x3f
	.zero		1


	//   ....[88]....
        /*0e4c*/ 	.word	0x00016060
        /*0e50*/ 	.word	0x00000000
        /*0e54*/ 	.word	0x00028420
        /*0e58*/ 	.short	0x010a
        /*0e5a*/ 	.byte	0x3f
	.zero		1


	//   ....[89]....
        /*0e5c*/ 	.word	0x00016200
        /*0e60*/ 	.word	0x00000006
        /*0e64*/ 	.word	0x00000000
        /*0e68*/ 	.short	0x010a
        /*0e6a*/ 	.byte	0x3f
	.zero		1


	//   ....[90]....
        /*0e6c*/ 	.word	0x00016250
        /*0e70*/ 	.word	0x00000007
        /*0e74*/ 	.word	0x00000000
        /*0e78*/ 	.short	0x010a
        /*0e7a*/ 	.byte	0x3f
	.zero		1


	//   ....[91]....
        /*0e7c*/ 	.word	0x000162a0
        /*0e80*/ 	.word	0x00000004
        /*0e84*/ 	.word	0x00028460
        /*0e88*/ 	.short	0x010a
        /*0e8a*/ 	.byte	0x3f
	.zero		1


	//   ....[92]....
        /*0e8c*/ 	.word	0x000162f0
        /*0e90*/ 	.word	0x00000003
        /*0e94*/ 	.word	0x00028460
        /*0e98*/ 	.short	0x010a
        /*0e9a*/ 	.byte	0x3f
	.zero		1


	//   ....[93]....
        /*0e9c*/ 	.word	0x00016340
        /*0ea0*/ 	.word	0x00000004
        /*0ea4*/ 	.word	0x00028480
        /*0ea8*/ 	.short	0x010a
        /*0eaa*/ 	.byte	0x3f
	.zero		1


	//----- nvinfo : EIATTR_NUM_MBARRIERS
	.align		4
.L_214:
        /*0eac*/ 	.byte	0x03, 0x38
        /*0eae*/ 	.short	0x0016


	//----- nvinfo : EIATTR_EXIT_INSTR_OFFSETS
	.align		4
        /*0eb0*/ 	.byte	0x04, 0x1c
        /*0eb2*/ 	.short	(.L_216 - .L_215)


	//   ....[0]....
.L_215:
        /*0eb4*/ 	.word	0x00000a80


	//   ....[1]....
        /*0eb8*/ 	.word	0x0000f0d0


	//   ....[2]....
        /*0ebc*/ 	.word	0x00014ee0


	//----- nvinfo : EIATTR_MAX_THREADS
	.align		4
.L_216:
        /*0ec0*/ 	.byte	0x04, 0x05
        /*0ec2*/ 	.short	(.L_218 - .L_217)
.L_217:
        /*0ec4*/ 	.word	0x00000180
        /*0ec8*/ 	.word	0x00000001
        /*0ecc*/ 	.word	0x00000001


	//----- nvinfo : EIATTR_CRS_STACK_SIZE
	.align		4
.L_218:
        /*0ed0*/ 	.byte	0x04, 0x1e
        /*0ed2*/ 	.short	(.L_220 - .L_219)
.L_219:
        /*0ed4*/ 	.word	0x00000000


	//----- nvinfo : EIATTR_CBANK_PARAM_SIZE
	.align		4
.L_220:
        /*0ed8*/ 	.byte	0x03, 0x19
        /*0eda*/ 	.short	0x0af0


	//----- nvinfo : EIATTR_PARAM_CBANK
	.align		4
        /*0edc*/ 	.byte	0x04, 0x0a
        /*0ede*/ 	.short	(.L_222 - .L_221)
	.align		4
.L_221:
        /*0ee0*/ 	.word	index@(.nv.constant0._ZN7cutlass13device_kernelIN5flash11enable_sm90INS1_16FlashAttnFwdSm90INS1_25CollectiveMainloopFwdSm90ILi2EN4cute5tupleIJNS5_1CILi1EEES8_S8_EEENS6_IJNS7_ILi128EEENS7_ILi64EEENS7_ILi256EEEEEELi256ENS_12float_e4m3_tEfNS_4arch4Sm90ELb0ELb1ELb0ELb1ELb0ELb0ELb0ELb1ELb1ELb1ELb0ELb0EEENS1_21CollectiveEpilogueFwdINS6_IJSA_SC_SB_EEES9_NS_10bfloat16_tESG_Li256ELb1ELb1ELb0ELb1EEENS1_36VarlenDynamicPersistentTileSchedulerILi128ELi64ELi256ELi128ELb0ELb1ELb1ELb1ELb0ELb1EEEEEEEEEvNT_6ParamsE)
        /*0ee4*/ 	.short	0x0210
        /*0ee6*/ 	.short	0x0af0


	//----- nvinfo : EIATTR_SW_WAR
	.align		4
.L_222:
        /*0ee8*/ 	.byte	0x04, 0x36
        /*0eea*/ 	.short	(.L_224 - .L_223)
.L_223:
        /*0eec*/ 	.word	0x00000008
.L_224:


//--------------------- .nv.info._ZN7cutlass13device_kernelIN5flash11enable_sm90INS1_16FlashAttnFwdSm90INS1_25CollectiveMainloopFwdSm90ILi2EN4cute5tupleIJNS5_1CILi1EEES8_S8_EEENS6_IJNS7_ILi128EEENS7_ILi64EEENS7_ILi256EEEEEELi256ENS_12float_e4m3_tEfNS_4arch4Sm90ELb0ELb1ELb0ELb1ELb0ELb1ELb0ELb1ELb1ELb1ELb0ELb0EEENS1_21CollectiveEpilogueFwdINS6_IJSA_SC_SB_EEES9_NS_10bfloat16_tESG_Li256ELb1ELb1ELb0ELb1EEENS1_36VarlenDynamicPersistentTileSchedulerILi128ELi64ELi256ELi128ELb0ELb1ELb1ELb1ELb0ELb1EEEEEEEEEvNT_6ParamsE --------------------------
	.section	.nv.info._ZN7cutlass13device_kernelIN5flash11enable_sm90INS1_16FlashAttnFwdSm90INS1_25CollectiveMainloopFwdSm90ILi2EN4cute5tupleIJNS5_1CILi1EEES8_S8_EEENS6_IJNS7_ILi128EEENS7_ILi64EEENS7_ILi256EEEEEELi256ENS_12float_e4m3_tEfNS_4arch4Sm90ELb0ELb1ELb0ELb1ELb0ELb1ELb0ELb1ELb1ELb1ELb0ELb0EEENS1_21CollectiveEpilogueFwdINS6_IJSA_SC_SB_EEES9_NS_10bfloat16_tESG_Li256ELb1ELb1ELb0ELb1EEENS1_36VarlenDynamicPersistentTileSchedulerILi128ELi64ELi256ELi128ELb0ELb1ELb1ELb1ELb0ELb1EEEEEEEEEvNT_6ParamsE,"",@"SHT_CUDA_INFO"
	.sectionflags	@""
	.align	4


	//----- nvinfo : EIATTR_CUDA_API_VERSION
	.align		4
        /*0000*/ 	.byte	0x04, 0x37
        /*0002*/ 	.short	(.L_226 - .L_225)
.L_225:
        /*0004*/ 	.word	0x00000082


	//----- nvinfo : EIATTR_KPARAM_INFO
	.align		4
.L_226:
        /*0008*/ 	.byte	0x04, 0x17
        /*000a*/ 	.short	(.L_228 - .L_227)
.L_227:
        /*000c*/ 	.word	0x00000000
        /*0010*/ 	.short	0x0000
        /*0012*/ 	.short	0x0070
        /*0014*/ 	.byte	0x00, 0xf0, 0x01, 0x2a


	//----- nvinfo : EIATTR_SPARSE_MMA_MASK
	.align		4
.L_228:
        /*0018*/ 	.byte	0x03, 0x50
        /*001a*/ 	.short	0x0000


	//----- nvinfo : EIATTR_MAXREG_COUNT
	.align		4
        /*001c*/ 	.byte	0x03, 0x1b
        /*001e*/ 	.short	0x00a8


	//----- nvinfo : EIATTR_NUM_BARRIERS
	.align		4
        /*0020*/ 	.byte	0x02, 0x4c
        /*0022*/ 	.byte	0x10
	.zero		1


	//----- nvinfo : EIATTR_EXTERNS
	.align		4
        /*0024*/ 	.byte	0x04, 0x0f
        /*0026*/ 	.short	(.L_230 - .L_229)


	//   ....[0]....
	.align		4
.L_229:
        /*0028*/ 	.word	index@(__assertfail)


	//----- nvinfo : EIATTR_ANNOTATIONS
	.align		4
.L_230:
        /*002c*/ 	.byte	0x04, 0x55
        /*002e*/ 	.short	(.L_232 - .L_231)


	//   ....[0]....
.L_231:
        /* <DEDUP_REMOVED lines=62> */


	//----- nvinfo : EIATTR_MERCURY_ISA_VERSION
	.align		4
.L_232:
        /*03f8*/ 	.byte	0x03, 0x5f
        /*03fa*/ 	.short	0x0101


	//----- nvinfo : EIATTR_UNUSED_LOAD_BYTE_OFFSET
	.align		4
        /*03fc*/ 	.byte	0x04, 0x44
        /*03fe*/ 	.short	(.L_234 - .L_233)


	//   ....[0]....
.L_233:
        /*0400*/ 	.word	0x00000ad0
        /*0404*/ 	.word	0x0000fff0


	//   ....[1]....
        /*0408*/ 	.word	0x0001ad40
        /*040c*/ 	.word	0x0000fff0


	//----- nvinfo : EIATTR_INT_WARP_WIDE_INSTR_OFFSETS
	.align		4
.L_234:
        /*0410*/ 	.byte	0x04, 0x31
        /*0412*/ 	.short	(.L_236 - .L_235)


	//   ....[0]....
.L_235:
        /*0414*/ 	.word	0x00000190


	//   ....[1]....
        /*0418*/ 	.word	0x000001d0


	//   ....[2]....
        /*041c*/ 	.word	0x00000240


	//   ....[3]....
        /*0420*/ 	.word	0x00021600


	//   ....[4]....
        /*0424*/ 	.word	0x00021660


	//   ....[5]....
        /*0428*/ 	.word	0x00024210


	//   ....[6]....
        /*042c*/ 	.word	0x00024270


	//----- nvinfo : EIATTR_COOP_GROUP_MASK_REGIDS
	.align		4
.L_236:
        /*0430*/ 	.byte	0x04, 0x29
        /*0432*/ 	.short	(.L_238 - .L_237)


	//   ....[0]....
.L_237:
        /*0434*/ 	.word	0xffffffff


	//   ....[1]....
        /*0438*/ 	.word	0xffffffff


	//   ....[2]....
        /*043c*/ 	.word	0xffffffff


	//   ....[3]....
        /*0440*/ 	.word	0xffffffff


	//   ....[4]....
        /*0444*/ 	.word	0xffffffff


	//   ....[5]....
        /*0448*/ 	.word	0xffffffff


	//   ....[6]....
        /*044c*/ 	.word	0xffffffff


	//   ....[7]....
        /*0450*/ 	.word	0xffffffff


	//   ....[8]....
        /*0454*/ 	.word	0xffffffff


	//   ....[9]....
        /*0458*/ 	.word	0xffffffff


	//   ....[10]....
        /*045c*/ 	.word	0xffffffff


	//   ....[11]....
        /*0460*/ 	.word	0xffffffff


	//   ....[12]....
        /*0464*/ 	.word	0xffffffff


	//   ....[13]....
        /*0468*/ 	.word	0xffffffff


	//   ....[14]....
        /*046c*/ 	.word	0xffffffff


	//   ....[15]....
        /*0470*/ 	.word	0xffffffff


	//   ....[16]....
        /*0474*/ 	.word	0xffffffff


	//   ....[17]....
        /*0478*/ 	.word	0xffffffff


	//   ....[18]....
        /*047c*/ 	.word	0xffffffff


	//   ....[19]....
        /*0480*/ 	.word	0xffffffff


	//   ....[20]....
        /*0484*/ 	.word	0xffffffff


	//   ....[21]....
        /*0488*/ 	.word	0xffffffff


	//   ....[22]....
        /*048c*/ 	.word	0xffffffff


	//   ....[23]....
        /*0490*/ 	.word	0xffffffff


	//   ....[24]....
        /*0494*/ 	.word	0xffffffff


	//   ....[25]....
        /*0498*/ 	.word	0xffffffff


	//   ....[26]....
        /*049c*/ 	.word	0xffffffff


	//   ....[27]....
        /*04a0*/ 	.word	0xffffffff


	//   ....[28]....
        /*04a4*/ 	.word	0xffffffff


	//   ....[29]....
        /*04a8*/ 	.word	0xffffffff


	//   ....[30]....
        /*04ac*/ 	.word	0xffffffff


	//   ....[31]....
        /*04b0*/ 	.word	0xffffffff


	//   ....[32]....
        /*04b4*/ 	.word	0xffffffff


	//   ....[33]....
        /*04b8*/ 	.word	0xffffffff


	//   ....[34]....
        /*04bc*/ 	.word	0xffffffff


	//   ....[35]....
        /*04c0*/ 	.word	0xffffffff


	//   ....[36]....
        /*04c4*/ 	.word	0xffffffff


	//   ....[37]....
        /*04c8*/ 	.word	0xffffffff


	//   ....[38]....
        /*04cc*/ 	.word	0xffffffff


	//   ....[39]....
        /*04d0*/ 	.word	0xffffffff


	//   ....[40]....
        /*04d4*/ 	.word	0xffffffff


	//   ....[41]....
        /*04d8*/ 	.word	0xffffffff


	//   ....[42]....
        /*04dc*/ 	.word	0xffffffff


	//   ....[43]....
        /*04e0*/ 	.word	0xffffffff


	//   ....[44]....
        /*04e4*/ 	.word	0xffffffff


	//   ....[45]....
        /*04e8*/ 	.word	0xffffffff


	//   ....[46]....
        /*04ec*/ 	.word	0xffffffff


	//   ....[47]....
        /*04f0*/ 	.word	0xffffffff


	//   ....[48]....
        /*04f4*/ 	.word	0xffffffff


	//   ....[49]....
        /*04f8*/ 	.word	0xffffffff


	//   ....[50]....
        /*04fc*/ 	.word	0xffffffff


	//   ....[51]....
        /*0500*/ 	.word	0xffffffff


	//   ....[52]....
        /*0504*/ 	.word	0xffffffff


	//   ....[53]....
        /*0508*/ 	.word	0xffffffff


	//   ....[54]....
        /*050c*/ 	.word	0xffffffff


	//   ....[55]....
        /*0510*/ 	.word	0xffffffff


	//   ....[56]....
        /*0514*/ 	.word	0xffffffff


	//   ....[57]....
        /*0518*/ 	.word	0xffffffff


	//   ....[58]....
        /*051c*/ 	.word	0xffffffff


	//   ....[59]....
        /*0520*/ 	.word	0xffffffff


	//   ....[60]....
        /*0524*/ 	.word	0xffffffff


	//   ....[61]....
        /*0528*/ 	.word	0xffffffff


	//   ....[62]....
        /*052c*/ 	.word	0xffffffff


	//   ....[63]....
        /*0530*/ 	.word	0xffffffff


	//   ....[64]....
        /*0534*/ 	.word	0xffffffff


	//   ....[65]....
        /*0538*/ 	.word	0xffffffff


	//   ....[66]....
        /*053c*/ 	.word	0xffffffff


	//   ....[67]....
        /*0540*/ 	.word	0xffffffff


	//   ....[68]....
        /*0544*/ 	.word	0xffffffff


	//   ....[69]....
        /*0548*/ 	.word	0xffffffff


	//   ....[70]....
        /*054c*/ 	.word	0xffffffff


	//   ....[71]....
        /*0550*/ 	.word	0xffffffff


	//   ....[72]....
        /*0554*/ 	.word	0xffffffff


	//   ....[73]....
        /*0558*/ 	.word	0xffffffff


	//   ....[74]....
        /*055c*/ 	.word	0xffffffff


	//   ....[75]....
        /*0560*/ 	.word	0xffffffff


	//   ....[76]....
        /*0564*/ 	.word	0xffffffff


	//   ....[77]....
        /*0568*/ 	.word	0xffffffff


	//   ....[78]....
        /*056c*/ 	.word	0xffffffff


	//   ....[79]....
        /*0570*/ 	.word	0xffffffff


	//   ....[80]....
        /*0574*/ 	.word	0xffffffff


	//   ....[81]....
        /*0578*/ 	.word	0xffffffff


	//   ....[82]....
        /*057c*/ 	.word	0xffffffff


	//   ....[83]....
        /*0580*/ 	.word	0xffffffff


	//   ....[84]....
        /*0584*/ 	.word	0xffffffff


	//   ....[85]....
        /*0588*/ 	.word	0xffffffff


	//   ....[86]....
        /*058c*/ 	.word	0xffffffff


	//   ....[87]....
        /*0590*/ 	.word	0xffffffff


	//   ....[88]....
        /*0594*/ 	.word	0xffffffff


	//   ....[89]....
        /*0598*/ 	.word	0xffffffff


	//   ....[90]....
        /*059c*/ 	.word	0xffffffff


	//   ....[91]....
        /*05a0*/ 	.word	0xffffffff


	//   ....[92]....
        /*05a4*/ 	.word	0xffffffff


	//   ....[93]....
        /*05a8*/ 	.word	0xffffffff


	//   ....[94]....
        /*05ac*/ 	.word	0xffffffff


	//   ....[95]....
        /*05b0*/ 	.word	0xffffffff


	//   ....[96]....
        /*05b4*/ 	.word	0xffffffff


	//   ....[97]....
        /*05b8*/ 	.word	0xffffffff


	//   ....[98]....
        /*05bc*/ 	.word	0xffffffff


	//   ....[99]....
        /*05c0*/ 	.word	0xffffffff


	//   ....[100]....
        /*05c4*/ 	.word	0xffffffff


	//   ....[101]....
        /*05c8*/ 	.word	0xffffffff


	//   ....[102]....
        /*05cc*/ 	.word	0xffffffff


	//   ....[103]....
        /*05d0*/ 	.word	0xffffffff


	//   ....[104]....
        /*05d4*/ 	.word	0xffffffff


	//   ....[105]....
        /*05d8*/ 	.word	0xffffffff


	//   ....[106]....
        /*05dc*/ 	.word	0xffffffff


	//   ....[107]....
        /*05e0*/ 	.word	0xffffffff


	//   ....[108]....
        /*05e4*/ 	.word	0xffffffff


	//   ....[109]....
        /*05e8*/ 	.word	0xffffffff


	//   ....[110]....
        /*05ec*/ 	.word	0xffffffff


	//   ....[111]....
        /*05f0*/ 	.word	0xffffffff


	//   ....[112]....
        /*05f4*/ 	.word	0xffffffff


	//   ....[113]....
        /*05f8*/ 	.word	0xffffffff


	//   ....[114]....
        /*05fc*/ 	.word	0xffffffff


	//   ....[115]....
        /*0600*/ 	.word	0xffffffff


	//   ....[116]....
        /*0604*/ 	.word	0xffffffff


	//   ....[117]....
        /*0608*/ 	.word	0xffffffff


	//   ....[118]....
        /*060c*/ 	.word	0xffffffff


	//   ....[119]....
        /*0610*/ 	.word	0xffffffff


	//   ....[120]....
        /*0614*/ 	.word	0xffffffff


	//   ....[121]....
        /*0618*/ 	.word	0xffffffff


	//   ....[122]....
        /*061c*/ 	.word	0xffffffff


	//   ....[123]....
        /*0620*/ 	.word	0xffffffff


	//   ....[124]....
        /*0624*/ 	.word	0xffffffff


	//   ....[125]....
        /*0628*/ 	.word	0xffffffff


	//   ....[126]....
        /*062c*/ 	.word	0xffffffff


	//   ....[127]....
        /*0630*/ 	.word	0xffffffff


	//   ....[128]....
        /*0634*/ 	.word	0xffffffff


	//   ....[129]....
        /*0638*/ 	.word	0xffffffff


	//   ....[130]....
        /*063c*/ 	.word	0xffffffff


	//   ....[131]....
        /*0640*/ 	.word	0xffffffff


	//   ....[132]....
        /*0644*/ 	.word	0xffffffff


	//   ....[133]....
        /*0648*/ 	.word	0xffffffff


	//   ....[134]....
        /*064c*/ 	.word	0xffffffff


	//   ....[135]....
        /*0650*/ 	.word	0xffffffff


	//   ....[136]....
        /*0654*/ 	.word	0xffffffff


	//   ....[137]....
        /*0658*/ 	.word	0xffffffff


	//   ....[138]....
        /*065c*/ 	.word	0xffffffff


	//   ....[139]....
        /*0660*/ 	.word	0xffffffff


	//   ....[140]....
        /*0664*/ 	.word	0xffffffff


	//   ....[141]....
        /*0668*/ 	.word	0xffffffff


	//   ....[142]....
        /*066c*/ 	.word	0xffffffff


	//   ....[143]....
        /*0670*/ 	.word	0xffffffff


	//   ....[144]....
        /*0674*/ 	.word	0xffffffff


	//   ....[145]....
        /*0678*/ 	.word	0xffffffff


	//   ....[146]....
        /*067c*/ 	.word	0xffffffff


	//   ....[147]....
        /*0680*/ 	.word	0xffffffff


	//   ....[148]....
        /*0684*/ 	.word	0xffffffff


	//   ....[149]....
        /*0688*/ 	.word	0xffffffff


	//   ....[150]....
        /*068c*/ 	.word	0xffffffff


	//   ....[151]....
        /*0690*/ 	.word	0xffffffff


	//   ....[152]....
        /*0694*/ 	.word	0xffffffff


	//   ....[153]....
        /*0698*/ 	.word	0xffffffff


	//   ....[154]....
        /*069c*/ 	.word	0xffffffff


	//   ....[155]....
        /*06a0*/ 	.word	0xffffffff


	//   ....[156]....
        /*06a4*/ 	.word	0xffffffff


	//   ....[157]....
        /*06a8*/ 	.word	0xffffffff


	//   ....[158]....
        /*06ac*/ 	.word	0xffffffff


	//   ....[159]....
        /*06b0*/ 	.word	0xffffffff


	//   ....[160]....
        /*06b4*/ 	.word	0xffffffff


	//   ....[161]....
        /*06b8*/ 	.word	0xffffffff


	//   ....[162]....
        /*06bc*/ 	.word	0xffffffff


	//   ....[163]....
        /*06c0*/ 	.word	0xffffffff


	//   ....[164]....
        /*06c4*/ 	.word	0xffffffff


	//   ....[165]....
        /*06c8*/ 	.word	0xffffffff


	//   ....[166]....
        /*06cc*/ 	.word	0xffffffff


	//   ....[167]....
        /*06d0*/ 	.word	0xffffffff


	//   ....[168]....
        /*06d4*/ 	.word	0xffffffff


	//   ....[169]....
        /*06d8*/ 	.word	0xffffffff


	//   ....[170]....
        /*06dc*/ 	.word	0xffffffff


	//   ....[171]....
        /*06e0*/ 	.word	0xffffffff


	//   ....[172]....
        /*06e4*/ 	.word	0xffffffff


	//   ....[173]....
        /*06e8*/ 	.word	0xffffffff


	//   ....[174]....
        /*06ec*/ 	.word	0xffffffff


	//   ....[175]....
        /*06f0*/ 	.word	0xffffffff


	//   ....[176]....
        /*06f4*/ 	.word	0xffffffff


	//   ....[177]....
        /*06f8*/ 	.word	0xffffffff


	//   ....[178]....
        /*06fc*/ 	.word	0xffffffff


	//   ....[179]....
        /*0700*/ 	.word	0xffffffff


	//   ....[180]....
        /*0704*/ 	.word	0xffffffff


	//   ....[181]....
        /*0708*/ 	.word	0xffffffff


	//   ....[182]....
        /*070c*/ 	.word	0xffffffff


	//   ....[183]....
        /*0710*/ 	.word	0xffffffff


	//   ....[184]....
        /*0714*/ 	.word	0xffffffff


	//   ....[185]....
        /*0718*/ 	.word	0xffffffff


	//   ....[186]....
        /*071c*/ 	.word	0xffffffff


	//   ....[187]....
        /*0720*/ 	.word	0xffffffff


	//   ....[188]....
        /*0724*/ 	.word	0xffffffff


	//   ....[189]....
        /*0728*/ 	.word	0xffffffff


	//   ....[190]....
        /*072c*/ 	.word	0xffffffff


	//   ....[191]....
        /*0730*/ 	.word	0xffffffff


	//   ....[192]....
        /*0734*/ 	.word	0xffffffff


	//   ....[193]....
        /*0738*/ 	.word	0xffffffff


	//   ....[194]....
        /*073c*/ 	.word	0xffffffff


	//   ....[195]....
        /*0740*/ 	.word	0xffffffff


	//   ....[196]....
        /*0744*/ 	.word	0xffffffff


	//   ....[197]....
        /*0748*/ 	.word	0xffffffff


	//   ....[198]....
        /*074c*/ 	.word	0xffffffff


	//   ....[199]....
        /*0750*/ 	.word	0xffffffff


	//   ....[200]....
        /*0754*/ 	.word	0xffffffff


	//   ....[201]....
        /*0758*/ 	.word	0xffffffff


	//   ....[202]....
        /*075c*/ 	.word	0x0500000f


	//   ....[203]....
        /*0760*/ 	.word	0x0500000f


	//   ....[204]....
        /*0764*/ 	.word	0x0500000f


	//   ....[205]....
        /*0768*/ 	.word	0x0500000f


	//   ....[206]....
        /*076c*/ 	.word	0x0500000f


	//   ....[207]....
        /*0770*/ 	.word	0x0500000f


	//   ....[208]....
        /*0774*/ 	.word	0x0500000f


	//   ....[209]....
        /*0778*/ 	.word	0x0500000f


	//   ....[210]....
        /*077c*/ 	.word	0x0500000f


	//   ....[211]....
        /*0780*/ 	.word	0x0500000f


	//   ....[212]....
        /*0784*/ 	.word	0x0500000f


	//   ....[213]....
        /*0788*/ 	.word	0x0500000f


	//   ....[214]....
        /*078c*/ 	.word	0x0500000f


	//   ....[215]....
        /*0790*/ 	.word	0x0500000f


	//   ....[216]....
        /*0794*/ 	.word	0x0500000f


	//   ....[217]....
        /*0798*/ 	.word	0x0500000f


	//   ....[218]....
        /*079c*/ 	.word	0x0500000f


	//   ....[219]....
        /*07a0*/ 	.word	0x0500000f


	//   ....[220]....
        /*07a4*/ 	.word	0x0500000f


	//   ....[221]....
        /*07a8*/ 	.word	0x0500000f


	//   ....[222]....
        /*07ac*/ 	.word	0x0500000f


	//   ....[223]....
        /*07b0*/ 	.word	0x0500000f


	//   ....[224]....
        /*07b4*/ 	.word	0x0500000f


	//   ....[225]....
        /*07b8*/ 	.word	0x0500000f


	//   ....[226]....
        /*07bc*/ 	.word	0x0500000f


	//   ....[227]....
        /*07c0*/ 	.word	0x0500000f


	//   ....[228]....
        /*07c4*/ 	.word	0x0500000f


	//   ....[229]....
        /*07c8*/ 	.word	0x0500000f


	//   ....[230]....
        /*07cc*/ 	.word	0x0500000f


	//   ....[231]....
        /*07d0*/ 	.word	0x0500000f


	//   ....[232]....
        /*07d4*/ 	.word	0x0500000f


	//   ....[233]....
        /*07d8*/ 	.word	0x0500000f


	//   ....[234]....
        /*07dc*/ 	.word	0x0500000f


	//   ....[235]....
        /*07e0*/ 	.word	0x0500000f


	//   ....[236]....
        /*07e4*/ 	.word	0x0500000f


	//   ....[237]....
        /*07e8*/ 	.word	0x0500000f


	//   ....[238]....
        /*07ec*/ 	.word	0x0500000f


	//   ....[239]....
        /*07f0*/ 	.word	0x0500000f


	//   ....[240]....
        /*07f4*/ 	.word	0x0500000f


	//   ....[241]....
        /*07f8*/ 	.word	0x0500000f


	//   ....[242]....
        /*07fc*/ 	.word	0x0500000f


	//   ....[243]....
        /*0800*/ 	.word	0x0500000f


	//   ....[244]....
        /*0804*/ 	.word	0x0500000f


	//   ....[245]....
        /*0808*/ 	.word	0x0500000f


	//   ....[246]....
        /*080c*/ 	.word	0x0500000f


	//   ....[247]....
        /*0810*/ 	.word	0x0500000f


	//   ....[248]....
        /*0814*/ 	.word	0x0500000f


	//   ....[249]....
        /*0818*/ 	.word	0x0500000f


	//   ....[250]....
        /*081c*/ 	.word	0x0500000f


	//   ....[251]....
        /*0820*/ 	.word	0x0500000f


	//   ....[252]....
        /*0824*/ 	.word	0x0500000f


	//   ....[253]....
        /*0828*/ 	.word	0x0500000f


	//   ....[254]....
        /*082c*/ 	.word	0x0500000f


	//   ....[255]....
        /*0830*/ 	.word	0x0500000f


	//   ....[0]....
        /*0834*/ 	.word	0x0500000f


	//   ....[1]....
        /*0838*/ 	.word	0x0500000f


	//   ....[2]....
        /*083c*/ 	.word	0x0500000f


	//   ....[3]....
        /*0840*/ 	.word	0x0500000f


	//   ....[4]....
        /*0844*/ 	.word	0x0500000f


	//   ....[5]....
        /*0848*/ 	.word	0x0500000f


	//   ....[6]....
        /*084c*/ 	.word	0x0500000f


	//   ....[7]....
        /*0850*/ 	.word	0x0500000f


	//   ....[8]....
        /*0854*/ 	.word	0x0500000f


	//   ....[9]....
        /*0858*/ 	.word	0x0500000f


	//   ....[10]....
        /*085c*/ 	.word	0x0500000f


	//   ....[11]....
        /*0860*/ 	.word	0x0500000f


	//   ....[12]....
        /*0864*/ 	.word	0x0500000f


	//   ....[13]....
        /*0868*/ 	.word	0x0500000f


	//   ....[14]....
        /*086c*/ 	.word	0x0500000f


	//   ....[15]....
        /*0870*/ 	.word	0x0500000f


	//   ....[16]....
        /*0874*/ 	.word	0x0500000f


	//   ....[17]....
        /*0878*/ 	.word	0x0500000f


	//   ....[18]....
        /*087c*/ 	.word	0x0500000f


	//   ....[19]....
        /*0880*/ 	.word	0x0500000f


	//   ....[20]....
        /*0884*/ 	.word	0x0500000f


	//   ....[21]....
        /*0888*/ 	.word	0x0500000f


	//   ....[22]....
        /*088c*/ 	.word	0x0500000f


	//   ....[23]....
        /*0890*/ 	.word	0x0500000f


	//   ....[24]....
        /*0894*/ 	.word	0x0500000f


	//   ....[25]....
        /*0898*/ 	.word	0x0500000f


	//   ....[26]....
        /*089c*/ 	.word	0x0500000f


	//   ....[27]....
        /*08a0*/ 	.word	0x0500000f


	//   ....[28]....
        /*08a4*/ 	.word	0x0500000f


	//   ....[29]....
        /*08a8*/ 	.word	0x0500000f


	//   ....[30]....
        /*08ac*/ 	.word	0x0500000f


	//   ....[31]....
        /*08b0*/ 	.word	0x0500000f


	//   ....[32]....
        /*08b4*/ 	.word	0x0500000f


	//   ....[33]....
        /*08b8*/ 	.word	0x0500000f


	//   ....[34]....
        /*08bc*/ 	.word	0x0500000f


	//   ....[35]....
        /*08c0*/ 	.word	0x0500000f


	//   ....[36]....
        /*08c4*/ 	.word	0x0500000f


	//   ....[37]....
        /*08c8*/ 	.word	0x0500000f


	//   ....[38]....
        /*08cc*/ 	.word	0x0500000f


	//   ....[39]....
        /*08d0*/ 	.word	0x0500000f


	//   ....[40]....
        /*08d4*/ 	.word	0x0500000f


	//   ....[41]....
        /*08d8*/ 	.word	0x0500000f


	//   ....[42]....
        /*08dc*/ 	.word	0x0500000f


	//   ....[43]....
        /*08e0*/ 	.word	0x0500000f


	//   ....[44]....
        /*08e4*/ 	.word	0x0500000f


	//   ....[45]....
        /*08e8*/ 	.word	0x0500000f


	//   ....[46]....
        /*08ec*/ 	.word	0x0500000f


	//   ....[47]....
        /*08f0*/ 	.word	0x0500000f


	//   ....[48]....
        /*08f4*/ 	.word	0x0500000f


	//   ....[49]....
        /*08f8*/ 	.word	0x0500000f


	//   ....[50]....
        /*08fc*/ 	.word	0x0500000f


	//   ....[51]....
        /*0900*/ 	.word	0x0500000f


	//   ....[52]....
        /*0904*/ 	.word	0x0500000f


	//   ....[53]....
        /*0908*/ 	.word	0x0500000f


	//   ....[54]....
        /*090c*/ 	.word	0x0500000f


	//   ....[55]....
        /*0910*/ 	.word	0x0500000f


	//   ....[56]....
        /*0914*/ 	.word	0x0500000f


	//   ....[57]....
        /*0918*/ 	.word	0x0500000f


	//   ....[58]....
        /*091c*/ 	.word	0x0500000f


	//   ....[59]....
        /*0920*/ 	.word	0x0500000f


	//   ....[60]....
        /*0924*/ 	.word	0x0500000f


	//   ....[61]....
        /*0928*/ 	.word	0x0500000f


	//   ....[62]....
        /*092c*/ 	.word	0x0500000f


	//   ....[63]....
        /*0930*/ 	.word	0x0500000f


	//   ....[64]....
        /*0934*/ 	.word	0x0500000f


	//   ....[65]....
        /*0938*/ 	.word	0x0500000f


	//   ....[66]....
        /*093c*/ 	.word	0x0500000f


	//   ....[67]....
        /*0940*/ 	.word	0x0500000f


	//   ....[68]....
        /*0944*/ 	.word	0x0500000f


	//   ....[69]....
        /*0948*/ 	.word	0x0500000f


	//   ....[70]....
        /*094c*/ 	.word	0x0500000f


	//   ....[71]....
        /*0950*/ 	.word	0x0500000f


	//   ....[72]....
        /*0954*/ 	.word	0x0500000f


	//   ....[73]....
        /*0958*/ 	.word	0x0500000f


	//   ....[74]....
        /*095c*/ 	.word	0x0500000f


	//   ....[75]....
        /*0960*/ 	.word	0x0500000f


	//   ....[76]....
        /*0964*/ 	.word	0x0500000f


	//   ....[77]....
        /*0968*/ 	.word	0x0500000f


	//   ....[78]....
        /*096c*/ 	.word	0x0500000f


	//   ....[79]....
        /*0970*/ 	.word	0x0500000f


	//   ....[80]....
        /*0974*/ 	.word	0x0500000f


	//   ....[81]....
        /*0978*/ 	.word	0x0500000f


	//   ....[82]....
        /*097c*/ 	.word	0x0500000f


	//   ....[83]....
        /*0980*/ 	.word	0x0500000f


	//   ....[84]....
        /*0984*/ 	.word	0x0500000f


	//   ....[85]....
        /*0988*/ 	.word	0x0500000f


	//   ....[86]....
        /*098c*/ 	.word	0x0500000f


	//----- nvinfo : EIATTR_COOP_GROUP_INSTR_OFFSETS
	.align		4
.L_238:
        /*0990*/ 	.byte	0x04, 0x28
        /*0992*/ 	.short	(.L_240 - .L_239)


	//   ....[0]....
.L_239:
        /*0994*/ 	.word	0x00000070


	//   ....[1]....
        /*0998*/ 	.word	0x000001a0


	//   ....[2]....
        /*099c*/ 	.word	0x000001f0


	//   ....[3]....
        /*09a0*/ 	.word	0x00000420


	//   ....[4]....
        /*09a4*/ 	.word	0x00000580


	//   ....[5]....
        /*09a8*/ 	.word	0x000006a0


	//   ....[6]....
        /*09ac*/ 	.word	0x00000800


	//   ....[7]....
        /*09b0*/ 	.word	0x00007dc0


	//   ....[8]....
        /*09b4*/ 	.word	0x00008480


	//   ....[9]....
        /*09b8*/ 	.word	0x00008490


	//   ....[10]....
        /*09bc*/ 	.word	0x000084a0


	//   ....[11]....
        /*09c0*/ 	.word	0x000084b0


	//   ....[12]....
        /*09c4*/ 	.word	0x000086b0


	//   ....[13]....
        /*09c8*/ 	.word	0x000086c0


	//   ....[14]....
        /*09cc*/ 	.word	0x000086d0


	//   ....[15]....
        /*09d0*/ 	.word	0x000086e0


	//   ....[16]....
        /*09d4*/ 	.word	0x000088c0


	//   ....[17]....
        /*09d8*/ 	.word	0x000088d0


	//   ....[18]....
        /*09dc*/ 	.word	0x000088e0


	//   ....[19]....
        /*09e0*/ 	.word	0x000088f0


	//   ....[20]....
        /*09e4*/ 	.word	0x00008af0


	//   ....[21]....
        /*09e8*/ 	.word	0x00008b00


	//   ....[22]....
        /*09ec*/ 	.word	0x00008b10


	//   ....[23]....
        /*09f0*/ 	.word	0x00008b20


	//   ....[24]....
        /*09f4*/ 	.word	0x0000cdd0


	//   ....[25]....
        /*09f8*/ 	.word	0x0000cdf0


	//   ....[26]....
        /*09fc*/ 	.word	0x0000ce00


	//   ....[27]....
        /*0a00*/ 	.word	0x0000ce10


	//   ....[28]....
        /*0a04*/ 	.word	0x0000cf00


	//   ....[29]....
        /*0a08*/ 	.word	0x0000cf20


	//   ....[30]....
        /*0a0c*/ 	.word	0x0000cf30


	//   ....[31]....
        /*0a10*/ 	.word	0x0000cf40


	//   ....[32]....
        /*0a14*/ 	.word	0x0000d120


	//   ....[33]....
        /*0a18*/ 	.word	0x0000d140


	//   ....[34]....
        /*0a1c*/ 	.word	0x0000d160


	//   ....[35]....
        /*0a20*/ 	.word	0x0000d170


	//   ....[36]....
        /*0a24*/ 	.word	0x0000d240


	//   ....[37]....
        /*0a28*/ 	.word	0x0000d270


	//   ....[38]....
        /*0a2c*/ 	.word	0x0000d280


	//   ....[39]....
        /*0a30*/ 	.word	0x0000d290


	//   ....[40]....
        /*0a34*/ 	.word	0x00011a40


	//   ....[41]....
        /*0a38*/ 	.word	0x00011de0


	//   ....[42]....
        /*0a3c*/ 	.word	0x000126a0


	//   ....[43]....
        /*0a40*/ 	.word	0x00012780


	//   ....[44]....
        /*0a44*/ 	.word	0x00012b80


	//   ....[45]....
        /*0a48*/ 	.word	0x00012bf0


	//   ....[46]....
        /*0a4c*/ 	.word	0x00013fa0


	//   ....[47]....
        /*0a50*/ 	.word	0x000141e0


	//   ....[48]....
        /*0a54*/ 	.word	0x00014910


	//   ....[49]....
        /*0a58*/ 	.word	0x000149c0


	//   ....[50]....
        /*0a5c*/ 	.word	0x00014d20


	//   ....[51]....
        /*0a60*/ 	.word	0x00014d80


	//   ....[52]....
        /*0a64*/ 	.word	0x00016850


	//   ....[53]....
        /*0a68*/ 	.word	0x00016860


	//   ....[54]....
        /*0a6c*/ 	.word	0x00016890


	//   ....[55]....
        /*0a70*/ 	.word	0x00016a40


	//   ....[56]....
        /*0a74*/ 	.word	0x00018180


	//   ....[57]....
        /*0a78*/ 	.word	0x00018410


	//   ....[58]....
        /*0a7c*/ 	.word	0x00018b40


	//   ....[59]....
        /*0a80*/ 	.word	0x00018bf0


	//   ....[60]....
        /*0a84*/ 	.word	0x00018f60


	//   ....[61]....
        /*0a88*/ 	.word	0x00018fe0


	//   ....[62]....
        /*0a8c*/ 	.word	0x0001a1e0


	//   ....[63]....
        /*0a90*/ 	.word	0x0001a1f0


	//   ....[64]....
        /*0a94*/ 	.word	0x0001a220


	//   ....[65]....
        /*0a98*/ 	.word	0x0001a230


	//   ....[66]....
        /*0a9c*/ 	.word	0x0001b8c0


	//   ....[67]....
        /*0aa0*/ 	.word	0x0001b8f0


	//   ....[68]....
        /*0aa4*/ 	.word	0x0001b920


	//   ....[69]....
        /*0aa8*/ 	.word	0x0001b970


	//   ....[70]....
        /*0aac*/ 	.word	0x0001b9a0


	//   ....[71]....
        /*0ab0*/ 	.word	0x0001b9d0


	//   ....[72]....
        /*0ab4*/ 	.word	0x0001ba00


	//   ....[73]....
        /*0ab8*/ 	.word	0x0001ba30


	//   ....[74]....
        /*0abc*/ 	.word	0x0001ba60


	//   ....[75]....
        /*0ac0*/ 	.word	0x0001baa0


	//   ....[76]....
        /*0ac4*/ 	.word	0x0001bad0


	//   ....[77]....
        /*0ac8*/ 	.word	0x0001bb00


	//   ....[78]....
        /*0acc*/ 	.word	0x0001bb30


	//   ....[79]....
        /*0ad0*/ 	.word	0x0001bb60


	//   ....[80]....
        /*0ad4*/ 	.word	0x0001bb90


	//   ....[81]....
        /*0ad8*/ 	.word	0x0001bbc0


	//   ....[82]....
        /*0adc*/ 	.word	0x0001bbf0


	//   ....[83]....
        /*0ae0*/ 	.word	0x0001bc20


	//   ....[84]....
        /*0ae4*/ 	.word	0x0001bc50


	//   ....[85]....
        /*0ae8*/ 	.word	0x0001bc80


	//   ....[86]....
        /*0aec*/ 	.word	0x0001bcb0


	//   ....[87]....
        /*0af0*/ 	.word	0x0001bce0


	//   ....[88]....
        /*0af4*/ 	.word	0x0001bd10


	//   ....[89]....
        /*0af8*/ 	.word	0x0001bd40


	//   ....[90]....
        /*0afc*/ 	.word	0x0001bd70


	//   ....[91]....
        /*0b00*/ 	.word	0x0001bda0


	//   ....[92]....
        /*0b04*/ 	.word	0x0001bdd0


	//   ....[93]....
        /*0b08*/ 	.word	0x0001be00


	//   ....[94]....
        /*0b0c*/ 	.word	0x0001be30


	//   ....[95]....
        /*0b10*/ 	.word	0x0001be60


	//   ....[96]....
        /*0b14*/ 	.word	0x0001be90


	//   ....[97]....
        /*0b18*/ 	.word	0x0001bec0


	//   ....[98]....
        /*0b1c*/ 	.word	0x0001bef0


	//   ....[99]....
        /*0b20*/ 	.word	0x0001bf20


	//   ....[100]....
        /*0b24*/ 	.word	0x0001bf50


	//   ....[101]....
        /*0b28*/ 	.word	0x0001bf80


	//   ....[102]....
        /*0b2c*/ 	.word	0x0001bfc0


	//   ....[103]....
        /*0b30*/ 	.word	0x0001bff0


	//   ....[104]....
        /*0b34*/ 	.word	0x0001c020


	//   ....[105]....
        /*0b38*/ 	.word	0x0001c050


	//   ....[106]....
        /*0b3c*/ 	.word	0x0001c080


	//   ....[107]....
        /*0b40*/ 	.word	0x0001c0b0


	//   ....[108]....
        /*0b44*/ 	.word	0x0001c0e0


	//   ....[109]....
        /*0b48*/ 	.word	0x0001c110


	//   ....[110]....
        /*0b4c*/ 	.word	0x0001c140


	//   ....[111]....
        /*0b50*/ 	.word	0x0001c170


	//   ....[112]....
        /*0b54*/ 	.word	0x0001c180


	//   ....[113]....
        /*0b58*/ 	.word	0x0001c190


	//   ....[114]....
        /*0b5c*/ 	.word	0x0001c1a0


	//   ....[115]....
        /*0b60*/ 	.word	0x0001c1b0


	//   ....[116]....
        /*0b64*/ 	.word	0x0001c1d0


	//   ....[117]....
        /*0b68*/ 	.word	0x0001c1f0


	//   ....[118]....
        /*0b6c*/ 	.word	0x0001c220


	//   ....[119]....
        /*0b70*/ 	.word	0x0001c250


	//   ....[120]....
        /*0b74*/ 	.word	0x0001c280


	//   ....[121]....
        /*0b78*/ 	.word	0x0001c2b0


	//   ....[122]....
        /*0b7c*/ 	.word	0x0001c2e0


	//   ....[123]....
        /*0b80*/ 	.word	0x0001c2f0


	//   ....[124]....
        /*0b84*/ 	.word	0x0001c300


	//   ....[125]....
        /*0b88*/ 	.word	0x0001c310


	//   ....[126]....
        /*0b8c*/ 	.word	0x0001c320


	//   ....[127]....
        /*0b90*/ 	.word	0x0001c330


	//   ....[128]....
        /*0b94*/ 	.word	0x0001c340


	//   ....[129]....
        /*0b98*/ 	.word	0x0001c370


	//   ....[130]....
        /*0b9c*/ 	.word	0x0001c9c0


	//   ....[131]....
        /*0ba0*/ 	.word	0x0001ca00


	//   ....[132]....
        /*0ba4*/ 	.word	0x0001ca40


	//   ....[133]....
        /*0ba8*/ 	.word	0x0001cab0


	//   ....[134]....
        /*0bac*/ 	.word	0x0001d300


	//   ....[135]....
        /*0bb0*/ 	.word	0x0001d330


	//   ....[136]....
        /*0bb4*/ 	.word	0x0001d480


	//   ....[137]....
        /*0bb8*/ 	.word	0x0001d4a0


	//   ....[138]....
        /*0bbc*/ 	.word	0x0001d5e0


	//   ....[139]....
        /*0bc0*/ 	.word	0x0001d600


	//   ....[140]....
        /*0bc4*/ 	.word	0x0001d750


	//   ....[141]....
        /*0bc8*/ 	.word	0x0001d770


	//   ....[142]....
        /*0bcc*/ 	.word	0x0001dfe0


	//   ....[143]....
        /*0bd0*/ 	.word	0x0001dff0


	//   ....[144]....
        /*0bd4*/ 	.word	0x0001e180


	//   ....[145]....
        /*0bd8*/ 	.word	0x0001e190


	//   ....[146]....
        /*0bdc*/ 	.word	0x0001e320


	//   ....[147]....
        /*0be0*/ 	.word	0x0001e330


	//   ....[148]....
        /*0be4*/ 	.word	0x0001e4c0


	//   ....[149]....
        /*0be8*/ 	.word	0x0001e4d0


	//   ....[150]....
        /*0bec*/ 	.word	0x0001e6c0


	//   ....[151]....
        /*0bf0*/ 	.word	0x0001e8a0


	//   ....[152]....
        /*0bf4*/ 	.word	0x0001e8d0


	//   ....[153]....
        /*0bf8*/ 	.word	0x0001e900


	//   ....[154]....
        /*0bfc*/ 	.word	0x0001e930


	//   ....[155]....
        /*0c00*/ 	.word	0x0001e960


	//   ....[156]....
        /*0c04*/ 	.word	0x0001e990


	//   ....[157]....
        /*0c08*/ 	.word	0x0001eb00


	//   ....[158]....
        /*0c0c*/ 	.word	0x0001eb30


	//   ....[159]....
        /*0c10*/ 	.word	0x0001eb60


	//   ....[160]....
        /*0c14*/ 	.word	0x0001eb90


	//   ....[161]....
        /*0c18*/ 	.word	0x0001ebc0


	//   ....[162]....
        /*0c1c*/ 	.word	0x0001ebf0


	//   ....[163]....
        /*0c20*/ 	.word	0x0001ec90


	//   ....[164]....
        /*0c24*/ 	.word	0x0001ecf0


	//   ....[165]....
        /*0c28*/ 	.word	0x0001ed80


	//   ....[166]....
        /*0c2c*/ 	.word	0x00020020


	//   ....[167]....
        /*0c30*/ 	.word	0x00021da0


	//   ....[168]....
        /*0c34*/ 	.word	0x00022b10


	//   ....[169]....
        /*0c38*/ 	.word	0x00022b20


	//   ....[170]....
        /*0c3c*/ 	.word	0x00022b50


	//   ....[171]....
        /*0c40*/ 	.word	0x00022b60


	//   ....[172]....
        /*0c44*/ 	.word	0x00022c70


	//   ....[173]....
        /*0c48*/ 	.word	0x00022c80


	//   ....[174]....
        /*0c4c*/ 	.word	0x00022d10


	//   ....[175]....
        /*0c50*/ 	.word	0x00022d20


	//   ....[176]....
        /*0c54*/ 	.word	0x00022db0


	//   ....[177]....
        /*0c58*/ 	.word	0x00022dc0


	//   ....[178]....
        /*0c5c*/ 	.word	0x00022e50


	//   ....[179]....
        /*0c60*/ 	.word	0x00022e60


	//   ....[180]....
        /*0c64*/ 	.word	0x00022ef0


	//   ....[181]....
        /*0c68*/ 	.word	0x00022f00


	//   ....[182]....
        /*0c6c*/ 	.word	0x00022f50


	//   ....[183]....
        /*0c70*/ 	.word	0x00022f80


	//   ....[184]....
        /*0c74*/ 	.word	0x00024b00


	//   ....[185]....
        /*0c78*/ 	.word	0x00024b30


	//   ....[186]....
        /*0c7c*/ 	.word	0x00024b70


	//   ....[187]....
        /*0c80*/ 	.word	0x00024ba0


	//   ....[188]....
        /*0c84*/ 	.word	0x00024bd0


	//   ....[189]....
        /*0c88*/ 	.word	0x00024c00


	//   ....[190]....
        /*0c8c*/ 	.word	0x00024c30


	//   ....[191]....
        /*0c90*/ 	.word	0x00024c60


	//   ....[192]....
        /*0c94*/ 	.word	0x00024df0


	//   ....[193]....
        /*0c98*/ 	.word	0x00024e20


	//   ....[194]....
        /*0c9c*/ 	.word	0x00024e50


	//   ....[195]....
        /*0ca0*/ 	.word	0x00024e80


	//   ....[196]....
        /*0ca4*/ 	.word	0x00024eb0


	//   ....[197]....
        /*0ca8*/ 	.word	0x00024ee0


	//   ....[198]....
        /*0cac*/ 	.word	0x00024fa0


	//   ....[199]....
        /*0cb0*/ 	.word	0x00024fc0


	//   ....[200]....
        /*0cb4*/ 	.word	0x00025030


	//   ....[201]....
        /*0cb8*/ 	.word	0x00025710


	//   ....[202]....
        /*0cbc*/ 	.word	0x00025bc0


	//   ....[203]....
        /*0cc0*/ 	.word	0x00025c70


	//   ....[204]....
        /*0cc4*/ 	.word	0x00025d00


	//   ....[205]....
        /*0cc8*/ 	.word	0x00025d50


	//   ....[206]....
        /*0ccc*/ 	.word	0x00025da0


	//   ....[207]....
        /*0cd0*/ 	.word	0x00025e30


	//   ....[208]....
        /*0cd4*/ 	.word	0x00025ec0


	//   ....[209]....
        /*0cd8*/ 	.word	0x00025f10


	//   ....[210]....
        /*0cdc*/ 	.word	0x00025f60


	//   ....[211]....
        /*0ce0*/ 	.word	0x00025ff0


	//   ....[212]....
        /*0ce4*/ 	.word	0x00026080


	//   ....[213]....
        /*0ce8*/ 	.word	0x000260d0


	//   ....[214]....
        /*0cec*/ 	.word	0x00026120


	//   ....[215]....
        /*0cf0*/ 	.word	0x000261b0


	//   ....[216]....
        /*0cf4*/ 	.word	0x00026240


	//   ....[217]....
        /*0cf8*/ 	.word	0x00026290


	//   ....[218]....
        /*0cfc*/ 	.word	0x000262e0


	//   ....[219]....
        /*0d00*/ 	.word	0x000263d0


	//   ....[220]....
        /*0d04*/ 	.word	0x00026480


	//   ....[221]....
        /*0d08*/ 	.word	0x000264e0


	//   ....[222]....
        /*0d0c*/ 	.word	0x00026560


	//   ....[223]....
        /*0d10*/ 	.word	0x00026650


	//   ....[224]....
        /*0d14*/ 	.word	0x000266a0


	//   ....[225]....
        /*0d18*/ 	.word	0x000266f0


	//   ....[226]....
        /*0d1c*/ 	.word	0x00026740


	//   ....[227]....
        /*0d20*/ 	.word	0x00026860


	//   ....[228]....
        /*0d24*/ 	.word	0x00026900


	//   ....[229]....
        /*0d28*/ 	.word	0x00026960


	//   ....[230]....
        /*0d2c*/ 	.word	0x000269e0


	//   ....[231]....
        /*0d30*/ 	.word	0x00026ae0


	//   ....[232]....
        /*0d34*/ 	.word	0x00026b30


	//   ....[233]....
        /*0d38*/ 	.word	0x00026b80


	//   ....[234]....
        /*0d3c*/ 	.word	0x00026bd0


	//   ....[235]....
        /*0d40*/ 	.word	0x00027000


	//   ....[236]....
        /*0d44*/ 	.word	0x00027120


	//   ....[237]....
        /*0d48*/ 	.word	0x00027250


	//   ....[238]....
        /*0d4c*/ 	.word	0x00027380


	//   ....[239]....
        /*0d50*/ 	.word	0x000274b0


	//   ....[240]....
        /*0d54*/ 	.word	0x000275b0


	//   ....[241]....
        /*0d58*/ 	.word	0x00027610


	//   ....[242]....
        /*0d5c*/ 	.word	0x00027670


	//   ....[243]....
        /*0d60*/ 	.word	0x000276d0


	//   ....[244]....
        /*0d64*/ 	.word	0x00027750


	//   ....[245]....
        /*0d68*/ 	.word	0x000277b0


	//   ....[246]....
        /*0d6c*/ 	.word	0x00027830


	//   ....[247]....
        /*0d70*/ 	.word	0x00027890


	//   ....[248]....
        /*0d74*/ 	.word	0x00027910


	//   ....[249]....
        /*0d78*/ 	.word	0x00027970


	//   ....[250]....
        /*0d7c*/ 	.word	0x000279f0


	//   ....[251]....
        /*0d80*/ 	.word	0x00027a50


	//   ....[252]....
        /*0d84*/ 	.word	0x00027ad0


	//   ....[253]....
        /*0d88*/ 	.word	0x00027b30


	//   ....[254]....
        /*0d8c*/ 	.word	0x00027bb0


	//   ....[255]....
        /*0d90*/ 	.word	0x00027c10


	//   ....[0]....
        /*0d94*/ 	.word	0x00027c90


	//   ....[1]....
        /*0d98*/ 	.word	0x00027cf0


	//   ....[2]....
        /*0d9c*/ 	.word	0x00027d70


	//   ....[3]....
        /*0da0*/ 	.word	0x00027dd0


	//   ....[4]....
        /*0da4*/ 	.word	0x00027e50


	//   ....[5]....
        /*0da8*/ 	.word	0x00027eb0


	//   ....[6]....
        /*0dac*/ 	.word	0x00027f30


	//   ....[7]....
        /*0db0*/ 	.word	0x00027f90


	//   ....[8]....
        /*0db4*/ 	.word	0x00028010


	//   ....[9]....
        /*0db8*/ 	.word	0x00028070


	//   ....[10]....
        /*0dbc*/ 	.word	0x000280f0


	//   ....[11]....
        /*0dc0*/ 	.word	0x00028150


	//   ....[12]....
        /*0dc4*/ 	.word	0x000281d0


	//   ....[13]....
        /*0dc8*/ 	.word	0x00028230


	//   ....[14]....
        /*0dcc*/ 	.word	0x000282a0


	//   ....[15]....
        /*0dd0*/ 	.word	0x00028300


	//   ....[16]....
        /*0dd4*/ 	.word	0x00028360


	//   ....[17]....
        /*0dd8*/ 	.word	0x000283c0


	//   ....[18]....
        /*0ddc*/ 	.word	0x00028420


	//   ....[19]....
        /*0de0*/ 	.word	0x00028480


	//   ....[20]....
        /*0de4*/ 	.word	0x000284f0


	//   ....[21]....
        /*0de8*/ 	.word	0x00028550


	//   ....[22]....
        /*0dec*/ 	.word	0x000285d0


	//   ....[23]....
        /*0df0*/ 	.word	0x00028630


	//   ....[24]....
        /*0df4*/ 	.word	0x000286b0


	//   ....[25]....
        /*0df8*/ 	.word	0x00028710


	//   ....[26]....
        /*0dfc*/ 	.word	0x00028790


	//   ....[27]....
        /*0e00*/ 	.word	0x000287f0


	//   ....[28]....
        /*0e04*/ 	.word	0x00028870


	//   ....[29]....
        /*0e08*/ 	.word	0x000288d0


	//   ....[30]....
        /*0e0c*/ 	.word	0x00028950


	//   ....[31]....
        /*0e10*/ 	.word	0x000289b0


	//   ....[32]....
        /*0e14*/ 	.word	0x00028a30


	//   ....[33]....
        /*0e18*/ 	.word	0x00028a90


	//   ....[34]....
        /*0e1c*/ 	.word	0x00028b00


	//   ....[35]....
        /*0e20*/ 	.word	0x00028b60


	//   ....[36]....
        /*0e24*/ 	.word	0x00028bc0


	//   ....[37]....
        /*0e28*/ 	.word	0x00028c20


	//   ....[38]....
        /*0e2c*/ 	.word	0x00028c90


	//   ....[39]....
        /*0e30*/ 	.word	0x00028cf0


	//   ....[40]....
        /*0e34*/ 	.word	0x00028d70


	//   ....[41]....
        /*0e38*/ 	.word	0x00028dd0


	//   ....[42]....
        /*0e3c*/ 	.word	0x00028e80


	//   ....[43]....
        /*0e40*/ 	.word	0x00028fb0


	//   ....[44]....
        /*0e44*/ 	.word	0x00029000


	//   ....[45]....
        /*0e48*/ 	.word	0x00029090


	//   ....[46]....
        /*0e4c*/ 	.word	0x00029120


	//   ....[47]....
        /*0e50*/ 	.word	0x000291b0


	//   ....[48]....
        /*0e54*/ 	.word	0x00029240


	//   ....[49]....
        /*0e58*/ 	.word	0x000292d0


	//   ....[50]....
        /*0e5c*/ 	.word	0x00029360


	//   ....[51]....
        /*0e60*/ 	.word	0x00029420


	//   ....[52]....
        /*0e64*/ 	.word	0x00029710


	//   ....[53]....
        /*0e68*/ 	.word	0x00029930


	//   ....[54]....
        /*0e6c*/ 	.word	0x00029980


	//   ....[55]....
        /*0e70*/ 	.word	0x000299e0


	//   ....[56]....
        /*0e74*/ 	.word	0x00029a80


	//   ....[57]....
        /*0e78*/ 	.word	0x00029b40


	//   ....[58]....
        /*0e7c*/ 	.word	0x00029c50


	//   ....[59]....
        /*0e80*/ 	.word	0x00029cb0


	//   ....[60]....
        /*0e84*/ 	.word	0x00029db0


	//   ....[61]....
        /*0e88*/ 	.word	0x00029e10


	//   ....[62]....
        /*0e8c*/ 	.word	0x00029f10


	//   ....[63]....
        /*0e90*/ 	.word	0x00029f70


	//   ....[64]....
        /*0e94*/ 	.word	0x0002a070


	//   ....[65]....
        /*0e98*/ 	.word	0x0002a0d0


	//   ....[66]....
        /*0e9c*/ 	.word	0x0002a1c0


	//   ....[67]....
        /*0ea0*/ 	.word	0x0002a230


	//   ....[68]....
        /*0ea4*/ 	.word	0x0002a310


	//   ....[69]....
        /*0ea8*/ 	.word	0x0002a5f0


	//   ....[70]....
        /*0eac*/ 	.word	0x0002a690


	//   ....[71]....
        /*0eb0*/ 	.word	0x0002a7b0


	//   ....[72]....
        /*0eb4*/ 	.word	0x0002a830


	//   ....[73]....
        /*0eb8*/ 	.word	0x0002a8b0


	//   ....[74]....
        /*0ebc*/ 	.word	0x0002a930


	//   ....[75]....
        /*0ec0*/ 	.word	0x0002a9b0


	//   ....[76]....
        /*0ec4*/ 	.word	0x0002aa40


	//   ....[77]....
        /*0ec8*/ 	.word	0x0002aae0


	//   ....[78]....
        /*0ecc*/ 	.word	0x0002ab90


	//   ....[79]....
        /*0ed0*/ 	.word	0x0002ac10


	//   ....[80]....
        /*0ed4*/ 	.word	0x0002ac90


	//   ....[81]....
        /*0ed8*/ 	.word	0x0002ad10


	//   ....[82]....
        /*0edc*/ 	.word	0x0002ada0


	//   ....[83]....
        /*0ee0*/ 	.word	0x0002ae20


	//   ....[84]....
        /*0ee4*/ 	.word	0x0002aec0


	//   ....[85]....
        /*0ee8*/ 	.word	0x0002af50


	//   ....[86]....
        /*0eec*/ 	.word	0x0002b080


	//----- nvinfo : EIATTR_REG_RECONFIG
	.align		4
.L_240:
        /*0ef0*/ 	.byte	0x01, 0x54
	.zero		2


	//----- nvinfo : EIATTR_SYSCALL_OFFSETS
	.align		4
        /*0ef4*/ 	.byte	0x04, 0x46
        /*0ef6*/ 	.short	(.L_242 - .L_241)


	//   ....[0]....
.L_241:
        /*0ef8*/ 	.word	0x00001ce0


	//   ....[1]....
        /*0efc*/ 	.word	0x00001e30


	//   ....[2]....
        /*0f00*/ 	.word	0x00007f50


	//   ....[3]....
        /*0f04*/ 	.word	0x00008260


	//   ....[4]....
        /*0f08*/ 	.word	0x00021800


	//   ....[5]....
        /*0f0c*/ 	.word	0x000219a0


	//   ....[6]....
        /*0f10*/ 	.word	0x00021b00


	//   ....[7]....
        /*0f14*/ 	.word	0x00021c40


	//   ....[8]....
        /*0f18*/ 	.word	0x00022670


	//----- nvinfo : EIATTR_MBARRIER_INSTR_OFFSETS
	.align		4
.L_242:
        /*0f1c*/ 	.byte	0x04, 0x39
        /*0f1e*/ 	.short	(.L_244 - .L_243)


	//   ....[0]....
.L_243:
        /*0f20*/ 	.word	0x000002d0
        /*0f24*/ 	.word	0x000000ff
        /*0f28*/ 	.word	0x00028400
        /*0f2c*/ 	.short	0x0100
        /*0f2e*/ 	.byte	0x08
	.zero		1


	//   ....[1]....
        /*0f30*/ 	.word	0x000002e0
        /*0f34*/ 	.word	0x000000ff
        /*0f38*/ 	.word	0x00028420
        /*0f3c*/ 	.short	0x0100
        /*0f3e*/ 	.byte	0x08
	.zero		1


	//   ....[2]....
        /*0f40*/ 	.word	0x000003d0
        /*0f44*/ 	.word	0x000000ff
        /*0f48*/ 	.word	0x00028430
        /*0f4c*/ 	.short	0x0100
        /*0f4e*/ 	.byte	0x08
	.zero		1


	//   ....[3]....
        /*0f50*/ 	.word	0x000003e0
        /*0f54*/ 	.word	0x000000ff
        /*0f58*/ 	.word	0x00028440
        /*0f5c*/ 	.short	0x0100
        /*0f5e*/ 	.byte	0x08
	.zero		1


	//   ....[4]....
        /*0f60*/ 	.word	0x000003f0
        /*0f64*/ 	.word	0x000000ff
        /*0f68*/ 	.word	0x00028438
        /*0f6c*/ 	.short	0x0100
        /*0f6e*/ 	.byte	0x08
	.zero		1


	//   ....[5]....
        /*0f70*/ 	.word	0x00000400
        /*0f74*/ 	.word	0x000000ff
        /*0f78*/ 	.word	0x00028448
        /*0f7c*/ 	.short	0x0100
        /*0f7e*/ 	.byte	0x08
	.zero		1


	//   ....[6]....
        /*0f80*/ 	.word	0x00000530
        /*0f84*/ 	.word	0x000000ff
        /*0f88*/ 	.word	0x00028450
        /*0f8c*/ 	.short	0x0100
        /*0f8e*/ 	.byte	0x08
	.zero		1


	//   ....[7]....
        /*0f90*/ 	.word	0x00000540
        /*0f94*/ 	.word	0x000000ff
        /*0f98*/ 	.word	0x00028460
        /*0f9c*/ 	.short	0x0100
        /*0f9e*/ 	.byte	0x08
	.zero		1


	//   ....[8]....
        /*0fa0*/ 	.word	0x00000550
        /*0fa4*/ 	.word	0x000000ff
        /*0fa8*/ 	.word	0x00028458
        /*0fac*/ 	.short	0x0100
        /*0fae*/ 	.byte	0x08
	.zero		1


	//   ....[9]....
        /*0fb0*/ 	.word	0x00000560
        /*0fb4*/ 	.word	0x000000ff
        /*0fb8*/ 	.word	0x00028468
        /*0fbc*/ 	.short	0x0100
        /*0fbe*/ 	.byte	0x08
	.zero		1


	//   ....[10]....
        /*0fc0*/ 	.word	0x00000650
        /*0fc4*/ 	.word	0x000000ff
        /*0fc8*/ 	.word	0x00028470
        /*0fcc*/ 	.short	0x0100
        /*0fce*/ 	.byte	0x06
	.zero		1


	//   ....[11]....
        /*0fd0*/ 	.word	0x00000660
        /*0fd4*/ 	.word	0x000000ff
        /*0fd8*/ 	.word	0x00028480
        /*0fdc*/ 	.short	0x0100
        /*0fde*/ 	.byte	0x06
	.zero		1


	//   ....[12]....
        /*0fe0*/ 	.word	0x00000670
        /*0fe4*/ 	.word	0x000000ff
        /*0fe8*/ 	.word	0x00028478
        /*0fec*/ 	.short	0x0100
        /*0fee*/ 	.byte	0x06
	.zero		1


	//   ....[13]....
        /*0ff0*/ 	.word	0x00000680
        /*0ff4*/ 	.word	0x000000ff
        /*0ff8*/ 	.word	0x00028488
        /*0ffc*/ 	.short	0x0100
        /*0ffe*/ 	.byte	0x06
	.zero		1


	//   ....[14]....
        /*1000*/ 	.word	0x000007b0
        /*1004*/ 	.word	0x000000ff
        /*1008*/ 	.word	0x00028490
        /*100c*/ 	.short	0x0100
        /*100e*/ 	.byte	0x08
	.zero		1


	//   ....[15]....
        /*1010*/ 	.word	0x000007c0
        /*1014*/ 	.word	0x000000ff
        /*1018*/ 	.word	0x000284a0
        /*101c*/ 	.short	0x0100
        /*101e*/ 	.byte	0x08
	.zero		1


	//   ....[16]....
        /*1020*/ 	.word	0x000007d0
        /*1024*/ 	.word	0x000000ff
        /*1028*/ 	.word	0x00028498
        /*102c*/ 	.short	0x0100
        /*102e*/ 	.byte	0x08
	.zero		1


	//   ....[17]....
        /*1030*/ 	.word	0x000007e0
        /*1034*/ 	.word	0x000000ff
        /*1038*/ 	.word	0x000284a8
        /*103c*/ 	.short	0x0100
        /*103e*/ 	.byte	0x08
	.zero		1


	//   ....[18]....
        /*1040*/ 	.word	0x00000910
        /*1044*/ 	.word	0x000000ff
        /*1048*/ 	.word	0x000284b0
        /*104c*/ 	.short	0x0100
        /*104e*/ 	.byte	0x08
	.zero		1


	//   ....[19]....
        /*1050*/ 	.word	0x00000920
        /*1054*/ 	.word	0x000000ff
        /*1058*/ 	.word	0x000284c0
        /*105c*/ 	.short	0x0100
        /*105e*/ 	.byte	0x08
	.zero		1


	//   ....[20]....
        /*1060*/ 	.word	0x00000930
        /*1064*/ 	.word	0x000000ff
        /*1068*/ 	.word	0x000284b8
        /*106c*/ 	.short	0x0100
        /*106e*/ 	.byte	0x08
	.zero		1


	//   ....[21]....
        /*1070*/ 	.word	0x00000940
        /*1074*/ 	.word	0x000000ff
        /*1078*/ 	.word	0x000284c8
        /*107c*/ 	.short	0x0100
        /*107e*/ 	.byte	0x08
	.zero		1


	//   ....[22]....
        /*1080*/ 	.word	0x00002c00
        /*1084*/ 	.word	0x00000050
        /*1088*/ 	.word	0x00028490
        /*108c*/ 	.short	0x010a
        /*108e*/ 	.byte	0x3f
	.zero		1


	//   ....[23]....
        /*1090*/ 	.word	0x00004bd0
        /*1094*/ 	.word	0x00000050
        /*1098*/ 	.word	0x00028490
        /*109c*/ 	.short	0x010a
        /*109e*/ 	.byte	0x3f
	.zero		1


	//   ....[24]....
        /*10a0*/ 	.word	0x00006be0
        /*10a4*/ 	.word	0x00000050
        /*10a8*/ 	.word	0x00028490
        /*10ac*/ 	.short	0x010a
        /*10ae*/ 	.byte	0x3f
	.zero		1


	//   ....[25]....
        /*10b0*/ 	.word	0x00006df0
        /*10b4*/ 	.word	0x00000004
        /*10b8*/ 	.word	0x00000000
        /*10bc*/ 	.short	0x0101
        /*10be*/ 	.byte	0x3f
	.zero		1


	//   ....[26]....
        /*10c0*/ 	.word	0x00006e30
        /*10c4*/ 	.word	0x00000050
        /*10c8*/ 	.word	0x000284b0
        /*10cc*/ 	.short	0x010a
        /*10ce*/ 	.byte	0x3f
	.zero		1


	//   ....[27]....
        /*10d0*/ 	.word	0x000071e0
        /*10d4*/ 	.word	0x00000050
        /*10d8*/ 	.word	0x00000000
        /*10dc*/ 	.short	0x0101
        /*10de*/ 	.byte	0x3f
	.zero		1


	//   ....[28]....
        /*10e0*/ 	.word	0x00007fe0
        /*10e4*/ 	.word	0x00000010
        /*10e8*/ 	.word	0x00028400
        /*10ec*/ 	.short	0x010a
        /*10ee*/ 	.byte	0x3f
	.zero		1


	//   ....[29]....
        /*10f0*/ 	.word	0x00008030
        /*10f4*/ 	.word	0x00000010
        /*10f8*/ 	.word	0x00028400
        /*10fc*/ 	.short	0x010a
        /*10fe*/ 	.byte	0x3f
	.zero		1


	//   ....[30]....
        /*1100*/ 	.word	0x00008d60
        /*1104*/ 	.word	0x00000010
        /*1108*/ 	.word	0x00028400
        /*110c*/ 	.short	0x010a
        /*110e*/ 	.byte	0x3f
	.zero		1


	//   ....[31]....
        /*1110*/ 	.word	0x0000d4f0
        /*1114*/ 	.word	0x00000010
        /*1118*/ 	.word	0x00028400
        /*111c*/ 	.short	0x010a
        /*111e*/ 	.byte	0x3f
	.zero		1


	//   ....[32]....
        /*1120*/ 	.word	0x00011550
        /*1124*/ 	.word	0x00000009
        /*1128*/ 	.word	0x00028430
        /*112c*/ 	.short	0x010a
        /*112e*/ 	.byte	0x3f
	.zero		1


	//   ....[33]....
        /*1130*/ 	.word	0x000115c0
        /*1134*/ 	.word	0x00000009
        /*1138*/ 	.word	0x00028430
        /*113c*/ 	.short	0x010a
        /*113e*/ 	.byte	0x3f
	.zero		1


	//   ....[34]....
        /*1140*/ 	.word	0x00011c40
        /*1144*/ 	.word	0x00000000
        /*1148*/ 	.word	0x00000000
        /*114c*/ 	.short	0x0101
        /*114e*/ 	.byte	0x3f
	.zero		1


	//   ....[35]....
        /*1150*/ 	.word	0x000138f0
        /*1154*/ 	.word	0x0000000b
        /*1158*/ 	.word	0x00028430
        /*115c*/ 	.short	0x010a
        /*115e*/ 	.byte	0x3f
	.zero		1


	//   ....[36]....
        /*1160*/ 	.word	0x00013940
        /*1164*/ 	.word	0x0000000b
        /*1168*/ 	.word	0x00028430
        /*116c*/ 	.short	0x010a
        /*116e*/ 	.byte	0x3f
	.zero		1


	//   ....[37]....
        /*1170*/ 	.word	0x00013d50
        /*1174*/ 	.word	0x0000000b
        /*1178*/ 	.word	0x00028450
        /*117c*/ 	.short	0x010a
        /*117e*/ 	.byte	0x3f
	.zero		1


	//   ....[38]....
        /*1180*/ 	.word	0x00013d90
        /*1184*/ 	.word	0x0000000b
        /*1188*/ 	.word	0x00028450
        /*118c*/ 	.short	0x010a
        /*118e*/ 	.byte	0x3f
	.zero		1


	//   ....[39]....
        /*1190*/ 	.word	0x00013fc0
        /*1194*/ 	.word	0x00000006
        /*1198*/ 	.word	0x00000000
        /*119c*/ 	.short	0x0101
        /*119e*/ 	.byte	0x3f
	.zero		1


	//   ....[40]....
        /*11a0*/ 	.word	0x00015450
        /*11a4*/ 	.word	0x0000000a
        /*11a8*/ 	.word	0x00000000
        /*11ac*/ 	.short	0x0101
        /*11ae*/ 	.byte	0x3f
	.zero		1


	//   ....[41]....
        /*11b0*/ 	.word	0x00016050
        /*11b4*/ 	.word	0x00000005
        /*11b8*/ 	.word	0x00028430
        /*11bc*/ 	.short	0x010a
        /*11be*/ 	.byte	0x3f
	.zero		1


	//   ....[42]....
        /*11c0*/ 	.word	0x000160a0
        /*11c4*/ 	.word	0x00000005
        /*11c8*/ 	.word	0x00028430
        /*11cc*/ 	.short	0x010a
        /*11ce*/ 	.byte	0x3f
	.zero		1


	//   ....[43]....
        /*11d0*/ 	.word	0x000164e0
        /*11d4*/ 	.word	0x00000006
        /*11d8*/ 	.word	0x00028450
        /*11dc*/ 	.short	0x010a
        /*11de*/ 	.byte	0x3f
	.zero		1


	//   ....[44]....
        /*11e0*/ 	.word	0x00016520
        /*11e4*/ 	.word	0x00000006
        /*11e8*/ 	.word	0x00028450
        /*11ec*/ 	.short	0x010a
        /*11ee*/ 	.byte	0x3f
	.zero		1


	//   ....[45]....
        /*11f0*/ 	.word	0x00016ec0
        /*11f4*/ 	.word	0x000000ac
        /*11f8*/ 	.word	0x00000000
        /*11fc*/ 	.short	0x0101
        /*11fe*/ 	.byte	0x3f
	.zero		1


	//   ....[46]....
        /*1200*/ 	.word	0x00017140
        /*1204*/ 	.word	0x0000000a
        /*1208*/ 	.word	0x00000000
        /*120c*/ 	.short	0x0101
        /*120e*/ 	.byte	0x3f
	.zero		1


	//   ....[47]....
        /*1210*/ 	.word	0x00017b00
        /*1214*/ 	.word	0x00000005
        /*1218*/ 	.word	0x00028430
        /*121c*/ 	.short	0x010a
        /*121e*/ 	.byte	0x3f
	.zero		1


	//   ....[48]....
        /*1220*/ 	.word	0x00017b50
        /*1224*/ 	.word	0x00000005
        /*1228*/ 	.word	0x00028430
        /*122c*/ 	.short	0x010a
        /*122e*/ 	.byte	0x3f
	.zero		1


	//   ....[49]....
        /*1230*/ 	.word	0x00017f90
        /*1234*/ 	.word	0x00000006
        /*1238*/ 	.word	0x00028450
        /*123c*/ 	.short	0x010a
        /*123e*/ 	.byte	0x3f
	.zero		1


	//   ....[50]....
        /*1240*/ 	.word	0x00017fd0
        /*1244*/ 	.word	0x00000006
        /*1248*/ 	.word	0x00028450
        /*124c*/ 	.short	0x010a
        /*124e*/ 	.byte	0x3f
	.zero		1


	//   ....[51]....
        /*1250*/ 	.word	0x00018200
        /*1254*/ 	.word	0x00000005
        /*1258*/ 	.word	0x00000000
        /*125c*/ 	.short	0x0101
        /*125e*/ 	.byte	0x3f
	.zero		1


	//   ....[52]....
        /*1260*/ 	.word	0x00019660
        /*1264*/ 	.word	0x00000006
        /*1268*/ 	.word	0x00000000
        /*126c*/ 	.short	0x0101
        /*126e*/ 	.byte	0x3f
	.zero		1


	//   ....[53]....
        /*1270*/ 	.word	0x00019f60
        /*1274*/ 	.word	0x00000004
        /*1278*/ 	.word	0x00028450
        /*127c*/ 	.short	0x010a
        /*127e*/ 	.byte	0x3f
	.zero		1


	//   ....[54]....
        /*1280*/ 	.word	0x00019fa0
        /*1284*/ 	.word	0x00000004
        /*1288*/ 	.word	0x00028450
        /*128c*/ 	.short	0x010a
        /*128e*/ 	.byte	0x3f
	.zero		1


	//   ....[55]....
        /*1290*/ 	.word	0x0001a9d0
        /*1294*/ 	.word	0x0000000d
        /*1298*/ 	.word	0x00000000
        /*129c*/ 	.short	0x0101
        /*129e*/ 	.byte	0x3f
	.zero		1


	//   ....[56]....
        /*12a0*/ 	.word	0x0001d320
        /*12a4*/ 	.word	0x00000000
        /*12a8*/ 	.word	0x00000000
        /*12ac*/ 	.short	0x0101
        /*12ae*/ 	.byte	0x3f
	.zero		1


	//   ....[57]....
        /*12b0*/ 	.word	0x00020110
        /*12b4*/ 	.word	0x00000006
        /*12b8*/ 	.word	0x00028420
        /*12bc*/ 	.short	0x010a
        /*12be*/ 	.byte	0x3f
	.zero		1


	//   ....[58]....
        /*12c0*/ 	.word	0x00020200
        /*12c4*/ 	.word	0x00000007
        /*12c8*/ 	.word	0x000284a0
        /*12cc*/ 	.short	0x010a
        /*12ce*/ 	.byte	0x3f
	.zero		1


	//   ....[59]....
        /*12d0*/ 	.word	0x00020550
        /*12d4*/ 	.word	0x00000007
        /*12d8*/ 	.word	0x000284c0
        /*12dc*/ 	.short	0x010a
        /*12de*/ 	.byte	0x3f
	.zero		1


	//   ....[60]....
        /*12e0*/ 	.word	0x00020a00
        /*12e4*/ 	.word	0x00000008
        /*12e8*/ 	.word	0x000284a0
        /*12ec*/ 	.short	0x010a
        /*12ee*/ 	.byte	0x3f
	.zero		1


	//   ....[61]....
        /*12f0*/ 	.word	0x00020d40
        /*12f4*/ 	.word	0x00000008
        /*12f8*/ 	.word	0x000284c0
        /*12fc*/ 	.short	0x010a
        /*12fe*/ 	.byte	0x3f
	.zero		1


	//   ....[62]....
        /*1300*/ 	.word	0x00022050
        /*1304*/ 	.word	0x00000000
        /*1308*/ 	.word	0x00028480
        /*130c*/ 	.short	0x010a
        /*130e*/ 	.byte	0x3f
	.zero		1


	//   ....[63]....
        /*1310*/ 	.word	0x00022260
        /*1314*/ 	.word	0x00000000
        /*1318*/ 	.word	0x00028440
        /*131c*/ 	.short	0x010a
        /*131e*/ 	.byte	0x3f
	.zero		1


	//   ....[64]....
        /*1320*/ 	.word	0x00023070
        /*1324*/ 	.word	0x00000009
        /*1328*/ 	.word	0x00028400
        /*132c*/ 	.short	0x0107
        /*132e*/ 	.byte	0x3f
	.zero		1


	//   ....[65]....
        /*1330*/ 	.word	0x00023170
        /*1334*/ 	.word	0x00000002
        /*1338*/ 	.word	0x00028400
        /*133c*/ 	.short	0x0101
        /*133e*/ 	.byte	0x3f
	.zero		1


	//   ....[66]....
        /*1340*/ 	.word	0x00023190
        /*1344*/ 	.word	0x00000002
        /*1348*/ 	.word	0x00028420
        /*134c*/ 	.short	0x010a
        /*134e*/ 	.byte	0x3f
	.zero		1


	//   ....[67]....
        /*1350*/ 	.word	0x000234e0
        /*1354*/ 	.word	0x00000004
        /*1358*/ 	.word	0x00028480
        /*135c*/ 	.short	0x010a
        /*135e*/ 	.byte	0x3f
	.zero		1


	//   ....[68]....
        /*1360*/ 	.word	0x00023830
        /*1364*/ 	.word	0x00000004
        /*1368*/ 	.word	0x00028440
        /*136c*/ 	.short	0x010a
        /*136e*/ 	.byte	0x3f
	.zero		1


	//   ....[69]....
        /*1370*/ 	.word	0x00023c00
        /*1374*/ 	.word	0x00000014
        /*1378*/ 	.word	0x00028470
        /*137c*/ 	.short	0x010a
        /*137e*/ 	.byte	0x3f
	.zero		1


	//   ....[70]....
        /*1380*/ 	.word	0x00023c70
        /*1384*/ 	.word	0x00000014
        /*1388*/ 	.word	0x00028460
        /*138c*/ 	.short	0x010a
        /*138e*/ 	.byte	0x3f
	.zero		1


	//   ....[71]....
        /*1390*/ 	.word	0x000240e0
        /*1394*/ 	.word	0x00000014
        /*1398*/ 	.word	0x00028450
        /*139c*/ 	.short	0x0101
        /*139e*/ 	.byte	0x3f
	.zero		1


	//   ....[72]....
        /*13a0*/ 	.word	0x00024170
        /*13a4*/ 	.word	0x00000014
        /*13a8*/ 	.word	0x00000000
        /*13ac*/ 	.short	0x0101
        /*13ae*/ 	.byte	0x3f
	.zero		1


	//   ....[73]....
        /*13b0*/ 	.word	0x000243a0
        /*13b4*/ 	.word	0x00000011
        /*13b8*/ 	.word	0x00028470
        /*13bc*/ 	.short	0x010a
        /*13be*/ 	.byte	0x3f
	.zero		1


	//   ....[74]....
        /*13c0*/ 	.word	0x00024410
        /*13c4*/ 	.word	0x00000011
        /*13c8*/ 	.word	0x00028460
        /*13cc*/ 	.short	0x010a
        /*13ce*/ 	.byte	0x3f
	.zero		1


	//   ....[75]....
        /*13d0*/ 	.word	0x000248a0
        /*13d4*/ 	.word	0x00000011
        /*13d8*/ 	.word	0x00028450
        /*13dc*/ 	.short	0x0101
        /*13de*/ 	.byte	0x3f
	.zero		1


	//   ....[76]....
        /*13e0*/ 	.word	0x000248f0
        /*13e4*/ 	.word	0x00000011
        /*13e8*/ 	.word	0x00000000
        /*13ec*/ 	.short	0x0101
        /*13ee*/ 	.byte	0x3f
	.zero		1


	//   ....[77]....
        /*13f0*/ 	.word	0x00025690
        /*13f4*/ 	.word	0x00000000
        /*13f8*/ 	.word	0x00028420
        /*13fc*/ 	.short	0x010a
        /*13fe*/ 	.byte	0x3f
	.zero		1


	//   ....[78]....
        /*1400*/ 	.word	0x00025840
        /*1404*/ 	.word	0x00000006
        /*1408*/ 	.word	0x00000000
        /*140c*/ 	.short	0x010a
        /*140e*/ 	.byte	0x3f
	.zero		1


	//   ....[79]....
        /*1410*/ 	.word	0x000258b0
        /*1414*/ 	.word	0x00000007
        /*1418*/ 	.word	0x00000000
        /*141c*/ 	.short	0x010a
        /*141e*/ 	.byte	0x3f
	.zero		1


	//   ....[80]....
        /*1420*/ 	.word	0x00025910
        /*1424*/ 	.word	0x00000004
        /*1428*/ 	.word	0x00028460
        /*142c*/ 	.short	0x010a
        /*142e*/ 	.byte	0x3f
	.zero		1


	//   ....[81]....
        /*1430*/ 	.word	0x00025960
        /*1434*/ 	.word	0x00000003
        /*1438*/ 	.word	0x00028460
        /*143c*/ 	.short	0x010a
        /*143e*/ 	.byte	0x3f
	.zero		1


	//   ....[82]....
        /*1440*/ 	.word	0x000259a0
        /*1444*/ 	.word	0x00000004
        /*1448*/ 	.word	0x00028480
        /*144c*/ 	.short	0x010a
        /*144e*/ 	.byte	0x3f
	.zero		1


	//   ....[83]....
        /*1450*/ 	.word	0x000259c0
        /*1454*/ 	.word	0x00000003
        /*1458*/ 	.word	0x00028480
        /*145c*/ 	.short	0x010a
        /*145e*/ 	.byte	0x3f
	.zero		1


	//   ....[84]....
        /*1460*/ 	.word	0x00025a20
        /*1464*/ 	.word	0x00000050
        /*1468*/ 	.word	0x00028490
        /*146c*/ 	.short	0x010a
        /*146e*/ 	.byte	0x3f
	.zero		1


	//   ....[85]....
        /*1470*/ 	.word	0x00025a70
        /*1474*/ 	.word	0x00000050
        /*1478*/ 	.word	0x00028490
        /*147c*/ 	.short	0x010a
        /*147e*/ 	.byte	0x3f
	.zero		1


	//   ....[86]....
        /*1480*/ 	.word	0x00025ac0
        /*1484*/ 	.word	0x00000050
        /*1488*/ 	.word	0x00028490
        /*148c*/ 	.short	0x010a
        /*148e*/ 	.byte	0x3f
	.zero		1


	//   ....[87]....
        /*1490*/ 	.word	0x00025b10
        /*1494*/ 	.word	0x00000050
        /*1498*/ 	.word	0x000284b0
        /*149c*/ 	.short	0x010a
        /*149e*/ 	.byte	0x3f
	.zero		1


	//   ....[88]....
        /*14a0*/ 	.word	0x00026310
        /*14a4*/ 	.word	0x00000010
        /*14a8*/ 	.word	0x00028400
        /*14ac*/ 	.short	0x010a
        /*14ae*/ 	.byte	0x3f
	.zero		1


	//   ....[89]....
        /*14b0*/ 	.word	0x00026c90
        /*14b4*/ 	.word	0x00000010
        /*14b8*/ 	.word	0x00028400
        /*14bc*/ 	.short	0x010a
        /*14be*/ 	.byte	0x3f
	.zero		1


	//   ....[90]....
        /*14c0*/ 	.word	0x00026ce0
        /*14c4*/ 	.word	0x00000009
        /*14c8*/ 	.word	0x00028430
        /*14cc*/ 	.short	0x010a
        /*14ce*/ 	.byte	0x3f
	.zero		1


	//   ....[91]....
        /*14d0*/ 	.word	0x00026d30
        /*14d4*/ 	.word	0x0000000b
        /*14d8*/ 	.word	0x00028430
        /*14dc*/ 	.short	0x010a
        /*14de*/ 	.byte	0x3f
	.zero		1


	//   ....[92]....
        /*14e0*/ 	.word	0x00026d80
        /*14e4*/ 	.word	0x0000000b
        /*14e8*/ 	.word	0x00028450
        /*14ec*/ 	.short	0x010a
        /*14ee*/ 	.byte	0x3f
	.zero		1


	//   ....[93]....
        /*14f0*/ 	.word	0x00026dd0
        /*14f4*/ 	.word	0x00000005
        /*14f8*/ 	.word	0x00028430
        /*14fc*/ 	.short	0x010a
        /*14fe*/ 	.byte	0x3f
	.zero		1


	//   ....[94]....
        /*1500*/ 	.word	0x00026e20
        /*1504*/ 	.word	0x00000006
        /*1508*/ 	.word	0x00028450
        /*150c*/ 	.short	0x010a
        /*150e*/ 	.byte	0x3f
	.zero		1


	//   ....[95]....
        /*1510*/ 	.word	0x00026e70
        /*1514*/ 	.word	0x00000005
        /*1518*/ 	.word	0x00028430
        /*151c*/ 	.short	0x010a
        /*151e*/ 	.byte	0x3f
	.zero		1


	//   ....[96]....
        /*1520*/ 	.word	0x00026ec0
        /*1524*/ 	.word	0x00000006
        /*1528*/ 	.word	0x00028450
        /*152c*/ 	.short	0x010a
        /*152e*/ 	.byte	0x3f
	.zero		1


	//   ....[97]....
        /*1530*/ 	.word	0x00026f10
        /*1534*/ 	.word	0x00000004
        /*1538*/ 	.word	0x00028450
        /*153c*/ 	.short	0x010a
        /*153e*/ 	.byte	0x3f
	.zero		1


	//   ....[98]....
        /*1540*/ 	.word	0x000294f0
        /*1544*/ 	.word	0x00000005
        /*1548*/ 	.word	0x00028420
        /*154c*/ 	.short	0x010a
        /*154e*/ 	.byte	0x3f
	.zero		1


	//   ....[99]....
        /*1550*/ 	.word	0x00029540
        /*1554*/ 	.word	0x00000007
        /*1558*/ 	.word	0x000284a0
        /*155c*/ 	.short	0x010a
        /*155e*/ 	.byte	0x3f
	.zero		1


	//   ....[100]....
        /*1560*/ 	.word	0x00029590
        /*1564*/ 	.word	0x00000007
        /*1568*/ 	.word	0x000284c0
        /*156c*/ 	.short	0x010a
        /*156e*/ 	.byte	0x3f
	.zero		1


	//   ....[101]....
        /*1570*/ 	.word	0x000295e0
        /*1574*/ 	.word	0x00000008
        /*1578*/ 	.word	0x000284a0
        /*157c*/ 	.short	0x010a
        /*157e*/ 	.byte	0x3f
	.zero		1


	//   ....[102]....
        /*1580*/ 	.word	0x00029630
        /*1584*/ 	.word	0x00000008
        /*1588*/ 	.word	0x000284c0
        /*158c*/ 	.short	0x010a
        /*158e*/ 	.byte	0x3f
	.zero		1


	//   ....[103]....
        /*1590*/ 	.word	0x000297d0
        /*1594*/ 	.word	0x00000000
        /*1598*/ 	.word	0x00028480
        /*159c*/ 	.short	0x010a
        /*159e*/ 	.byte	0x3f
	.zero		1


	//   ....[104]....
        /*15a0*/ 	.word	0x00029820
        /*15a4*/ 	.word	0x00000000
        /*15a8*/ 	.word	0x00028440
        /*15ac*/ 	.short	0x010a
        /*15ae*/ 	.byte	0x3f
	.zero		1


	//   ....[105]....
        /*15b0*/ 	.word	0x0002a360
        /*15b4*/ 	.word	0x00000002
        /*15b8*/ 	.word	0x00028420
        /*15bc*/ 	.short	0x010a
        /*15be*/ 	.byte	0x3f
	.zero		1


	//   ....[106]....
        /*15c0*/ 	.word	0x0002a3b0
        /*15c4*/ 	.word	0x00000004
        /*15c8*/ 	.word	0x00028480
        /*15cc*/ 	.short	0x010a
        /*15ce*/ 	.byte	0x3f
	.zero		1


	//   ....[107]....
        /*15d0*/ 	.word	0x0002a400
        /*15d4*/ 	.word	0x00000004
        /*15d8*/ 	.word	0x00028440
        /*15dc*/ 	.short	0x010a
        /*15de*/ 	.byte	0x3f
	.zero		1


	//   ....[108]....
        /*15e0*/ 	.word	0x0002a450
        /*15e4*/ 	.word	0x00000014
        /*15e8*/ 	.word	0x00028470
        /*15ec*/ 	.short	0x010a
        /*15ee*/ 	.byte	0x3f
	.zero		1


	//   ....[109]....
        /*15f0*/ 	.word	0x0002a4a0
        /*15f4*/ 	.word	0x00000014
        /*15f8*/ 	.word	0x00028460
        /*15fc*/ 	.short	0x010a
        /*15fe*/ 	.byte	0x3f
	.zero		1


	//   ....[110]....
        /*1600*/ 	.word	0x0002a4f0
        /*1604*/ 	.word	0x00000011
        /*1608*/ 	.word	0x00028470
        /*160c*/ 	.short	0x010a
        /*160e*/ 	.byte	0x3f
	.zero		1


	//   ....[111]....
        /*1610*/ 	.word	0x0002a540
        /*1614*/ 	.word	0x00000011
        /*1618*/ 	.word	0x00028460
        /*161c*/ 	.short	0x010a
        /*161e*/ 	.byte	0x3f
	.zero		1


	//   ....[112]....
        /*1620*/ 	.word	0x0002afa0
        /*1624*/ 	.word	0x00000000
        /*1628*/ 	.word	0x00028420
        /*162c*/ 	.short	0x010a
        /*162e*/ 	.byte	0x3f
	.zero		1


	//   ....[113]....
        /*1630*/ 	.word	0x0002b140
        /*1634*/ 	.word	0x00000006
        /*1638*/ 	.word	0x00000000
        /*163c*/ 	.short	0x010a
        /*163e*/ 	.byte	0x3f
	.zero		1


	//   ....[114]....
        /*1640*/ 	.word	0x0002b190
        /*1644*/ 	.word	0x00000007
        /*1648*/ 	.word	0x00000000
        /*164c*/ 	.short	0x010a
        /*164e*/ 	.byte	0x3f
	.zero		1


	//   ....[115]....
        /*1650*/ 	.word	0x0002b1e0
        /*1654*/ 	.word	0x00000004
        /*1658*/ 	.word	0x00028460
        /*165c*/ 	.short	0x010a
        /*165e*/ 	.byte	0x3f
	.zero		1


	//   ....[116]....
        /*1660*/ 	.word	0x0002b230
        /*1664*/ 	.word	0x00000003
        /*1668*/ 	.word	0x00028460
        /*166c*/ 	.short	0x010a
        /*166e*/ 	.byte	0x3f
	.zero		1


	//   ....[117]....
        /*1670*/ 	.word	0x0002b280
        /*1674*/ 	.word	0x00000004
        /*1678*/ 	.word	0x00028480
        /*167c*/ 	.short	0x010a
        /*167e*/ 	.byte	0x3f
	.zero		1


	//----- nvinfo : EIATTR_NUM_MBARRIERS
	.align		4
.L_244:
        /*1680*/ 	.byte	0x03, 0x38
        /*1682*/ 	.short	0x0016


	//----- nvinfo : EIATTR_EXIT_INSTR_OFFSETS
	.align		4
        /*1684*/ 	.byte	0x04, 0x1c
        /*1686*/ 	.short	(.L_246 - .L_245)


	//   ....[0]....
.L_245:
        /*1688*/ 	.word	0x00025a10


	//----- nvinfo : EIATTR_MAX_THREADS
	.align		4
.L_246:
        /*168c*/ 	.byte	0x04, 0x05
        /*168e*/ 	.short	(.L_248 - .L_247)
.L_247:
        /*1690*/ 	.word	0x00000180
        /*1694*/ 	.word	0x00000001
        /*1698*/ 	.word	0x00000001


	//----- nvinfo : EIATTR_CRS_STACK_SIZE
	.align		4
.L_248:
        /*169c*/ 	.byte	0x04, 0x1e
        /*169e*/ 	.short	(.L_250 - .L_249)
.L_249:
        /*16a0*/ 	.word	0x00000000


	//----- nvinfo : EIATTR_CBANK_PARAM_SIZE
	.align		4
.L_250:
        /*16a4*/ 	.byte	0x03, 0x19
        /*16a6*/ 	.short	0x0af0


	//----- nvinfo : EIATTR_PARAM_CBANK
	.align		4
        /*16a8*/ 	.byte	0x04, 0x0a
        /*16aa*/ 	.short	(.L_252 - .L_251)
	.align		4
.L_251:
        /*16ac*/ 	.word	index@(.nv.constant0._ZN7cutlass13device_kernelIN5flash11enable_sm90INS1_16FlashAttnFwdSm90INS1_25CollectiveMainloopFwdSm90ILi2EN4cute5tupleIJNS5_1CILi1EEES8_S8_EEENS6_IJNS7_ILi128EEENS7_ILi64EEENS7_ILi256EEEEEELi256ENS_12float_e4m3_tEfNS_4arch4Sm90ELb0ELb1ELb0ELb1ELb0ELb1ELb0ELb1ELb1ELb1ELb0ELb0EEENS1_21CollectiveEpilogueFwdINS6_IJSA_SC_SB_EEES9_NS_10bfloat16_tESG_Li256ELb1ELb1ELb0ELb1EEENS1_36VarlenDynamicPersistentTileSchedulerILi128ELi64ELi256ELi128ELb0ELb1ELb1ELb1ELb0ELb1EEEEEEEEEvNT_6ParamsE)
        /*16b0*/ 	.short	0x0210
        /*16b2*/ 	.short	0x0af0


	//----- nvinfo : EIATTR_SW_WAR
	.align		4
.L_252:
        /*16b4*/ 	.byte	0x04, 0x36
        /*16b6*/ 	.short	(.L_254 - .L_253)
.L_253:
        /*16b8*/ 	.word	0x00000008
.L_254:


//--------------------- .nv.info._ZN7cutlass13device_kernelIN5flash11enable_sm90INS1_16FlashAttnFwdSm90INS1_25CollectiveMainloopFwdSm90ILi2EN4cute5tupleIJNS5_1CILi1EEES8_S8_EEENS6_IJNS7_ILi128EEESA_NS7_ILi256EEEEEELi256ENS_12float_e4m3_tEfNS_4arch4Sm90ELb1ELb0ELb0ELb0ELb0ELb0ELb0ELb1ELb1ELb1ELb0ELb0EEENS1_21CollectiveEpilogueFwdINS6_IJSA_SB_SA_EEES9_NS_10bfloat16_tESF_Li256ELb0ELb1ELb0ELb1EEENS1_30DynamicPersistentTileSchedulerILi256ELi128ELb0ELb1ELb1EEEEEEEEEvNT_6ParamsE --------------------------
	.section	.nv.info._ZN7cutlass13device_kernelIN5flash11enable_sm90INS1_16FlashAttnFwdSm90INS1_25CollectiveMainloopFwdSm90ILi2EN4cute5tupleIJNS5_1CILi1EEES8_S8_EEENS6_IJNS7_ILi128EEESA_NS7_ILi256EEEEEELi256ENS_12float_e4m3_tEfNS_4arch4Sm90ELb1ELb0ELb0ELb0ELb0ELb0ELb0ELb1ELb1ELb1ELb0ELb0EEENS1_21CollectiveEpilogueFwdINS6_IJSA_SB_SA_EEES9_NS_10bfloat16_tESF_Li256ELb0ELb1ELb0ELb1EEENS1_30DynamicPersistentTileSchedulerILi256ELi128ELb0ELb1ELb1EEEEEEEEEvNT_6ParamsE,"",@"SHT_CUDA_INFO"
	.sectionflags	@""
	.align	4


	//----- nvinfo : EIATTR_CUDA_API_VERSION
	.align		4
        /*0000*/ 	.byte	0x04, 0x37
        /*0002*/ 	.short	(.L_256 - .L_255)
.L_255:
        /*0004*/ 	.word	0x00000082


	//----- nvinfo : EIATTR_KPARAM_INFO
	.align		4
.L_256:
        /*0008*/ 	.byte	0x04, 0x17
        /*000a*/ 	.short	(.L_258 - .L_257)
.L_257:
        /*000c*/ 	.word	0x00000000
        /*0010*/ 	.short	0x0000
        /*0012*/ 	.short	0x0070
        /*0014*/ 	.byte	0x00, 0xf0, 0x01, 0x2a


	//----- nvinfo : EIATTR_SPARSE_MMA_MASK
	.align		4
.L_258:
        /*0018*/ 	.byte	0x03, 0x50
        /*001a*/ 	.short	0x0000


	//----- nvinfo : EIATTR_MAXREG_COUNT
	.align		4
        /*001c*/ 	.byte	0x03, 0x1b
        /*001e*/ 	.short	0x00a8


	//----- nvinfo : EIATTR_NUM_BARRIERS
	.align		4
        /*0020*/ 	.byte	0x02, 0x4c
        /*0022*/ 	.byte	0x10
	.zero		1


	//----- nvinfo : EIATTR_EXTERNS
	.align		4
        /*0024*/ 	.byte	0x04, 0x0f
        /*0026*/ 	.short	(.L_260 - .L_259)


	//   ....[0]....
	.align		4
.L_259:
        /*0028*/ 	.word	index@(__assertfail)


	//----- nvinfo : EIATTR_ANNOTATIONS
	.align		4
.L_260:
        /*002c*/ 	.byte	0x04, 0x55
        /*002e*/ 	.short	(.L_262 - .L_261)


	//   ....[0]....
.L_261:
        /* <DEDUP_REMOVED lines=34> */


	//----- nvinfo : EIATTR_MERCURY_ISA_VERSION
	.align		4
.L_262:
        /*0238*/ 	.byte	0x03, 0x5f
        /*023a*/ 	.short	0x0101


	//----- nvinfo : EIATTR_INT_WARP_WIDE_INSTR_OFFSETS
	.align		4
        /*023c*/ 	.byte	0x04, 0x31
        /*023e*/ 	.short	(.L_264 - .L_263)


	//   ....[0]....
.L_263:
        /*0240*/ 	.word	0x00000130


	//   ....[1]....
        /*0244*/ 	.word	0x00000170


	//   ....[2]....
        /*0248*/ 	.word	0x000001e0


	//   ....[3]....
        /*024c*/ 	.word	0x0000e0b0


	//   ....[4]....
        /*0250*/ 	.word	0x0000e140


	//   ....[5]....
        /*0254*/ 	.word	0x00010e70


	//   ....[6]....
        /*0258*/ 	.word	0x00010f00


	//----- nvinfo : EIATTR_COOP_GROUP_MASK_REGIDS
	.align		4
.L_264:
        /*025c*/ 	.byte	0x04, 0x29
        /*025e*/ 	.short	(.L_266 - .L_265)


	//   ....[0]....
.L_265:
        /*0260*/ 	.word	0xffffffff


	//   ....[1]....
        /*0264*/ 	.word	0xffffffff


	//   ....[2]....
        /*0268*/ 	.word	0xffffffff


	//   ....[3]....
        /*026c*/ 	.word	0xffffffff


	//   ....[4]....
        /*0270*/ 	.word	0xffffffff


	//   ....[5]....
        /*0274*/ 	.word	0xffffffff


	//   ....[6]....
        /*0278*/ 	.word	0xffffffff


	//   ....[7]....
        /*027c*/ 	.word	0xffffffff


	//   ....[8]....
        /*0280*/ 	.word	0xffffffff


	//   ....[9]....
        /*0284*/ 	.word	0xffffffff


	//   ....[10]....
        /*0288*/ 	.word	0xffffffff


	//   ....[11]....
        /*028c*/ 	.word	0xffffffff


	//   ....[12]....
        /*0290*/ 	.word	0xffffffff


	//   ....[13]....
        /*0294*/ 	.word	0xffffffff


	//   ....[14]....
        /*0298*/ 	.word	0xffffffff


	//   ....[15]....
        /*029c*/ 	.word	0xffffffff


	//   ....[16]....
        /*02a0*/ 	.word	0xffffffff


	//   ....[17]....
        /*02a4*/ 	.word	0xffffffff


	//   ....[18]....
        /*02a8*/ 	.word	0xffffffff


	//   ....[19]....
        /*02ac*/ 	.word	0xffffffff


	//   ....[20]....
        /*02b0*/ 	.word	0xffffffff


	//   ....[21]....
        /*02b4*/ 	.word	0xffffffff


	//   ....[22]....
        /*02b8*/ 	.word	0xffffffff


	//   ....[23]....
        /*02bc*/ 	.word	0xffffffff


	//   ....[24]....
        /*02c0*/ 	.word	0xffffffff


	//   ....[25]....
        /*02c4*/ 	.word	0xffffffff


	//   ....[26]....
        /*02c8*/ 	.word	0xffffffff


	//   ....[27]....
        /*02cc*/ 	.word	0xffffffff


	//   ....[28]....
        /*02d0*/ 	.word	0xffffffff


	//   ....[29]....
        /*02d4*/ 	.word	0xffffffff


	//   ....[30]....
        /*02d8*/ 	.word	0xffffffff


	//   ....[31]....
        /*02dc*/ 	.word	0xffffffff


	//   ....[32]....
        /*02e0*/ 	.word	0xffffffff


	//   ....[33]....
        /*02e4*/ 	.word	0xffffffff


	//   ....[34]....
        /*02e8*/ 	.word	0xffffffff


	//   ....[35]....
        /*02ec*/ 	.word	0xffffffff


	//   ....[36]....
        /*02f0*/ 	.word	0xffffffff


	//   ....[37]....
        /*02f4*/ 	.word	0xffffffff


	//   ....[38]....
        /*02f8*/ 	.word	0xffffffff


	//   ....[39]....
        /*02fc*/ 	.word	0xffffffff


	//   ....[40]....
        /*0300*/ 	.word	0xffffffff


	//   ....[41]....
        /*0304*/ 	.word	0xffffffff


	//   ....[42]....
        /*0308*/ 	.word	0xffffffff


	//   ....[43]....
        /*030c*/ 	.word	0xffffffff


	//   ....[44]....
        /*0310*/ 	.word	0xffffffff


	//   ....[45]....
        /*0314*/ 	.word	0xffffffff


	//   ....[46]....
        /*0318*/ 	.word	0xffffffff


	//   ....[47]....
        /*031c*/ 	.word	0xffffffff


	//   ....[48]....
        /*0320*/ 	.word	0xffffffff


	//   ....[49]....
        /*0324*/ 	.word	0xffffffff


	//   ....[50]....
        /*0328*/ 	.word	0xffffffff


	//   ....[51]....
        /*032c*/ 	.word	0xffffffff


	//   ....[52]....
        /*0330*/ 	.word	0xffffffff


	//   ....[53]....
        /*0334*/ 	.word	0xffffffff


	//   ....[54]....
        /*0338*/ 	.word	0xffffffff


	//   ....[55]....
        /*033c*/ 	.word	0xffffffff


	//   ....[56]....
        /*0340*/ 	.word	0xffffffff


	//   ....[57]....
        /*0344*/ 	.word	0xffffffff


	//   ....[58]....
        /*0348*/ 	.word	0xffffffff


	//   ....[59]....
        /*034c*/ 	.word	0xffffffff


	//   ....[60]....
        /*0350*/ 	.word	0xffffffff


	//   ....[61]....
        /*0354*/ 	.word	0xffffffff


	//   ....[62]....
        /*0358*/ 	.word	0xffffffff


	//   ....[63]....
        /*035c*/ 	.word	0xffffffff


	//   ....[64]....
        /*0360*/ 	.word	0xffffffff


	//   ....[65]....
        /*0364*/ 	.word	0xffffffff


	//   ....[66]....
        /*0368*/ 	.word	0xffffffff


	//   ....[67]....
        /*036c*/ 	.word	0xffffffff


	//   ....[68]....
        /*0370*/ 	.word	0xffffffff


	//   ....[69]....
        /*0374*/ 	.word	0xffffffff


	//   ....[70]....
        /*0378*/ 	.word	0xffffffff


	//   ....[71]....
        /*037c*/ 	.word	0xffffffff


	//   ....[72]....
        /*0380*/ 	.word	0xffffffff


	//   ....[73]....
        /*0384*/ 	.word	0xffffffff


	//   ....[74]....
        /*0388*/ 	.word	0xffffffff


	//   ....[75]....
        /*038c*/ 	.word	0xffffffff


	//   ....[76]....
        /*0390*/ 	.word	0xffffffff


	//   ....[77]....
        /*0394*/ 	.word	0xffffffff


	//   ....[78]....
        /*0398*/ 	.word	0xffffffff


	//   ....[79]....
        /*039c*/ 	.word	0xffffffff


	//   ....[80]....
        /*03a0*/ 	.word	0xffffffff


	//   ....[81]....
        /*03a4*/ 	.word	0xffffffff


	//   ....[82]....
        /*03a8*/ 	.word	0xffffffff


	//   ....[83]....
        /*03ac*/ 	.word	0xffffffff


	//   ....[84]....
        /*03b0*/ 	.word	0xffffffff


	//   ....[85]....
        /*03b4*/ 	.word	0xffffffff


	//   ....[86]....
        /*03b8*/ 	.word	0xffffffff


	//   ....[87]....
        /*03bc*/ 	.word	0xffffffff


	//   ....[88]....
        /*03c0*/ 	.word	0xffffffff


	//   ....[89]....
        /*03c4*/ 	.word	0xffffffff


	//   ....[90]....
        /*03c8*/ 	.word	0xffffffff


	//   ....[91]....
        /*03cc*/ 	.word	0xffffffff


	//   ....[92]....
        /*03d0*/ 	.word	0xffffffff


	//   ....[93]....
        /*03d4*/ 	.word	0xffffffff


	//   ....[94]....
        /*03d8*/ 	.word	0xffffffff


	//   ....[95]....
        /*03dc*/ 	.word	0xffffffff


	//   ....[96]....
        /*03e0*/ 	.word	0xffffffff


	//   ....[97]....
        /*03e4*/ 	.word	0xffffffff


	//   ....[98]....
        /*03e8*/ 	.word	0xffffffff


	//   ....[99]....
        /*03ec*/ 	.word	0xffffffff


	//   ....[100]....
        /*03f0*/ 	.word	0xffffffff


	//   ....[101]....
        /*03f4*/ 	.word	0xffffffff


	//   ....[102]....
        /*03f8*/ 	.word	0xffffffff


	//   ....[103]....
        /*03fc*/ 	.word	0xffffffff


	//   ....[104]....
        /*0400*/ 	.word	0xffffffff


	//   ....[105]....
        /*0404*/ 	.word	0xffffffff


	//   ....[106]....
        /*0408*/ 	.word	0xffffffff


	//   ....[107]....
        /*040c*/ 	.word	0xffffffff


	//   ....[108]....
        /*0410*/ 	.word	0xffffffff


	//   ....[109]....
        /*0414*/ 	.word	0xffffffff


	//   ....[110]....
        /*0418*/ 	.word	0xffffffff


	//   ....[111]....
        /*041c*/ 	.word	0xffffffff


	//   ....[112]....
        /*0420*/ 	.word	0xffffffff


	//   ....[113]....
        /*0424*/ 	.word	0xffffffff


	//   ....[114]....
        /*0428*/ 	.word	0xffffffff


	//   ....[115]....
        /*042c*/ 	.word	0xffffffff


	//   ....[116]....
        /*0430*/ 	.word	0xffffffff


	//   ....[117]....
        /*0434*/ 	.word	0xffffffff


	//   ....[118]....
        /*0438*/ 	.word	0xffffffff


	//   ....[119]....
        /*043c*/ 	.word	0xffffffff


	//   ....[120]....
        /*0440*/ 	.word	0xffffffff


	//   ....[121]....
        /*0444*/ 	.word	0xffffffff


	//   ....[122]....
        /*0448*/ 	.word	0xffffffff


	//   ....[123]....
        /*044c*/ 	.word	0xffffffff


	//   ....[124]....
        /*0450*/ 	.word	0xffffffff


	//   ....[125]....
        /*0454*/ 	.word	0xffffffff


	//   ....[126]....
        /*0458*/ 	.word	0xffffffff


	//   ....[127]....
        /*045c*/ 	.word	0xffffffff


	//   ....[128]....
        /*0460*/ 	.word	0xffffffff


	//   ....[129]....
        /*0464*/ 	.word	0xffffffff


	//   ....[130]....
        /*0468*/ 	.word	0xffffffff


	//   ....[131]....
        /*046c*/ 	.word	0xffffffff


	//   ....[132]....
        /*0470*/ 	.word	0x0500000f


	//   ....[133]....
        /*0474*/ 	.word	0x0500000f


	//   ....[134]....
        /*0478*/ 	.word	0x0500000f


	//   ....[135]....
        /*047c*/ 	.word	0x0500000f


	//   ....[136]....
        /*0480*/ 	.word	0x0500000f


	//   ....[137]....
        /*0484*/ 	.word	0x0500000f


	//   ....[138]....
        /*0488*/ 	.word	0x0500000f


	//   ....[139]....
        /*048c*/ 	.word	0x0500000f


	//   ....[140]....
        /*0490*/ 	.word	0x0500000f


	//   ....[141]....
        /*0494*/ 	.word	0x0500000f


	//   ....[142]....
        /*0498*/ 	.word	0x0500000f


	//   ....[143]....
        /*049c*/ 	.word	0x0500000f


	//   ....[144]....
        /*04a0*/ 	.word	0x0500000f


	//   ....[145]....
        /*04a4*/ 	.word	0x0500000f


	//   ....[146]....
        /*04a8*/ 	.word	0x0500000f


	//   ....[147]....
        /*04ac*/ 	.word	0x0500000f


	//   ....[148]....
        /*04b0*/ 	.word	0x0500000f


	//   ....[149]....
        /*04b4*/ 	.word	0x0500000f


	//----- nvinfo : EIATTR_COOP_GROUP_INSTR_OFFSETS
	.align		4
.L_266:
        /*04b8*/ 	.byte	0x04, 0x28
        /*04ba*/ 	.short	(.L_268 - .L_267)


	//   ....[0]....
.L_267:
        /*04bc*/ 	.word	0x00000070


	//   ....[1]....
        /*04c0*/ 	.word	0x00000140


	//   ....[2]....
        /*04c4*/ 	.word	0x00000190


	//   ....[3]....
        /*04c8*/ 	.word	0x000003c0


	//   ....[4]....
        /*04cc*/ 	.word	0x00000520


	//   ....[5]....
        /*04d0*/ 	.word	0x00000640


	//   ....[6]....
        /*04d4*/ 	.word	0x000007a0


	//   ....[7]....
        /*04d8*/ 	.word	0x00001990


	//   ....[8]....
        /*04dc*/ 	.word	0x00002260


	//   ....[9]....
        /*04e0*/ 	.word	0x00002aa0


	//   ....[10]....
        /*04e4*/ 	.word	0x00002ac0


	//   ....[11]....
        /*04e8*/ 	.word	0x00002ad0


	//   ....[12]....
        /*04ec*/ 	.word	0x000035c0


	//   ....[13]....
        /*04f0*/ 	.word	0x000036c0


	//   ....[14]....
        /*04f4*/ 	.word	0x000049a0


	//   ....[15]....
        /*04f8*/ 	.word	0x000049c0


	//   ....[16]....
        /*04fc*/ 	.word	0x00005040


	//   ....[17]....
        /*0500*/ 	.word	0x00005140


	//   ....[18]....
        /*0504*/ 	.word	0x000059b0


	//   ....[19]....
        /*0508*/ 	.word	0x00005a30


	//   ....[20]....
        /*050c*/ 	.word	0x000078f0


	//   ....[21]....
        /*0510*/ 	.word	0x00007900


	//   ....[22]....
        /*0514*/ 	.word	0x00007930


	//   ....[23]....
        /*0518*/ 	.word	0x00007940


	//   ....[24]....
        /*051c*/ 	.word	0x00009550


	//   ....[25]....
        /*0520*/ 	.word	0x00009600


	//   ....[26]....
        /*0524*/ 	.word	0x00009620


	//   ....[27]....
        /*0528*/ 	.word	0x00009640


	//   ....[28]....
        /*052c*/ 	.word	0x0000b060


	//   ....[29]....
        /*0530*/ 	.word	0x0000b090


	//   ....[30]....
        /*0534*/ 	.word	0x0000b120


	//   ....[31]....
        /*0538*/ 	.word	0x0000b150


	//   ....[32]....
        /*053c*/ 	.word	0x0000b170


	//   ....[33]....
        /*0540*/ 	.word	0x0000b190


	//   ....[34]....
        /*0544*/ 	.word	0x0000b1c0


	//   ....[35]....
        /*0548*/ 	.word	0x0000b1d0


	//   ....[36]....
        /*054c*/ 	.word	0x0000b200


	//   ....[37]....
        /*0550*/ 	.word	0x0000b230


	//   ....[38]....
        /*0554*/ 	.word	0x0000b260


	//   ....[39]....
        /*0558*/ 	.word	0x0000b290


	//   ....[40]....
        /*055c*/ 	.word	0x0000b2c0


	//   ....[41]....
        /*0560*/ 	.word	0x0000b2e0


	//   ....[42]....
        /*0564*/ 	.word	0x0000b310


	//   ....[43]....
        /*0568*/ 	.word	0x0000b320


	//   ....[44]....
        /*056c*/ 	.word	0x0000b340


	//   ....[45]....
        /*0570*/ 	.word	0x0000b350


	//   ....[46]....
        /*0574*/ 	.word	0x0000b360


	//   ....[47]....
        /*0578*/ 	.word	0x0000b370


	//   ....[48]....
        /*057c*/ 	.word	0x0000b390


	//   ....[49]....
        /*0580*/ 	.word	0x0000b3a0


	//   ....[50]....
        /*0584*/ 	.word	0x0000b3b0


	//   ....[51]....
        /*0588*/ 	.word	0x0000b3c0


	//   ....[52]....
        /*058c*/ 	.word	0x0000b3d0


	//   ....[53]....
        /*0590*/ 	.word	0x0000b3e0


	//   ....[54]....
        /*0594*/ 	.word	0x0000b3f0


	//   ....[55]....
        /*0598*/ 	.word	0x0000b400


	//   ....[56]....
        /*059c*/ 	.word	0x0000b420


	//   ....[57]....
        /*05a0*/ 	.word	0x0000b430


	//   ....[58]....
        /*05a4*/ 	.word	0x0000b440


	//   ....[59]....
        /*05a8*/ 	.word	0x0000b450


	//   ....[60]....
        /*05ac*/ 	.word	0x0000b5a0


	//   ....[61]....
        /*05b0*/ 	.word	0x0000b5d0


	//   ....[62]....
        /*05b4*/ 	.word	0x0000b610


	//   ....[63]....
        /*05b8*/ 	.word	0x0000b640


	//   ....[64]....
        /*05bc*/ 	.word	0x0000b660


	//   ....[65]....
        /*05c0*/ 	.word	0x0000b680


	//   ....[66]....
        /*05c4*/ 	.word	0x0000b6a0


	//   ....[67]....
        /*05c8*/ 	.word	0x0000b6c0


	//   ....[68]....
        /*05cc*/ 	.word	0x0000b6e0


	//   ....[69]....
        /*05d0*/ 	.word	0x0000b710


	//   ....[70]....
        /*05d4*/ 	.word	0x0000b720


	//   ....[71]....
        /*05d8*/ 	.word	0x0000b730


	//   ....[72]....
        /*05dc*/ 	.word	0x0000b740


	//   ....[73]....
        /*05e0*/ 	.word	0x0000b750


	//   ....[74]....
        /*05e4*/ 	.word	0x0000b760


	//   ....[75]....
        /*05e8*/ 	.word	0x0000b770


	//   ....[76]....
        /*05ec*/ 	.word	0x0000b780


	//   ....[77]....
        /*05f0*/ 	.word	0x0000b790


	//   ....[78]....
        /*05f4*/ 	.word	0x0000b7d0


	//   ....[79]....
        /*05f8*/ 	.word	0x0000b7f0


	//   ....[80]....
        /*05fc*/ 	.word	0x0000b810


	//   ....[81]....
        /*0600*/ 	.word	0x0000b820


	//   ....[82]....
        /*0604*/ 	.word	0x0000b840


	//   ....[83]....
        /*0608*/ 	.word	0x0000b850


	//   ....[84]....
        /*060c*/ 	.word	0x0000b860


	//   ....[85]....
        /*0610*/ 	.word	0x0000b870


	//   ....[86]....
        /*0614*/ 	.word	0x0000b880


	//   ....[87]....
        /*0618*/ 	.word	0x0000b890


	//   ....[88]....
        /*061c*/ 	.word	0x0000b8a0


	//   ....[89]....
        /*0620*/ 	.word	0x0000b8b0


	//   ....[90]....
        /*0624*/ 	.word	0x0000b8c0


	//   ....[91]....
        /*0628*/ 	.word	0x0000b8d0


	//   ....[92]....
        /*062c*/ 	.word	0x0000bf70


	//   ....[93]....
        /*0630*/ 	.word	0x0000bfa0


	//   ....[94]....
        /*0634*/ 	.word	0x0000bfd0


	//   ....[95]....
        /*0638*/ 	.word	0x0000c000


	//   ....[96]....
        /*063c*/ 	.word	0x0000c580


	//   ....[97]....
        /*0640*/ 	.word	0x0000c5b0


	//   ....[98]....
        /*0644*/ 	.word	0x0000c740


	//   ....[99]....
        /*0648*/ 	.word	0x0000c760


	//   ....[100]....
        /*064c*/ 	.word	0x0000c8a0


	//   ....[101]....
        /*0650*/ 	.word	0x0000c8c0


	//   ....[102]....
        /*0654*/ 	.word	0x0000ca10


	//   ....[103]....
        /*0658*/ 	.word	0x0000ca30


	//   ....[104]....
        /*065c*/ 	.word	0x0000d1b0


	//   ....[105]....
        /*0660*/ 	.word	0x0000d1d0


	//   ....[106]....
        /*0664*/ 	.word	0x0000d310


	//   ....[107]....
        /*0668*/ 	.word	0x0000d330


	//   ....[108]....
        /*066c*/ 	.word	0x0000d470


	//   ....[109]....
        /*0670*/ 	.word	0x0000d490


	//   ....[110]....
        /*0674*/ 	.word	0x0000d5e0


	//   ....[111]....
        /*0678*/ 	.word	0x0000d600


	//   ....[112]....
        /*067c*/ 	.word	0x0000d7e0


	//   ....[113]....
        /*0680*/ 	.word	0x0000e890


	//   ....[114]....
        /*0684*/ 	.word	0x0000f4c0


	//   ....[115]....
        /*0688*/ 	.word	0x0000f4f0


	//   ....[116]....
        /*068c*/ 	.word	0x0000f530


	//   ....[117]....
        /*0690*/ 	.word	0x0000f560


	//   ....[118]....
        /*0694*/ 	.word	0x0000f610


	//   ....[119]....
        /*0698*/ 	.word	0x0000f620


	//   ....[120]....
        /*069c*/ 	.word	0x0000f6a0


	//   ....[121]....
        /*06a0*/ 	.word	0x0000f6b0


	//   ....[122]....
        /*06a4*/ 	.word	0x0000f730


	//   ....[123]....
        /*06a8*/ 	.word	0x0000f740


	//   ....[124]....
        /*06ac*/ 	.word	0x0000f7c0


	//   ....[125]....
        /*06b0*/ 	.word	0x0000f7d0


	//   ....[126]....
        /*06b4*/ 	.word	0x0000f850


	//   ....[127]....
        /*06b8*/ 	.word	0x0000f860


	//   ....[128]....
        /*06bc*/ 	.word	0x0000f870


	//   ....[129]....
        /*06c0*/ 	.word	0x0000f8b0


	//   ....[130]....
        /*06c4*/ 	.word	0x00011a70


	//   ....[131]....
        /*06c8*/ 	.word	0x00011c10


	//   ....[132]....
        /*06cc*/ 	.word	0x00012210


	//   ....[133]....
        /*06d0*/ 	.word	0x000123c0


	//   ....[134]....
        /*06d4*/ 	.word	0x00012420


	//   ....[135]....
        /*06d8*/ 	.word	0x000124b0


	//   ....[136]....
        /*06dc*/ 	.word	0x00012590


	//   ....[137]....
        /*06e0*/ 	.word	0x000125f0


	//   ....[138]....
        /*06e4*/ 	.word	0x00012700


	//   ....[139]....
        /*06e8*/ 	.word	0x00012760


	//   ....[140]....
        /*06ec*/ 	.word	0x00012850


	//   ....[141]....
        /*06f0*/ 	.word	0x000128b0


	//   ....[142]....
        /*06f4*/ 	.word	0x000129a0


	//   ....[143]....
        /*06f8*/ 	.word	0x00012a00


	//   ....[144]....
        /*06fc*/ 	.word	0x00012af0


	//   ....[145]....
        /*0700*/ 	.word	0x00012b50


	//   ....[146]....
        /*0704*/ 	.word	0x00012c30


	//   ....[147]....
        /*0708*/ 	.word	0x00012c90


	//   ....[148]....
        /*070c*/ 	.word	0x00012d60


	//   ....[149]....
        /*0710*/ 	.word	0x000130b0


	//----- nvinfo : EIATTR_REG_RECONFIG
	.align		4
.L_268:
        /*0714*/ 	.byte	0x01, 0x54
	.zero		2


	//----- nvinfo : EIATTR_SYSCALL_OFFSETS
	.align		4
        /*0718*/ 	.byte	0x04, 0x46
        /*071a*/ 	.short	(.L_270 - .L_269)


	//   ....[0]....
.L_269:
        /*071c*/ 	.word	0x00001b70


	//   ....[1]....
        /*0720*/ 	.word	0x0000e2b0


	//   ....[2]....
        /*0724*/ 	.word	0x0000e440


	//   ....[3]....
        /*0728*/ 	.word	0x0000e590


	//   ....[4]....
        /*072c*/ 	.word	0x0000e6e0


	//   ....[5]....
        /*0730*/ 	.word	0x0000f0a0


	//----- nvinfo : EIATTR_MBARRIER_INSTR_OFFSETS
	.align		4
.L_270:
        /*0734*/ 	.byte	0x04, 0x39
        /*0736*/ 	.short	(.L_272 - .L_271)


	//   ....[0]....
.L_271:
        /*0738*/ 	.word	0x00000270
        /*073c*/ 	.word	0x000000ff
        /*0740*/ 	.word	0x00038800
        /*0744*/ 	.short	0x0100
        /*0746*/ 	.byte	0x08
	.zero		1


	//   ....[1]....
        /*0748*/ 	.word	0x00000280
        /*074c*/ 	.word	0x000000ff
        /*0750*/ 	.word	0x00038820
        /*0754*/ 	.short	0x0100
        /*0756*/ 	.byte	0x08
	.zero		1


	//   ....[2]....
        /*0758*/ 	.word	0x00000370
        /*075c*/ 	.word	0x000000ff
        /*0760*/ 	.word	0x00038830
        /*0764*/ 	.short	0x0100
        /*0766*/ 	.byte	0x08
	.zero		1


	//   ....[3]....
        /*0768*/ 	.word	0x00000380
        /*076c*/ 	.word	0x000000ff
        /*0770*/ 	.word	0x00038840
        /*0774*/ 	.short	0x0100
        /*0776*/ 	.byte	0x08
	.zero		1


	//   ....[4]....
        /*0778*/ 	.word	0x00000390
        /*077c*/ 	.word	0x000000ff
        /*0780*/ 	.word	0x00038838
        /*0784*/ 	.short	0x0100
        /*0786*/ 	.byte	0x08
	.zero		1


	//   ....[5]....
        /*0788*/ 	.word	0x000003a0
        /*078c*/ 	.word	0x000000ff
        /*0790*/ 	.word	0x00038848
        /*0794*/ 	.short	0x0100
        /*0796*/ 	.byte	0x08
	.zero		1


	//   ....[6]....
        /*0798*/ 	.word	0x000004d0
        /*079c*/ 	.word	0x000000ff
        /*07a0*/ 	.word	0x00038850
        /*07a4*/ 	.short	0x0100
        /*07a6*/ 	.byte	0x08
	.zero		1


	//   ....[7]....
        /*07a8*/ 	.word	0x000004e0
        /*07ac*/ 	.word	0x000000ff
        /*07b0*/ 	.word	0x00038860
        /*07b4*/ 	.short	0x0100
        /*07b6*/ 	.byte	0x08
	.zero		1


	//   ....[8]....
        /*07b8*/ 	.word	0x000004f0
        /*07bc*/ 	.word	0x000000ff
        /*07c0*/ 	.word	0x00038858
        /*07c4*/ 	.short	0x0100
        /*07c6*/ 	.byte	0x08
	.zero		1


	//   ....[9]....
        /*07c8*/ 	.word	0x00000500
        /*07cc*/ 	.word	0x000000ff
        /*07d0*/ 	.word	0x00038868
        /*07d4*/ 	.short	0x0100
        /*07d6*/ 	.byte	0x08
	.zero		1


	//   ....[10]....
        /*07d8*/ 	.word	0x000005f0
        /*07dc*/ 	.word	0x000000ff
        /*07e0*/ 	.word	0x00038870
        /*07e4*/ 	.short	0x0100
        /*07e6*/ 	.byte	0x06
	.zero		1


	//   ....[11]....
        /*07e8*/ 	.word	0x00000600
        /*07ec*/ 	.word	0x000000ff
        /*07f0*/ 	.word	0x00038880
        /*07f4*/ 	.short	0x0100
        /*07f6*/ 	.byte	0x06
	.zero		1


	//   ....[12]....
        /*07f8*/ 	.word	0x00000610
        /*07fc*/ 	.word	0x000000ff
        /*0800*/ 	.word	0x00038878
        /*0804*/ 	.short	0x0100
        /*0806*/ 	.byte	0x06
	.zero		1


	//   ....[13]....
        /*0808*/ 	.word	0x00000620
        /*080c*/ 	.word	0x000000ff
        /*0810*/ 	.word	0x00038888
        /*0814*/ 	.short	0x0100
        /*0816*/ 	.byte	0x06
	.zero		1


	//   ....[14]....
        /*0818*/ 	.word	0x00000750
        /*081c*/ 	.word	0x000000ff
        /*0820*/ 	.word	0x00038890
        /*0824*/ 	.short	0x0100
        /*0826*/ 	.byte	0x08
	.zero		1


	//   ....[15]....
        /*0828*/ 	.word	0x00000760
        /*082c*/ 	.word	0x000000ff
        /*0830*/ 	.word	0x000388a0
        /*0834*/ 	.short	0x0100
        /*0836*/ 	.byte	0x08
	.zero		1


	//   ....[16]....
        /*0838*/ 	.word	0x00000770
        /*083c*/ 	.word	0x000000ff
        /*0840*/ 	.word	0x00038898
        /*0844*/ 	.short	0x0100
        /*0846*/ 	.byte	0x08
	.zero		1


	//   ....[17]....
        /*0848*/ 	.word	0x00000780
        /*084c*/ 	.word	0x000000ff
        /*0850*/ 	.word	0x000388a8
        /*0854*/ 	.short	0x0100
        /*0856*/ 	.byte	0x08
	.zero		1


	//   ....[18]....
        /*0858*/ 	.word	0x000008b0
        /*085c*/ 	.word	0x000000ff
        /*0860*/ 	.word	0x000388b0
        /*0864*/ 	.short	0x0100
        /*0866*/ 	.byte	0x08
	.zero		1


	//   ....[19]....
        /*0868*/ 	.word	0x000008c0
        /*086c*/ 	.word	0x000000ff
        /*0870*/ 	.word	0x000388c0
        /*0874*/ 	.short	0x0100
        /*0876*/ 	.byte	0x08
	.zero		1


	//   ....[20]....
        /*0878*/ 	.word	0x000008d0
        /*087c*/ 	.word	0x000000ff
        /*0880*/ 	.word	0x000388b8
        /*0884*/ 	.short	0x0100
        /*0886*/ 	.byte	0x08
	.zero		1


	//   ....[21]....
        /*0888*/ 	.word	0x000008e0
        /*088c*/ 	.word	0x000000ff
        /*0890*/ 	.word	0x000388c8
        /*0894*/ 	.short	0x0100
        /*0896*/ 	.byte	0x08
	.zero		1


	//   ....[22]....
        /*0898*/ 	.word	0x00001bf0
        /*089c*/ 	.word	0x000000ff
        /*08a0*/ 	.word	0x00038800
        /*08a4*/ 	.short	0x010a
        /*08a6*/ 	.byte	0x29
	.zero		1


	//   ....[23]....
        /*08a8*/ 	.word	0x00001c70
        /*08ac*/ 	.word	0x00000003
        /*08b0*/ 	.word	0x00038830
        /*08b4*/ 	.short	0x010a
        /*08b6*/ 	.byte	0x3f
	.zero		1


	//   ....[24]....
        /*08b8*/ 	.word	0x00001cd0
        /*08bc*/ 	.word	0x00000003
        /*08c0*/ 	.word	0x00038830
        /*08c4*/ 	.short	0x010a
        /*08c6*/ 	.byte	0x3f
	.zero		1


	//   ....[25]....
        /*08c8*/ 	.word	0x000024e0
        /*08cc*/ 	.word	0x00000003
        /*08d0*/ 	.word	0x00000000
        /*08d4*/ 	.short	0x0101
        /*08d6*/ 	.byte	0x3f
	.zero		1


	//   ....[26]....
        /*08d8*/ 	.word	0x00004380
        /*08dc*/ 	.word	0x000000ff
        /*08e0*/ 	.word	0x00038830
        /*08e4*/ 	.short	0x010a
        /*08e6*/ 	.byte	0x06
	.zero		1


	//   ....[27]....
        /*08e8*/ 	.word	0x000043c0
        /*08ec*/ 	.word	0x000000ff
        /*08f0*/ 	.word	0x00038830
        /*08f4*/ 	.short	0x010a
        /*08f6*/ 	.byte	0x06
	.zero		1


	//   ....[28]....
        /*08f8*/ 	.word	0x00004730
        /*08fc*/ 	.word	0x000000ff
        /*0900*/ 	.word	0x00038850
        /*0904*/ 	.short	0x010a
        /*0906*/ 	.byte	0x06
	.zero		1


	//   ....[29]....
        /*0908*/ 	.word	0x00004770
        /*090c*/ 	.word	0x000000ff
        /*0910*/ 	.word	0x00038850
        /*0914*/ 	.short	0x010a
        /*0916*/ 	.byte	0x06
	.zero		1


	//   ....[30]....
        /*0918*/ 	.word	0x000061c0
        /*091c*/ 	.word	0x00000003
        /*0920*/ 	.word	0x00000000
        /*0924*/ 	.short	0x0101
        /*0926*/ 	.byte	0x3f
	.zero		1


	//   ....[31]....
        /*0928*/ 	.word	0x000065a0
        /*092c*/ 	.word	0x000000ff
        /*0930*/ 	.word	0x00000000
        /*0934*/ 	.short	0x0101
        /*0936*/ 	.byte	0x06
	.zero		1


	//   ....[32]....
        /*0938*/ 	.word	0x00007050
        /*093c*/ 	.word	0x000000ff
        /*0940*/ 	.word	0x00038830
        /*0944*/ 	.short	0x010a
        /*0946*/ 	.byte	0x06
	.zero		1


	//   ....[33]....
        /*0948*/ 	.word	0x00007090
        /*094c*/ 	.word	0x000000ff
        /*0950*/ 	.word	0x00038830
        /*0954*/ 	.short	0x010a
        /*0956*/ 	.byte	0x06
	.zero		1


	//   ....[34]....
        /*0958*/ 	.word	0x000073d0
        /*095c*/ 	.word	0x000000ff
        /*0960*/ 	.word	0x00038850
        /*0964*/ 	.short	0x010a
        /*0966*/ 	.byte	0x06
	.zero		1


	//   ....[35]....
        /*0968*/ 	.word	0x00007410
        /*096c*/ 	.word	0x000000ff
        /*0970*/ 	.word	0x00038850
        /*0974*/ 	.short	0x010a
        /*0976*/ 	.byte	0x06
	.zero		1


	//   ....[36]....
        /*0978*/ 	.word	0x000086c0
        /*097c*/ 	.word	0x00000003
        /*0980*/ 	.word	0x00000000
        /*0984*/ 	.short	0x0101
        /*0986*/ 	.byte	0x3f
	.zero		1


	//   ....[37]....
        /*0988*/ 	.word	0x000088b0
        /*098c*/ 	.word	0x000000ff
        /*0990*/ 	.word	0x00000000
        /*0994*/ 	.short	0x0101
        /*0996*/ 	.byte	0x06
	.zero		1


	//   ....[38]....
        /*0998*/ 	.word	0x000092b0
        /*099c*/ 	.word	0x000000ff
        /*09a0*/ 	.word	0x00038850
        /*09a4*/ 	.short	0x010a
        /*09a6*/ 	.byte	0x0e
	.zero		1


	//   ....[39]....
        /*09a8*/ 	.word	0x000092f0
        /*09ac*/ 	.word	0x000000ff
        /*09b0*/ 	.word	0x00038850
        /*09b4*/ 	.short	0x010a
        /*09b6*/ 	.byte	0x0e
	.zero		1


	//   ....[40]....
        /*09b8*/ 	.word	0x00009cb0
        /*09bc*/ 	.word	0x000000ff
        /*09c0*/ 	.word	0x00000000
        /*09c4*/ 	.short	0x0101
        /*09c6*/ 	.byte	0x04
	.zero		1


	//   ....[41]....
        /*09c8*/ 	.word	0x0000c560
        /*09cc*/ 	.word	0x00000000
        /*09d0*/ 	.word	0x00000000
        /*09d4*/ 	.short	0x0101
        /*09d6*/ 	.byte	0x3f
	.zero		1


	//   ....[42]....
        /*09d8*/ 	.word	0x0000eb10
        /*09dc*/ 	.word	0x00000004
        /*09e0*/ 	.word	0x00038880
        /*09e4*/ 	.short	0x010a
        /*09e6*/ 	.byte	0x3f
	.zero		1


	//   ....[43]....
        /*09e8*/ 	.word	0x0000ed10
        /*09ec*/ 	.word	0x00000004
        /*09f0*/ 	.word	0x00038840
        /*09f4*/ 	.short	0x010a
        /*09f6*/ 	.byte	0x3f
	.zero		1


	//   ....[44]....
        /*09f8*/ 	.word	0x0000f9a0
        /*09fc*/ 	.word	0x00000013
        /*0a00*/ 	.word	0x00038800
        /*0a04*/ 	.short	0x0107
        /*0a06*/ 	.byte	0x3f
	.zero		1


	//   ....[45]....
        /*0a08*/ 	.word	0x0000faa0
        /*0a0c*/ 	.word	0x00000013
        /*0a10*/ 	.word	0x00038800
        /*0a14*/ 	.short	0x0101
        /*0a16*/ 	.byte	0x3f
	.zero		1


	//   ....[46]....
        /*0a18*/ 	.word	0x0000fac0
        /*0a1c*/ 	.word	0x00000013
        /*0a20*/ 	.word	0x00038820
        /*0a24*/ 	.short	0x010a
        /*0a26*/ 	.byte	0x3f
	.zero		1


	//   ....[47]....
        /*0a28*/ 	.word	0x0000fdd0
        /*0a2c*/ 	.word	0x00000004
        /*0a30*/ 	.word	0x00038880
        /*0a34*/ 	.short	0x010a
        /*0a36*/ 	.byte	0x3f
	.zero		1


	//   ....[48]....
        /*0a38*/ 	.word	0x00010120
        /*0a3c*/ 	.word	0x00000004
        /*0a40*/ 	.word	0x00038840
        /*0a44*/ 	.short	0x010a
        /*0a46*/ 	.byte	0x3f
	.zero		1


	//   ....[49]....
        /*0a48*/ 	.word	0x000104e0
        /*0a4c*/ 	.word	0x00000014
        /*0a50*/ 	.word	0x00038870
        /*0a54*/ 	.short	0x010a
        /*0a56*/ 	.byte	0x3f
	.zero		1


	//   ....[50]....
        /*0a58*/ 	.word	0x00010550
        /*0a5c*/ 	.word	0x00000014
        /*0a60*/ 	.word	0x00038860
        /*0a64*/ 	.short	0x010a
        /*0a66*/ 	.byte	0x3f
	.zero		1


	//   ....[51]....
        /*0a68*/ 	.word	0x00010d50
        /*0a6c*/ 	.word	0x00000014
        /*0a70*/ 	.word	0x00038850
        /*0a74*/ 	.short	0x0101
        /*0a76*/ 	.byte	0x3f
	.zero		1


	//   ....[52]....
        /*0a78*/ 	.word	0x00010dd0
        /*0a7c*/ 	.word	0x00000014
        /*0a80*/ 	.word	0x00000000
        /*0a84*/ 	.short	0x0101
        /*0a86*/ 	.byte	0x3f
	.zero		1


	//   ....[53]....
        /*0a88*/ 	.word	0x00011000
        /*0a8c*/ 	.word	0x00000011
        /*0a90*/ 	.word	0x00038870
        /*0a94*/ 	.short	0x010a
        /*0a96*/ 	.byte	0x3f
	.zero		1


	//   ....[54]....
        /*0a98*/ 	.word	0x00011070
        /*0a9c*/ 	.word	0x00000011
        /*0aa0*/ 	.word	0x00038860
        /*0aa4*/ 	.short	0x010a
        /*0aa6*/ 	.byte	0x3f
	.zero		1


	//   ....[55]....
        /*0aa8*/ 	.word	0x00011890
        /*0aac*/ 	.word	0x00000011
        /*0ab0*/ 	.word	0x00038850
        /*0ab4*/ 	.short	0x0101
        /*0ab6*/ 	.byte	0x3f
	.zero		1


	//   ....[56]....
        /*0ab8*/ 	.word	0x00011920
        /*0abc*/ 	.word	0x00000011
        /*0ac0*/ 	.word	0x00000000
        /*0ac4*/ 	.short	0x0101
        /*0ac6*/ 	.byte	0x3f
	.zero		1


	//   ....[57]....
        /*0ac8*/ 	.word	0x00011b90
        /*0acc*/ 	.word	0x00000000
        /*0ad0*/ 	.word	0x00038820
        /*0ad4*/ 	.short	0x010a
        /*0ad6*/ 	.byte	0x3f
	.zero		1


	//   ....[58]....
        /*0ad8*/ 	.word	0x00011d50
        /*0adc*/ 	.word	0x00000006
        /*0ae0*/ 	.word	0x00000000
        /*0ae4*/ 	.short	0x010a
        /*0ae6*/ 	.byte	0x3f
	.zero		1


	//   ....[59]....
        /*0ae8*/ 	.word	0x00011dc0
        /*0aec*/ 	.word	0x00000007
        /*0af0*/ 	.word	0x00000000
        /*0af4*/ 	.short	0x010a
        /*0af6*/ 	.byte	0x3f
	.zero		1


	//   ....[60]....
        /*0af8*/ 	.word	0x00011e20
        /*0afc*/ 	.word	0x00000004
        /*0b00*/ 	.word	0x00038860
        /*0b04*/ 	.short	0x010a
        /*0b06*/ 	.byte	0x3f
	.zero		1


	//   ....[61]....
        /*0b08*/ 	.word	0x00011e70
        /*0b0c*/ 	.word	0x00000003
        /*0b10*/ 	.word	0x00038860
        /*0b14*/ 	.short	0x010a
        /*0b16*/ 	.byte	0x3f
	.zero		1


	//   ....[62]....
        /*0b18*/ 	.word	0x00011eb0
        /*0b1c*/ 	.word	0x00000004
        /*0b20*/ 	.word	0x00038880
        /*0b24*/ 	.short	0x010a
        /*0b26*/ 	.byte	0x3f
	.zero		1


	//   ....[63]....
        /*0b28*/ 	.word	0x00011ed0
        /*0b2c*/ 	.word	0x00000003
        /*0b30*/ 	.word	0x00038880
        /*0b34*/ 	.short	0x010a
        /*0b36*/ 	.byte	0x3f
	.zero		1


	//   ....[64]....
        /*0b38*/ 	.word	0x00011f40
        /*0b3c*/ 	.word	0x00000003
        /*0b40*/ 	.word	0x00038800
        /*0b44*/ 	.short	0x010a
        /*0b46*/ 	.byte	0x3f
	.zero		1


	//   ....[65]....
        /*0b48*/ 	.word	0x00011f90
        /*0b4c*/ 	.word	0x00000003
        /*0b50*/ 	.word	0x00038830
        /*0b54*/ 	.short	0x010a
        /*0b56*/ 	.byte	0x3f
	.zero		1


	//   ....[66]....
        /*0b58*/ 	.word	0x00011ff0
        /*0b5c*/ 	.word	0x00000007
        /*0b60*/ 	.word	0x00038830
        /*0b64*/ 	.short	0x010a
        /*0b66*/ 	.byte	0x3f
	.zero		1


	//   ....[67]....
        /*0b68*/ 	.word	0x00012050
        /*0b6c*/ 	.word	0x00000007
        /*0b70*/ 	.word	0x00038850
        /*0b74*/ 	.short	0x010a
        /*0b76*/ 	.byte	0x3f
	.zero		1


	//   ....[68]....
        /*0b78*/ 	.word	0x000120b0
        /*0b7c*/ 	.word	0x00000009
        /*0b80*/ 	.word	0x00038830
        /*0b84*/ 	.short	0x010a
        /*0b86*/ 	.byte	0x3f
	.zero		1


	//   ....[69]....
        /*0b88*/ 	.word	0x00012110
        /*0b8c*/ 	.word	0x00000009
        /*0b90*/ 	.word	0x00038850
        /*0b94*/ 	.short	0x010a
        /*0b96*/ 	.byte	0x3f
	.zero		1


	//   ....[70]....
        /*0b98*/ 	.word	0x00012170
        /*0b9c*/ 	.word	0x00000006
        /*0ba0*/ 	.word	0x00038850
        /*0ba4*/ 	.short	0x010a
        /*0ba6*/ 	.byte	0x3f
	.zero		1


	//   ....[71]....
        /*0ba8*/ 	.word	0x000122c0
        /*0bac*/ 	.word	0x00000004
        /*0bb0*/ 	.word	0x00038880
        /*0bb4*/ 	.short	0x010a
        /*0bb6*/ 	.byte	0x3f
	.zero		1


	//   ....[72]....
        /*0bb8*/ 	.word	0x00012310
        /*0bbc*/ 	.word	0x00000004
        /*0bc0*/ 	.word	0x00038840
        /*0bc4*/ 	.short	0x010a
        /*0bc6*/ 	.byte	0x3f
	.zero		1


	//   ....[73]....
        /*0bc8*/ 	.word	0x00012da0
        /*0bcc*/ 	.word	0x00000013
        /*0bd0*/ 	.word	0x00038820
        /*0bd4*/ 	.short	0x010a
        /*0bd6*/ 	.byte	0x3f
	.zero		1


	//   ....[74]....
        /*0bd8*/ 	.word	0x00012df0
        /*0bdc*/ 	.word	0x00000004
        /*0be0*/ 	.word	0x00038880
        /*0be4*/ 	.short	0x010a
        /*0be6*/ 	.byte	0x3f
	.zero		1


	//   ....[75]....
        /*0be8*/ 	.word	0x00012e40
        /*0bec*/ 	.word	0x00000004
        /*0bf0*/ 	.word	0x00038840
        /*0bf4*/ 	.short	0x010a
        /*0bf6*/ 	.byte	0x3f
	.zero		1


	//   ....[76]....
        /*0bf8*/ 	.word	0x00012e90
        /*0bfc*/ 	.word	0x00000014
        /*0c00*/ 	.word	0x00038870
        /*0c04*/ 	.short	0x010a
        /*0c06*/ 	.byte	0x3f
	.zero		1


	//   ....[77]....
        /*0c08*/ 	.word	0x00012ee0
        /*0c0c*/ 	.word	0x00000014
        /*0c10*/ 	.word	0x00038860
        /*0c14*/ 	.short	0x010a
        /*0c16*/ 	.byte	0x3f
	.zero		1


	//   ....[78]....
        /*0c18*/ 	.word	0x00012f30
        /*0c1c*/ 	.word	0x00000011
        /*0c20*/ 	.word	0x00038870
        /*0c24*/ 	.short	0x010a
        /*0c26*/ 	.byte	0x3f
	.zero		1


	//   ....[79]....
        /*0c28*/ 	.word	0x00012f80
        /*0c2c*/ 	.word	0x00000011
        /*0c30*/ 	.word	0x00038860
        /*0c34*/ 	.short	0x010a
        /*0c36*/ 	.byte	0x3f
	.zero		1


	//   ....[80]....
        /*0c38*/ 	.word	0x00012fd0
        /*0c3c*/ 	.word	0x00000000
        /*0c40*/ 	.word	0x00038820
        /*0c44*/ 	.short	0x010a
        /*0c46*/ 	.byte	0x3f
	.zero		1


	//   ....[81]....
        /*0c48*/ 	.word	0x00013170
        /*0c4c*/ 	.word	0x00000006
        /*0c50*/ 	.word	0x00000000
        /*0c54*/ 	.short	0x010a
        /*0c56*/ 	.byte	0x3f
	.zero		1


	//   ....[82]....
        /*0c58*/ 	.word	0x000131c0
        /*0c5c*/ 	.word	0x00000007
        /*0c60*/ 	.word	0x00000000
        /*0c64*/ 	.short	0x010a
        /*0c66*/ 	.byte	0x3f
	.zero		1


	//   ....[83]....
        /*0c68*/ 	.word	0x00013210
        /*0c6c*/ 	.word	0x00000004
        /*0c70*/ 	.word	0x00038860
        /*0c74*/ 	.short	0x010a
        /*0c76*/ 	.byte	0x3f
	.zero		1


	//   ....[84]....
        /*0c78*/ 	.word	0x00013260
        /*0c7c*/ 	.word	0x00000003
        /*0c80*/ 	.word	0x00038860
        /*0c84*/ 	.short	0x010a
        /*0c86*/ 	.byte	0x3f
	.zero		1


	//   ....[85]....
        /*0c88*/ 	.word	0x000132b0
        /*0c8c*/ 	.word	0x00000004
        /*0c90*/ 	.word	0x00038880
        /*0c94*/ 	.short	0x010a
        /*0c96*/ 	.byte	0x3f
	.zero		1


	//----- nvinfo : EIATTR_NUM_MBARRIERS
	.align		4
.L_272:
        /*0c98*/ 	.byte	0x03, 0x38
        /*0c9a*/ 	.short	0x0016


	//----- nvinfo : EIATTR_EXIT_INSTR_OFFSETS
	.align		4
        /*0c9c*/ 	.byte	0x04, 0x1c
        /*0c9e*/ 	.short	(.L_274 - .L_273)


	//   ....[0]....
.L_273:
        /*0ca0*/ 	.word	0x00000a40


	//   ....[1]....
        /*0ca4*/ 	.word	0x0000d780


	//   ....[2]....
        /*0ca8*/ 	.word	0x00011f20


	//----- nvinfo : EIATTR_MAX_THREADS
	.align		4
.L_274:
        /*0cac*/ 	.byte	0x04, 0x05
        /*0cae*/ 	.short	(.L_276 - .L_275)
.L_275:
        /*0cb0*/ 	.word	0x00000180
        /*0cb4*/ 	.word	0x00000001
        /*0cb8*/ 	.word	0x00000001


	//----- nvinfo : EIATTR_CRS_STACK_SIZE
	.align		4
.L_276:
        /*0cbc*/ 	.byte	0x04, 0x1e
        /*0cbe*/ 	.short	(.L_278 - .L_277)
.L_277:
        /*0cc0*/ 	.word	0x00000000


	//----- nvinfo : EIATTR_CBANK_PARAM_SIZE
	.align		4
.L_278:
        /*0cc4*/ 	.byte	0x03, 0x19
        /*0cc6*/ 	.short	0x0af0


	//----- nvinfo : EIATTR_PARAM_CBANK
	.align		4
        /*0cc8*/ 	.byte	0x04, 0x0a
        /*0cca*/ 	.short	(.L_280 - .L_279)
	.align		4
.L_279:
        /*0ccc*/ 	.word	index@(.nv.constant0._ZN7cutlass13device_kernelIN5flash11enable_sm90INS1_16FlashAttnFwdSm90INS1_25CollectiveMainloopFwdSm90ILi2EN4cute5tupleIJNS5_1CILi1EEES8_S8_EEENS6_IJNS7_ILi128EEESA_NS7_ILi256EEEEEELi256ENS_12float_e4m3_tEfNS_4arch4Sm90ELb1ELb0ELb0ELb0ELb0ELb0ELb0ELb1ELb1ELb1ELb0ELb0EEENS1_21CollectiveEpilogueFwdINS6_IJSA_SB_SA_EEES9_NS_10bfloat16_tESF_Li256ELb0ELb1ELb0ELb1EEENS1_30DynamicPersistentTileSchedulerILi256ELi128ELb0ELb1ELb1EEEEEEEEEvNT_6ParamsE)
        /*0cd0*/ 	.short	0x0210
        /*0cd2*/ 	.short	0x0af0


	//----- nvinfo : EIATTR_SW_WAR
	.align		4
.L_280:
        /*0cd4*/ 	.byte	0x04, 0x36
        /*0cd6*/ 	.short	(.L_282 - .L_281)
.L_281:
        /*0cd8*/ 	.word	0x00000008
.L_282:


//--------------------- .nv.info._ZN7cutlass13device_kernelIN5flash11enable_sm90INS1_16FlashAttnFwdSm90INS1_25CollectiveMainloopFwdSm90ILi2EN4cute5tupleIJNS5_1CILi1EEES8_S8_EEENS6_IJNS7_ILi128EEESA_NS7_ILi256EEEEEELi256ENS_12float_e4m3_tEfNS_4arch4Sm90ELb1ELb0ELb0ELb1ELb0ELb0ELb0ELb1ELb1ELb1ELb0ELb0EEENS1_21CollectiveEpilogueFwdINS6_IJSA_SB_SA_EEES9_NS_10bfloat16_tESF_Li256ELb1ELb1ELb0ELb1EEENS1_36VarlenDynamicPersistentTileSchedulerILi128ELi128ELi256ELi128ELb0ELb1ELb1ELb1ELb1ELb1EEEEEEEEEvNT_6ParamsE --------------------------
	.section	.nv.info._ZN7cutlass13device_kernelIN5flash11enable_sm90INS1_16FlashAttnFwdSm90INS1_25CollectiveMainloopFwdSm90ILi2EN4cute5tupleIJNS5_1CILi1EEES8_S8_EEENS6_IJNS7_ILi128EEESA_NS7_ILi256EEEEEELi256ENS_12float_e4m3_tEfNS_4arch4Sm90ELb1ELb0ELb0ELb1ELb0ELb0ELb0ELb1ELb1ELb1ELb0ELb0EEENS1_21CollectiveEpilogueFwdINS6_IJSA_SB_SA_EEES9_NS_10bfloat16_tESF_Li256ELb1ELb1ELb0ELb1EEENS1_36VarlenDynamicPersistentTileSchedulerILi128ELi128ELi256ELi128ELb0ELb1ELb1ELb1ELb1ELb1EEEEEEEEEvNT_6ParamsE,"",@"SHT_CUDA_INFO"
	.sectionflags	@""
	.align	4


	//----- nvinfo : EIATTR_CUDA_API_VERSION
	.align		4
        /*0000*/ 	.byte	0x04, 0x37
        /*0002*/ 	.short	(.L_284 - .L_283)
.L_283:
        /*0004*/ 	.word	0x00000082


	//----- nvinfo : EIATTR_KPARAM_INFO
	.align		4
.L_284:
        /*0008*/ 	.byte	0x04, 0x17
        /*000a*/ 	.short	(.L_286 - .L_285)
.L_285:
        /*000c*/ 	.word	0x00000000
        /*0010*/ 	.short	0x0000
        /*0012*/ 	.short	0x0070
        /*0014*/ 	.byte	0x00, 0xf0, 0x01, 0x2a


	//----- nvinfo : EIATTR_SPARSE_MMA_MASK
	.align		4
.L_286:
        /*0018*/ 	.byte	0x03, 0x50
        /*001a*/ 	.short	0x0000


	//----- nvinfo : EIATTR_MAXREG_COUNT
	.align		4
        /*001c*/ 	.byte	0x03, 0x1b
        /*001e*/ 	.short	0x00a8


	//----- nvinfo : EIATTR_NUM_BARRIERS
	.align		4
        /*0020*/ 	.byte	0x02, 0x4c
        /*0022*/ 	.byte	0x10
	.zero		1


	//----- nvinfo : EIATTR_EXTERNS
	.align		4
        /*0024*/ 	.byte	0x04, 0x0f
        /*0026*/ 	.short	(.L_288 - .L_287)


	//   ....[0]....
	.align		4
.L_287:
        /*0028*/ 	.word	index@(__assertfail)


	//----- nvinfo : EIATTR_ANNOTATIONS
	.align		4
.L_288:
        /*002c*/ 	.byte	0x04, 0x55
        /*002e*/ 	.short	(.L_290 - .L_289)


	//   ....[0]....
.L_289:
        /* <DEDUP_REMOVED lines=40> */


	//----- nvinfo : EIATTR_MERCURY_ISA_VERSION
	.align		4
.L_290:
        /*02a0*/ 	.byte	0x03, 0x5f
        /*02a2*/ 	.short	0x0101


	//----- nvinfo : EIATTR_UNUSED_LOAD_BYTE_OFFSET
	.align		4
        /*02a4*/ 	.byte	0x04, 0x44
        /*02a6*/ 	.short	(.L_292 - .L_291)


	//   ....[0]....
.L_291:
        /*02a8*/ 	.word	0x00000a40
        /*02ac*/ 	.word	0x0000fff0


	//   ....[1]....
        /*02b0*/ 	.word	0x0000a260
        /*02b4*/ 	.word	0x0000fff0


	//----- nvinfo : EIATTR_INT_WARP_WIDE_INSTR_OFFSETS
	.align		4
.L_292:
        /*02b8*/ 	.byte	0x04, 0x31
        /*02ba*/ 	.short	(.L_294 - .L_293)


	//   ....[0]....
.L_293:
        /*02bc*/ 	.word	0x00000130


	//   ....[1]....
        /*02c0*/ 	.word	0x00000170


	//   ....[2]....
        /*02c4*/ 	.word	0x000001e0


	//   ....[3]....
        /*02c8*/ 	.word	0x0000f330


	//   ....[4]....
        /*02cc*/ 	.word	0x0000f3c0


	//   ....[5]....
        /*02d0*/ 	.word	0x00012110


	//   ....[6]....
        /*02d4*/ 	.word	0x000121a0


	//----- nvinfo : EIATTR_COOP_GROUP_MASK_REGIDS
	.align		4
.L_294:
        /*02d8*/ 	.byte	0x04, 0x29
        /*02da*/ 	.short	(.L_296 - .L_295)


	//   ....[0]....
.L_295:
        /*02dc*/ 	.word	0xffffffff


	//   ....[1]....
        /*02e0*/ 	.word	0xffffffff


	//   ....[2]....
        /*02e4*/ 	.word	0xffffffff


	//   ....[3]....
        /*02e8*/ 	.word	0xffffffff


	//   ....[4]....
        /*02ec*/ 	.word	0xffffffff


	//   ....[5]....
        /*02f0*/ 	.word	0xffffffff


	//   ....[6]....
        /*02f4*/ 	.word	0xffffffff


	//   ....[7]....
        /*02f8*/ 	.word	0xffffffff


	//   ....[8]....
        /*02fc*/ 	.word	0xffffffff


	//   ....[9]....
        /*0300*/ 	.word	0xffffffff


	//   ....[10]....
        /*0304*/ 	.word	0xffffffff


	//   ....[11]....
        /*0308*/ 	.word	0xffffffff


	//   ....[12]....
        /*030c*/ 	.word	0xffffffff


	//   ....[13]....
        /*0310*/ 	.word	0xffffffff


	//   ....[14]....
        /*0314*/ 	.word	0xffffffff


	//   ....[15]....
        /*0318*/ 	.word	0xffffffff


	//   ....[16]....
        /*031c*/ 	.word	0xffffffff


	//   ....[17]....
        /*0320*/ 	.word	0xffffffff


	//   ....[18]....
        /*0324*/ 	.word	0xffffffff


	//   ....[19]....
        /*0328*/ 	.word	0xffffffff


	//   ....[20]....
        /*032c*/ 	.word	0xffffffff


	//   ....[21]....
        /*0330*/ 	.word	0xffffffff


	//   ....[22]....
        /*0334*/ 	.word	0xffffffff


	//   ....[23]....
        /*0338*/ 	.word	0xffffffff


	//   ....[24]....
        /*033c*/ 	.word	0xffffffff


	//   ....[25]....
        /*0340*/ 	.word	0xffffffff


	//   ....[26]....
        /*0344*/ 	.word	0xffffffff


	//   ....[27]....
        /*0348*/ 	.word	0xffffffff


	//   ....[28]....
        /*034c*/ 	.word	0xffffffff


	//   ....[29]....
        /*0350*/ 	.word	0xffffffff


	//   ....[30]....
        /*0354*/ 	.word	0xffffffff


	//   ....[31]....
        /*0358*/ 	.word	0xffffffff


	//   ....[32]....
        /*035c*/ 	.word	0xffffffff


	//   ....[33]....
        /*0360*/ 	.word	0xffffffff


	//   ....[34]....
        /*0364*/ 	.word	0xffffffff


	//   ....[35]....
        /*0368*/ 	.word	0xffffffff


	//   ....[36]....
        /*036c*/ 	.word	0xffffffff


	//   ....[37]....
        /*0370*/ 	.word	0xffffffff


	//   ....[38]....
        /*0374*/ 	.word	0xffffffff


	//   ....[39]....
        /*0378*/ 	.word	0xffffffff


	//   ....[40]....
        /*037c*/ 	.word	0xffffffff


	//   ....[41]....
        /*0380*/ 	.word	0xffffffff


	//   ....[42]....
        /*0384*/ 	.word	0xffffffff


	//   ....[43]....
        /*0388*/ 	.word	0xffffffff


	//   ....[44]....
        /*038c*/ 	.word	0xffffffff


	//   ....[45]....
        /*0390*/ 	.word	0xffffffff


	//   ....[46]....
        /*0394*/ 	.word	0xffffffff


	//   ....[47]....
        /*0398*/ 	.word	0xffffffff


	//   ....[48]....
        /*039c*/ 	.word	0xffffffff


	//   ....[49]....
        /*03a0*/ 	.word	0xffffffff


	//   ....[50]....
        /*03a4*/ 	.word	0xffffffff


	//   ....[51]....
        /*03a8*/ 	.word	0xffffffff


	//   ....[52]....
        /*03ac*/ 	.word	0xffffffff


	//   ....[53]....
        /*03b0*/ 	.word	0xffffffff


	//   ....[54]....
        /*03b4*/ 	.word	0xffffffff


	//   ....[55]....
        /*03b8*/ 	.word	0xffffffff


	//   ....[56]....
        /*03bc*/ 	.word	0xffffffff


	//   ....[57]....
        /*03c0*/ 	.word	0xffffffff


	//   ....[58]....
        /*03c4*/ 	.word	0xffffffff


	//   ....[59]....
        /*03c8*/ 	.word	0xffffffff


	//   ....[60]....
        /*03cc*/ 	.word	0xffffffff


	//   ....[61]....
        /*03d0*/ 	.word	0xffffffff


	//   ....[62]....
        /*03d4*/ 	.word	0xffffffff


	//   ....[63]....
        /*03d8*/ 	.word	0xffffffff


	//   ....[64]....
        /*03dc*/ 	.word	0xffffffff


	//   ....[65]....
        /*03e0*/ 	.word	0xffffffff


	//   ....[66]....
        /*03e4*/ 	.word	0xffffffff


	//   ....[67]....
        /*03e8*/ 	.word	0xffffffff


	//   ....[68]....
        /*03ec*/ 	.word	0xffffffff


	//   ....[69]....
        /*03f0*/ 	.word	0xffffffff


	//   ....[70]....
        /*03f4*/ 	.word	0xffffffff


	//   ....[71]....
        /*03f8*/ 	.word	0xffffffff


	//   ....[72]....
        /*03fc*/ 	.word	0xffffffff


	//   ....[73]....
        /*0400*/ 	.word	0xffffffff


	//   ....[74]....
        /*0404*/ 	.word	0xffffffff


	//   ....[75]....
        /*0408*/ 	.word	0xffffffff


	//   ....[76]....
        /*040c*/ 	.word	0xffffffff


	//   ....[77]....
        /*0410*/ 	.word	0xffffffff


	//   ....[78]....
        /*0414*/ 	.word	0xffffffff


	//   ....[79]....
        /*0418*/ 	.word	0xffffffff


	//   ....[80]....
        /*041c*/ 	.word	0xffffffff


	//   ....[81]....
        /*0420*/ 	.word	0xffffffff


	//   ....[82]....
        /*0424*/ 	.word	0xffffffff


	//   ....[83]....
        /*0428*/ 	.word	0xffffffff


	//   ....[84]....
        /*042c*/ 	.word	0xffffffff


	//   ....[85]....
        /*0430*/ 	.word	0xffffffff


	//   ....[86]....
        /*0434*/ 	.word	0xffffffff


	//   ....[87]....
        /*0438*/ 	.word	0xffffffff


	//   ....[88]....
        /*043c*/ 	.word	0xffffffff


	//   ....[89]....
        /*0440*/ 	.word	0xffffffff


	//   ....[90]....
        /*0444*/ 	.word	0xffffffff


	//   ....[91]....
        /*0448*/ 	.word	0xffffffff


	//   ....[92]....
        /*044c*/ 	.word	0xffffffff


	//   ....[93]....
        /*0450*/ 	.word	0xffffffff


	//   ....[94]....
        /*0454*/ 	.word	0xffffffff


	//   ....[95]....
        /*0458*/ 	.word	0xffffffff


	//   ....[96]....
        /*045c*/ 	.word	0xffffffff


	//   ....[97]....
        /*0460*/ 	.word	0xffffffff


	//   ....[98]....
        /*0464*/ 	.word	0xffffffff


	//   ....[99]....
        /*0468*/ 	.word	0xffffffff


	//   ....[100]....
        /*046c*/ 	.word	0xffffffff


	//   ....[101]....
        /*0470*/ 	.word	0xffffffff


	//   ....[102]....
        /*0474*/ 	.word	0xffffffff


	//   ....[103]....
        /*0478*/ 	.word	0xffffffff


	//   ....[104]....
        /*047c*/ 	.word	0xffffffff


	//   ....[105]....
        /*0480*/ 	.word	0xffffffff


	//   ....[106]....
        /*0484*/ 	.word	0xffffffff


	//   ....[107]....
        /*0488*/ 	.word	0xffffffff


	//   ....[108]....
        /*048c*/ 	.word	0xffffffff


	//   ....[109]....
        /*0490*/ 	.word	0xffffffff


	//   ....[110]....
        /*0494*/ 	.word	0xffffffff


	//   ....[111]....
        /*0498*/ 	.word	0xffffffff


	//   ....[112]....
        /*049c*/ 	.word	0xffffffff


	//   ....[113]....
        /*04a0*/ 	.word	0xffffffff


	//   ....[114]....
        /*04a4*/ 	.word	0xffffffff


	//   ....[115]....
        /*04a8*/ 	.word	0xffffffff


	//   ....[116]....
        /*04ac*/ 	.word	0xffffffff


	//   ....[117]....
        /*04b0*/ 	.word	0xffffffff


	//   ....[118]....
        /*04b4*/ 	.word	0xffffffff


	//   ....[119]....
        /*04b8*/ 	.word	0xffffffff


	//   ....[120]....
        /*04bc*/ 	.word	0xffffffff


	//   ....[121]....
        /*04c0*/ 	.word	0xffffffff


	//   ....[122]....
        /*04c4*/ 	.word	0xffffffff


	//   ....[123]....
        /*04c8*/ 	.word	0xffffffff


	//   ....[124]....
        /*04cc*/ 	.word	0xffffffff


	//   ....[125]....
        /*04d0*/ 	.word	0xffffffff


	//   ....[126]....
        /*04d4*/ 	.word	0xffffffff


	//   ....[127]....
        /*04d8*/ 	.word	0xffffffff


	//   ....[128]....
        /*04dc*/ 	.word	0xffffffff


	//   ....[129]....
        /*04e0*/ 	.word	0xffffffff


	//   ....[130]....
        /*04e4*/ 	.word	0xffffffff


	//   ....[131]....
        /*04e8*/ 	.word	0xffffffff


	//   ....[132]....
        /*04ec*/ 	.word	0xffffffff


	//   ....[133]....
        /*04f0*/ 	.word	0xffffffff


	//   ....[134]....
        /*04f4*/ 	.word	0xffffffff


	//   ....[135]....
        /*04f8*/ 	.word	0xffffffff


	//   ....[136]....
        /*04fc*/ 	.word	0xffffffff


	//   ....[137]....
        /*0500*/ 	.word	0xffffffff


	//   ....[138]....
        /*0504*/ 	.word	0xffffffff


	//   ....[139]....
        /*0508*/ 	.word	0xffffffff


	//   ....[140]....
        /*050c*/ 	.word	0xffffffff


	//   ....[141]....
        /*0510*/ 	.word	0xffffffff


	//   ....[142]....
        /*0514*/ 	.word	0xffffffff


	//   ....[143]....
        /*0518*/ 	.word	0xffffffff


	//   ....[144]....
        /*051c*/ 	.word	0xffffffff


	//   ....[145]....
        /*0520*/ 	.word	0xffffffff


	//   ....[146]....
        /*0524*/ 	.word	0xffffffff


	//   ....[147]....
        /*0528*/ 	.word	0xffffffff


	//   ....[148]....
        /*052c*/ 	.word	0xffffffff


	//   ....[149]....
        /*0530*/ 	.word	0xffffffff


	//   ....[150]....
        /*0534*/ 	.word	0xffffffff


	//   ....[151]....
        /*0538*/ 	.word	0xffffffff


	//   ....[152]....
        /*053c*/ 	.word	0xffffffff


	//   ....[153]....
        /*0540*/ 	.word	0xffffffff


	//   ....[154]....
        /*0544*/ 	.word	0xffffffff


	//   ....[155]....
        /*0548*/ 	.word	0xffffffff


	//   ....[156]....
        /*054c*/ 	.word	0xffffffff


	//   ....[157]....
        /*0550*/ 	.word	0xffffffff


	//   ....[158]....
        /*0554*/ 	.word	0xffffffff


	//   ....[159]....
        /*0558*/ 	.word	0xffffffff


	//   ....[160]....
        /*055c*/ 	.word	0xffffffff


	//   ....[161]....
        /*0560*/ 	.word	0xffffffff


	//   ....[162]....
        /*0564*/ 	.word	0xffffffff


	//   ....[163]....
        /*0568*/ 	.word	0x0500000f


	//   ....[164]....
        /*056c*/ 	.word	0x0500000f


	//   ....[165]....
        /*0570*/ 	.word	0x0500000f


	//   ....[166]....
        /*0574*/ 	.word	0x0500000f


	//   ....[167]....
        /*0578*/ 	.word	0x0500000f


	//   ....[168]....
        /*057c*/ 	.word	0x0500000f


	//   ....[169]....
        /*0580*/ 	.word	0x0500000f


	//   ....[170]....
        /*0584*/ 	.word	0x0500000f


	//   ....[171]....
        /*0588*/ 	.word	0x0500000f


	//   ....[172]....
        /*058c*/ 	.word	0x0500000f


	//   ....[173]....
        /*0590*/ 	.word	0x0500000f


	//   ....[174]....
        /*0594*/ 	.word	0x0500000f


	//   ....[175]....
        /*0598*/ 	.word	0x0500000f


	//   ....[176]....
        /*059c*/ 	.word	0x0500000f


	//   ....[177]....
        /*05a0*/ 	.word	0x0500000f


	//   ....[178]....
        /*05a4*/ 	.word	0x0500000f


	//   ....[179]....
        /*05a8*/ 	.word	0x0500000f


	//   ....[180]....
        /*05ac*/ 	.word	0x0500000f


	//----- nvinfo : EIATTR_COOP_GROUP_INSTR_OFFSETS
	.align		4
.L_296:
        /*05b0*/ 	.byte	0x04, 0x28
        /*05b2*/ 	.short	(.L_298 - .L_297)


	//   ....[0]....
.L_297:
        /*05b4*/ 	.word	0x00000070


	//   ....[1]....
        /*05b8*/ 	.word	0x00000140


	//   ....[2]....
        /*05bc*/ 	.word	0x00000190


	//   ....[3]....
        /*05c0*/ 	.word	0x000003c0


	//   ....[4]....
        /*05c4*/ 	.word	0x00000520


	//   ....[5]....
        /*05c8*/ 	.word	0x00000640


	//   ....[6]....
        /*05cc*/ 	.word	0x000007a0


	//   ....[7]....
        /*05d0*/ 	.word	0x00001b40


	//   ....[8]....
        /*05d4*/ 	.word	0x00002420


	//   ....[9]....
        /*05d8*/ 	.word	0x00002c60


	//   ....[10]....
        /*05dc*/ 	.word	0x00002cb0


	//   ....[11]....
        /*05e0*/ 	.word	0x00002d50


	//   ....[12]....
        /*05e4*/ 	.word	0x000036d0


	//   ....[13]....
        /*05e8*/ 	.word	0x000037d0


	//   ....[14]....
        /*05ec*/ 	.word	0x00004af0


	//   ....[15]....
        /*05f0*/ 	.word	0x00004b10


	//   ....[16]....
        /*05f4*/ 	.word	0x000051a0


	//   ....[17]....
        /*05f8*/ 	.word	0x000052a0


	//   ....[18]....
        /*05fc*/ 	.word	0x00005af0


	//   ....[19]....
        /*0600*/ 	.word	0x00005b70


	//   ....[20]....
        /*0604*/ 	.word	0x00007a30


	//   ....[21]....
        /*0608*/ 	.word	0x00007a40


	//   ....[22]....
        /*060c*/ 	.word	0x00007a70


	//   ....[23]....
        /*0610*/ 	.word	0x00007a80


	//   ....[24]....
        /*0614*/ 	.word	0x00009710


	//   ....[25]....
        /*0618*/ 	.word	0x00009720


	//   ....[26]....
        /*061c*/ 	.word	0x00009750


	//   ....[27]....
        /*0620*/ 	.word	0x00009760


	//   ....[28]....
        /*0624*/ 	.word	0x0000ade0


	//   ....[29]....
        /*0628*/ 	.word	0x0000ae20


	//   ....[30]....
        /*062c*/ 	.word	0x0000ae60


	//   ....[31]....
        /*0630*/ 	.word	0x0000ae90


	//   ....[32]....
        /*0634*/ 	.word	0x0000aec0


	//   ....[33]....
        /*0638*/ 	.word	0x0000aef0


	//   ....[34]....
        /*063c*/ 	.word	0x0000af20


	//   ....[35]....
        /*0640*/ 	.word	0x0000af50


	//   ....[36]....
        /*0644*/ 	.word	0x0000af80


	//   ....[37]....
        /*0648*/ 	.word	0x0000afb0


	//   ....[38]....
        /*064c*/ 	.word	0x0000afe0


	//   ....[39]....
        /*0650*/ 	.word	0x0000b010


	//   ....[40]....
        /*0654*/ 	.word	0x0000b040


	//   ....[41]....
        /*0658*/ 	.word	0x0000b070


	//   ....[42]....
        /*065c*/ 	.word	0x0000b0a0


	//   ....[43]....
        /*0660*/ 	.word	0x0000b0d0


	//   ....[44]....
        /*0664*/ 	.word	0x0000b100


	//   ....[45]....
        /*0668*/ 	.word	0x0000b130


	//   ....[46]....
        /*066c*/ 	.word	0x0000b160


	//   ....[47]....
        /*0670*/ 	.word	0x0000b190


	//   ....[48]....
        /*0674*/ 	.word	0x0000b1c0


	//   ....[49]....
        /*0678*/ 	.word	0x0000b1f0


	//   ....[50]....
        /*067c*/ 	.word	0x0000b220


	//   ....[51]....
        /*0680*/ 	.word	0x0000b250


	//   ....[52]....
        /*0684*/ 	.word	0x0000b280


	//   ....[53]....
        /*0688*/ 	.word	0x0000b2b0


	//   ....[54]....
        /*068c*/ 	.word	0x0000b2e0


	//   ....[55]....
        /*0690*/ 	.word	0x0000b310


	//   ....[56]....
        /*0694*/ 	.word	0x0000b340


	//   ....[57]....
        /*0698*/ 	.word	0x0000b370


	//   ....[58]....
        /*069c*/ 	.word	0x0000b3a0


	//   ....[59]....
        /*06a0*/ 	.word	0x0000b3d0


	//   ....[60]....
        /*06a4*/ 	.word	0x0000b400


	//   ....[61]....
        /*06a8*/ 	.word	0x0000b430


	//   ....[62]....
        /*06ac*/ 	.word	0x0000b4b0


	//   ....[63]....
        /*06b0*/ 	.word	0x0000b4e0


	//   ....[64]....
        /*06b4*/ 	.word	0x0000b510


	//   ....[65]....
        /*06b8*/ 	.word	0x0000b530


	//   ....[66]....
        /*06bc*/ 	.word	0x0000b540


	//   ....[67]....
        /*06c0*/ 	.word	0x0000b550


	//   ....[68]....
        /*06c4*/ 	.word	0x0000b560


	//   ....[69]....
        /*06c8*/ 	.word	0x0000b570


	//   ....[70]....
        /*06cc*/ 	.word	0x0000b590


	//   ....[71]....
        /*06d0*/ 	.word	0x0000b5b0


	//   ....[72]....
        /*06d4*/ 	.word	0x0000b5c0


	//   ....[73]....
        /*06d8*/ 	.word	0x0000b5d0


	//   ....[74]....
        /*06dc*/ 	.word	0x0000b5f0


	//   ....[75]....
        /*06e0*/ 	.word	0x0000b610


	//   ....[76]....
        /*06e4*/ 	.word	0x0000b630


	//   ....[77]....
        /*06e8*/ 	.word	0x0000b640


	//   ....[78]....
        /*06ec*/ 	.word	0x0000b650


	//   ....[79]....
        /*06f0*/ 	.word	0x0000b670


	//   ....[80]....
        /*06f4*/ 	.word	0x0000b680


	//   ....[81]....
        /*06f8*/ 	.word	0x0000b690


	//   ....[82]....
        /*06fc*/ 	.word	0x0000b6a0


	//   ....[83]....
        /*0700*/ 	.word	0x0000b6d0


	//   ....[84]....
        /*0704*/ 	.word	0x0000b6e0


	//   ....[85]....
        /*0708*/ 	.word	0x0000b6f0


	//   ....[86]....
        /*070c*/ 	.word	0x0000b700


	//   ....[87]....
        /*0710*/ 	.word	0x0000b720


	//   ....[88]....
        /*0714*/ 	.word	0x0000b740


	//   ....[89]....
        /*0718*/ 	.word	0x0000b760


	//   ....[90]....
        /*071c*/ 	.word	0x0000b770


	//   ....[91]....
        /*0720*/ 	.word	0x0000b780


	//   ....[92]....
        /*0724*/ 	.word	0x0000bf70


	//   ....[93]....
        /*0728*/ 	.word	0x0000bfb0


	//   ....[94]....
        /*072c*/ 	.word	0x0000bfe0


	//   ....[95]....
        /*0730*/ 	.word	0x0000c010


	//   ....[96]....
        /*0734*/ 	.word	0x0000c8d0


	//   ....[97]....
        /*0738*/ 	.word	0x0000c910


	//   ....[98]....
        /*073c*/ 	.word	0x0000ca80


	//   ....[99]....
        /*0740*/ 	.word	0x0000caa0


	//   ....[100]....
        /*0744*/ 	.word	0x0000cbe0


	//   ....[101]....
        /*0748*/ 	.word	0x0000cc00


	//   ....[102]....
        /*074c*/ 	.word	0x0000cd50


	//   ....[103]....
        /*0750*/ 	.word	0x0000cd70


	//   ....[104]....
        /*0754*/ 	.word	0x0000d710


	//   ....[105]....
        /*0758*/ 	.word	0x0000d730


	//   ....[106]....
        /*075c*/ 	.word	0x0000d870


	//   ....[107]....
        /*0760*/ 	.word	0x0000d890


	//   ....[108]....
        /*0764*/ 	.word	0x0000d9d0


	//   ....[109]....
        /*0768*/ 	.word	0x0000d9f0


	//   ....[110]....
        /*076c*/ 	.word	0x0000db40


	//   ....[111]....
        /*0770*/ 	.word	0x0000db60


	//   ....[112]....
        /*0774*/ 	.word	0x0000dd20


	//   ....[113]....
        /*0778*/ 	.word	0x0000df00


	//   ....[114]....
        /*077c*/ 	.word	0x0000df30


	//   ....[115]....
        /*0780*/ 	.word	0x0000df60


	//   ....[116]....
        /*0784*/ 	.word	0x0000dfa0


	//   ....[117]....
        /*0788*/ 	.word	0x0000dfd0


	//   ....[118]....
        /*078c*/ 	.word	0x0000e010


	//   ....[119]....
        /*0790*/ 	.word	0x0000e1a0


	//   ....[120]....
        /*0794*/ 	.word	0x0000e1d0


	//   ....[121]....
        /*0798*/ 	.word	0x0000e200


	//   ....[122]....
        /*079c*/ 	.word	0x0000e230


	//   ....[123]....
        /*07a0*/ 	.word	0x0000e260


	//   ....[124]....
        /*07a4*/ 	.word	0x0000e2a0


	//   ....[125]....
        /*07a8*/ 	.word	0x0000e340


	//   ....[126]....
        /*07ac*/ 	.word	0x0000e3d0


	//   ....[127]....
        /*07b0*/ 	.word	0x0000e480


	//   ....[128]....
        /*07b4*/ 	.word	0x0000fab0


	//   ....[129]....
        /*07b8*/ 	.word	0x00010740


	//   ....[130]....
        /*07bc*/ 	.word	0x00010760


	//   ....[131]....
        /*07c0*/ 	.word	0x00010790


	//   ....[132]....
        /*07c4*/ 	.word	0x000107b0


	//   ....[133]....
        /*07c8*/ 	.word	0x000108b0


	//   ....[134]....
        /*07cc*/ 	.word	0x000108c0


	//   ....[135]....
        /*07d0*/ 	.word	0x00010940


	//   ....[136]....
        /*07d4*/ 	.word	0x00010950


	//   ....[137]....
        /*07d8*/ 	.word	0x000109d0


	//   ....[138]....
        /*07dc*/ 	.word	0x000109e0


	//   ....[139]....
        /*07e0*/ 	.word	0x00010a60


	//   ....[140]....
        /*07e4*/ 	.word	0x00010a70


	//   ....[141]....
        /*07e8*/ 	.word	0x00010af0


	//   ....[142]....
        /*07ec*/ 	.word	0x00010b00


	//   ....[143]....
        /*07f0*/ 	.word	0x00010b10


	//   ....[144]....
        /*07f4*/ 	.word	0x00010b20


	//   ....[145]....
        /*07f8*/ 	.word	0x00012e30


	//   ....[146]....
        /*07fc*/ 	.word	0x00012e60


	//   ....[147]....
        /*0800*/ 	.word	0x00012e90


	//   ....[148]....
        /*0804*/ 	.word	0x00012ec0


	//   ....[149]....
        /*0808*/ 	.word	0x00012ef0


	//   ....[150]....
        /*080c*/ 	.word	0x00012f00


	//   ....[151]....
        /*0810*/ 	.word	0x00012f30


	//   ....[152]....
        /*0814*/ 	.word	0x00012f40


	//   ....[153]....
        /*0818*/ 	.word	0x00013080


	//   ....[154]....
        /*081c*/ 	.word	0x000130c0


	//   ....[155]....
        /*0820*/ 	.word	0x000130f0


	//   ....[156]....
        /*0824*/ 	.word	0x00013120


	//   ....[157]....
        /*0828*/ 	.word	0x00013150


	//   ....[158]....
        /*082c*/ 	.word	0x00013180


	//   ....[159]....
        /*0830*/ 	.word	0x00013210


	//   ....[160]....
        /*0834*/ 	.word	0x000132a0


	//   ....[161]....
        /*0838*/ 	.word	0x00013310


	//   ....[162]....
        /*083c*/ 	.word	0x000139a0


	//   ....[163]....
        /*0840*/ 	.word	0x00013fa0


	//   ....[164]....
        /*0844*/ 	.word	0x00014180


	//   ....[165]....
        /*0848*/ 	.word	0x000141f0


	//   ....[166]....
        /*084c*/ 	.word	0x00014250


	//   ....[167]....
        /*0850*/ 	.word	0x000142f0


	//   ....[168]....
        /*0854*/ 	.word	0x000143b0


	//   ....[169]....
        /*0858*/ 	.word	0x000144c0


	//   ....[170]....
        /*085c*/ 	.word	0x00014520


	//   ....[171]....
        /*0860*/ 	.word	0x00014610


	//   ....[172]....
        /*0864*/ 	.word	0x00014670


	//   ....[173]....
        /*0868*/ 	.word	0x00014760


	//   ....[174]....
        /*086c*/ 	.word	0x000147c0


	//   ....[175]....
        /*0870*/ 	.word	0x000148b0


	//   ....[176]....
        /*0874*/ 	.word	0x00014910


	//   ....[177]....
        /*0878*/ 	.word	0x000149f0


	//   ....[178]....
        /*087c*/ 	.word	0x00014a50


	//   ....[179]....
        /*0880*/ 	.word	0x00014b20


	//   ....[180]....
        /*0884*/ 	.word	0x00014e70


	//----- nvinfo : EIATTR_REG_RECONFIG
	.align		4
.L_298:
        /*0888*/ 	.byte	0x01, 0x54
	.zero		2


	//----- nvinfo : EIATTR_SYSCALL_OFFSETS
	.align		4
        /*088c*/ 	.byte	0x04, 0x46
        /*088e*/ 	.short	(.L_300 - .L_299)


	//   ....[0]....
.L_299:
        /*0890*/ 	.word	0x00001d20


	//   ....[1]....
        /*0894*/ 	.word	0x0000f530


	//   ....[2]....
        /*0898*/ 	.word	0x0000f690


	//   ....[3]....
        /*089c*/ 	.word	0x0000f7e0


	//   ....[4]....
        /*08a0*/ 	.word	0x0000f920


	//   ....[5]....
        /*08a4*/ 	.word	0x00010350


	//----- nvinfo : EIATTR_MBARRIER_INSTR_OFFSETS
	.align		4
.L_300:
        /*08a8*/ 	.byte	0x04, 0x39
        /*08aa*/ 	.short	(.L_302 - .L_301)


	//   ....[0]....
.L_301:
        /*08ac*/ 	.word	0x00000270
        /*08b0*/ 	.word	0x000000ff
        /*08b4*/ 	.word	0x00038800
        /*08b8*/ 	.short	0x0100
        /*08ba*/ 	.byte	0x08
	.zero		1


	//   ....[1]....
        /*08bc*/ 	.word	0x00000280
        /*08c0*/ 	.word	0x000000ff
        /*08c4*/ 	.word	0x00038820
        /*08c8*/ 	.short	0x0100
        /*08ca*/ 	.byte	0x08
	.zero		1


	//   ....[2]....
        /*08cc*/ 	.word	0x00000370
        /*08d0*/ 	.word	0x000000ff
        /*08d4*/ 	.word	0x00038830
        /*08d8*/ 	.short	0x0100
        /*08da*/ 	.byte	0x08
	.zero		1


	//   ....[3]....
        /*08dc*/ 	.word	0x00000380
        /*08e0*/ 	.word	0x000000ff
        /*08e4*/ 	.word	0x00038840
        /*08e8*/ 	.short	0x0100
        /*08ea*/ 	.byte	0x08
	.zero		1


	//   ....[4]....
        /*08ec*/ 	.word	0x00000390
        /*08f0*/ 	.word	0x000000ff
        /*08f4*/ 	.word	0x00038838
        /*08f8*/ 	.short	0x0100
        /*08fa*/ 	.byte	0x08
	.zero		1


	//   ....[5]....
        /*08fc*/ 	.word	0x000003a0
        /*0900*/ 	.word	0x000000ff
        /*0904*/ 	.word	0x00038848
        /*0908*/ 	.short	0x0100
        /*090a*/ 	.byte	0x08
	.zero		1


	//   ....[6]....
        /*090c*/ 	.word	0x000004d0
        /*0910*/ 	.word	0x000000ff
        /*0914*/ 	.word	0x00038850
        /*0918*/ 	.short	0x0100
        /*091a*/ 	.byte	0x08
	.zero		1


	//   ....[7]....
        /*091c*/ 	.word	0x000004e0
        /*0920*/ 	.word	0x000000ff
        /*0924*/ 	.word	0x00038860
        /*0928*/ 	.short	0x0100
        /*092a*/ 	.byte	0x08
	.zero		1


	//   ....[8]....
        /*092c*/ 	.word	0x000004f0
        /*0930*/ 	.word	0x000000ff
        /*0934*/ 	.word	0x00038858
        /*0938*/ 	.short	0x0100
        /*093a*/ 	.byte	0x08
	.zero		1


	//   ....[9]....
        /*093c*/ 	.word	0x00000500
        /*0940*/ 	.word	0x000000ff
        /*0944*/ 	.word	0x00038868
        /*0948*/ 	.short	0x0100
        /*094a*/ 	.byte	0x08
	.zero		1


	//   ....[10]....
        /*094c*/ 	.word	0x000005f0
        /*0950*/ 	.word	0x000000ff
        /*0954*/ 	.word	0x00038870
        /*0958*/ 	.short	0x0100
        /*095a*/ 	.byte	0x06
	.zero		1


	//   ....[11]....
        /*095c*/ 	.word	0x00000600
        /*0960*/ 	.word	0x000000ff
        /*0964*/ 	.word	0x00038880
        /*0968*/ 	.short	0x0100
        /*096a*/ 	.byte	0x06
	.zero		1


	//   ....[12]....
        /*096c*/ 	.word	0x00000610
        /*0970*/ 	.word	0x000000ff
        /*0974*/ 	.word	0x00038878
        /*0978*/ 	.short	0x0100
        /*097a*/ 	.byte	0x06
	.zero		1


	//   ....[13]....
        /*097c*/ 	.word	0x00000620
        /*0980*/ 	.word	0x000000ff
        /*0984*/ 	.word	0x00038888
        /*0988*/ 	.short	0x0100
        /*098a*/ 	.byte	0x06
	.zero		1


	//   ....[14]....
        /*098c*/ 	.word	0x00000750
        /*0990*/ 	.word	0x000000ff
        /*0994*/ 	.word	0x00038890
        /*0998*/ 	.short	0x0100
        /*099a*/ 	.byte	0x08
	.zero		1


	//   ....[15]....
        /*099c*/ 	.word	0x00000760
        /*09a0*/ 	.word	0x000000ff
        /*09a4*/ 	.word	0x000388a0
        /*09a8*/ 	.short	0x0100
        /*09aa*/ 	.byte	0x08
	.zero		1


	//   ....[16]....
        /*09ac*/ 	.word	0x00000770
        /*09b0*/ 	.word	0x000000ff
        /*09b4*/ 	.word	0x00038898
        /*09b8*/ 	.short	0x0100
        /*09ba*/ 	.byte	0x08
	.zero		1


	//   ....[17]....
        /*09bc*/ 	.word	0x00000780
        /*09c0*/ 	.word	0x000000ff
        /*09c4*/ 	.word	0x000388a8
        /*09c8*/ 	.short	0x0100
        /*09ca*/ 	.byte	0x08
	.zero		1


	//   ....[18]....
        /*09cc*/ 	.word	0x000008b0
        /*09d0*/ 	.word	0x000000ff
        /*09d4*/ 	.word	0x000388b0
        /*09d8*/ 	.short	0x0100
        /*09da*/ 	.byte	0x08
	.zero		1


	//   ....[19]....
        /*09dc*/ 	.word	0x000008c0
        /*09e0*/ 	.word	0x000000ff
        /*09e4*/ 	.word	0x000388c0
        /*09e8*/ 	.short	0x0100
        /*09ea*/ 	.byte	0x08
	.zero		1


	//   ....[20]....
        /*09ec*/ 	.word	0x000008d0
        /*09f0*/ 	.word	0x000000ff
        /*09f4*/ 	.word	0x000388b8
        /*09f8*/ 	.short	0x0100
        /*09fa*/ 	.byte	0x08
	.zero		1


	//   ....[21]....
        /*09fc*/ 	.word	0x000008e0
        /*0a00*/ 	.word	0x000000ff
        /*0a04*/ 	.word	0x000388c8
        /*0a08*/ 	.short	0x0100
        /*0a0a*/ 	.byte	0x08
	.zero		1


	//   ....[22]....
        /*0a0c*/ 	.word	0x00001da0
        /*0a10*/ 	.word	0x000000ff
        /*0a14*/ 	.word	0x00038800
        /*0a18*/ 	.short	0x010a
        /*0a1a*/ 	.byte	0x29
	.zero		1


	//   ....[23]....
        /*0a1c*/ 	.word	0x00001e20
        /*0a20*/ 	.word	0x00000003
        /*0a24*/ 	.word	0x00038830
        /*0a28*/ 	.short	0x010a
        /*0a2a*/ 	.byte	0x3f
	.zero		1


	//   ....[24]....
        /*0a2c*/ 	.word	0x00001e80
        /*0a30*/ 	.word	0x00000003
        /*0a34*/ 	.word	0x00038830
        /*0a38*/ 	.short	0x010a
        /*0a3a*/ 	.byte	0x3f
	.zero		1


	//   ....[25]....
        /*0a3c*/ 	.word	0x000026e0
        /*0a40*/ 	.word	0x00000003
        /*0a44*/ 	.word	0x00000000
        /*0a48*/ 	.short	0x0101
        /*0a4a*/ 	.byte	0x3f
	.zero		1


	//   ....[26]....
        /*0a4c*/ 	.word	0x000044d0
        /*0a50*/ 	.word	0x000000ff
        /*0a54*/ 	.word	0x00038830
        /*0a58*/ 	.short	0x010a
        /*0a5a*/ 	.byte	0x06
	.zero		1


	//   ....[27]....
        /*0a5c*/ 	.word	0x00004510
        /*0a60*/ 	.word	0x000000ff
        /*0a64*/ 	.word	0x00038830
        /*0a68*/ 	.short	0x010a
        /*0a6a*/ 	.byte	0x06
	.zero		1


	//   ....[28]....
        /*0a6c*/ 	.word	0x00004880
        /*0a70*/ 	.word	0x000000ff
        /*0a74*/ 	.word	0x00038850
        /*0a78*/ 	.short	0x010a
        /*0a7a*/ 	.byte	0x06
	.zero		1


	//   ....[29]....
        /*0a7c*/ 	.word	0x000048c0
        /*0a80*/ 	.word	0x000000ff
        /*0a84*/ 	.word	0x00038850
        /*0a88*/ 	.short	0x010a
        /*0a8a*/ 	.byte	0x06
	.zero		1


	//   ....[30]....
        /*0a8c*/ 	.word	0x000062f0
        /*0a90*/ 	.word	0x00000003
        /*0a94*/ 	.word	0x00000000
        /*0a98*/ 	.short	0x0101
        /*0a9a*/ 	.byte	0x3f
	.zero		1


	//   ....[31]....
        /*0a9c*/ 	.word	0x000066f0
        /*0aa0*/ 	.word	0x000000ff
        /*0aa4*/ 	.word	0x00000000
        /*0aa8*/ 	.short	0x0101
        /*0aaa*/ 	.byte	0x06
	.zero		1


	//   ....[32]....
        /*0aac*/ 	.word	0x00007190
        /*0ab0*/ 	.word	0x000000ff
        /*0ab4*/ 	.word	0x00038830
        /*0ab8*/ 	.short	0x010a
        /*0aba*/ 	.byte	0x06
	.zero		1


	//   ....[33]....
        /*0abc*/ 	.word	0x000071d0
        /*0ac0*/ 	.word	0x000000ff
        /*0ac4*/ 	.word	0x00038830
        /*0ac8*/ 	.short	0x010a
        /*0aca*/ 	.byte	0x06
	.zero		1


	//   ....[34]....
        /*0acc*/ 	.word	0x00007510
        /*0ad0*/ 	.word	0x000000ff
        /*0ad4*/ 	.word	0x00038850
        /*0ad8*/ 	.short	0x010a
        /*0ada*/ 	.byte	0x06
	.zero		1


	//   ....[35]....
        /*0adc*/ 	.word	0x00007550
        /*0ae0*/ 	.word	0x000000ff
        /*0ae4*/ 	.word	0x00038850
        /*0ae8*/ 	.short	0x010a
        /*0aea*/ 	.byte	0x06
	.zero		1


	//   ....[36]....
        /*0aec*/ 	.word	0x00008800
        /*0af0*/ 	.word	0x00000003
        /*0af4*/ 	.word	0x00000000
        /*0af8*/ 	.short	0x0101
        /*0afa*/ 	.byte	0x3f
	.zero		1


	//   ....[37]....
        /*0afc*/ 	.word	0x000089f0
        /*0b00*/ 	.word	0x000000ff
        /*0b04*/ 	.word	0x00000000
        /*0b08*/ 	.short	0x0101
        /*0b0a*/ 	.byte	0x06
	.zero		1


	//   ....[38]....
        /*0b0c*/ 	.word	0x000093f0
        /*0b10*/ 	.word	0x000000ff
        /*0b14*/ 	.word	0x00038850
        /*0b18*/ 	.short	0x010a
        /*0b1a*/ 	.byte	0x10
	.zero		1


	//   ....[39]....
        /*0b1c*/ 	.word	0x00009430
        /*0b20*/ 	.word	0x000000ff
        /*0b24*/ 	.word	0x00038850
        /*0b28*/ 	.short	0x010a
        /*0b2a*/ 	.byte	0x10
	.zero		1


	//   ....[40]....
        /*0b2c*/ 	.word	0x00009b70
        /*0b30*/ 	.word	0x000000ff
        /*0b34*/ 	.word	0x00000000
        /*0b38*/ 	.short	0x0101
        /*0b3a*/ 	.byte	0x04
	.zero		1


	//   ....[41]....
        /*0b3c*/ 	.word	0x0000c8c0
        /*0b40*/ 	.word	0x00000000
        /*0b44*/ 	.word	0x00000000
        /*0b48*/ 	.short	0x0101
        /*0b4a*/ 	.byte	0x3f
	.zero		1


	//   ....[42]....
        /*0b4c*/ 	.word	0x0000fd10
        /*0b50*/ 	.word	0x00000004
        /*0b54*/ 	.word	0x00038880
        /*0b58*/ 	.short	0x010a
        /*0b5a*/ 	.byte	0x3f
	.zero		1


	//   ....[43]....
        /*0b5c*/ 	.word	0x0000ff20
        /*0b60*/ 	.word	0x00000004
        /*0b64*/ 	.word	0x00038840
        /*0b68*/ 	.short	0x010a
        /*0b6a*/ 	.byte	0x3f
	.zero		1


	//   ....[44]....
        /*0b6c*/ 	.word	0x00010c40
        /*0b70*/ 	.word	0x00000013
        /*0b74*/ 	.word	0x00038800
        /*0b78*/ 	.short	0x0107
        /*0b7a*/ 	.byte	0x3f
	.zero		1


	//   ....[45]....
        /*0b7c*/ 	.word	0x00010d40
        /*0b80*/ 	.word	0x00000013
        /*0b84*/ 	.word	0x00038800
        /*0b88*/ 	.short	0x0101
        /*0b8a*/ 	.byte	0x3f
	.zero		1


	//   ....[46]....
        /*0b8c*/ 	.word	0x00010d60
        /*0b90*/ 	.word	0x00000013
        /*0b94*/ 	.word	0x00038820
        /*0b98*/ 	.short	0x010a
        /*0b9a*/ 	.byte	0x3f
	.zero		1


	//   ....[47]....
        /*0b9c*/ 	.word	0x00011060
        /*0ba0*/ 	.word	0x00000004
        /*0ba4*/ 	.word	0x00038880
        /*0ba8*/ 	.short	0x010a
        /*0baa*/ 	.byte	0x3f
	.zero		1


	//   ....[48]....
        /*0bac*/ 	.word	0x000113c0
        /*0bb0*/ 	.word	0x00000004
        /*0bb4*/ 	.word	0x00038840
        /*0bb8*/ 	.short	0x010a
        /*0bba*/ 	.byte	0x3f
	.zero		1


	//   ....[49]....
        /*0bbc*/ 	.word	0x00011780
        /*0bc0*/ 	.word	0x00000014
        /*0bc4*/ 	.word	0x00038870
        /*0bc8*/ 	.short	0x010a
        /*0bca*/ 	.byte	0x3f
	.zero		1


	//   ....[50]....
        /*0bcc*/ 	.word	0x000117f0
        /*0bd0*/ 	.word	0x00000014
        /*0bd4*/ 	.word	0x00038860
        /*0bd8*/ 	.short	0x010a
        /*0bda*/ 	.byte	0x3f
	.zero		1


	//   ....[51]....
        /*0bdc*/ 	.word	0x00011ff0
        /*0be0*/ 	.word	0x00000014
        /*0be4*/ 	.word	0x00038850
        /*0be8*/ 	.short	0x0101
        /*0bea*/ 	.byte	0x3f
	.zero		1


	//   ....[52]....
        /*0bec*/ 	.word	0x00012070
        /*0bf0*/ 	.word	0x00000014
        /*0bf4*/ 	.word	0x00000000
        /*0bf8*/ 	.short	0x0101
        /*0bfa*/ 	.byte	0x3f
	.zero		1


	//   ....[53]....
        /*0bfc*/ 	.word	0x000122a0
        /*0c00*/ 	.word	0x00000011
        /*0c04*/ 	.word	0x00038870
        /*0c08*/ 	.short	0x010a
        /*0c0a*/ 	.byte	0x3f
	.zero		1


	//   ....[54]....
        /*0c0c*/ 	.word	0x00012310
        /*0c10*/ 	.word	0x00000011
        /*0c14*/ 	.word	0x00038860
        /*0c18*/ 	.short	0x010a
        /*0c1a*/ 	.byte	0x3f
	.zero		1


	//   ....[55]....
        /*0c1c*/ 	.word	0x00012b30
        /*0c20*/ 	.word	0x00000011
        /*0c24*/ 	.word	0x00038850
        /*0c28*/ 	.short	0x0101
        /*0c2a*/ 	.byte	0x3f
	.zero		1


	//   ....[56]....
        /*0c2c*/ 	.word	0x00012b80
        /*0c30*/ 	.word	0x00000011
        /*0c34*/ 	.word	0x00000000
        /*0c38*/ 	.short	0x0101
        /*0c3a*/ 	.byte	0x3f
	.zero		1


	//   ....[57]....
        /*0c3c*/ 	.word	0x00013920
        /*0c40*/ 	.word	0x00000000
        /*0c44*/ 	.word	0x00038820
        /*0c48*/ 	.short	0x010a
        /*0c4a*/ 	.byte	0x3f
	.zero		1


	//   ....[58]....
        /*0c4c*/ 	.word	0x00013ae0
        /*0c50*/ 	.word	0x00000006
        /*0c54*/ 	.word	0x00000000
        /*0c58*/ 	.short	0x010a
        /*0c5a*/ 	.byte	0x3f
	.zero		1


	//   ....[59]....
        /*0c5c*/ 	.word	0x00013b50
        /*0c60*/ 	.word	0x00000007
        /*0c64*/ 	.word	0x00000000
        /*0c68*/ 	.short	0x010a
        /*0c6a*/ 	.byte	0x3f
	.zero		1


	//   ....[60]....
        /*0c6c*/ 	.word	0x00013bb0
        /*0c70*/ 	.word	0x00000004
        /*0c74*/ 	.word	0x00038860
        /*0c78*/ 	.short	0x010a
        /*0c7a*/ 	.byte	0x3f
	.zero		1


	//   ....[61]....
        /*0c7c*/ 	.word	0x00013c00
        /*0c80*/ 	.word	0x00000003
        /*0c84*/ 	.word	0x00038860
        /*0c88*/ 	.short	0x010a
        /*0c8a*/ 	.byte	0x3f
	.zero		1


	//   ....[62]....
        /*0c8c*/ 	.word	0x00013c40
        /*0c90*/ 	.word	0x00000004
        /*0c94*/ 	.word	0x00038880
        /*0c98*/ 	.short	0x010a
        /*0c9a*/ 	.byte	0x3f
	.zero		1


	//   ....[63]....
        /*0c9c*/ 	.word	0x00013c60
        /*0ca0*/ 	.word	0x00000003
        /*0ca4*/ 	.word	0x00038880
        /*0ca8*/ 	.short	0x010a
        /*0caa*/ 	.byte	0x3f
	.zero		1


	//   ....[64]....
        /*0cac*/ 	.word	0x00013cd0
        /*0cb0*/ 	.word	0x00000003
        /*0cb4*/ 	.word	0x00038800
        /*0cb8*/ 	.short	0x010a
        /*0cba*/ 	.byte	0x3f
	.zero		1


	//   ....[65]....
        /*0cbc*/ 	.word	0x00013d20
        /*0cc0*/ 	.word	0x00000003
        /*0cc4*/ 	.word	0x00038830
        /*0cc8*/ 	.short	0x010a
        /*0cca*/ 	.byte	0x3f
	.zero		1


	//   ....[66]....
        /*0ccc*/ 	.word	0x00013d80
        /*0cd0*/ 	.word	0x00000007
        /*0cd4*/ 	.word	0x00038830
        /*0cd8*/ 	.short	0x010a
        /*0cda*/ 	.byte	0x3f
	.zero		1


	//   ....[67]....
        /*0cdc*/ 	.word	0x00013de0
        /*0ce0*/ 	.word	0x00000007
        /*0ce4*/ 	.word	0x00038850
        /*0ce8*/ 	.short	0x010a
        /*0cea*/ 	.byte	0x3f
	.zero		1


	//   ....[68]....
        /*0cec*/ 	.word	0x00013e40
        /*0cf0*/ 	.word	0x00000009
        /*0cf4*/ 	.word	0x00038830
        /*0cf8*/ 	.short	0x010a
        /*0cfa*/ 	.byte	0x3f
	.zero		1


	//   ....[69]....
        /*0cfc*/ 	.word	0x00013ea0
        /*0d00*/ 	.word	0x00000009
        /*0d04*/ 	.word	0x00038850
        /*0d08*/ 	.short	0x010a
        /*0d0a*/ 	.byte	0x3f
	.zero		1


	//   ....[70]....
        /*0d0c*/ 	.word	0x00013f00
        /*0d10*/ 	.word	0x00000006
        /*0d14*/ 	.word	0x00038850
        /*0d18*/ 	.short	0x010a
        /*0d1a*/ 	.byte	0x3f
	.zero		1


	//   ....[71]....
        /*0d1c*/ 	.word	0x00014050
        /*0d20*/ 	.word	0x00000004
        /*0d24*/ 	.word	0x00038880
        /*0d28*/ 	.short	0x010a
        /*0d2a*/ 	.byte	0x3f
	.zero		1


	//   ....[72]....
        /*0d2c*/ 	.word	0x000140a0
        /*0d30*/ 	.word	0x00000004
        /*0d34*/ 	.word	0x00038840
        /*0d38*/ 	.short	0x010a
        /*0d3a*/ 	.byte	0x3f
	.zero		1


	//   ....[73]....
        /*0d3c*/ 	.word	0x00014b60
        /*0d40*/ 	.word	0x00000013
        /*0d44*/ 	.word	0x00038820
        /*0d48*/ 	.short	0x010a
        /*0d4a*/ 	.byte	0x3f
	.zero		1


	//   ....[74]....
        /*0d4c*/ 	.word	0x00014bb0
        /*0d50*/ 	.word	0x00000004
        /*0d54*/ 	.word	0x00038880
        /*0d58*/ 	.short	0x010a
        /*0d5a*/ 	.byte	0x3f
	.zero		1


	//   ....[75]....
        /*0d5c*/ 	.word	0x00014c00
        /*0d60*/ 	.word	0x00000004
        /*0d64*/ 	.word	0x00038840
        /*0d68*/ 	.short	0x010a
        /*0d6a*/ 	.byte	0x3f
	.zero		1


	//   ....[76]....
        /*0d6c*/ 	.word	0x00014c50
        /*0d70*/ 	.word	0x00000014
        /*0d74*/ 	.word	0x00038870
        /*0d78*/ 	.short	0x010a
        /*0d7a*/ 	.byte	0x3f
	.zero		1


	//   ....[77]....
        /*0d7c*/ 	.word	0x00014ca0
        /*0d80*/ 	.word	0x00000014
        /*0d84*/ 	.word	0x00038860
        /*0d88*/ 	.short	0x010a
        /*0d8a*/ 	.byte	0x3f
	.zero		1


	//   ....[78]....
        /*0d8c*/ 	.word	0x00014cf0
        /*0d90*/ 	.word	0x00000011
        /*0d94*/ 	.word	0x00038870
        /*0d98*/ 	.short	0x010a
        /*0d9a*/ 	.byte	0x3f
	.zero		1


	//   ....[79]....
        /*0d9c*/ 	.word	0x00014d40
        /*0da0*/ 	.word	0x00000011
        /*0da4*/ 	.word	0x00038860
        /*0da8*/ 	.short	0x010a
        /*0daa*/ 	.byte	0x3f
	.zero		1


	//   ....[80]....
        /*0dac*/ 	.word	0x00014d90
        /*0db0*/ 	.word	0x00000000
        /*0db4*/ 	.word	0x00038820
        /*0db8*/ 	.short	0x010a
        /*0dba*/ 	.byte	0x3f
	.zero		1


	//   ....[81]....
        /*0dbc*/ 	.word	0x00014f30
        /*0dc0*/ 	.word	0x00000006
        /*0dc4*/ 	.word	0x00000000
        /*0dc8*/ 	.short	0x010a
        /*0dca*/ 	.byte	0x3f
	.zero		1


	//   ....[82]....
        /*0dcc*/ 	.word	0x00014f80
        /*0dd0*/ 	.word	0x00000007
        /*0dd4*/ 	.word	0x00000000
        /*0dd8*/ 	.short	0x010a
        /*0dda*/ 	.byte	0x3f
	.zero		1


	//   ....[83]....
        /*0ddc*/ 	.word	0x00014fd0
        /*0de0*/ 	.word	0x00000004
        /*0de4*/ 	.word	0x00038860
        /*0de8*/ 	.short	0x010a
        /*0dea*/ 	.byte	0x3f
	.zero		1


	//   ....[84]....
        /*0dec*/ 	.word	0x00015020
        /*0df0*/ 	.word	0x00000003
        /*0df4*/ 	.word	0x00038860
        /*0df8*/ 	.short	0x010a
        /*0dfa*/ 	.byte	0x3f
	.zero		1


	//   ....[85]....
        /*0dfc*/ 	.word	0x00015070
        /*0e00*/ 	.word	0x00000004
        /*0e04*/ 	.word	0x00038880
        /*0e08*/ 	.short	0x010a
        /*0e0a*/ 	.byte	0x3f
	.zero		1


	//----- nvinfo : EIATTR_NUM_MBARRIERS
	.align		4
.L_302:
        /*0e0c*/ 	.byte	0x03, 0x38
        /*0e0e*/ 	.short	0x0016


	//----- nvinfo : EIATTR_EXIT_INSTR_OFFSETS
	.align		4
        /*0e10*/ 	.byte	0x04, 0x1c
        /*0e12*/ 	.short	(.L_304 - .L_303)


	//   ....[0]....
.L_303:
        /*0e14*/ 	.word	0x00000a80


	//   ....[1]....
        /*0e18*/ 	.word	0x0000dcd0


	//   ....[2]....
        /*0e1c*/ 	.word	0x00013cb0


	//----- nvinfo : EIATTR_MAX_THREADS
	.align		4
.L_304:
        /*0e20*/ 	.byte	0x04, 0x05
        /*0e22*/ 	.short	(.L_306 - .L_305)
.L_305:
        /*0e24*/ 	.word	0x00000180
        /*0e28*/ 	.word	0x00000001
        /*0e2c*/ 	.word	0x00000001


	//----- nvinfo : EIATTR_CRS_STACK_SIZE
	.align		4
.L_306:
        /*0e30*/ 	.byte	0x04, 0x1e
        /*0e32*/ 	.short	(.L_308 - .L_307)
.L_307:
        /*0e34*/ 	.word	0x00000000


	//----- nvinfo : EIATTR_CBANK_PARAM_SIZE
	.align		4
.L_308:
        /*0e38*/ 	.byte	0x03, 0x19
        /*0e3a*/ 	.short	0x0af0


	//----- nvinfo : EIATTR_PARAM_CBANK
	.align		4
        /*0e3c*/ 	.byte	0x04, 0x0a
        /*0e3e*/ 	.short	(.L_310 - .L_309)
	.align		4
.L_309:
        /*0e40*/ 	.word	index@(.nv.constant0._ZN7cutlass13device_kernelIN5flash11enable_sm90INS1_16FlashAttnFwdSm90INS1_25CollectiveMainloopFwdSm90ILi2EN4cute5tupleIJNS5_1CILi1EEES8_S8_EEENS6_IJNS7_ILi128EEESA_NS7_ILi256EEEEEELi256ENS_12float_e4m3_tEfNS_4arch4Sm90ELb1ELb0ELb0ELb1ELb0ELb0ELb0ELb1ELb1ELb1ELb0ELb0EEENS1_21CollectiveEpilogueFwdINS6_IJSA_SB_SA_EEES9_NS_10bfloat16_tESF_Li256ELb1ELb1ELb0ELb1EEENS1_36VarlenDynamicPersistentTileSchedulerILi128ELi128ELi256ELi128ELb0ELb1ELb1ELb1ELb1ELb1EEEEEEEEEvNT_6ParamsE)
        /*0e44*/ 	.short	0x0210
        /*0e46*/ 	.short	0x0af0


	//----- nvinfo : EIATTR_SW_WAR
	.align		4
.L_310:
        /*0e48*/ 	.byte	0x04, 0x36
        /*0e4a*/ 	.short	(.L_312 - .L_311)
.L_311:
        /*0e4c*/ 	.word	0x00000008
.L_312:


//--------------------- .nv.info._ZN7cutlass13device_kernelIN5flash11enable_sm90INS1_16FlashAttnFwdSm90INS1_25CollectiveMainloopFwdSm90ILi2EN4cute5tupleIJNS5_1CILi1EEES8_S8_EEENS6_IJNS7_ILi128EEESA_NS7_ILi256EEEEEELi256ENS_12float_e4m3_tEfNS_4arch4Sm90ELb1ELb0ELb0ELb1ELb0ELb1ELb0ELb1ELb1ELb1ELb0ELb0EEENS1_21CollectiveEpilogueFwdINS6_IJSA_SB_SA_EEES9_NS_10bfloat16_tESF_Li256ELb1ELb1ELb0ELb1EEENS1_36VarlenDynamicPersistentTileSchedulerILi128ELi128ELi256ELi128ELb0ELb1ELb1ELb1ELb1ELb1EEEEEEEEEvNT_6ParamsE --------------------------
	.section	.nv.info._ZN7cutlass13device_kernelIN5flash11enable_sm90INS1_16FlashAttnFwdSm90INS1_25CollectiveMainloopFwdSm90ILi2EN4cute5tupleIJNS5_1CILi1EEES8_S8_EEENS6_IJNS7_ILi128EEESA_NS7_ILi256EEEEEELi256ENS_12float_e4m3_tEfNS_4arch4Sm90ELb1ELb0ELb0ELb1ELb0ELb1ELb0ELb1ELb1ELb1ELb0ELb0EEENS1_21CollectiveEpilogueFwdINS6_IJSA_SB_SA_EEES9_NS_10bfloat16_tESF_Li256ELb1ELb1ELb0ELb1EEENS1_36VarlenDynamicPersistentTileSchedulerILi128ELi128ELi256ELi128ELb0ELb1ELb1ELb1ELb1ELb1EEEEEEEEEvNT_6ParamsE,"",@"SHT_CUDA_INFO"
	.sectionflags	@""
	.align	4


	//----- nvinfo : EIATTR_CUDA_API_VERSION
	.align		4
        /*0000*/ 	.byte	0x04, 0x37
        /*0002*/ 	.short	(.L_314 - .L_313)
.L_313:
        /*0004*/ 	.word	0x00000082


	//----- nvinfo : EIATTR_KPARAM_INFO
	.align		4
.L_314:
        /*0008*/ 	.byte	0x04, 0x17
        /*000a*/ 	.short	(.L_316 - .L_315)
.L_315:
        /*000c*/ 	.word	0x00000000
        /*0010*/ 	.short	0x0000
        /*0012*/ 	.short	0x0070
        /*0014*/ 	.byte	0x00, 0xf0, 0x01, 0x2a


	//----- nvinfo : EIATTR_SPARSE_MMA_MASK
	.align		4
.L_316:
        /*0018*/ 	.byte	0x03, 0x50
        /*001a*/ 	.short	0x0000


	//----- nvinfo : EIATTR_MAXREG_COUNT
	.align		4
        /*001c*/ 	.byte	0x03, 0x1b
        /*001e*/ 	.short	0x00a8


	//----- nvinfo : EIATTR_NUM_BARRIERS
	.align		4
        /*0020*/ 	.byte	0x02, 0x4c
        /*0022*/ 	.byte	0x10
	.zero		1


	//----- nvinfo : EIATTR_EXTERNS
	.align		4
        /*0024*/ 	.byte	0x04, 0x0f
        /*0026*/ 	.short	(.L_318 - .L_317)


	//   ....[0]....
	.align		4
.L_317:
        /*0028*/ 	.word	index@(__assertfail)


	//----- nvinfo : EIATTR_ANNOTATIONS
	.align		4
.L_318:
        /*002c*/ 	.byte	0x04, 0x55
        /*002e*/ 	.short	(.L_320 - .L_319)


	//   ....[0]....
.L_319:
        /* <DEDUP_REMOVED lines=116> */


	//----- nvinfo : EIATTR_MERCURY_ISA_VERSION
	.align		4
.L_320:
        /*0758*/ 	.byte	0x03, 0x5f
        /*075a*/ 	.short	0x0101


	//----- nvinfo : EIATTR_UNUSED_LOAD_BYTE_OFFSET
	.align		4
        /*075c*/ 	.byte	0x04, 0x44
        /*075e*/ 	.short	(.L_322 - .L_321)


	//   ....[0]....
.L_321:
        /*0760*/ 	.word	0x00000ad0
        /*0764*/ 	.word	0x0000fff0


	//   ....[1]....
        /*0768*/ 	.word	0x0001ec50
        /*076c*/ 	.word	0x0000fff0


	//----- nvinfo : EIATTR_INT_WARP_WIDE_INSTR_OFFSETS
	.align		4
.L_322:
        /*0770*/ 	.byte	0x04, 0x31
        /*0772*/ 	.short	(.L_324 - .L_323)


	//   ....[0]....
.L_323:
        /*0774*/ 	.word	0x00000190


	//   ....[1]....
        /*0778*/ 	.word	0x000001d0


	//   ....[2]....
        /*077c*/ 	.word	0x00000240


	//   ....[3]....
        /*0780*/ 	.word	0x00025210


	//   ....[4]....
        /*0784*/ 	.word	0x00025270


	//   ....[5]....
        /*0788*/ 	.word	0x00028350


	//   ....[6]....
        /*078c*/ 	.word	0x000283b0


	//----- nvinfo : EIATTR_COOP_GROUP_MASK_REGIDS
	.align		4
.L_324:
        /*0790*/ 	.byte	0x04, 0x29
        /*0792*/ 	.short	(.L_326 - .L_325)


	//   ....[0]....
.L_325:
        /*0794*/ 	.word	0xffffffff


	//   ....[1]....
        /*0798*/ 	.word	0xffffffff


	//   ....[2]....
        /*079c*/ 	.word	0xffffffff


	//   ....[3]....
        /*07a0*/ 	.word	0xffffffff


	//   ....[4]....
        /*07a4*/ 	.word	0xffffffff


	//   ....[5]....
        /*07a8*/ 	.word	0xffffffff


	//   ....[6]....
        /*07ac*/ 	.word	0xffffffff


	//   ....[7]....
        /*07b0*/ 	.word	0xffffffff


	//   ....[8]....
        /*07b4*/ 	.word	0xffffffff


	//   ....[9]....
        /*07b8*/ 	.word	0xffffffff


	//   ....[10]....
        /*07bc*/ 	.word	0xffffffff


	//   ....[11]....
        /*07c0*/ 	.word	0xffffffff


	//   ....[12]....
        /*07c4*/ 	.word	0xffffffff


	//   ....[13]....
        /*07c8*/ 	.word	0xffffffff


	//   ....[14]....
        /*07cc*/ 	.word	0xffffffff


	//   ....[15]....
        /*07d0*/ 	.word	0xffffffff


	//   ....[16]....
        /*07d4*/ 	.word	0xffffffff


	//   ....[17]....
        /*07d8*/ 	.word	0xffffffff


	//   ....[18]....
        /*07dc*/ 	.word	0xffffffff


	//   ....[19]....
        /*07e0*/ 	.word	0xffffffff


	//   ....[20]....
        /*07e4*/ 	.word	0xffffffff


	//   ....[21]....
        /*07e8*/ 	.word	0xffffffff


	//   ....[22]....
        /*07ec*/ 	.word	0xffffffff


	//   ....[23]....
        /*07f0*/ 	.word	0xffffffff


	//   ....[24]....
        /*07f4*/ 	.word	0xffffffff


	//   ....[25]....
        /*07f8*/ 	.word	0xffffffff


	//   ....[26]....
        /*07fc*/ 	.word	0xffffffff


	//   ....[27]....
        /*0800*/ 	.word	0xffffffff


	//   ....[28]....
        /*0804*/ 	.word	0xffffffff


	//   ....[29]....
        /*0808*/ 	.word	0xffffffff


	//   ....[30]....
        /*080c*/ 	.word	0xffffffff


	//   ....[31]....
        /*0810*/ 	.word	0xffffffff


	//   ....[32]....
        /*0814*/ 	.word	0xffffffff


	//   ....[33]....
        /*0818*/ 	.word	0xffffffff


	//   ....[34]....
        /*081c*/ 	.word	0xffffffff


	//   ....[35]....
        /*0820*/ 	.word	0xffffffff


	//   ....[36]....
        /*0824*/ 	.word	0xffffffff


	//   ....[37]....
        /*0828*/ 	.word	0xffffffff


	//   ....[38]....
        /*082c*/ 	.word	0xffffffff


	//   ....[39]....
        /*0830*/ 	.word	0xffffffff


	//   ....[40]....
        /*0834*/ 	.word	0xffffffff


	//   ....[41]....
        /*0838*/ 	.word	0xffffffff


	//   ....[42]....
        /*083c*/ 	.word	0xffffffff


	//   ....[43]....
        /*0840*/ 	.word	0xffffffff


	//   ....[44]....
        /*0844*/ 	.word	0xffffffff


	//   ....[45]....
        /*0848*/ 	.word	0xffffffff


	//   ....[46]....
        /*084c*/ 	.word	0xffffffff


	//   ....[47]....
        /*0850*/ 	.word	0xffffffff


	//   ....[48]....
        /*0854*/ 	.word	0xffffffff


	//   ....[49]....
        /*0858*/ 	.word	0xffffffff


	//   ....[50]....
        /*085c*/ 	.word	0xffffffff


	//   ....[51]....
        /*0860*/ 	.word	0xffffffff


	//   ....[52]....
        /*0864*/ 	.word	0xffffffff


	//   ....[53]....
        /*0868*/ 	.word	0xffffffff


	//   ....[54]....
        /*086c*/ 	.word	0xffffffff


	//   ....[55]....
        /*0870*/ 	.word	0xffffffff


	//   ....[56]....
        /*0874*/ 	.word	0xffffffff


	//   ....[57]....
        /*0878*/ 	.word	0xffffffff


	//   ....[58]....
        /*087c*/ 	.word	0xffffffff


	//   ....[59]....
        /*0880*/ 	.word	0xffffffff


	//   ....[60]....
        /*0884*/ 	.word	0xffffffff


	//   ....[61]....
        /*0888*/ 	.word	0xffffffff


	//   ....[62]....
        /*088c*/ 	.word	0xffffffff


	//   ....[63]....
        /*0890*/ 	.word	0xffffffff


	//   ....[64]....
        /*0894*/ 	.word	0xffffffff


	//   ....[65]....
        /*0898*/ 	.word	0xffffffff


	//   ....[66]....
        /*089c*/ 	.word	0xffffffff


	//   ....[67]....
        /*08a0*/ 	.word	0xffffffff


	//   ....[68]....
        /*08a4*/ 	.word	0xffffffff


	//   ....[69]....
        /*08a8*/ 	.word	0xffffffff


	//   ....[70]....
        /*08ac*/ 	.word	0xffffffff


	//   ....[71]....
        /*08b0*/ 	.word	0xffffffff


	//   ....[72]....
        /*08b4*/ 	.word	0xffffffff


	//   ....[73]....
        /*08b8*/ 	.word	0xffffffff


	//   ....[74]....
        /*08bc*/ 	.word	0xffffffff


	//   ....[75]....
        /*08c0*/ 	.word	0xffffffff


	//   ....[76]....
        /*08c4*/ 	.word	0xffffffff


	//   ....[77]....
        /*08c8*/ 	.word	0xffffffff


	//   ....[78]....
        /*08cc*/ 	.word	0xffffffff


	//   ....[79]....
        /*08d0*/ 	.word	0xffffffff


	//   ....[80]....
        /*08d4*/ 	.word	0xffffffff


	//   ....[81]....
        /*08d8*/ 	.word	0xffffffff


	//   ....[82]....
        /*08dc*/ 	.word	0xffffffff


	//   ....[83]....
        /*08e0*/ 	.word	0xffffffff


	//   ....[84]....
        /*08e4*/ 	.word	0xffffffff


	//   ....[85]....
        /*08e8*/ 	.word	0xffffffff


	//   ....[86]....
        /*08ec*/ 	.word	0xffffffff


	//   ....[87]....
        /*08f0*/ 	.word	0xffffffff


	//   ....[88]....
        /*08f4*/ 	.word	0xffffffff


	//   ....[89]....
        /*08f8*/ 	.word	0xffffffff


	//   ....[90]....
        /*08fc*/ 	.word	0xffffffff


	//   ....[91]....
        /*0900*/ 	.word	0xffffffff


	//   ....[92]....
        /*0904*/ 	.word	0xffffffff


	//   ....[93]....
        /*0908*/ 	.word	0xffffffff


	//   ....[94]....
        /*090c*/ 	.word	0xffffffff


	//   ....[95]....
        /*0910*/ 	.word	0xffffffff


	//   ....[96]....
        /*0914*/ 	.word	0xffffffff


	//   ....[97]....
        /*0918*/ 	.word	0xffffffff


	//   ....[98]....
        /*091c*/ 	.word	0xffffffff


	//   ....[99]....
        /*0920*/ 	.word	0xffffffff


	//   ....[100]....
        /*0924*/ 	.word	0xffffffff


	//   ....[101]....
        /*0928*/ 	.word	0xffffffff


	//   ....[102]....
        /*092c*/ 	.word	0xffffffff


	//   ....[103]....
        /*0930*/ 	.word	0xffffffff


	//   ....[104]....
        /*0934*/ 	.word	0xffffffff


	//   ....[105]....
        /*0938*/ 	.word	0xffffffff


	//   ....[106]....
        /*093c*/ 	.word	0xffffffff


	//   ....[107]....
        /*0940*/ 	.word	0xffffffff


	//   ....[108]....
        /*0944*/ 	.word	0xffffffff


	//   ....[109]....
        /*0948*/ 	.word	0xffffffff


	//   ....[110]....
        /*094c*/ 	.word	0xffffffff


	//   ....[111]....
        /*0950*/ 	.word	0xffffffff


	//   ....[112]....
        /*0954*/ 	.word	0xffffffff


	//   ....[113]....
        /*0958*/ 	.word	0xffffffff


	//   ....[114]....
        /*095c*/ 	.word	0xffffffff


	//   ....[115]....
        /*0960*/ 	.word	0xffffffff


	//   ....[116]....
        /*0964*/ 	.word	0xffffffff


	//   ....[117]....
        /*0968*/ 	.word	0xffffffff


	//   ....[118]....
        /*096c*/ 	.word	0xffffffff


	//   ....[119]....
        /*0970*/ 	.word	0xffffffff


	//   ....[120]....
        /*0974*/ 	.word	0xffffffff


	//   ....[121]....
        /*0978*/ 	.word	0xffffffff


	//   ....[122]....
        /*097c*/ 	.word	0xffffffff


	//   ....[123]....
        /*0980*/ 	.word	0xffffffff


	//   ....[124]....
        /*0984*/ 	.word	0xffffffff


	//   ....[125]....
        /*0988*/ 	.word	0xffffffff


	//   ....[126]....
        /*098c*/ 	.word	0xffffffff


	//   ....[127]....
        /*0990*/ 	.word	0xffffffff


	//   ....[128]....
        /*0994*/ 	.word	0xffffffff


	//   ....[129]....
        /*0998*/ 	.word	0xffffffff


	//   ....[130]....
        /*099c*/ 	.word	0xffffffff


	//   ....[131]....
        /*09a0*/ 	.word	0xffffffff


	//   ....[132]....
        /*09a4*/ 	.word	0xffffffff


	//   ....[133]....
        /*09a8*/ 	.word	0xffffffff


	//   ....[134]....
        /*09ac*/ 	.word	0xffffffff


	//   ....[135]....
        /*09b0*/ 	.word	0xffffffff


	//   ....[136]....
        /*09b4*/ 	.word	0xffffffff


	//   ....[137]....
        /*09b8*/ 	.word	0xffffffff


	//   ....[138]....
        /*09bc*/ 	.word	0xffffffff


	//   ....[139]....
        /*09c0*/ 	.word	0xffffffff


	//   ....[140]....
        /*09c4*/ 	.word	0xffffffff


	//   ....[141]....
        /*09c8*/ 	.word	0xffffffff


	//   ....[142]....
        /*09cc*/ 	.word	0xffffffff


	//   ....[143]....
        /*09d0*/ 	.word	0xffffffff


	//   ....[144]....
        /*09d4*/ 	.word	0xffffffff


	//   ....[145]....
        /*09d8*/ 	.word	0xffffffff


	//   ....[146]....
        /*09dc*/ 	.word	0xffffffff


	//   ....[147]....
        /*09e0*/ 	.word	0xffffffff


	//   ....[148]....
        /*09e4*/ 	.word	0xffffffff


	//   ....[149]....
        /*09e8*/ 	.word	0xffffffff


	//   ....[150]....
        /*09ec*/ 	.word	0xffffffff


	//   ....[151]....
        /*09f0*/ 	.word	0xffffffff


	//   ....[152]....
        /*09f4*/ 	.word	0xffffffff


	//   ....[153]....
        /*09f8*/ 	.word	0xffffffff


	//   ....[154]....
        /*09fc*/ 	.word	0xffffffff


	//   ....[155]....
        /*0a00*/ 	.word	0xffffffff


	//   ....[156]....
        /*0a04*/ 	.word	0xffffffff


	//   ....[157]....
        /*0a08*/ 	.word	0xffffffff


	//   ....[158]....
        /*0a0c*/ 	.word	0xffffffff


	//   ....[159]....
        /*0a10*/ 	.word	0xffffffff


	//   ....[160]....
        /*0a14*/ 	.word	0xffffffff


	//   ....[161]....
        /*0a18*/ 	.word	0xffffffff


	//   ....[162]....
        /*0a1c*/ 	.word	0xffffffff


	//   ....[163]....
        /*0a20*/ 	.word	0xffffffff


	//   ....[164]....
        /*0a24*/ 	.word	0xffffffff


	//   ....[165]....
        /*0a28*/ 	.word	0xffffffff


	//   ....[166]....
        /*0a2c*/ 	.word	0xffffffff


	//   ....[167]....
        /*0a30*/ 	.word	0xffffffff


	//   ....[168]....
        /*0a34*/ 	.word	0xffffffff


	//   ....[169]....
        /*0a38*/ 	.word	0xffffffff


	//   ....[170]....
        /*0a3c*/ 	.word	0xffffffff


	//   ....[171]....
        /*0a40*/ 	.word	0xffffffff


	//   ....[172]....
        /*0a44*/ 	.word	0xffffffff


	//   ....[173]....
        /*0a48*/ 	.word	0xffffffff


	//   ....[174]....
        /*0a4c*/ 	.word	0xffffffff


	//   ....[175]....
        /*0a50*/ 	.word	0xffffffff


	//   ....[176]....
        /*0a54*/ 	.word	0xffffffff


	//   ....[177]....
        /*0a58*/ 	.word	0xffffffff


	//   ....[178]....
        /*0a5c*/ 	.word	0xffffffff


	//   ....[179]....
        /*0a60*/ 	.word	0xffffffff


	//   ....[180]....
        /*0a64*/ 	.word	0xffffffff


	//   ....[181]....
        /*0a68*/ 	.word	0xffffffff


	//   ....[182]....
        /*0a6c*/ 	.word	0xffffffff


	//   ....[183]....
        /*0a70*/ 	.word	0xffffffff


	//   ....[184]....
        /*0a74*/ 	.word	0xffffffff


	//   ....[185]....
        /*0a78*/ 	.word	0xffffffff


	//   ....[186]....
        /*0a7c*/ 	.word	0xffffffff


	//   ....[187]....
        /*0a80*/ 	.word	0xffffffff


	//   ....[188]....
        /*0a84*/ 	.word	0xffffffff


	//   ....[189]....
        /*0a88*/ 	.word	0xffffffff


	//   ....[190]....
        /*0a8c*/ 	.word	0xffffffff


	//   ....[191]....
        /*0a90*/ 	.word	0xffffffff


	//   ....[192]....
        /*0a94*/ 	.word	0xffffffff


	//   ....[193]....
        /*0a98*/ 	.word	0xffffffff


	//   ....[194]....
        /*0a9c*/ 	.word	0xffffffff


	//   ....[195]....
        /*0aa0*/ 	.word	0xffffffff


	//   ....[196]....
        /*0aa4*/ 	.word	0x0500000f


	//   ....[197]....
        /*0aa8*/ 	.word	0x0500000f


	//   ....[198]....
        /*0aac*/ 	.word	0x0500000f


	//   ....[199]....
        /*0ab0*/ 	.word	0x0500000f


	//   ....[200]....
        /*0ab4*/ 	.word	0x0500000f


	//   ....[201]....
        /*0ab8*/ 	.word	0x0500000f


	//   ....[202]....
        /*0abc*/ 	.word	0x0500000f


	//   ....[203]....
        /*0ac0*/ 	.word	0x0500000f


	//   ....[204]....
        /*0ac4*/ 	.word	0x0500000f


	//   ....[205]....
        /*0ac8*/ 	.word	0x0500000f


	//   ....[206]....
        /*0acc*/ 	.word	0x0500000f


	//   ....[207]....
        /*0ad0*/ 	.word	0x0500000f


	//   ....[208]....
        /*0ad4*/ 	.word	0x0500000f


	//   ....[209]....
        /*0ad8*/ 	.word	0x0500000f


	//   ....[210]....
        /*0adc*/ 	.word	0x0500000f


	//   ....[211]....
        /*0ae0*/ 	.word	0x0500000f


	//   ....[212]....
        /*0ae4*/ 	.word	0x0500000f


	//   ....[213]....
        /*0ae8*/ 	.word	0x0500000f


	//   ....[214]....
        /*0aec*/ 	.word	0x0500000f


	//   ....[215]....
        /*0af0*/ 	.word	0x0500000f


	//   ....[216]....
        /*0af4*/ 	.word	0x0500000f


	//   ....[217]....
        /*0af8*/ 	.word	0x0500000f


	//   ....[218]....
        /*0afc*/ 	.word	0x0500000f


	//   ....[219]....
        /*0b00*/ 	.word	0x0500000f


	//   ....[220]....
        /*0b04*/ 	.word	0x0500000f


	//   ....[221]....
        /*0b08*/ 	.word	0x0500000f


	//   ....[222]....
        /*0b0c*/ 	.word	0x0500000f


	//   ....[223]....
        /*0b10*/ 	.word	0x0500000f


	//   ....[224]....
        /*0b14*/ 	.word	0x0500000f


	//   ....[225]....
        /*0b18*/ 	.word	0x0500000f


	//   ....[226]....
        /*0b1c*/ 	.word	0x0500000f


	//   ....[227]....
        /*0b20*/ 	.word	0x0500000f


	//   ....[228]....
        /*0b24*/ 	.word	0x0500000f


	//   ....[229]....
        /*0b28*/ 	.word	0x0500000f


	//   ....[230]....
        /*0b2c*/ 	.word	0x0500000f


	//   ....[231]....
        /*0b30*/ 	.word	0x0500000f


	//   ....[232]....
        /*0b34*/ 	.word	0x0500000f


	//   ....[233]....
        /*0b38*/ 	.word	0x0500000f


	//   ....[234]....
        /*0b3c*/ 	.word	0x0500000f


	//   ....[235]....
        /*0b40*/ 	.word	0x0500000f


	//   ....[236]....
        /*0b44*/ 	.word	0x0500000f


	//   ....[237]....
        /*0b48*/ 	.word	0x0500000f


	//   ....[238]....
        /*0b4c*/ 	.word	0x0500000f


	//   ....[239]....
        /*0b50*/ 	.word	0x0500000f


	//   ....[240]....
        /*0b54*/ 	.word	0x0500000f


	//   ....[241]....
        /*0b58*/ 	.word	0x0500000f


	//   ....[242]....
        /*0b5c*/ 	.word	0x0500000f


	//   ....[243]....
        /*0b60*/ 	.word	0x0500000f


	//   ....[244]....
        /*0b64*/ 	.word	0x0500000f


	//   ....[245]....
        /*0b68*/ 	.word	0x0500000f


	//   ....[246]....
        /*0b6c*/ 	.word	0x0500000f


	//   ....[247]....
        /*0b70*/ 	.word	0x0500000f


	//   ....[248]....
        /*0b74*/ 	.word	0x0500000f


	//   ....[249]....
        /*0b78*/ 	.word	0x0500000f


	//   ....[250]....
        /*0b7c*/ 	.word	0x0500000f


	//   ....[251]....
        /*0b80*/ 	.word	0x0500000f


	//   ....[252]....
        /*0b84*/ 	.word	0x0500000f


	//   ....[253]....
        /*0b88*/ 	.word	0x0500000f


	//   ....[254]....
        /*0b8c*/ 	.word	0x0500000f


	//   ....[255]....
        /*0b90*/ 	.word	0x0500000f


	//   ....[0]....
        /*0b94*/ 	.word	0x0500000f


	//   ....[1]....
        /*0b98*/ 	.word	0x0500000f


	//   ....[2]....
        /*0b9c*/ 	.word	0x0500000f


	//   ....[3]....
        /*0ba0*/ 	.word	0x0500000f


	//   ....[4]....
        /*0ba4*/ 	.word	0x0500000f


	//   ....[5]....
        /*0ba8*/ 	.word	0x0500000f


	//   ....[6]....
        /*0bac*/ 	.word	0x0500000f


	//   ....[7]....
        /*0bb0*/ 	.word	0x0500000f


	//   ....[8]....
        /*0bb4*/ 	.word	0x0500000f


	//   ....[9]....
        /*0bb8*/ 	.word	0x0500000f


	//   ....[10]....
        /*0bbc*/ 	.word	0x0500000f


	//   ....[11]....
        /*0bc0*/ 	.word	0x0500000f


	//   ....[12]....
        /*0bc4*/ 	.word	0x0500000f


	//   ....[13]....
        /*0bc8*/ 	.word	0x0500000f


	//   ....[14]....
        /*0bcc*/ 	.word	0x0500000f


	//   ....[15]....
        /*0bd0*/ 	.word	0x0500000f


	//   ....[16]....
        /*0bd4*/ 	.word	0x0500000f


	//   ....[17]....
        /*0bd8*/ 	.word	0x0500000f


	//   ....[18]....
        /*0bdc*/ 	.word	0x0500000f


	//   ....[19]....
        /*0be0*/ 	.word	0x0500000f


	//   ....[20]....
        /*0be4*/ 	.word	0x0500000f


	//   ....[21]....
        /*0be8*/ 	.word	0x0500000f


	//   ....[22]....
        /*0bec*/ 	.word	0x0500000f


	//   ....[23]....
        /*0bf0*/ 	.word	0x0500000f


	//   ....[24]....
        /*0bf4*/ 	.word	0x0500000f


	//   ....[25]....
        /*0bf8*/ 	.word	0x0500000f


	//   ....[26]....
        /*0bfc*/ 	.word	0x0500000f


	//   ....[27]....
        /*0c00*/ 	.word	0x0500000f


	//   ....[28]....
        /*0c04*/ 	.word	0x0500000f


	//   ....[29]....
        /*0c08*/ 	.word	0x0500000f


	//   ....[30]....
        /*0c0c*/ 	.word	0x0500000f


	//   ....[31]....
        /*0c10*/ 	.word	0x0500000f


	//   ....[32]....
        /*0c14*/ 	.word	0x0500000f


	//   ....[33]....
        /*0c18*/ 	.word	0x0500000f


	//   ....[34]....
        /*0c1c*/ 	.word	0x0500000f


	//   ....[35]....
        /*0c20*/ 	.word	0x0500000f


	//   ....[36]....
        /*0c24*/ 	.word	0x0500000f


	//   ....[37]....
        /*0c28*/ 	.word	0x0500000f


	//   ....[38]....
        /*0c2c*/ 	.word	0x0500000f


	//   ....[39]....
        /*0c30*/ 	.word	0x0500000f


	//   ....[40]....
        /*0c34*/ 	.word	0x0500000f


	//   ....[41]....
        /*0c38*/ 	.word	0x0500000f


	//   ....[42]....
        /*0c3c*/ 	.word	0x0500000f


	//   ....[43]....
        /*0c40*/ 	.word	0x0500000f


	//   ....[44]....
        /*0c44*/ 	.word	0x0500000f


	//   ....[45]....
        /*0c48*/ 	.word	0x0500000f


	//   ....[46]....
        /*0c4c*/ 	.word	0x0500000f


	//   ....[47]....
        /*0c50*/ 	.word	0x0500000f


	//   ....[48]....
        /*0c54*/ 	.word	0x0500000f


	//   ....[49]....
        /*0c58*/ 	.word	0x0500000f


	//   ....[50]....
        /*0c5c*/ 	.word	0x0500000f


	//   ....[51]....
        /*0c60*/ 	.word	0x0500000f


	//   ....[52]....
        /*0c64*/ 	.word	0x0500000f


	//   ....[53]....
        /*0c68*/ 	.word	0x0500000f


	//   ....[54]....
        /*0c6c*/ 	.word	0x0500000f


	//   ....[55]....
        /*0c70*/ 	.word	0x0500000f


	//   ....[56]....
        /*0c74*/ 	.word	0x0500000f


	//   ....[57]....
        /*0c78*/ 	.word	0x0500000f


	//   ....[58]....
        /*0c7c*/ 	.word	0x0500000f


	//   ....[59]....
        /*0c80*/ 	.word	0x0500000f


	//   ....[60]....
        /*0c84*/ 	.word	0x0500000f


	//   ....[61]....
        /*0c88*/ 	.word	0x0500000f


	//   ....[62]....
        /*0c8c*/ 	.word	0x0500000f


	//   ....[63]....
        /*0c90*/ 	.word	0x0500000f


	//   ....[64]....
        /*0c94*/ 	.word	0x0500000f


	//   ....[65]....
        /*0c98*/ 	.word	0x0500000f


	//   ....[66]....
        /*0c9c*/ 	.word	0x0500000f


	//   ....[67]....
        /*0ca0*/ 	.word	0x0500000f


	//   ....[68]....
        /*0ca4*/ 	.word	0x0500000f


	//   ....[69]....
        /*0ca8*/ 	.word	0x0500000f


	//   ....[70]....
        /*0cac*/ 	.word	0x0500000f


	//   ....[71]....
        /*0cb0*/ 	.word	0x0500000f


	//   ....[72]....
        /*0cb4*/ 	.word	0x0500000f


	//   ....[73]....
        /*0cb8*/ 	.word	0x0500000f


	//   ....[74]....
        /*0cbc*/ 	.word	0x0500000f


	//   ....[75]....
        /*0cc0*/ 	.word	0x0500000f


	//   ....[76]....
        /*0cc4*/ 	.word	0x0500000f


	//   ....[77]....
        /*0cc8*/ 	.word	0x0500000f


	//   ....[78]....
        /*0ccc*/ 	.word	0x0500000f


	//   ....[79]....
        /*0cd0*/ 	.word	0x0500000f


	//   ....[80]....
        /*0cd4*/ 	.word	0x0500000f


	//----- nvinfo : EIATTR_COOP_GROUP_INSTR_OFFSETS
	.align		4
.L_326:
        /*0cd8*/ 	.byte	0x04, 0x28
        /*0cda*/ 	.short	(.L_328 - .L_327)


	//   ....[0]....
.L_327:
        /*0cdc*/ 	.word	0x00000070


	//   ....[1]....
        /*0ce0*/ 	.word	0x000001a0


	//   ....[2]....
        /*0ce4*/ 	.word	0x000001f0


	//   ....[3]....
        /*0ce8*/ 	.word	0x00000420


	//   ....[4]....
        /*0cec*/ 	.word	0x00000580


	//   ....[5]....
        /*0cf0*/ 	.word	0x000006a0


	//   ....[6]....
        /*0cf4*/ 	.word	0x00000800


	//   ....[7]....
        /*0cf8*/ 	.word	0x0000c940


	//   ....[8]....
        /*0cfc*/ 	.word	0x0000d080


	//   ....[9]....
        /*0d00*/ 	.word	0x0000d090


	//   ....[10]....
        /*0d04*/ 	.word	0x0000d0a0


	//   ....[11]....
        /*0d08*/ 	.word	0x0000d0b0


	//   ....[12]....
        /*0d0c*/ 	.word	0x0000d2c0


	//   ....[13]....
        /*0d10*/ 	.word	0x0000d2d0


	//   ....[14]....
        /*0d14*/ 	.word	0x0000d2e0


	//   ....[15]....
        /*0d18*/ 	.word	0x0000d2f0


	//   ....[16]....
        /*0d1c*/ 	.word	0x0000d4d0


	//   ....[17]....
        /*0d20*/ 	.word	0x0000d4e0


	//   ....[18]....
        /*0d24*/ 	.word	0x0000d4f0


	//   ....[19]....
        /*0d28*/ 	.word	0x0000d500


	//   ....[20]....
        /*0d2c*/ 	.word	0x0000d700


	//   ....[21]....
        /*0d30*/ 	.word	0x0000d710


	//   ....[22]....
        /*0d34*/ 	.word	0x0000d720


	//   ....[23]....
        /*0d38*/ 	.word	0x0000d730


	//   ....[24]....
        /*0d3c*/ 	.word	0x00011a60


	//   ....[25]....
        /*0d40*/ 	.word	0x00011a70


	//   ....[26]....
        /*0d44*/ 	.word	0x00011a80


	//   ....[27]....
        /*0d48*/ 	.word	0x00011a90


	//   ....[28]....
        /*0d4c*/ 	.word	0x00011b90


	//   ....[29]....
        /*0d50*/ 	.word	0x00011bb0


	//   ....[30]....
        /*0d54*/ 	.word	0x00011bc0


	//   ....[31]....
        /*0d58*/ 	.word	0x00011bd0


	//   ....[32]....
        /*0d5c*/ 	.word	0x00011db0


	//   ....[33]....
        /*0d60*/ 	.word	0x00011dd0


	//   ....[34]....
        /*0d64*/ 	.word	0x00011df0


	//   ....[35]....
        /*0d68*/ 	.word	0x00011e00


	//   ....[36]....
        /*0d6c*/ 	.word	0x00011ee0


	//   ....[37]....
        /*0d70*/ 	.word	0x00011f00


	//   ....[38]....
        /*0d74*/ 	.word	0x00011f10


	//   ....[39]....
        /*0d78*/ 	.word	0x00011f20


	//   ....[40]....
        /*0d7c*/ 	.word	0x000169c0


	//   ....[41]....
        /*0d80*/ 	.word	0x00017040


	//   ....[42]....
        /*0d84*/ 	.word	0x00017050


	//   ....[43]....
        /*0d88*/ 	.word	0x00017070


	//   ....[44]....
        /*0d8c*/ 	.word	0x00017750


	//   ....[45]....
        /*0d90*/ 	.word	0x00017770


	//   ....[46]....
        /*0d94*/ 	.word	0x00019290


	//   ....[47]....
        /*0d98*/ 	.word	0x000198f0


	//   ....[48]....
        /*0d9c*/ 	.word	0x00019950


	//   ....[49]....
        /*0da0*/ 	.word	0x00019960


	//   ....[50]....
        /*0da4*/ 	.word	0x0001a060


	//   ....[51]....
        /*0da8*/ 	.word	0x0001a220


	//   ....[52]....
        /*0dac*/ 	.word	0x0001c380


	//   ....[53]....
        /*0db0*/ 	.word	0x0001c410


	//   ....[54]....
        /*0db4*/ 	.word	0x0001c440


	//   ....[55]....
        /*0db8*/ 	.word	0x0001c6e0


	//   ....[56]....
        /*0dbc*/ 	.word	0x0001e0f0


	//   ....[57]....
        /*0dc0*/ 	.word	0x0001e100


	//   ....[58]....
        /*0dc4*/ 	.word	0x0001e130


	//   ....[59]....
        /*0dc8*/ 	.word	0x0001e140


	//   ....[60]....
        /*0dcc*/ 	.word	0x0001f830


	//   ....[61]....
        /*0dd0*/ 	.word	0x0001f870


	//   ....[62]....
        /*0dd4*/ 	.word	0x0001f8a0


	//   ....[63]....
        /*0dd8*/ 	.word	0x0001f8d0


	//   ....[64]....
        /*0ddc*/ 	.word	0x0001f900


	//   ....[65]....
        /*0de0*/ 	.word	0x0001f930


	//   ....[66]....
        /*0de4*/ 	.word	0x0001f960


	//   ....[67]....
        /*0de8*/ 	.word	0x0001f990


	//   ....[68]....
        /*0dec*/ 	.word	0x0001f9c0


	//   ....[69]....
        /*0df0*/ 	.word	0x0001f9f0


	//   ....[70]....
        /*0df4*/ 	.word	0x0001fa20


	//   ....[71]....
        /*0df8*/ 	.word	0x0001fa50


	//   ....[72]....
        /*0dfc*/ 	.word	0x0001fa80


	//   ....[73]....
        /*0e00*/ 	.word	0x0001fab0


	//   ....[74]....
        /*0e04*/ 	.word	0x0001fae0


	//   ....[75]....
        /*0e08*/ 	.word	0x0001fb10


	//   ....[76]....
        /*0e0c*/ 	.word	0x0001fb40


	//   ....[77]....
        /*0e10*/ 	.word	0x0001fb70


	//   ....[78]....
        /*0e14*/ 	.word	0x0001fba0


	//   ....[79]....
        /*0e18*/ 	.word	0x0001fbd0


	//   ....[80]....
        /*0e1c*/ 	.word	0x0001fc00


	//   ....[81]....
        /*0e20*/ 	.word	0x0001fc30


	//   ....[82]....
        /*0e24*/ 	.word	0x0001fc60


	//   ....[83]....
        /*0e28*/ 	.word	0x0001fc90


	//   ....[84]....
        /*0e2c*/ 	.word	0x0001fcc0


	//   ....[85]....
        /*0e30*/ 	.word	0x0001fcf0


	//   ....[86]....
        /*0e34*/ 	.word	0x0001fd20


	//   ....[87]....
        /*0e38*/ 	.word	0x0001fd50


	//   ....[88]....
        /*0e3c*/ 	.word	0x0001fd80


	//   ....[89]....
        /*0e40*/ 	.word	0x0001fdb0


	//   ....[90]....
        /*0e44*/ 	.word	0x0001fde0


	//   ....[91]....
        /*0e48*/ 	.word	0x0001fe10


	//   ....[92]....
        /*0e4c*/ 	.word	0x0001fe40


	//   ....[93]....
        /*0e50*/ 	.word	0x0001fe70


	//   ....[94]....
        /*0e54*/ 	.word	0x0001fea0


	//   ....[95]....
        /*0e58*/ 	.word	0x0001fed0


	//   ....[96]....
        /*0e5c*/ 	.word	0x0001ff00


	//   ....[97]....
        /*0e60*/ 	.word	0x0001ff20


	//   ....[98]....
        /*0e64*/ 	.word	0x0001ff30


	//   ....[99]....
        /*0e68*/ 	.word	0x0001ff40


	//   ....[100]....
        /*0e6c*/ 	.word	0x0001ff60


	//   ....[101]....
        /*0e70*/ 	.word	0x0001ff90


	//   ....[102]....
        /*0e74*/ 	.word	0x0001ffa0


	//   ....[103]....
        /*0e78*/ 	.word	0x0001ffc0


	//   ....[104]....
        /*0e7c*/ 	.word	0x0001fff0


	//   ....[105]....
        /*0e80*/ 	.word	0x00020020


	//   ....[106]....
        /*0e84*/ 	.word	0x00020050


	//   ....[107]....
        /*0e88*/ 	.word	0x00020080


	//   ....[108]....
        /*0e8c*/ 	.word	0x000200b0


	//   ....[109]....
        /*0e90*/ 	.word	0x000200e0


	//   ....[110]....
        /*0e94*/ 	.word	0x00020100


	//   ....[111]....
        /*0e98*/ 	.word	0x00020120


	//   ....[112]....
        /*0e9c*/ 	.word	0x00020140


	//   ....[113]....
        /*0ea0*/ 	.word	0x00020150


	//   ....[114]....
        /*0ea4*/ 	.word	0x00020180


	//   ....[115]....
        /*0ea8*/ 	.word	0x000201b0


	//   ....[116]....
        /*0eac*/ 	.word	0x000201e0


	//   ....[117]....
        /*0eb0*/ 	.word	0x00020210


	//   ....[118]....
        /*0eb4*/ 	.word	0x00020240


	//   ....[119]....
        /*0eb8*/ 	.word	0x00020270


	//   ....[120]....
        /*0ebc*/ 	.word	0x000202a0


	//   ....[121]....
        /*0ec0*/ 	.word	0x000202d0


	//   ....[122]....
        /*0ec4*/ 	.word	0x000202f0


	//   ....[123]....
        /*0ec8*/ 	.word	0x00020300


	//   ....[124]....
        /*0ecc*/ 	.word	0x00020bc0


	//   ....[125]....
        /*0ed0*/ 	.word	0x00020bf0


	//   ....[126]....
        /*0ed4*/ 	.word	0x00020c40


	//   ....[127]....
        /*0ed8*/ 	.word	0x00020c70


	//   ....[128]....
        /*0edc*/ 	.word	0x00021470


	//   ....[129]....
        /*0ee0*/ 	.word	0x000214c0


	//   ....[130]....
        /*0ee4*/ 	.word	0x00021600


	//   ....[131]....
        /*0ee8*/ 	.word	0x00021620


	//   ....[132]....
        /*0eec*/ 	.word	0x00021760


	//   ....[133]....
        /*0ef0*/ 	.word	0x00021780


	//   ....[134]....
        /*0ef4*/ 	.word	0x000218d0


	//   ....[135]....
        /*0ef8*/ 	.word	0x000218f0


	//   ....[136]....
        /*0efc*/ 	.word	0x00022240


	//   ....[137]....
        /*0f00*/ 	.word	0x00022250


	//   ....[138]....
        /*0f04*/ 	.word	0x000223e0


	//   ....[139]....
        /*0f08*/ 	.word	0x000223f0


	//   ....[140]....
        /*0f0c*/ 	.word	0x00022580


	//   ....[141]....
        /*0f10*/ 	.word	0x00022590


	//   ....[142]....
        /*0f14*/ 	.word	0x00022720


	//   ....[143]....
        /*0f18*/ 	.word	0x00022730


	//   ....[144]....
        /*0f1c*/ 	.word	0x00022930


	//   ....[145]....
        /*0f20*/ 	.word	0x00022b10


	//   ....[146]....
        /*0f24*/ 	.word	0x00022b40


	//   ....[147]....
        /*0f28*/ 	.word	0x00022b70


	//   ....[148]....
        /*0f2c*/ 	.word	0x00022ba0


	//   ....[149]....
        /*0f30*/ 	.word	0x00022bd0


	//   ....[150]....
        /*0f34*/ 	.word	0x00022c00


	//   ....[151]....
        /*0f38*/ 	.word	0x00022d70


	//   ....[152]....
        /*0f3c*/ 	.word	0x00022da0


	//   ....[153]....
        /*0f40*/ 	.word	0x00022dd0


	//   ....[154]....
        /*0f44*/ 	.word	0x00022e00


	//   ....[155]....
        /*0f48*/ 	.word	0x00022e30


	//   ....[156]....
        /*0f4c*/ 	.word	0x00022e60


	//   ....[157]....
        /*0f50*/ 	.word	0x00022f00


	//   ....[158]....
        /*0f54*/ 	.word	0x00022f60


	//   ....[159]....
        /*0f58*/ 	.word	0x00022ff0


	//   ....[160]....
        /*0f5c*/ 	.word	0x00023fa0


	//   ....[161]....
        /*0f60*/ 	.word	0x000259e0


	//   ....[162]....
        /*0f64*/ 	.word	0x000267c0


	//   ....[163]....
        /*0f68*/ 	.word	0x000267e0


	//   ....[164]....
        /*0f6c*/ 	.word	0x00026800


	//   ....[165]....
        /*0f70*/ 	.word	0x00026820


	//   ....[166]....
        /*0f74*/ 	.word	0x000268c0


	//   ....[167]....
        /*0f78*/ 	.word	0x00026950


	//   ....[168]....
        /*0f7c*/ 	.word	0x00026980


	//   ....[169]....
        /*0f80*/ 	.word	0x00026a00


	//   ....[170]....
        /*0f84*/ 	.word	0x00026a30


	//   ....[171]....
        /*0f88*/ 	.word	0x00026ab0


	//   ....[172]....
        /*0f8c*/ 	.word	0x00026ae0


	//   ....[173]....
        /*0f90*/ 	.word	0x00026b60


	//   ....[174]....
        /*0f94*/ 	.word	0x00026b90


	//   ....[175]....
        /*0f98*/ 	.word	0x00026c10


	//   ....[176]....
        /*0f9c*/ 	.word	0x00026c20


	//   ....[177]....
        /*0fa0*/ 	.word	0x00026ca0


	//   ....[178]....
        /*0fa4*/ 	.word	0x00029000


	//   ....[179]....
        /*0fa8*/ 	.word	0x00029030


	//   ....[180]....
        /*0fac*/ 	.word	0x00029070


	//   ....[181]....
        /*0fb0*/ 	.word	0x000290a0


	//   ....[182]....
        /*0fb4*/ 	.word	0x000290d0


	//   ....[183]....
        /*0fb8*/ 	.word	0x00029100


	//   ....[184]....
        /*0fbc*/ 	.word	0x00029130


	//   ....[185]....
        /*0fc0*/ 	.word	0x00029160


	//   ....[186]....
        /*0fc4*/ 	.word	0x000292f0


	//   ....[187]....
        /*0fc8*/ 	.word	0x00029320


	//   ....[188]....
        /*0fcc*/ 	.word	0x00029350


	//   ....[189]....
        /*0fd0*/ 	.word	0x00029380


	//   ....[190]....
        /*0fd4*/ 	.word	0x000293b0


	//   ....[191]....
        /*0fd8*/ 	.word	0x000293e0


	//   ....[192]....
        /*0fdc*/ 	.word	0x000294a0


	//   ....[193]....
        /*0fe0*/ 	.word	0x000294c0


	//   ....[194]....
        /*0fe4*/ 	.word	0x00029530


	//   ....[195]....
        /*0fe8*/ 	.word	0x00029c00


	//   ....[196]....
        /*0fec*/ 	.word	0x0002a0a0


	//   ....[197]....
        /*0ff0*/ 	.word	0x0002a150


	//   ....[198]....
        /*0ff4*/ 	.word	0x0002a1e0


	//   ....[199]....
        /*0ff8*/ 	.word	0x0002a230


	//   ....[200]....
        /*0ffc*/ 	.word	0x0002a280


	//   ....[201]....
        /*1000*/ 	.word	0x0002a310


	//   ....[202]....
        /*1004*/ 	.word	0x0002a3a0


	//   ....[203]....
        /*1008*/ 	.word	0x0002a3f0


	//   ....[204]....
        /*100c*/ 	.word	0x0002a440


	//   ....[205]....
        /*1010*/ 	.word	0x0002a4d0


	//   ....[206]....
        /*1014*/ 	.word	0x0002a560


	//   ....[207]....
        /*1018*/ 	.word	0x0002a5b0


	//   ....[208]....
        /*101c*/ 	.word	0x0002a600


	//   ....[209]....
        /*1020*/ 	.word	0x0002a690


	//   ....[210]....
        /*1024*/ 	.word	0x0002a720


	//   ....[211]....
        /*1028*/ 	.word	0x0002a770


	//   ....[212]....
        /*102c*/ 	.word	0x0002a7c0


	//   ....[213]....
        /*1030*/ 	.word	0x0002a8b0


	//   ....[214]....
        /*1034*/ 	.word	0x0002a960


	//   ....[215]....
        /*1038*/ 	.word	0x0002a9b0


	//   ....[216]....
        /*103c*/ 	.word	0x0002aa00


	//   ....[217]....
        /*1040*/ 	.word	0x0002ab40


	//   ....[218]....
        /*1044*/ 	.word	0x0002ab90


	//   ....[219]....
        /*1048*/ 	.word	0x0002abe0


	//   ....[220]....
        /*104c*/ 	.word	0x0002ac30


	//   ....[221]....
        /*1050*/ 	.word	0x0002ad50


	//   ....[222]....
        /*1054*/ 	.word	0x0002ae00


	//   ....[223]....
        /*1058*/ 	.word	0x0002ae50


	//   ....[224]....
        /*105c*/ 	.word	0x0002aef0


	//   ....[225]....
        /*1060*/ 	.word	0x0002af90


	//   ....[226]....
        /*1064*/ 	.word	0x0002afe0


	//   ....[227]....
        /*1068*/ 	.word	0x0002b030


	//   ....[228]....
        /*106c*/ 	.word	0x0002b080


	//   ....[229]....
        /*1070*/ 	.word	0x0002b4f0


	//   ....[230]....
        /*1074*/ 	.word	0x0002b620


	//   ....[231]....
        /*1078*/ 	.word	0x0002b740


	//   ....[232]....
        /*107c*/ 	.word	0x0002b870


	//   ....[233]....
        /*1080*/ 	.word	0x0002b980


	//   ....[234]....
        /*1084*/ 	.word	0x0002ba00


	//   ....[235]....
        /*1088*/ 	.word	0x0002ba60


	//   ....[236]....
        /*108c*/ 	.word	0x0002bae0


	//   ....[237]....
        /*1090*/ 	.word	0x0002bb40


	//   ....[238]....
        /*1094*/ 	.word	0x0002bbc0


	//   ....[239]....
        /*1098*/ 	.word	0x0002bc20


	//   ....[240]....
        /*109c*/ 	.word	0x0002bca0


	//   ....[241]....
        /*10a0*/ 	.word	0x0002bd00


	//   ....[242]....
        /*10a4*/ 	.word	0x0002bd80


	//   ....[243]....
        /*10a8*/ 	.word	0x0002bde0


	//   ....[244]....
        /*10ac*/ 	.word	0x0002be40


	//   ....[245]....
        /*10b0*/ 	.word	0x0002bea0


	//   ....[246]....
        /*10b4*/ 	.word	0x0002bf00


	//   ....[247]....
        /*10b8*/ 	.word	0x0002bf60


	//   ....[248]....
        /*10bc*/ 	.word	0x0002bfc0


	//   ....[249]....
        /*10c0*/ 	.word	0x0002c020


	//   ....[250]....
        /*10c4*/ 	.word	0x0002c080


	//   ....[251]....
        /*10c8*/ 	.word	0x0002c0e0


	//   ....[252]....
        /*10cc*/ 	.word	0x0002c140


	//   ....[253]....
        /*10d0*/ 	.word	0x0002c1a0


	//   ....[254]....
        /*10d4*/ 	.word	0x0002c200


	//   ....[255]....
        /*10d8*/ 	.word	0x0002c260


	//   ....[0]....
        /*10dc*/ 	.word	0x0002c2d0


	//   ....[1]....
        /*10e0*/ 	.word	0x0002c330


	//   ....[2]....
        /*10e4*/ 	.word	0x0002c3c0


	//   ....[3]....
        /*10e8*/ 	.word	0x0002c420


	//   ....[4]....
        /*10ec*/ 	.word	0x0002c490


	//   ....[5]....
        /*10f0*/ 	.word	0x0002c4f0


	//   ....[6]....
        /*10f4*/ 	.word	0x0002c580


	//   ....[7]....
        /*10f8*/ 	.word	0x0002c5e0


	//   ....[8]....
        /*10fc*/ 	.word	0x0002c650


	//   ....[9]....
        /*1100*/ 	.word	0x0002c6b0


	//   ....[10]....
        /*1104*/ 	.word	0x0002c730


	//   ....[11]....
        /*1108*/ 	.word	0x0002c790


	//   ....[12]....
        /*110c*/ 	.word	0x0002c820


	//   ....[13]....
        /*1110*/ 	.word	0x0002c880


	//   ....[14]....
        /*1114*/ 	.word	0x0002c910


	//   ....[15]....
        /*1118*/ 	.word	0x0002c970


	//   ....[16]....
        /*111c*/ 	.word	0x0002c9e0


	//   ....[17]....
        /*1120*/ 	.word	0x0002ca40


	//   ....[18]....
        /*1124*/ 	.word	0x0002caf0


	//   ....[19]....
        /*1128*/ 	.word	0x0002cb50


	//   ....[20]....
        /*112c*/ 	.word	0x0002cbb0


	//   ....[21]....
        /*1130*/ 	.word	0x0002cc10


	//   ....[22]....
        /*1134*/ 	.word	0x0002cc90


	//   ....[23]....
        /*1138*/ 	.word	0x0002ccf0


	//   ....[24]....
        /*113c*/ 	.word	0x0002cd60


	//   ....[25]....
        /*1140*/ 	.word	0x0002cdc0


	//   ....[26]....
        /*1144*/ 	.word	0x0002ce40


	//   ....[27]....
        /*1148*/ 	.word	0x0002cea0


	//   ....[28]....
        /*114c*/ 	.word	0x0002cf10


	//   ....[29]....
        /*1150*/ 	.word	0x0002cf70


	//   ....[30]....
        /*1154*/ 	.word	0x0002cff0


	//   ....[31]....
        /*1158*/ 	.word	0x0002d050


	//   ....[32]....
        /*115c*/ 	.word	0x0002d0c0


	//   ....[33]....
        /*1160*/ 	.word	0x0002d120


	//   ....[34]....
        /*1164*/ 	.word	0x0002d190


	//   ....[35]....
        /*1168*/ 	.word	0x0002d210


	//   ....[36]....
        /*116c*/ 	.word	0x0002d290


	//   ....[37]....
        /*1170*/ 	.word	0x0002d400


	//   ....[38]....
        /*1174*/ 	.word	0x0002d450


	//   ....[39]....
        /*1178*/ 	.word	0x0002d4e0


	//   ....[40]....
        /*117c*/ 	.word	0x0002d570


	//   ....[41]....
        /*1180*/ 	.word	0x0002d600


	//   ....[42]....
        /*1184*/ 	.word	0x0002d690


	//   ....[43]....
        /*1188*/ 	.word	0x0002d720


	//   ....[44]....
        /*118c*/ 	.word	0x0002d7b0


	//   ....[45]....
        /*1190*/ 	.word	0x0002d870


	//   ....[46]....
        /*1194*/ 	.word	0x0002db60


	//   ....[47]....
        /*1198*/ 	.word	0x0002dd70


	//   ....[48]....
        /*119c*/ 	.word	0x0002ddc0


	//   ....[49]....
        /*11a0*/ 	.word	0x0002de20


	//   ....[50]....
        /*11a4*/ 	.word	0x0002dec0


	//   ....[51]....
        /*11a8*/ 	.word	0x0002df90


	//   ....[52]....
        /*11ac*/ 	.word	0x0002e010


	//   ....[53]....
        /*11b0*/ 	.word	0x0002e100


	//   ....[54]....
        /*11b4*/ 	.word	0x0002e190


	//   ....[55]....
        /*11b8*/ 	.word	0x0002e270


	//   ....[56]....
        /*11bc*/ 	.word	0x0002e300


	//   ....[57]....
        /*11c0*/ 	.word	0x0002e3e0


	//   ....[58]....
        /*11c4*/ 	.word	0x0002e470


	//   ....[59]....
        /*11c8*/ 	.word	0x0002e550


	//   ....[60]....
        /*11cc*/ 	.word	0x0002e5e0


	//   ....[61]....
        /*11d0*/ 	.word	0x0002e6b0


	//   ....[62]....
        /*11d4*/ 	.word	0x0002e7b0


	//   ....[63]....
        /*11d8*/ 	.word	0x0002ea90


	//   ....[64]....
        /*11dc*/ 	.word	0x0002eb30


	//   ....[65]....
        /*11e0*/ 	.word	0x0002ec50


	//   ....[66]....
        /*11e4*/ 	.word	0x0002ecd0


	//   ....[67]....
        /*11e8*/ 	.word	0x0002ed50


	//   ....[68]....
        /*11ec*/ 	.word	0x0002edd0


	//   ....[69]....
        /*11f0*/ 	.word	0x0002ee50


	//   ....[70]....
        /*11f4*/ 	.word	0x0002eee0


	//   ....[71]....
        /*11f8*/ 	.word	0x0002ef80


	//   ....[72]....
        /*11fc*/ 	.word	0x0002f030


	//   ....[73]....
        /*1200*/ 	.word	0x0002f0b0


	//   ....[74]....
        /*1204*/ 	.word	0x0002f130


	//   ....[75]....
        /*1208*/ 	.word	0x0002f1b0


	//   ....[76]....
        /*120c*/ 	.word	0x0002f240


	//   ....[77]....
        /*1210*/ 	.word	0x0002f2c0


	//   ....[78]....
        /*1214*/ 	.word	0x0002f360


	//   ....[79]....
        /*1218*/ 	.word	0x0002f3f0


	//   ....[80]....
        /*121c*/ 	.word	0x0002f520


	//----- nvinfo : EIATTR_REG_RECONFIG
	.align		4
.L_328:
        /*1220*/ 	.byte	0x01, 0x54
	.zero		2


	//----- nvinfo : EIATTR_SYSCALL_OFFSETS
	.align		4
        /*1224*/ 	.byte	0x04, 0x46
        /*1226*/ 	.short	(.L_330 - .L_329)


	//   ....[0]....
.L_329:
        /*1228*/ 	.word	0x00001b00


	//   ....[1]....
        /*122c*/ 	.word	0x00001c50


	//   ....[2]....
        /*1230*/ 	.word	0x0000cb00


	//   ....[3]....
        /*1234*/ 	.word	0x0000ce00


	//   ....[4]....
        /*1238*/ 	.word	0x00025410


	//   ....[5]....
        /*123c*/ 	.word	0x000255b0


	//   ....[6]....
        /*1240*/ 	.word	0x00025710


	//   ....[7]....
        /*1244*/ 	.word	0x00025860


	//   ....[8]....
        /*1248*/ 	.word	0x000263a0


	//----- nvinfo : EIATTR_MBARRIER_INSTR_OFFSETS
	.align		4
.L_330:
        /*124c*/ 	.byte	0x04, 0x39
        /*124e*/ 	.short	(.L_332 - .L_331)


	//   ....[0]....
.L_331:
        /*1250*/ 	.word	0x000002d0
        /*1254*/ 	.word	0x000000ff
        /*1258*/ 	.word	0x00038800
        /*125c*/ 	.short	0x0100
        /*125e*/ 	.byte	0x08
	.zero		1


	//   ....[1]....
        /*1260*/ 	.word	0x000002e0
        /*1264*/ 	.word	0x000000ff
        /*1268*/ 	.word	0x00038820
        /*126c*/ 	.short	0x0100
        /*126e*/ 	.byte	0x08
	.zero		1


	//   ....[2]....
        /*1270*/ 	.word	0x000003d0
        /*1274*/ 	.word	0x000000ff
        /*1278*/ 	.word	0x00038830
        /*127c*/ 	.short	0x0100
        /*127e*/ 	.byte	0x08
	.zero		1


	//   ....[3]....
        /*1280*/ 	.word	0x000003e0
        /*1284*/ 	.word	0x000000ff
        /*1288*/ 	.word	0x00038840
        /*128c*/ 	.short	0x0100
        /*128e*/ 	.byte	0x08
	.zero		1


	//   ....[4]....
        /*1290*/ 	.word	0x000003f0
        /*1294*/ 	.word	0x000000ff
        /*1298*/ 	.word	0x00038838
        /*129c*/ 	.short	0x0100
        /*129e*/ 	.byte	0x08
	.zero		1


	//   ....[5]....
        /*12a0*/ 	.word	0x00000400
        /*12a4*/ 	.word	0x000000ff
        /*12a8*/ 	.word	0x00038848
        /*12ac*/ 	.short	0x0100
        /*12ae*/ 	.byte	0x08
	.zero		1


	//   ....[6]....
        /*12b0*/ 	.word	0x00000530
        /*12b4*/ 	.word	0x000000ff
        /*12b8*/ 	.word	0x00038850
        /*12bc*/ 	.short	0x0100
        /*12be*/ 	.byte	0x08
	.zero		1


	//   ....[7]....
        /*12c0*/ 	.word	0x00000540
        /*12c4*/ 	.word	0x000000ff
        /*12c8*/ 	.word	0x00038860
        /*12cc*/ 	.short	0x0100
        /*12ce*/ 	.byte	0x08
	.zero		1


	//   ....[8]....
        /*12d0*/ 	.word	0x00000550
        /*12d4*/ 	.word	0x000000ff
        /*12d8*/ 	.word	0x00038858
        /*12dc*/ 	.short	0x0100
        /*12de*/ 	.byte	0x08
	.zero		1


	//   ....[9]....
        /*12e0*/ 	.word	0x00000560
        /*12e4*/ 	.word	0x000000ff
        /*12e8*/ 	.word	0x00038868
        /*12ec*/ 	.short	0x0100
        /*12ee*/ 	.byte	0x08
	.zero		1


	//   ....[10]....
        /*12f0*/ 	.word	0x00000650
        /*12f4*/ 	.word	0x000000ff
        /*12f8*/ 	.word	0x00038870
        /*12fc*/ 	.short	0x0100
        /*12fe*/ 	.byte	0x06
	.zero		1


	//   ....[11]....
        /*1300*/ 	.word	0x00000660
        /*1304*/ 	.word	0x000000ff
        /*1308*/ 	.word	0x00038880
        /*130c*/ 	.short	0x0100
        /*130e*/ 	.byte	0x06
	.zero		1


	//   ....[12]....
        /*1310*/ 	.word	0x00000670
        /*1314*/ 	.word	0x000000ff
        /*1318*/ 	.word	0x00038878
        /*131c*/ 	.short	0x0100
        /*131e*/ 	.byte	0x06
	.zero		1


	//   ....[13]....
        /*1320*/ 	.word	0x00000680
        /*1324*/ 	.word	0x000000ff
        /*1328*/ 	.word	0x00038888
        /*132c*/ 	.short	0x0100
        /*132e*/ 	.byte	0x06
	.zero		1


	//   ....[14]....
        /*1330*/ 	.word	0x000007b0
        /*1334*/ 	.word	0x000000ff
        /*1338*/ 	.word	0x00038890
        /*133c*/ 	.short	0x0100
        /*133e*/ 	.byte	0x08
	.zero		1


	//   ....[15]....
        /*1340*/ 	.word	0x000007c0
        /*1344*/ 	.word	0x000000ff
        /*1348*/ 	.word	0x000388a0
        /*134c*/ 	.short	0x0100
        /*134e*/ 	.byte	0x08
	.zero		1


	//   ....[16]....
        /*1350*/ 	.word	0x000007d0
        /*1354*/ 	.word	0x000000ff
        /*1358*/ 	.word	0x00038898
        /*135c*/ 	.short	0x0100
        /*135e*/ 	.byte	0x08
	.zero		1


	//   ....[17]....
        /*1360*/ 	.word	0x000007e0
        /*1364*/ 	.word	0x000000ff
        /*1368*/ 	.word	0x000388a8
        /*136c*/ 	.short	0x0100
        /*136e*/ 	.byte	0x08
	.zero		1


	//   ....[18]....
        /*1370*/ 	.word	0x00000910
        /*1374*/ 	.word	0x000000ff
        /*1378*/ 	.word	0x000388b0
        /*137c*/ 	.short	0x0100
        /*137e*/ 	.byte	0x08
	.zero		1


	//   ....[19]....
        /*1380*/ 	.word	0x00000920
        /*1384*/ 	.word	0x000000ff
        /*1388*/ 	.word	0x000388c0
        /*138c*/ 	.short	0x0100
        /*138e*/ 	.byte	0x08
	.zero		1


	//   ....[20]....
        /*1390*/ 	.word	0x00000930
        /*1394*/ 	.word	0x000000ff
        /*1398*/ 	.word	0x000388b8
        /*139c*/ 	.short	0x0100
        /*139e*/ 	.byte	0x08
	.zero		1


	//   ....[21]....
        /*13a0*/ 	.word	0x00000940
        /*13a4*/ 	.word	0x000000ff
        /*13a8*/ 	.word	0x000388c8
        /*13ac*/ 	.short	0x0100
        /*13ae*/ 	.byte	0x08
	.zero		1


	//   ....[22]....
        /*13b0*/ 	.word	0x000031a0
        /*13b4*/ 	.word	0x0000006e
        /*13b8*/ 	.word	0x00038890
        /*13bc*/ 	.short	0x010a
        /*13be*/ 	.byte	0x3f
	.zero		1


	//   ....[23]....
        /*13c0*/ 	.word	0x00007300
        /*13c4*/ 	.word	0x0000006e
        /*13c8*/ 	.word	0x00038890
        /*13cc*/ 	.short	0x010a
        /*13ce*/ 	.byte	0x3f
	.zero		1


	//   ....[24]....
        /*13d0*/ 	.word	0x0000b410
        /*13d4*/ 	.word	0x0000006e
        /*13d8*/ 	.word	0x00038890
        /*13dc*/ 	.short	0x010a
        /*13de*/ 	.byte	0x3f
	.zero		1


	//   ....[25]....
        /*13e0*/ 	.word	0x0000b9a0
        /*13e4*/ 	.word	0x00000030
        /*13e8*/ 	.word	0x00000000
        /*13ec*/ 	.short	0x0101
        /*13ee*/ 	.byte	0x3f
	.zero		1


	//   ....[26]....
        /*13f0*/ 	.word	0x0000b9e0
        /*13f4*/ 	.word	0x0000006e
        /*13f8*/ 	.word	0x000388b0
        /*13fc*/ 	.short	0x010a
        /*13fe*/ 	.byte	0x3f
	.zero		1


	//   ....[27]....
        /*1400*/ 	.word	0x0000bfe0
        /*1404*/ 	.word	0x0000006e
        /*1408*/ 	.word	0x00000000
        /*140c*/ 	.short	0x0101
        /*140e*/ 	.byte	0x3f
	.zero		1


	//   ....[28]....
        /*1410*/ 	.word	0x0000cb90
        /*1414*/ 	.word	0x00000012
        /*1418*/ 	.word	0x00038800
        /*141c*/ 	.short	0x010a
        /*141e*/ 	.byte	0x3f
	.zero		1


	//   ....[29]....
        /*1420*/ 	.word	0x0000cbe0
        /*1424*/ 	.word	0x00000012
        /*1428*/ 	.word	0x00038800
        /*142c*/ 	.short	0x010a
        /*142e*/ 	.byte	0x3f
	.zero		1


	//   ....[30]....
        /*1430*/ 	.word	0x0000d970
        /*1434*/ 	.word	0x00000012
        /*1438*/ 	.word	0x00038800
        /*143c*/ 	.short	0x010a
        /*143e*/ 	.byte	0x3f
	.zero		1


	//   ....[31]....
        /*1440*/ 	.word	0x00012170
        /*1444*/ 	.word	0x00000012
        /*1448*/ 	.word	0x00038800
        /*144c*/ 	.short	0x010a
        /*144e*/ 	.byte	0x3f
	.zero		1


	//   ....[32]....
        /*1450*/ 	.word	0x00016390
        /*1454*/ 	.word	0x00000004
        /*1458*/ 	.word	0x00038830
        /*145c*/ 	.short	0x010a
        /*145e*/ 	.byte	0x3f
	.zero		1


	//   ....[33]....
        /*1460*/ 	.word	0x00016400
        /*1464*/ 	.word	0x00000004
        /*1468*/ 	.word	0x00038830
        /*146c*/ 	.short	0x010a
        /*146e*/ 	.byte	0x3f
	.zero		1


	//   ....[34]....
        /*1470*/ 	.word	0x00017e20
        /*1474*/ 	.word	0x00000004
        /*1478*/ 	.word	0x00000000
        /*147c*/ 	.short	0x0101
        /*147e*/ 	.byte	0x3f
	.zero		1


	//   ....[35]....
        /*1480*/ 	.word	0x00018b30
        /*1484*/ 	.word	0x00000003
        /*1488*/ 	.word	0x00038830
        /*148c*/ 	.short	0x010a
        /*148e*/ 	.byte	0x3f
	.zero		1


	//   ....[36]....
        /*1490*/ 	.word	0x00018b80
        /*1494*/ 	.word	0x00000003
        /*1498*/ 	.word	0x00038830
        /*149c*/ 	.short	0x010a
        /*149e*/ 	.byte	0x3f
	.zero		1


	//   ....[37]....
        /*14a0*/ 	.word	0x00018fc0
        /*14a4*/ 	.word	0x00000003
        /*14a8*/ 	.word	0x00038850
        /*14ac*/ 	.short	0x010a
        /*14ae*/ 	.byte	0x3f
	.zero		1


	//   ....[38]....
        /*14b0*/ 	.word	0x00019000
        /*14b4*/ 	.word	0x00000003
        /*14b8*/ 	.word	0x00038850
        /*14bc*/ 	.short	0x010a
        /*14be*/ 	.byte	0x3f
	.zero		1


	//   ....[39]....
        /*14c0*/ 	.word	0x0001a470
        /*14c4*/ 	.word	0x0000000d
        /*14c8*/ 	.word	0x00000000
        /*14cc*/ 	.short	0x0101
        /*14ce*/ 	.byte	0x3f
	.zero		1


	//   ....[40]....
        /*14d0*/ 	.word	0x0001ae70
        /*14d4*/ 	.word	0x0000000d
        /*14d8*/ 	.word	0x00000000
        /*14dc*/ 	.short	0x0101
        /*14de*/ 	.byte	0x3f
	.zero		1


	//   ....[41]....
        /*14e0*/ 	.word	0x0001b9a0
        /*14e4*/ 	.word	0x00000000
        /*14e8*/ 	.word	0x00038830
        /*14ec*/ 	.short	0x010a
        /*14ee*/ 	.byte	0x3f
	.zero		1


	//   ....[42]....
        /*14f0*/ 	.word	0x0001b9f0
        /*14f4*/ 	.word	0x00000000
        /*14f8*/ 	.word	0x00038830
        /*14fc*/ 	.short	0x010a
        /*14fe*/ 	.byte	0x3f
	.zero		1


	//   ....[43]....
        /*1500*/ 	.word	0x0001be00
        /*1504*/ 	.word	0x00000003
        /*1508*/ 	.word	0x00038850
        /*150c*/ 	.short	0x010a
        /*150e*/ 	.byte	0x3f
	.zero		1


	//   ....[44]....
        /*1510*/ 	.word	0x0001be40
        /*1514*/ 	.word	0x00000003
        /*1518*/ 	.word	0x00038850
        /*151c*/ 	.short	0x010a
        /*151e*/ 	.byte	0x3f
	.zero		1


	//   ....[45]....
        /*1520*/ 	.word	0x0001ce40
        /*1524*/ 	.word	0x000000cc
        /*1528*/ 	.word	0x00000000
        /*152c*/ 	.short	0x0101
        /*152e*/ 	.byte	0x3f
	.zero		1


	//   ....[46]....
        /*1530*/ 	.word	0x0001d320
        /*1534*/ 	.word	0x0000000d
        /*1538*/ 	.word	0x00000000
        /*153c*/ 	.short	0x0101
        /*153e*/ 	.byte	0x3f
	.zero		1


	//   ....[47]....
        /*1540*/ 	.word	0x0001dd70
        /*1544*/ 	.word	0x0000000a
        /*1548*/ 	.word	0x00038850
        /*154c*/ 	.short	0x010a
        /*154e*/ 	.byte	0x3f
	.zero		1


	//   ....[48]....
        /*1550*/ 	.word	0x0001ddf0
        /*1554*/ 	.word	0x0000000a
        /*1558*/ 	.word	0x00038850
        /*155c*/ 	.short	0x010a
        /*155e*/ 	.byte	0x3f
	.zero		1


	//   ....[49]....
        /*1560*/ 	.word	0x0001e450
        /*1564*/ 	.word	0x00000012
        /*1568*/ 	.word	0x00000000
        /*156c*/ 	.short	0x0101
        /*156e*/ 	.byte	0x3f
	.zero		1


	//   ....[50]....
        /*1570*/ 	.word	0x000214b0
        /*1574*/ 	.word	0x00000000
        /*1578*/ 	.word	0x00000000
        /*157c*/ 	.short	0x0101
        /*157e*/ 	.byte	0x3f
	.zero		1


	//   ....[51]....
        /*1580*/ 	.word	0x00024090
        /*1584*/ 	.word	0x00000006
        /*1588*/ 	.word	0x00038820
        /*158c*/ 	.short	0x010a
        /*158e*/ 	.byte	0x3f
	.zero		1


	//   ....[52]....
        /*1590*/ 	.word	0x00024180
        /*1594*/ 	.word	0x00000007
        /*1598*/ 	.word	0x000388a0
        /*159c*/ 	.short	0x010a
        /*159e*/ 	.byte	0x3f
	.zero		1


	//   ....[53]....
        /*15a0*/ 	.word	0x000244d0
        /*15a4*/ 	.word	0x00000007
        /*15a8*/ 	.word	0x000388c0
        /*15ac*/ 	.short	0x010a
        /*15ae*/ 	.byte	0x3f
	.zero		1


	//   ....[54]....
        /*15b0*/ 	.word	0x00024980
        /*15b4*/ 	.word	0x00000008
        /*15b8*/ 	.word	0x000388a0
        /*15bc*/ 	.short	0x010a
        /*15be*/ 	.byte	0x3f
	.zero		1


	//   ....[55]....
        /*15c0*/ 	.word	0x00024cc0
        /*15c4*/ 	.word	0x00000008
        /*15c8*/ 	.word	0x000388c0
        /*15cc*/ 	.short	0x010a
        /*15ce*/ 	.byte	0x3f
	.zero		1


	//   ....[56]....
        /*15d0*/ 	.word	0x00025cb0
        /*15d4*/ 	.word	0x00000000
        /*15d8*/ 	.word	0x00038880
        /*15dc*/ 	.short	0x010a
        /*15de*/ 	.byte	0x3f
	.zero		1


	//   ....[57]....
        /*15e0*/ 	.word	0x00025ed0
        /*15e4*/ 	.word	0x00000000
        /*15e8*/ 	.word	0x00038840
        /*15ec*/ 	.short	0x010a
        /*15ee*/ 	.byte	0x3f
	.zero		1


	//   ....[58]....
        /*15f0*/ 	.word	0x00026d90
        /*15f4*/ 	.word	0x00000009
        /*15f8*/ 	.word	0x00038800
        /*15fc*/ 	.short	0x0107
        /*15fe*/ 	.byte	0x3f
	.zero		1


	//   ....[59]....
        /*1600*/ 	.word	0x00026e90
        /*1604*/ 	.word	0x00000002
        /*1608*/ 	.word	0x00038800
        /*160c*/ 	.short	0x0101
        /*160e*/ 	.byte	0x3f
	.zero		1


	//   ....[60]....
        /*1610*/ 	.word	0x00026eb0
        /*1614*/ 	.word	0x00000002
        /*1618*/ 	.word	0x00038820
        /*161c*/ 	.short	0x010a
        /*161e*/ 	.byte	0x3f
	.zero		1


	//   ....[61]....
        /*1620*/ 	.word	0x00027200
        /*1624*/ 	.word	0x00000006
        /*1628*/ 	.word	0x00038880
        /*162c*/ 	.short	0x010a
        /*162e*/ 	.byte	0x3f
	.zero		1


	//   ....[62]....
        /*1630*/ 	.word	0x00027570
        /*1634*/ 	.word	0x00000006
        /*1638*/ 	.word	0x00038840
        /*163c*/ 	.short	0x010a
        /*163e*/ 	.byte	0x3f
	.zero		1


	//   ....[63]....
        /*1640*/ 	.word	0x00027960
        /*1644*/ 	.word	0x00000014
        /*1648*/ 	.word	0x00038870
        /*164c*/ 	.short	0x010a
        /*164e*/ 	.byte	0x3f
	.zero		1


	//   ....[64]....
        /*1650*/ 	.word	0x000279d0
        /*1654*/ 	.word	0x00000014
        /*1658*/ 	.word	0x00038860
        /*165c*/ 	.short	0x010a
        /*165e*/ 	.byte	0x3f
	.zero		1


	//   ....[65]....
        /*1660*/ 	.word	0x00028230
        /*1664*/ 	.word	0x00000014
        /*1668*/ 	.word	0x00038850
        /*166c*/ 	.short	0x0101
        /*166e*/ 	.byte	0x3f
	.zero		1


	//   ....[66]....
        /*1670*/ 	.word	0x000282b0
        /*1674*/ 	.word	0x00000014
        /*1678*/ 	.word	0x00000000
        /*167c*/ 	.short	0x0101
        /*167e*/ 	.byte	0x3f
	.zero		1


	//   ....[67]....
        /*1680*/ 	.word	0x000284e0
        /*1684*/ 	.word	0x00000012
        /*1688*/ 	.word	0x00038870
        /*168c*/ 	.short	0x010a
        /*168e*/ 	.byte	0x3f
	.zero		1


	//   ....[68]....
        /*1690*/ 	.word	0x00028550
        /*1694*/ 	.word	0x00000012
        /*1698*/ 	.word	0x00038860
        /*169c*/ 	.short	0x010a
        /*169e*/ 	.byte	0x3f
	.zero		1


	//   ....[69]....
        /*16a0*/ 	.word	0x00028d90
        /*16a4*/ 	.word	0x00000012
        /*16a8*/ 	.word	0x00038850
        /*16ac*/ 	.short	0x0101
        /*16ae*/ 	.byte	0x3f
	.zero		1


	//   ....[70]....
        /*16b0*/ 	.word	0x00028de0
        /*16b4*/ 	.word	0x00000012
        /*16b8*/ 	.word	0x00000000
        /*16bc*/ 	.short	0x0101
        /*16be*/ 	.byte	0x3f
	.zero		1


	//   ....[71]....
        /*16c0*/ 	.word	0x00029b80
        /*16c4*/ 	.word	0x00000000
        /*16c8*/ 	.word	0x00038820
        /*16cc*/ 	.short	0x010a
        /*16ce*/ 	.byte	0x3f
	.zero		1


	//   ....[72]....
        /*16d0*/ 	.word	0x00029d30
        /*16d4*/ 	.word	0x00000006
        /*16d8*/ 	.word	0x00000000
        /*16dc*/ 	.short	0x010a
        /*16de*/ 	.byte	0x3f
	.zero		1


	//   ....[73]....
        /*16e0*/ 	.word	0x00029da0
        /*16e4*/ 	.word	0x00000007
        /*16e8*/ 	.word	0x00000000
        /*16ec*/ 	.short	0x010a
        /*16ee*/ 	.byte	0x3f
	.zero		1


	//   ....[74]....
        /*16f0*/ 	.word	0x00029e00
        /*16f4*/ 	.word	0x00000004
        /*16f8*/ 	.word	0x00038860
        /*16fc*/ 	.short	0x010a
        /*16fe*/ 	.byte	0x3f
	.zero		1


	//   ....[75]....
        /*1700*/ 	.word	0x00029e50
        /*1704*/ 	.word	0x00000003
        /*1708*/ 	.word	0x00038860
        /*170c*/ 	.short	0x010a
        /*170e*/ 	.byte	0x3f
	.zero		1


	//   ....[76]....
        /*1710*/ 	.word	0x00029e90
        /*1714*/ 	.word	0x00000004
        /*1718*/ 	.word	0x00038880
        /*171c*/ 	.short	0x010a
        /*171e*/ 	.byte	0x3f
	.zero		1


	//   ....[77]....
        /*1720*/ 	.word	0x00029eb0
        /*1724*/ 	.word	0x00000003
        /*1728*/ 	.word	0x00038880
        /*172c*/ 	.short	0x010a
        /*172e*/ 	.byte	0x3f
	.zero		1


	//   ....[78]....
        /*1730*/ 	.word	0x00029f10
        /*1734*/ 	.word	0x0000006e
        /*1738*/ 	.word	0x00038890
        /*173c*/ 	.short	0x010a
        /*173e*/ 	.byte	0x3f
	.zero		1


	//   ....[79]....
        /*1740*/ 	.word	0x00029f60
        /*1744*/ 	.word	0x0000006e
        /*1748*/ 	.word	0x00038890
        /*174c*/ 	.short	0x010a
        /*174e*/ 	.byte	0x3f
	.zero		1


	//   ....[80]....
        /*1750*/ 	.word	0x00029fb0
        /*1754*/ 	.word	0x0000006e
        /*1758*/ 	.word	0x00038890
        /*175c*/ 	.short	0x010a
        /*175e*/ 	.byte	0x3f
	.zero		1


	//   ....[81]....
        /*1760*/ 	.word	0x0002a000
        /*1764*/ 	.word	0x0000006e
        /*1768*/ 	.word	0x000388b0
        /*176c*/ 	.short	0x010a
        /*176e*/ 	.byte	0x3f
	.zero		1


	//   ....[82]....
        /*1770*/ 	.word	0x0002a7f0
        /*1774*/ 	.word	0x00000012
        /*1778*/ 	.word	0x00038800
        /*177c*/ 	.short	0x010a
        /*177e*/ 	.byte	0x3f
	.zero		1


	//   ....[83]....
        /*1780*/ 	.word	0x0002b180
        /*1784*/ 	.word	0x00000012
        /*1788*/ 	.word	0x00038800
        /*178c*/ 	.short	0x010a
        /*178e*/ 	.byte	0x3f
	.zero		1


	//   ....[84]....
        /*1790*/ 	.word	0x0002b1d0
        /*1794*/ 	.word	0x00000004
        /*1798*/ 	.word	0x00038830
        /*179c*/ 	.short	0x010a
        /*179e*/ 	.byte	0x3f
	.zero		1


	//   ....[85]....
        /*17a0*/ 	.word	0x0002b220
        /*17a4*/ 	.word	0x00000003
        /*17a8*/ 	.word	0x00038830
        /*17ac*/ 	.short	0x010a
        /*17ae*/ 	.byte	0x3f
	.zero		1


	//   ....[86]....
        /*17b0*/ 	.word	0x0002b270
        /*17b4*/ 	.word	0x00000003
        /*17b8*/ 	.word	0x00038850
        /*17bc*/ 	.short	0x010a
        /*17be*/ 	.byte	0x3f
	.zero		1


	//   ....[87]....
        /*17c0*/ 	.word	0x0002b2c0
        /*17c4*/ 	.word	0x00000000
        /*17c8*/ 	.word	0x00038830
        /*17cc*/ 	.short	0x010a
        /*17ce*/ 	.byte	0x3f
	.zero		1


	//   ....[88]....
        /*17d0*/ 	.word	0x0002b310
        /*17d4*/ 	.word	0x00000003
        /*17d8*/ 	.word	0x00038850
        /*17dc*/ 	.short	0x010a
        /*17de*/ 	.byte	0x3f
	.zero		1


	//   ....[89]....
        /*17e0*/ 	.word	0x0002b360
        /*17e4*/ 	.word	0x0000000a
        /*17e8*/ 	.word	0x00038850
        /*17ec*/ 	.short	0x010a
        /*17ee*/ 	.byte	0x3f
	.zero		1


	//   ....[90]....
        /*17f0*/ 	.word	0x0002d940
        /*17f4*/ 	.word	0x00000005
        /*17f8*/ 	.word	0x00038820
        /*17fc*/ 	.short	0x010a
        /*17fe*/ 	.byte	0x3f
	.zero		1


	//   ....[91]....
        /*1800*/ 	.word	0x0002d990
        /*1804*/ 	.word	0x00000007
        /*1808*/ 	.word	0x000388a0
        /*180c*/ 	.short	0x010a
        /*180e*/ 	.byte	0x3f
	.zero		1


	//   ....[92]....
        /*1810*/ 	.word	0x0002d9e0
        /*1814*/ 	.word	0x00000007
        /*1818*/ 	.word	0x000388c0
        /*181c*/ 	.short	0x010a
        /*181e*/ 	.byte	0x3f
	.zero		1


	//   ....[93]....
        /*1820*/ 	.word	0x0002da30
        /*1824*/ 	.word	0x00000008
        /*1828*/ 	.word	0x000388a0
        /*182c*/ 	.short	0x010a
        /*182e*/ 	.byte	0x3f
	.zero		1


	//   ....[94]....
        /*1830*/ 	.word	0x0002da80
        /*1834*/ 	.word	0x00000008
        /*1838*/ 	.word	0x000388c0
        /*183c*/ 	.short	0x010a
        /*183e*/ 	.byte	0x3f
	.zero		1


	//   ....[95]....
        /*1840*/ 	.word	0x0002dc20
        /*1844*/ 	.word	0x00000000
        /*1848*/ 	.word	0x00038880
        /*184c*/ 	.short	0x010a
        /*184e*/ 	.byte	0x3f
	.zero		1


	//   ....[96]....
        /*1850*/ 	.word	0x0002dc70
        /*1854*/ 	.word	0x00000000
        /*1858*/ 	.word	0x00038840
        /*185c*/ 	.short	0x010a
        /*185e*/ 	.byte	0x3f
	.zero		1


	//   ....[97]....
        /*1860*/ 	.word	0x0002e800
        /*1864*/ 	.word	0x00000002
        /*1868*/ 	.word	0x00038820
        /*186c*/ 	.short	0x010a
        /*186e*/ 	.byte	0x3f
	.zero		1


	//   ....[98]....
        /*1870*/ 	.word	0x0002e850
        /*1874*/ 	.word	0x00000006
        /*1878*/ 	.word	0x00038880
        /*187c*/ 	.short	0x010a
        /*187e*/ 	.byte	0x3f
	.zero		1


	//   ....[99]....
        /*1880*/ 	.word	0x0002e8a0
        /*1884*/ 	.word	0x00000006
        /*1888*/ 	.word	0x00038840
        /*188c*/ 	.short	0x010a
        /*188e*/ 	.byte	0x3f
	.zero		1


	//   ....[100]....
        /*1890*/ 	.word	0x0002e8f0
        /*1894*/ 	.word	0x00000014
        /*1898*/ 	.word	0x00038870
        /*189c*/ 	.short	0x010a
        /*189e*/ 	.byte	0x3f
	.zero		1


	//   ....[101]....
        /*18a0*/ 	.word	0x0002e940
        /*18a4*/ 	.word	0x00000014
        /*18a8*/ 	.word	0x00038860
        /*18ac*/ 	.short	0x010a
        /*18ae*/ 	.byte	0x3f
	.zero		1


	//   ....[102]....
        /*18b0*/ 	.word	0x0002e990
        /*18b4*/ 	.word	0x00000012
        /*18b8*/ 	.word	0x00038870
        /*18bc*/ 	.short	0x010a
        /*18be*/ 	.byte	0x3f
	.zero		1


	//   ....[103]....
        /*18c0*/ 	.word	0x0002e9e0
        /*18c4*/ 	.word	0x00000012
        /*18c8*/ 	.word	0x00038860
        /*18cc*/ 	.short	0x010a
        /*18ce*/ 	.byte	0x3f
	.zero		1


	//   ....[104]....
        /*18d0*/ 	.word	0x0002f440
        /*18d4*/ 	.word	0x00000000
        /*18d8*/ 	.word	0x00038820
        /*18dc*/ 	.short	0x010a
        /*18de*/ 	.byte	0x3f
	.zero		1


	//   ....[105]....
        /*18e0*/ 	.word	0x0002f5e0
        /*18e4*/ 	.word	0x00000006
        /*18e8*/ 	.word	0x00000000
        /*18ec*/ 	.short	0x010a
        /*18ee*/ 	.byte	0x3f
	.zero		1


	//   ....[106]....
        /*18f0*/ 	.word	0x0002f630
        /*18f4*/ 	.word	0x00000007
        /*18f8*/ 	.word	0x00000000
        /*18fc*/ 	.short	0x010a
        /*18fe*/ 	.byte	0x3f
	.zero		1


	//   ....[107]....
        /*1900*/ 	.word	0x0002f680
        /*1904*/ 	.word	0x00000004
        /*1908*/ 	.word	0x00038860
        /*190c*/ 	.short	0x010a
        /*190e*/ 	.byte	0x3f
	.zero		1


	//   ....[108]....
        /*1910*/ 	.word	0x0002f6d0
        /*1914*/ 	.word	0x00000003
        /*1918*/ 	.word	0x00038860
        /*191c*/ 	.short	0x010a
        /*191e*/ 	.byte	0x3f
	.zero		1


	//   ....[109]....
        /*1920*/ 	.word	0x0002f720
        /*1924*/ 	.word	0x00000004
        /*1928*/ 	.word	0x00038880
        /*192c*/ 	.short	0x010a
        /*192e*/ 	.byte	0x3f
	.zero		1


	//----- nvinfo : EIATTR_NUM_MBARRIERS
	.align		4
.L_332:
        /*1930*/ 	.byte	0x03, 0x38
        /*1932*/ 	.short	0x0016


	//----- nvinfo : EIATTR_EXIT_INSTR_OFFSETS
	.align		4
        /*1934*/ 	.byte	0x04, 0x1c
        /*1936*/ 	.short	(.L_334 - .L_333)


	//   ....[0]....
.L_333:
        /*1938*/ 	.word	0x00029f00


	//----- nvinfo : EIATTR_MAX_THREADS
	.align		4
.L_334:
        /*193c*/ 	.byte	0x04, 0x05
        /*193e*/ 	.short	(.L_336 - .L_335)
.L_335:
        /*1940*/ 	.word	0x00000180
        /*1944*/ 	.word	0x00000001
        /*1948*/ 	.word	0x00000001


	//----- nvinfo : EIATTR_CRS_STACK_SIZE
	.align		4
.L_336:
        /*194c*/ 	.byte	0x04, 0x1e
        /*194e*/ 	.short	(.L_338 - .L_337)
.L_337:
        /*1950*/ 	.word	0x00000000


	//----- nvinfo : EIATTR_CBANK_PARAM_SIZE
	.align		4
.L_338:
        /*1954*/ 	.byte	0x03, 0x19
        /*1956*/ 	.short	0x0af0


	//----- nvinfo : EIATTR_PARAM_CBANK
	.align		4
        /*1958*/ 	.byte	0x04, 0x0a
        /*195a*/ 	.short	(.L_340 - .L_339)
	.align		4
.L_339:
        /*195c*/ 	.word	index@(.nv.constant0._ZN7cutlass13device_kernelIN5flash11enable_sm90INS1_16FlashAttnFwdSm90INS1_25CollectiveMainloopFwdSm90ILi2EN4cute5tupleIJNS5_1CILi1EEES8_S8_EEENS6_IJNS7_ILi128EEESA_NS7_ILi256EEEEEELi256ENS_12float_e4m3_tEfNS_4arch4Sm90ELb1ELb0ELb0ELb1ELb0ELb1ELb0ELb1ELb1ELb1ELb0ELb0EEENS1_21CollectiveEpilogueFwdINS6_IJSA_SB_SA_EEES9_NS_10bfloat16_tESF_Li256ELb1ELb1ELb0ELb1EEENS1_36VarlenDynamicPersistentTileSchedulerILi128ELi128ELi256ELi128ELb0ELb1ELb1ELb1ELb1ELb1EEEEEEEEEvNT_6ParamsE)
        /*1960*/ 	.short	0x0210
        /*1962*/ 	.short	0x0af0


	//----- nvinfo : EIATTR_SW_WAR
	.align		4
.L_340:
        /*1964*/ 	.byte	0x04, 0x36
        /*1966*/ 	.short	(.L_342 - .L_341)
.L_341:
        /*1968*/ 	.word	0x00000008
.L_342:


//--------------------- .nv.callgraph             --------------------------
	.section	.nv.callgraph,"",@"SHT_CUDA_CALLGRAPH"
	.align	4
	.sectionentsize	8
	.align		4
        /*0000*/ 	.word	0x00000000
	.align		4
        /*0004*/ 	.word	0xffffffff
	.align		4
        /*0008*/ 	.word	index@(_ZN7cutlass13device_kernelIN5flash11enable_sm90INS1_16FlashAttnFwdSm90INS1_25CollectiveMainloopFwdSm90ILi2EN4cute5tupleIJNS5_1CILi1EEES8_S8_EEENS6_IJNS7_ILi128EEESA_NS7_ILi256EEEEEELi256ENS_12float_e4m3_tEfNS_4arch4Sm90ELb0ELb0ELb0ELb0ELb0ELb0ELb0ELb1ELb1ELb1ELb0ELb0EEENS1_21CollectiveEpilogueFwdINS6_IJSA_SB_SA_EEES9_NS_10bfloat16_tESF_Li256ELb0ELb1ELb0ELb1EEENS1_29StaticPersistentTileSchedulerILb0EEEEEEEEEvNT_6ParamsE)
	.align		4
        /*000c*/ 	.word	index@(__assertfail)
	.align		4
        /*0010*/ 	.word	index@(_ZN7cutlass13device_kernelIN5flash11enable_sm90INS1_16FlashAttnFwdSm90INS1_25CollectiveMainloopFwdSm90ILi2EN4cute5tupleIJNS5_1CILi1EEES8_S8_EEENS6_IJNS7_ILi128EEESA_NS7_ILi256EEEEEELi256ENS_12float_e4m3_tEfNS_4arch4Sm90ELb0ELb0ELb0ELb1ELb0ELb0ELb0ELb1ELb1ELb1ELb0ELb0EEENS1_21CollectiveEpilogueFwdINS6_IJSA_SB_SA_EEES9_NS_10bfloat16_tESF_Li256ELb1ELb1ELb0ELb1EEENS1_36VarlenDynamicPersistentTileSchedulerILi128ELi128ELi256ELi128ELb0ELb1ELb1ELb0ELb1ELb1EEEEEEEEEvNT_6ParamsE)
	.align		4
        /*0014*/ 	.word	index@(__assertfail)
	.align		4
        /*0018*/ 	.word	index@(_ZN7cutlass13device_kernelIN5flash11enable_sm90INS1_16FlashAttnFwdSm90INS1_25CollectiveMainloopFwdSm90ILi2EN4cute5tupleIJNS5_1CILi1EEES8_S8_EEENS6_IJNS7_ILi128EEESA_NS7_ILi256EEEEEELi256ENS_12float_e4m3_tEfNS_4arch4Sm90ELb0ELb0ELb0ELb1ELb0ELb1ELb0ELb1ELb1ELb1ELb0ELb0EEENS1_21CollectiveEpilogueFwdINS6_IJSA_SB_SA_EEES9_NS_10bfloat16_tESF_Li256ELb1ELb1ELb0ELb1EEENS1_36VarlenDynamicPersistentTileSchedulerILi128ELi128ELi256ELi128ELb0ELb1ELb1ELb0ELb1ELb1EEEEEEEEEvNT_6ParamsE)
	.align		4
        /*001c*/ 	.word	index@(__assertfail)
	.align		4
        /*0020*/ 	.word	index@(_ZN7cutlass13device_kernelIN5flash11enable_sm90INS1_16FlashAttnFwdSm90INS1_25CollectiveMainloopFwdSm90ILi2EN4cute5tupleIJNS5_1CILi1EEES8_S8_EEENS6_IJNS7_ILi128EEENS7_ILi64EEENS7_ILi256EEEEEELi256ENS_12float_e4m3_tEfNS_4arch4Sm90ELb0ELb1ELb0ELb0ELb0ELb0ELb0ELb1ELb1ELb1ELb0ELb0EEENS1_21CollectiveEpilogueFwdINS6_IJSA_SC_SB_EEES9_NS_10bfloat16_tESG_Li256ELb0ELb1ELb0ELb1EEENS1_30DynamicPersistentTileSchedulerILi256ELi128ELb0ELb1ELb1EEEEEEEEEvNT_6ParamsE)
	.align		4
        /*0024*/ 	.word	index@(__assertfail)
	.align		4
        /*0028*/ 	.word	index@(_ZN7cutlass13device_kernelIN5flash11enable_sm90INS1_16FlashAttnFwdSm90INS1_25CollectiveMainloopFwdSm90ILi2EN4cute5tupleIJNS5_1CILi1EEES8_S8_EEENS6_IJNS7_ILi128EEENS7_ILi64EEENS7_ILi256EEEEEELi256ENS_12float_e4m3_tEfNS_4arch4Sm90ELb0ELb1ELb0ELb1ELb0ELb0ELb0ELb1ELb1ELb1ELb0ELb0EEENS1_21CollectiveEpilogueFwdINS6_IJSA_SC_SB_EEES9_NS_10bfloat16_tESG_Li256ELb1ELb1ELb0ELb1EEENS1_36VarlenDynamicPersistentTileSchedulerILi128ELi64ELi256ELi128ELb0ELb1ELb1ELb1ELb0ELb1EEEEEEEEEvNT_6ParamsE)
	.align		4
        /*002c*/ 	.word	index@(__assertfail)
	.align		4
        /*0030*/ 	.word	index@(_ZN7cutlass13device_kernelIN5flash11enable_sm90INS1_16FlashAttnFwdSm90INS1_25CollectiveMainloopFwdSm90ILi2EN4cute5tupleIJNS5_1CILi1EEES8_S8_EEENS6_IJNS7_ILi128EEENS7_ILi64EEENS7_ILi256EEEEEELi256ENS_12float_e4m3_tEfNS_4arch4Sm90ELb0ELb1ELb0ELb1ELb0ELb1ELb0ELb1ELb1ELb1ELb0ELb0EEENS1_21CollectiveEpilogueFwdINS6_IJSA_SC_SB_EEES9_NS_10bfloat16_tESG_Li256ELb1ELb1ELb0ELb1EEENS1_36VarlenDynamicPersistentTileSchedulerILi128ELi64ELi256ELi128ELb0ELb1ELb1ELb1ELb0ELb1EEEEEEEEEvNT_6ParamsE)
	.align		4
        /*0034*/ 	.word	index@(__assertfail)
	.align		4
        /*0038*/ 	.word	index@(_ZN7cutlass13device_kernelIN5flash11enable_sm90INS1_16FlashAttnFwdSm90INS1_25CollectiveMainloopFwdSm90ILi2EN4cute5tupleIJNS5_1CILi1EEES8_S8_EEENS6_IJNS7_ILi128EEESA_NS7_ILi256EEEEEELi256ENS_12float_e4m3_tEfNS_4arch4Sm90ELb1ELb0ELb0ELb0ELb0ELb0ELb0ELb1ELb1ELb1ELb0ELb0EEENS1_21CollectiveEpilogueFwdINS6_IJSA_SB_SA_EEES9_NS_10bfloat16_tESF_Li256ELb0ELb1ELb0ELb1EEENS1_30DynamicPersistentTileSchedulerILi256ELi128ELb0ELb1ELb1EEEEEEEEEvNT_6ParamsE)
	.align		4
        /*003c*/ 	.word	index@(__assertfail)
	.align		4
        /*0040*/ 	.word	index@(_ZN7cutlass13device_kernelIN5flash11enable_sm90INS1_16FlashAttnFwdSm90INS1_25CollectiveMainloopFwdSm90ILi2EN4cute5tupleIJNS5_1CILi1EEES8_S8_EEENS6_IJNS7_ILi128EEESA_NS7_ILi256EEEEEELi256ENS_12float_e4m3_tEfNS_4arch4Sm90ELb1ELb0ELb0ELb1ELb0ELb0ELb0ELb1ELb1ELb1ELb0ELb0EEENS1_21CollectiveEpilogueFwdINS6_IJSA_SB_SA_EEES9_NS_10bfloat16_tESF_Li256ELb1ELb1ELb0ELb1EEENS1_36VarlenDynamicPersistentTileSchedulerILi128ELi128ELi256ELi128ELb0ELb1ELb1ELb1ELb1ELb1EEEEEEEEEvNT_6ParamsE)
	.align		4
        /*0044*/ 	.word	index@(__assertfail)
	.align		4
        /*0048*/ 	.word	index@(_ZN7cutlass13device_kernelIN5flash11enable_sm90INS1_16FlashAttnFwdSm90INS1_25CollectiveMainloopFwdSm90ILi2EN4cute5tupleIJNS5_1CILi1EEES8_S8_EEENS6_IJNS7_ILi128EEESA_NS7_ILi256EEEEEELi256ENS_12float_e4m3_tEfNS_4arch4Sm90ELb1ELb0ELb0ELb1ELb0ELb1ELb0ELb1ELb1ELb1ELb0ELb0EEENS1_21CollectiveEpilogueFwdINS6_IJSA_SB_SA_EEES9_NS_10bfloat16_tESF_Li256ELb1ELb1ELb0ELb1EEENS1_36VarlenDynamicPersistentTileSchedulerILi128ELi128ELi256ELi128ELb0ELb1ELb1ELb1ELb1ELb1EEEEEEEEEvNT_6ParamsE)
	.align		4
        /*004c*/ 	.word	index@(__assertfail)
	.align		4
        /*0050*/ 	.word	0x00000000
	.align		4
        /*0054*/ 	.word	0xfffffffe
	.align		4
        /*0058*/ 	.word	0x00000000
	.align		4
        /*005c*/ 	.word	0xfffffffd
	.align		4
        /*0060*/ 	.word	0x00000000
	.align		4
        /*0064*/ 	.word	0xfffffffc


//--------------------- .nv.constant4             --------------------------
	.section	.nv.constant4,"a",@progbits
	.align	8
	.align		8
.nv.constant4:
        /*0000*/ 	.dword	__assertfail
	.align		8
        /*0008*/ 	.dword	__unnamed_1
	.align		8
        /*0010*/ 	.dword	__unnamed_2
	.align		8
        /*0018*/ 	.dword	__unnamed_3
	.align		8
        /*0020*/ 	.dword	__unnamed_4
	.align		8
        /*0028*/ 	.dword	__unnamed_5
	.align		8
        /*0030*/ 	.dword	__unnamed_6
	.align		8
        /*0038*/ 	.dword	_ZZN5flash28permute_output_fp8_VcolmajorIN4cute6TensorINS1_11ArrayEngineIN7cutlass10bfloat16_tELm128EEENS1_6LayoutINS1_5tupleIJNS8_IJNS1_1CILi2EEESA_NS9_ILi32EEEEEENS9_ILi1EEESD_EEENS8_IJNS8_IJSD_SA_NS9_ILi4EEEEEENS9_ILi0EEESH_EEEEEEEEEvRT_E9upper_map
	.align		8
        /*0040*/ 	.dword	__unnamed_7
	.align		8
        /*0048*/ 	.dword	__unnamed_8
	.align		8
        /*0050*/ 	.dword	__unnamed_9
	.align		8
        /*0058*/ 	.dword	__unnamed_10
	.align		8
        /*0060*/ 	.dword	__unnamed_11
	.align		8
        /*0068*/ 	.dword	_ZN74_INTERNAL_e9046415_38_flash_fwd_hdim256_e4m3_packgqa_sm90_cu_e763cb1e_32314cuda3std3__45__cpo5beginE
	.align		8
        /*0070*/ 	.dword	_ZN74_INTERNAL_e9046415_38_flash_fwd_hdim256_e4m3_packgqa_sm90_cu_e763cb1e_32314cuda3std3__45__cpo3endE
	.align		8
        /*0078*/ 	.dword	_ZN74_INTERNAL_e9046415_38_flash_fwd_hdim256_e4m3_packgqa_sm90_cu_e763cb1e_32314cuda3std3__45__cpo6cbeginE
	.align		8
        /*0080*/ 	.dword	_ZN74_INTERNAL_e9046415_38_flash_fwd_hdim256_e4m3_packgqa_sm90_cu_e763cb1e_32314cuda3std3__45__cpo4cendE
	.align		8
        /*0088*/ 	.dword	_ZN74_INTERNAL_e9046415_38_flash_fwd_hdim256_e4m3_packgqa_sm90_cu_e763cb1e_32314cuda3std3__476_GLOBAL__N__e9046415_38_flash_fwd_hdim256_e4m3_packgqa_sm90_cu_e763cb1e_32316ignoreE
	.align		8
        /*0090*/ 	.dword	_ZN74_INTERNAL_e9046415_38_flash_fwd_hdim256_e4m3_packgqa_sm90_cu_e763cb1e_32314cuda3std3__419piecewise_constructE
	.align		8
        /*0098*/ 	.dword	_ZN74_INTERNAL_e9046415_38_flash_fwd_hdim256_e4m3_packgqa_sm90_cu_e763cb1e_32314cuda3std3__48in_placeE
	.align		8
        /*00a0*/ 	.dword	_ZN74_INTERNAL_e9046415_38_flash_fwd_hdim256_e4m3_packgqa_sm90_cu_e763cb1e_32314cuda3std6ranges3__45__cpo4swapE
	.align		8
        /*00a8*/ 	.dword	_ZN74_INTERNAL_e9046415_38_flash_fwd_hdim256_e4m3_packgqa_sm90_cu_e763cb1e_32314cuda3std6ranges3__45__cpo9iter_moveE
	.align		8
        /*00b0*/ 	.dword	_ZN74_INTERNAL_e9046415_38_flash_fwd_hdim256_e4m3_packgqa_sm90_cu_e763cb1e_32314cute7productE
	.align		8
        /*00b8*/ 	.dword	_ZN74_INTERNAL_e9046415_38_flash_fwd_hdim256_e4m3_packgqa_sm90_cu_e763cb1e_32314cute1_E
	.align		8
        /*00c0*/ 	.dword	$str$23
	.align		8
        /*00c8*/ 	.dword	$str$24


//--------------------- .text._ZN7cutlass13device_kernelIN5flash11enable_sm90INS1_16FlashAttnFwdSm90INS1_25CollectiveMainloopFwdSm90ILi2EN4cute5tupleIJNS5_1CILi1EEES8_S8_EEENS6_IJNS7_ILi128EEESA_NS7_ILi256EEEEEELi256ENS_12float_e4m3_tEfNS_4arch4Sm90ELb0ELb0ELb0ELb0ELb0ELb0ELb0ELb1ELb1ELb1ELb0ELb0EEENS1_21CollectiveEpilogueFwdINS6_IJSA_SB_SA_EEES9_NS_10bfloat16_tESF_Li256ELb0ELb1ELb0ELb1EEENS1_29StaticPersistentTileSchedulerILb0EEEEEEEEEvNT_6ParamsE --------------------------
	.section	.text._ZN7cutlass13device_kernelIN5flash11enable_sm90INS1_16FlashAttnFwdSm90INS1_25CollectiveMainloopFwdSm90ILi2EN4cute5tupleIJNS5_1CILi1EEES8_S8_EEENS6_IJNS7_ILi128EEESA_NS7_ILi256EEEEEELi256ENS_12float_e4m3_tEfNS_4arch4Sm90ELb0ELb0ELb0ELb0ELb0ELb0ELb0ELb1ELb1ELb1ELb0ELb0EEENS1_21CollectiveEpilogueFwdINS6_IJSA_SB_SA_EEES9_NS_10bfloat16_tESF_Li256ELb0ELb1ELb0ELb1EEENS1_29StaticPersistentTileSchedulerILb0EEEEEEEEEvNT_6ParamsE,"ax",@progbits
	.align	128
.text._ZN7cutlass13device_kernelIN5flash11enable_sm90INS1_16FlashAttnFwdSm90INS1_25CollectiveMainloopFwdSm90ILi2EN4cute5tupleIJNS5_1CILi1EEES8_S8_EEENS6_IJNS7_ILi128EEESA_NS7_ILi256EEEEEELi256ENS_12float_e4m3_tEfNS_4arch4Sm90ELb0ELb0ELb0ELb0ELb0ELb0ELb0ELb1ELb1ELb1ELb0ELb0EEENS1_21CollectiveEpilogueFwdINS6_IJSA_SB_SA_EEES9_NS_10bfloat16_tESF_Li256ELb0ELb1ELb0ELb1EEENS1_29StaticPersistentTileSchedulerILb0EEEEEEEEEvNT_6ParamsE:
        .type           _ZN7cutlass13device_kernelIN5flash11enable_sm90INS1_16FlashAttnFwdSm90INS1_25CollectiveMainloopFwdSm90ILi2EN4cute5tupleIJNS5_1CILi1EEES8_S8_EEENS6_IJNS7_ILi128EEESA_NS7_ILi256EEEEEELi256ENS_12float_e4m3_tEfNS_4arch4Sm90ELb0ELb0ELb0ELb0ELb0ELb0ELb0ELb1ELb1ELb1ELb0ELb0EEENS1_21CollectiveEpilogueFwdINS6_IJSA_SB_SA_EEES9_NS_10bfloat16_tESF_Li256ELb0ELb1ELb0ELb1EEENS1_29StaticPersistentTileSchedulerILb0EEEEEEEEEvNT_6ParamsE,@function
        .size           _ZN7cutlass13device_kernelIN5flash11enable_sm90INS1_16FlashAttnFwdSm90INS1_25CollectiveMainloopFwdSm90ILi2EN4cute5tupleIJNS5_1CILi1EEES8_S8_EEENS6_IJNS7_ILi128EEESA_NS7_ILi256EEEEEELi256ENS_12float_e4m3_tEfNS_4arch4Sm90ELb0ELb0ELb0ELb0ELb0ELb0ELb0ELb1ELb1ELb1ELb0ELb0EEENS1_21CollectiveEpilogueFwdINS6_IJSA_SB_SA_EEES9_NS_10bfloat16_tESF_Li256ELb0ELb1ELb0ELb1EEENS1_29StaticPersistentTileSchedulerILb0EEEEEEEEEvNT_6ParamsE,(.L_x_2896 - _ZN7cutlass13device_kernelIN5flash11enable_sm90INS1_16FlashAttnFwdSm90INS1_25CollectiveMainloopFwdSm90ILi2EN4cute5tupleIJNS5_1CILi1EEES8_S8_EEENS6_IJNS7_ILi128EEESA_NS7_ILi256EEEEEELi256ENS_12float_e4m3_tEfNS_4arch4Sm90ELb0ELb0ELb0ELb0ELb0ELb0ELb0ELb1ELb1ELb1ELb0ELb0EEENS1_21CollectiveEpilogueFwdINS6_IJSA_SB_SA_EEES9_NS_10bfloat16_tESF_Li256ELb0ELb1ELb0ELb1EEENS1_29StaticPersistentTileSchedulerILb0EEEEEEEEEvNT_6ParamsE)
        .other          _ZN7cutlass13device_kernelIN5flash11enable_sm90INS1_16FlashAttnFwdSm90INS1_25CollectiveMainloopFwdSm90ILi2EN4cute5tupleIJNS5_1CILi1EEES8_S8_EEENS6_IJNS7_ILi128EEESA_NS7_ILi256EEEEEELi256ENS_12float_e4m3_tEfNS_4arch4Sm90ELb0ELb0ELb0ELb0ELb0ELb0ELb0ELb1ELb1ELb1ELb0ELb0EEENS1_21CollectiveEpilogueFwdINS6_IJSA_SB_SA_EEES9_NS_10bfloat16_tESF_Li256ELb0ELb1ELb0ELb1EEENS1_29StaticPersistentTileSchedulerILb0EEEEEEEEEvNT_6ParamsE,@"STO_CUDA_ENTRY STV_DEFAULT"
_ZN7cutlass13device_kernelIN5flash11enable_sm90INS1_16FlashAttnFwdSm90INS1_25CollectiveMainloopFwdSm90ILi2EN4cute5tupleIJNS5_1CILi1EEES8_S8_EEENS6_IJNS7_ILi128EEESA_NS7_ILi256EEEEEELi256ENS_12float_e4m3_tEfNS_4arch4Sm90ELb0ELb0ELb0ELb0ELb0ELb0ELb0ELb1ELb1ELb1ELb0ELb0EEENS1_21CollectiveEpilogueFwdINS6_IJSA_SB_SA_EEES9_NS_10bfloat16_tESF_Li256ELb0ELb1ELb0ELb1EEENS1_29StaticPersistentTileSchedulerILb0EEEEEEEEEvNT_6ParamsE:
[----:B------:R-:W0:Y:S02]  /*0000*/  LDC R1, c[0x0][0x28] ;  /* 0x00000a00ff017b82 */ /* 0x000e240000000800 */
[----:B0-----:R-:W-:Y:S01]  /*0010*/  VIADD R1, R1, 0xffffffd8 ;  /* 0xffffffd801017836 */ /* 0x001fe20000000000 */
[----:B------:R-:W0:Y:S01]  /*0020*/  S2R R3, SR_TID.X ;  /* 0x0000000000037919 */ /* 0x000e220000002100 */
[----:B------:R-:W-:Y:S01]  /*0030*/  ELECT P0, URZ, PT ;  /* 0x00000000003f782f */ /* 0x000fe20003800000 */
[----:B------:R-:W-:Y:S01]  /*0040*/  BSSY B0, `(.L_x_0) ;  /* 0x000000e000007945 */ /* 0x000fe20003800000 */
[--C-:B0-----:R-:W-:Y:S02]  /*0050*/  SHF.R.U32.HI R0, RZ, 0x5, R3.reuse ;  /* 0x00000005ff007819 */ /* 0x101fe40000011603 */
[----:B------:R-:W-:-:S03]  /*0060*/  SHF.R.U32.HI R3, RZ, 0x7, R3 ;  /* 0x00000007ff037819 */ /* 0x000fc60000011603 */
[----:B------:R-:W0:Y:S02]  /*0070*/  SHFL.IDX PT, R2, R0, RZ, 0x1f ;  /* 0x00001fff00027589 */ /* 0x000e2400000e0000 */
[----:B0-----:R-:W-:-:S13]  /*0080*/  ISETP.EQ.AND P0, PT, R2, RZ, P0 ;  /* 0x000000ff0200720c */ /* 0x001fda0000702270 */
[----:B------:R-:W-:Y:S05]  /*0090*/  @!P0 BRA `(.L_x_1) ;  /* 0x0000000000208947 */ /* 0x000fea0003800000 */
[----:B------:R-:W-:Y:S02]  /*00a0*/  ULDC.64 UR4, c[0x0][0x198] ;  /* 0x0000660000047ab9 */ /* 0x000fe40000000a00 */
[----:B------:R-:W-:Y:S02]  /*00b0*/  UIADD3 UR6, UP0, UR4, 0x370, URZ ;  /* 0x0000037004067890 */ /* 0x000fe4000ff1e03f */
[----:B------:R-:W-:Y:S02]  /*00c0*/  UIADD3 UR4, UP1, UR4, 0x470, URZ ;  /* 0x0000047004047890 */ /* 0x000fe4000ff3e03f */
[----:B------:R-:W-:Y:S02]  /*00d0*/  UIADD3.X UR7, URZ, UR5, URZ, UP0, !UPT ;  /* 0x000000053f077290 */ /* 0x000fe400087fe43f */
[----:B------:R-:W-:-:S07]  /*00e0*/  UIADD3.X UR5, URZ, UR5, URZ, UP1, !UPT ;  /* 0x000000053f057290 */ /* 0x000fce0008ffe43f */
[----:B------:R0:W-:Y:S02]  /*00f0*/  UTMACCTL.PF [UR6] ;  /* 0x00000000060079b9 */ /* 0x0001e40008040000 */
[----:B------:R0:W-:Y:S02]  /*0100*/  UTMACCTL.PF [UR4] ;  /* 0x00000000040079b9 */ /* 0x0001e40008040000 */
[----:B0-----:R-:W-:Y:S01]  /*0110*/  NOP ;  /* 0x0000000000007918 */ /* 0x001fe20000000000 */
.L_x_1:
[----:B------:R-:W-:Y:S05]  /*0120*/  BSYNC B0 ;  /* 0x0000000000007941 */ /* 0x000fea0003800000 */
.L_x_0:
[----:B------:R-:W-:Y:S01]  /*0130*/  VOTEU.ANY UP0, P0 ;  /* 0x00000000003f7886 */ /* 0x000fe20000000100 */
[----:B------:R-:W0:Y:S01]  /*0140*/  SHFL.IDX PT, R3, R3, RZ, 0x1f ;  /* 0x00001fff03037589 */ /* 0x000e2200000e0000 */
[----:B------:R-:W-:Y:S01]  /*0150*/  UMOV UR4, 0x80 ;  /* 0x0000008000047882 */ /* 0x000fe20000000000 */
[----:B------:R-:W-:Y:S01]  /*0160*/  UMOV UR7, 0x100 ;  /* 0x0000010000077882 */ /* 0x000fe20000000000 */
[----:B------:R-:W-:Y:S01]  /*0170*/  VOTEU.ANY UP1, P0 ;  /* 0x00000000003f7886 */ /* 0x000fe20000020100 */
[----:B------:R-:W1:Y:S01]  /*0180*/  @UP0 S2UR UR8, SR_CgaCtaId ;  /* 0x00000000000809c3 */ /* 0x000e620000008800 */
[----:B------:R-:W2:Y:S01]  /*0190*/  SHFL.IDX PT, R2, R0, RZ, 0x1f ;  /* 0x00001fff00027589 */ /* 0x000ea200000e0000 */
[----:B------:R-:W-:Y:S01]  /*01a0*/  @UP0 UMOV UR6, 0x400 ;  /* 0x0000040000060882 */ /* 0x000fe20000000000 */
[----:B------:R-:W-:-:S04]  /*01b0*/  @UP0 UIADD3 UR4, -UR4, 0x100000, URZ ;  /* 0x0010000004040890 */ /* 0x000fc8000fffe13f */
[----:B------:R-:W-:Y:S02]  /*01c0*/  @UP0 USHF.L.U32 UR5, UR4, 0xb, URZ ;  /* 0x0000000b04050899 */ /* 0x000fe4000800063f */
[----:B------:R-:W-:Y:S01]  /*01d0*/  @UP0 USHF.L.U32 UR4, UR4, 0x1, URZ ;  /* 0x0000000104040899 */ /* 0x000fe2000800063f */
[----:B------:R-:W-:Y:S01]  /*01e0*/  VOTEU.ANY UP2, P0 ;  /* 0x00000000003f7886 */ /* 0x000fe20000040100 */
[----:B0-----:R-:W-:Y:S01]  /*01f0*/  R2UR UR9, R3 ;  /* 0x00000000030972ca */ /* 0x001fe200000e0000 */
[----:B-1----:R-:W-:Y:S01]  /*0200*/  @UP0 ULEA UR8, UR8, UR6, 0x18 ;  /* 0x0000000608080291 */ /* 0x002fe2000f8ec03f */
[----:B--2---:R-:W-:Y:S01]  /*0210*/  ISETP.NE.AND P1, PT, R2, RZ, PT ;  /* 0x000000ff0200720c */ /* 0x004fe20003f25270 */
[----:B------:R-:W-:-:S04]  /*0220*/  @UP0 UIADD3 UR6, -UR7, 0x100000, URZ ;  /* 0x0010000007060890 */ /* 0x000fc8000fffe13f */
[----:B------:R-:W-:Y:S02]  /*0230*/  @UP0 USHF.L.U32 UR7, UR6, 0xb, URZ ;  /* 0x0000000b06070899 */ /* 0x000fe4000800063f */
[----:B------:R-:W-:-:S04]  /*0240*/  @UP0 USHF.L.U32 UR6, UR6, 0x1, URZ ;  /* 0x0000000106060899 */ /* 0x000fc8000800063f */
[----:B------:R-:W-:Y:S01]  /*0250*/  UISETP.NE.AND UP0, UPT, UR9, URZ, UPT ;  /* 0x0000003f0900728c */ /* 0x000fe2000bf05270 */
[----:B------:R-:W0:Y:S02]  /*0260*/  FENCE.VIEW.ASYNC.S ;  /* 0x00000000000073c6 */ /* 0x000e240000000000 */
[----:B0-----:R0:W1:Y:S05]  /*0270*/  @UP1 SYNCS.EXCH.64 URZ, [UR8+0x38800], UR4 ;  /* 0x03880004083f15b2 */ /* 0x00106a0008000100 */
[----:B------:R0:W2:Y:S01]  /*0280*/  @UP2 SYNCS.EXCH.64 URZ, [UR8+0x38820], UR6 ;  /* 0x03882006083f25b2 */ /* 0x0000a20008000100 */
[----:B------:R-:W-:Y:S05]  /*0290*/  @P1 BRA `(.L_x_2) ;  /* 0x0000000000481947 */ /* 0x000fea0003800000 */
[----:B0-----:R-:W0:Y:S01]  /*02a0*/  S2UR UR5, SR_CgaCtaId ;  /* 0x00000000000579c3 */ /* 0x001e220000008800 */
[----:B------:R-:W-:Y:S01]  /*02b0*/  UMOV UR4, 0x400 ;  /* 0x0000040000047882 */ /* 0x000fe20000000000 */
[----:B------:R-:W-:Y:S01]  /*02c0*/  UMOV UR6, 0x1 ;  /* 0x0000000100067882 */ /* 0x000fe20000000000 */
[----:B------:R-:W-:Y:S01]  /*02d0*/  UMOV UR7, 0x2 ;  /* 0x0000000200077882 */ /* 0x000fe20000000000 */
[----:B------:R-:W-:Y:S01]  /*02e0*/  ELECT P0, URZ, PT ;  /* 0x00000000003f782f */ /* 0x000fe20003800000 */
[----:B0-----:R-:W-:Y:S02]  /*02f0*/  ULEA UR8, UR5, UR4, 0x18 ;  /* 0x0000000405087291 */ /* 0x001fe4000f8ec03f */
[----:B------:R-:W-:-:S04]  /*0300*/  UIADD3 UR4, -UR6, 0x100000, URZ ;  /* 0x0010000006047890 */ /* 0x000fc8000fffe13f */
[----:B------:R-:W-:Y:S02]  /*0310*/  USHF.L.U32 UR5, UR4, 0xb, URZ ;  /* 0x0000000b04057899 */ /* 0x000fe4000800063f */
[----:B------:R-:W-:Y:S02]  /*0320*/  USHF.L.U32 UR4, UR4, 0x1, URZ ;  /* 0x0000000104047899 */ /* 0x000fe4000800063f */
[----:B------:R-:W-:-:S04]  /*0330*/  UIADD3 UR6, -UR7, 0x100000, URZ ;  /* 0x0010000007067890 */ /* 0x000fc8000fffe13f */
[----:B------:R-:W-:Y:S02]  /*0340*/  USHF.L.U32 UR7, UR6, 0xb, URZ ;  /* 0x0000000b06077899 */ /* 0x000fe4000800063f */
[----:B------:R-:W-:Y:S01]  /*0350*/  USHF.L.U32 UR6, UR6, 0x1, URZ ;  /* 0x0000000106067899 */ /* 0x000fe2000800063f */
[----:B------:R-:W0:Y:S03]  /*0360*/  FENCE.VIEW.ASYNC.S ;  /* 0x00000000000073c6 */ /* 0x000e260000000000 */
[----:B0-----:R3:W4:Y:S08]  /*0370*/  SYNCS.EXCH.64 URZ, [UR8+0x38830], UR4 ;  /* 0x03883004083f75b2 */ /* 0x0017300008000100 */
[----:B------:R3:W0:Y:S01]  /*0380*/  SYNCS.EXCH.64 URZ, [UR8+0x38840], UR6 ;  /* 0x03884006083f75b2 */ /* 0x0006220008000100 */
[----:B------:R3:W0:Y:S01]  /*0390*/  SYNCS.EXCH.64 URZ, [UR8+0x38838], UR4 ;  /* 0x03883804083f75b2 */ /* 0x0006220008000100 */
[----:B------:R3:W0:Y:S02]  /*03a0*/  SYNCS.EXCH.64 URZ, [UR8+0x38848], UR6 ;  /* 0x03884806083f75b2 */ /* 0x0006240008000100 */
[----:B---3--:R-:W-:Y:S01]  /*03b0*/  NOP ;  /* 0x0000000000007918 */ /* 0x008fe20000000000 */
.L_x_2:
[----:B------:R-:W3:Y:S01]  /*03c0*/  SHFL.IDX PT, R2, R0, RZ, 0x1f ;  /* 0x00001fff00027589 */ /* 0x000ee200000e0000 */
[----:B------:R-:W-:Y:S01]  /*03d0*/  NOP ;  /* 0x0000000000007918 */ /* 0x000fe20000000000 */
[----:B---3--:R-:W-:-:S13]  /*03e0*/  ISETP.NE.AND P0, PT, R2, RZ, PT ;  /* 0x000000ff0200720c */ /* 0x008fda0003f05270 */
        /* <DEDUP_REMOVED lines=14> */
[----:B0-----:R3:W0:Y:S08]  /*04d0*/  SYNCS.EXCH.64 URZ, [UR8+0x38850], UR4 ;  /* 0x03885004083f75b2 */ /* 0x0016300008000100 */
[----:B------:R3:W0:Y:S01]  /*04e0*/  SYNCS.EXCH.64 URZ, [UR8+0x38860], UR6 ;  /* 0x03886006083f75b2 */ /* 0x0006220008000100 */
[----:B------:R3:W0:Y:S01]  /*04f0*/  SYNCS.EXCH.64 URZ, [UR8+0x38858], UR4 ;  /* 0x03885804083f75b2 */ /* 0x0006220008000100 */
[----:B------:R3:W0:Y:S02]  /*0500*/  SYNCS.EXCH.64 URZ, [UR8+0x38868], UR6 ;  /* 0x03886806083f75b2 */ /* 0x0006240008000100 */
[----:B---3--:R-:W-:Y:S01]  /*0510*/  NOP ;  /* 0x0000000000007918 */ /* 0x008fe20000000000 */
.L_x_3:
[----:B------:R-:W3:Y:S01]  /*0520*/  SHFL.IDX PT, R2, R0, RZ, 0x1f ;  /* 0x00001fff00027589 */ /* 0x000ee200000e0000 */
[----:B------:R-:W-:Y:S01]  /*0530*/  NOP ;  /* 0x0000000000007918 */ /* 0x000fe20000000000 */
[----:B---3--:R-:W-:-:S13]  /*0540*/  ISETP.NE.AND P0, PT, R2, RZ, PT ;  /* 0x000000ff0200720c */ /* 0x008fda0003f05270 */
[----:B------:R-:W-:Y:S05]  /*0550*/  @P0 BRA `(.L_x_4) ;  /* 0x0000000000380947 */ /* 0x000fea0003800000 */
[----:B0-----:R-:W0:Y:S01]  /*0560*/  S2UR UR5, SR_CgaCtaId ;  /* 0x00000000000579c3 */ /* 0x001e220000008800 */
[----:B------:R-:W-:Y:S01]  /*0570*/  UMOV UR4, 0x400 ;  /* 0x0000040000047882 */ /* 0x000fe20000000000 */
[----:B------:R-:W-:Y:S01]  /*0580*/  UMOV UR7, 0x1 ;  /* 0x0000000100077882 */ /* 0x000fe20000000000 */
[----:B------:R-:W-:Y:S01]  /*0590*/  ELECT P0, URZ, PT ;  /* 0x00000000003f782f */ /* 0x000fe20003800000 */
[----:B0-----:R-:W-:Y:S02]  /*05a0*/  ULEA UR6, UR5, UR4, 0x18 ;  /* 0x0000000405067291 */ /* 0x001fe4000f8ec03f */
[----:B------:R-:W-:-:S04]  /*05b0*/  UIADD3 UR4, -UR7, 0x100000, URZ ;  /* 0x0010000007047890 */ /* 0x000fc8000fffe13f */
[----:B------:R-:W-:Y:S02]  /*05c0*/  USHF.L.U32 UR5, UR4, 0xb, URZ ;  /* 0x0000000b04057899 */ /* 0x000fe4000800063f */
[----:B------:R-:W-:Y:S01]  /*05d0*/  USHF.L.U32 UR4, UR4, 0x1, URZ ;  /* 0x0000000104047899 */ /* 0x000fe2000800063f */
[----:B------:R-:W0:Y:S11]  /*05e0*/  FENCE.VIEW.ASYNC.S ;  /* 0x00000000000073c6 */ /* 0x000e360000000000 */
[----:B0-----:R3:W0:Y:S01]  /*05f0*/  SYNCS.EXCH.64 URZ, [UR6+0x38870], UR4 ;  /* 0x03887004063f75b2 */ /* 0x0016220008000100 */
[----:B------:R3:W0:Y:S01]  /*0600*/  SYNCS.EXCH.64 URZ, [UR6+0x38880], UR4 ;  /* 0x03888004063f75b2 */ /* 0x0006220008000100 */
[----:B------:R3:W0:Y:S01]  /*0610*/  SYNCS.EXCH.64 URZ, [UR6+0x38878], UR4 ;  /* 0x03887804063f75b2 */ /* 0x0006220008000100 */
[----:B------:R3:W0:Y:S02]  /*0620*/  SYNCS.EXCH.64 URZ, [UR6+0x38888], UR4 ;  /* 0x03888804063f75b2 */ /* 0x0006240008000100 */
[----:B---3--:R-:W-:Y:S01]  /*0630*/  NOP ;  /* 0x0000000000007918 */ /* 0x008fe20000000000 */
.L_x_4:
        /* <DEDUP_REMOVED lines=22> */
.L_x_5:
        /* <DEDUP_REMOVED lines=22> */
.L_x_6:
[----:B------:R-:W-:Y:S01]  /*0900*/  PLOP3.LUT P0, PT, PT, PT, UP0, 0x80, 0x0 ;  /* 0x000000000000781c */ /* 0x000fe20003f0f008 */
[----:B------:R-:W-:Y:S01]  /*0910*/  UMOV UR38, 0x1 ;  /* 0x0000000100267882 */ /* 0x000fe20000000000 */
[----:B------:R-:W-:Y:S01]  /*0920*/  NOP ;  /* 0x0000000000007918 */ /* 0x000fe20000000000 */
[----:B------:R-:W-:Y:S01]  /*0930*/  USEL UR38, UR38, 0x2, !UP0 ;  /* 0x0000000226267887 */ /* 0x000fe2000c000000 */
[----:B------:R-:W-:Y:S01]  /*0940*/  ULDC.64 UR48, c[0x0][0x208] ;  /* 0x0000820000307ab9 */ /* 0x000fe20000000a00 */
[----:B012-4-:R-:W-:Y:S08]  /*0950*/  BAR.SYNC.DEFER_BLOCKING 0x0 ;  /* 0x0000000000007b1d */ /* 0x017ff00000010000 */
[----:B------:R-:W-:Y:S05]  /*0960*/  @!P0 BRA `(.L_x_7) ;  /* 0x0000009000b08947 */ /* 0x000fea0003800000 */
.L_x_8:
[----:B------:R-:W-:-:S08]  /*0970*/  NOP ;  /* 0x0000000000007918 */ /* 0x000fd00000000000 */
[----:B------:R-:W0:Y:S02]  /*0980*/  USETMAXREG.TRY_ALLOC.CTAPOOL UP0, 0xf0 ;  /* 0x000000f0000079c8 */ /* 0x000e240008000600 */
[----:B0-----:R-:W-:-:S13]  /*0990*/  PLOP3.LUT P0, PT, PT, PT, UP0, 0x80, 0x0 ;  /* 0x000000000000781c */ /* 0x001fda0003f0f008 */
[----:B------:R-:W-:Y:S05]  /*09a0*/  @!P0 BRA `(.L_x_8) ;  /* 0xfffffffc00f08947 */ /* 0x000fea000383ffff */
[----:B------:R-:W0:Y:S01]  /*09b0*/  S2R R2, SR_TID.X ;  /* 0x0000000000027919 */ /* 0x000e220000002100 */
[----:B------:R-:W1:Y:S08]  /*09c0*/  S2UR UR41, SR_CTAID.X ;  /* 0x00000000002979c3 */ /* 0x000e700000002500 */
[----:B------:R-:W-:Y:S06]  /*09d0*/  BAR.ARV 0x8, 0x180 ;  /* 0x0206000000007b1d */ /* 0x000fec0000002000 */
[----:B0-----:R-:W-:-:S04]  /*09e0*/  LOP3.LUT R0, R2, 0xffffff80, RZ, 0xc0, !PT ;  /* 0xffffff8002007812 */ /* 0x001fc800078ec0ff */
[----:B------:R-:W-:Y:S02]  /*09f0*/  ISETP.NE.AND P0, PT, R0, 0x80, PT ;  /* 0x000000800000780c */ /* 0x000fe40003f05270 */
[----:B------:R-:W1:Y:S11]  /*0a00*/  LDC R0, c[0x0][0xc34] ;  /* 0x00030d00ff007b82 */ /* 0x000e760000000800 */
[----:B------:R-:W-:Y:S06]  /*0a10*/  @!P0 BAR.ARV 0x9, 0x100 ;  /* 0x0244000000008b1d */ /* 0x000fec0000002000 */
[----:B-1----:R-:W-:-:S13]  /*0a20*/  ISETP.LE.AND P0, PT, R0, UR41, PT ;  /* 0x0000002900007c0c */ /* 0x002fda000bf03270 */
[----:B------:R-:W-:Y:S05]  /*0a30*/  @P0 EXIT ;  /* 0x000000000000094d */ /* 0x000fea0003800000 */
[----:B------:R-:W-:Y:S01]  /*0a40*/  VIADD R19, R2, 0xffffff80 ;  /* 0xffffff8002137836 */ /* 0x000fe20000000000 */
[----:B------:R-:W-:Y:S01]  /*0a50*/  ULOP3.LUT UR46, UR38, 0x1, URZ, 0xfc, !UPT ;  /* 0x00000001262e7892 */ /* 0x000fe2000f8efc3f */
[----:B------:R-:W-:Y:S01]  /*0a60*/  IMAD.MOV.U32 R11, RZ, RZ, -0x2 ;  /* 0xfffffffeff0b7424 */ /* 0x000fe200078e00ff */
[----:B------:R-:W-:Y:S01]  /*0a70*/  UMOV UR45, URZ ;  /* 0x0000003f002d7c82 */ /* 0x000fe20008000000 */
[----:B------:R-:W-:Y:S01]  /*0a80*/  UMOV UR44, URZ ;  /* 0x0000003f002c7c82 */ /* 0x000fe20008000000 */
[----:B------:R-:W-:Y:S01]  /*0a90*/  SHF.R.S32.HI R0, RZ, 0x1f, R19 ;  /* 0x0000001fff007819 */ /* 0x000fe20000011413 */
[----:B------:R-:W-:-:S03]  /*0aa0*/  UMOV UR52, URZ ;  /* 0x0000003f00347c82 */ /* 0x000fc60008000000 */
[CC--:B------:R-:W-:Y:S02]  /*0ab0*/  LEA.HI R3, R0.reuse, R19.reuse, RZ, 0x7 ;  /* 0x0000001300037211 */ /* 0x0c0fe400078f38ff */
[CC--:B------:R-:W-:Y:S02]  /*0ac0*/  LEA.HI R5, R0.reuse, R19.reuse, RZ, 0x5 ;  /* 0x0000001300057211 */ /* 0x0c0fe400078f28ff */
[----:B------:R-:W-:Y:S02]  /*0ad0*/  LOP3.LUT R2, R3, 0xffffff80, RZ, 0xc0, !PT ;  /* 0xffffff8003027812 */ /* 0x000fe400078ec0ff */
[CC--:B------:R-:W-:Y:S01]  /*0ae0*/  LEA.HI R4, R0.reuse, R19.reuse, RZ, 0x4 ;  /* 0x0000001300047211 */ /* 0x0c0fe200078f20ff */
[----:B------:R-:W-:Y:S01]  /*0af0*/  IMAD.SHL.U32 R7, R5, 0x20, RZ ;  /* 0x0000002005077824 */ /* 0x000fe200078e00ff */
[CC--:B------:R-:W-:Y:S01]  /*0b00*/  LEA.HI R6, R0.reuse, R19.reuse, RZ, 0x2 ;  /* 0x0000001300067211 */ /* 0x0c0fe200078f10ff */
[----:B------:R-:W-:Y:S01]  /*0b10*/  IMAD.IADD R23, R19, 0x1, -R2 ;  /* 0x0000000113177824 */ /* 0x000fe200078e0a02 */
[----:B------:R-:W-:-:S02]  /*0b20*/  LEA.HI R22, R0, R19, RZ, 0x3 ;  /* 0x0000001300167211 */ /* 0x000fc400078f18ff */
[----:B------:R-:W-:Y:S02]  /*0b30*/  SHF.R.S32.HI R5, RZ, 0x4, R4 ;  /* 0x00000004ff057819 */ /* 0x000fe40000011404 */
[----:B------:R-:W-:Y:S02]  /*0b40*/  SHF.R.S32.HI R2, RZ, 0x1f, R23 ;  /* 0x0000001fff027819 */ /* 0x000fe40000011417 */
[----:B------:R-:W-:Y:S02]  /*0b50*/  LOP3.LUT R10, R6, 0xfffffffc, RZ, 0xc0, !PT ;  /* 0xfffffffc060a7812 */ /* 0x000fe400078ec0ff */
[----:B------:R-:W-:Y:S02]  /*0b60*/  LEA.HI R0, R2, R23, RZ, 0x2 ;  /* 0x0000001702007211 */ /* 0x000fe400078f10ff */
[----:B------:R-:W-:Y:S01]  /*0b70*/  LOP3.LUT R6, R4, 0x3fffff0, RZ, 0xc0, !PT ;  /* 0x03fffff004067812 */ /* 0x000fe200078ec0ff */
[----:B------:R-:W-:Y:S01]  /*0b80*/  IMAD.IADD R10, R19, 0x1, -R10 ;  /* 0x00000001130a7824 */ /* 0x000fe200078e0a0a */
[----:B------:R-:W-:-:S02]  /*0b90*/  SHF.R.S32.HI R8, RZ, 0x2, R0 ;  /* 0x00000002ff087819 */ /* 0x000fc40000011400 */
[----:B------:R-:W-:Y:S01]  /*0ba0*/  SHF.R.S32.HI R9, RZ, 0x1f, R0 ;  /* 0x0000001fff097819 */ /* 0x000fe20000011400 */
[----:B------:R-:W-:Y:S01]  /*0bb0*/  IMAD.IADD R6, R19, 0x1, -R6 ;  /* 0x0000000113067824 */ /* 0x000fe200078e0a06 */
[----:B------:R-:W-:Y:S02]  /*0bc0*/  LEA.HI R4, R4, R5, RZ, 0x1 ;  /* 0x0000000504047211 */ /* 0x000fe400078f08ff */
[----:B------:R-:W-:Y:S02]  /*0bd0*/  LEA.HI R9, R9, R8, RZ, 0x3 ;  /* 0x0000000809097211 */ /* 0x000fe400078f18ff */
[----:B------:R-:W-:Y:S02]  /*0be0*/  SHF.R.S32.HI R232, RZ, 0x7, R3 ;  /* 0x00000007ffe87819 */ /* 0x000fe40000011403 */
[----:B------:R-:W-:Y:S02]  /*0bf0*/  LOP3.LUT R7, R7, 0xfffffc00, RZ, 0xc0, !PT ;  /* 0xfffffc0007077812 */ /* 0x000fe400078ec0ff */
[----:B------:R-:W-:-:S02]  /*0c00*/  LOP3.LUT R4, R4, 0x1ffffffe, RZ, 0xc0, !PT ;  /* 0x1ffffffe04047812 */ /* 0x000fc400078ec0ff */
[----:B------:R-:W-:Y:S01]  /*0c10*/  LOP3.LUT R9, R9, 0xfffffff8, RZ, 0xc0, !PT ;  /* 0xfffffff809097812 */ /* 0x000fe200078ec0ff */
[----:B------:R-:W-:Y:S01]  /*0c20*/  IMAD R7, R6, 0x40, R7 ;  /* 0x0000004006077824 */ /* 0x000fe200078e0207 */
[----:B------:R-:W-:Y:S01]  /*0c30*/  LEA.HI R2, R2, R23, RZ, 0x5 ;  /* 0x0000001702027211 */ /* 0x000fe200078f28ff */
[----:B------:R-:W-:Y:S01]  /*0c40*/  IMAD.IADD R4, R5, 0x1, -R4 ;  /* 0x0000000105047824 */ /* 0x000fe200078e0a04 */
[----:B------:R-:W-:Y:S01]  /*0c50*/  LOP3.LUT R12, R22, 0xfffffff8, RZ, 0xc0, !PT ;  /* 0xfffffff8160c7812 */ /* 0x000fe200078ec0ff */
[----:B------:R-:W-:Y:S01]  /*0c60*/  IMAD.IADD R9, R8, 0x1, -R9 ;  /* 0x0000000108097824 */ /* 0x000fe200078e0a09 */
[----:B------:R-:W-:Y:S01]  /*0c70*/  LEA.HI R3, R3, R232, RZ, 0x1 ;  /* 0x000000e803037211 */ /* 0x000fe200078f08ff */
[----:B------:R-:W-:Y:S01]  /*0c80*/  IMAD R235, R4, 0x8, R7 ;  /* 0x0000000804eb7824 */ /* 0x000fe200078e0207 */
[----:B------:R-:W-:Y:S01]  /*0c90*/  SHF.R.S32.HI R2, RZ, 0x5, R2 ;  /* 0x00000005ff027819 */ /* 0x000fe20000011402 */
[----:B------:R-:W-:Y:S01]  /*0ca0*/  IMAD.IADD R19, R19, 0x1, -R12 ;  /* 0x0000000113137824 */ /* 0x000fe200078e0a0c */
[----:B------:R-:W-:-:S02]  /*0cb0*/  LEA.HI R5, R10, R10, RZ, 0x1 ;  /* 0x0000000a0a057211 */ /* 0x000fc400078f08ff */
[----:B------:R-:W-:Y:S01]  /*0cc0*/  LOP3.LUT R3, R3, 0x3fffffe, RZ, 0xc0, !PT ;  /* 0x03fffffe03037812 */ /* 0x000fe200078ec0ff */
[----:B------:R-:W-:Y:S01]  /*0cd0*/  IMAD R4, R2, 0x10, R9 ;  /* 0x0000001002047824 */ /* 0x000fe200078e0209 */
[----:B------:R-:W-:Y:S01]  /*0ce0*/  LOP3.LUT R0, R0, 0x7ffffffc, RZ, 0xc0, !PT ;  /* 0x7ffffffc00007812 */ /* 0x000fe200078ec0ff */
[----:B------:R-:W-:Y:S01]  /*0cf0*/  IMAD.SHL.U32 R2, R19, 0x8, RZ ;  /* 0x0000000813027824 */ /* 0x000fe200078e00ff */
[----:B------:R-:W-:Y:S01]  /*0d00*/  LOP3.LUT R5, R5, 0x1ffffffe, RZ, 0xc0, !PT ;  /* 0x1ffffffe05057812 */ /* 0x000fe200078ec0ff */
[----:B------:R-:W-:Y:S01]  /*0d10*/  IMAD.IADD R3, R232, 0x1, -R3 ;  /* 0x00000001e8037824 */ /* 0x000fe200078e0a03 */
[----:B------:R-:W-:Y:S01]  /*0d20*/  SHF.R.S32.HI R22, RZ, 0x3, R22 ;  /* 0x00000003ff167819 */ /* 0x000fe20000011416 */
[----:B------:R-:W-:Y:S02]  /*0d30*/  IMAD.IADD R0, R23, 0x1, -R0 ;  /* 0x0000000117007824 */ /* 0x000fe400078e0a00 */
[C---:B------:R-:W-:Y:S02]  /*0d40*/  VIADD R18, R2.reuse, 0x40 ;  /* 0x0000004002127836 */ /* 0x040fe40000000000 */
[----:B------:R-:W-:-:S02]  /*0d50*/  VIADD R17, R2, 0x80 ;  /* 0x0000008002117836 */ /* 0x000fc40000000000 */
[----:B------:R-:W-:Y:S02]  /*0d60*/  VIADD R16, R2, 0xc0 ;  /* 0x000000c002107836 */ /* 0x000fe40000000000 */
[----:B------:R-:W-:Y:S02]  /*0d70*/  IMAD.IADD R234, R10, 0x1, -R5 ;  /* 0x000000010aea7824 */ /* 0x000fe400078e0a05 */
[----:B------:R-:W-:Y:S01]  /*0d80*/  IMAD R233, R3, 0x40, R4 ;  /* 0x0000004003e97824 */ /* 0x000fe200078e0204 */
[----:B------:R-:W-:Y:S01]  /*0d90*/  SHF.R.S32.HI R3, RZ, 0x1f, R18 ;  /* 0x0000001fff037819 */ /* 0x000fe20000011412 */
[----:B------:R-:W-:Y:S01]  /*0da0*/  IMAD R236, R0, R11, 0x80 ;  /* 0x0000008000ec7424 */ /* 0x000fe200078e020b */
[----:B------:R-:W-:Y:S01]  /*0db0*/  SHF.R.S32.HI R0, RZ, 0x1f, R17 ;  /* 0x0000001fff007819 */ /* 0x000fe20000011411 */
[----:B------:R-:W-:Y:S01]  /*0dc0*/  IMAD R234, R234, 0x8, R233 ;  /* 0x00000008eaea7824 */ /* 0x000fe200078e02e9 */
[----:B------:R-:W-:-:S07]  /*0dd0*/  SHF.R.S32.HI R237, RZ, 0x1f, R16 ;  /* 0x0000001fffed7819 */ /* 0x000fce0000011410 */
.L_x_39:
[----:B------:R-:W-:Y:S01]  /*0de0*/  ULDC UR4, c[0x0][0xc38] ;  /* 0x00030e0000047ab9 */ /* 0x000fe20000000800 */
[----:B------:R-:W-:Y:S01]  /*0df0*/  ULDC UR15, c[0x0][0xc44] ;  /* 0x00031100000f7ab9 */ /* 0x000fe20000000800 */
[----:B------:R-:W-:Y:S01]  /*0e00*/  UISETP.NE.AND UP3, UPT, UR4, 0x1, UPT ;  /* 0x000000010400788c */ /* 0x000fe2000bf65270 */
[----:B--2-4-:R-:W-:Y:S01]  /*0e10*/  IMAD.MOV.U32 R3, RZ, RZ, 0x3f800000 ;  /* 0x3f800000ff037424 */ /* 0x014fe200078e00ff */
[----:B------:R-:W-:Y:S01]  /*0e20*/  UISETP.NE.AND UP2, UPT, UR15, 0x1, UPT ;  /* 0x000000010f00788c */ /* 0x000fe2000bf45270 */
[----:B------:R-:W-:Y:S01]  /*0e30*/  IMAD.MOV.U32 R0, RZ, RZ, 0x3f800000 ;  /* 0x3f800000ff007424 */ /* 0x000fe200078e00ff */
[----:B------:R-:W-:Y:S01]  /*0e40*/  ULDC.64 UR6, c[0x0][0x990] ;  /* 0x0002640000067ab9 */ /* 0x000fe20000000a00 */
[----:B------:R-:W-:Y:S01]  /*0e50*/  ULDC.64 UR4, c[0x0][0x998] ;  /* 0x0002660000047ab9 */ /* 0x000fe20000000a00 */
[----:B------:R-:W-:Y:S02]  /*0e60*/  UISETP.NE.U32.AND UP0, UPT, UR6, URZ, UPT ;  /* 0x0000003f0600728c */ /* 0x000fe4000bf05070 */
[----:B------:R-:W-:Y:S01]  /*0e70*/  UISETP.NE.U32.AND UP1, UPT, UR4, URZ, UPT ;  /* 0x0000003f0400728c */ /* 0x000fe2000bf25070 */
[----:B------:R-:W-:-:S02]  /*0e80*/  UMOV UR43, UR41 ;  /* 0x00000029002b7c82 */ /* 0x000fc40008000000 */
[----:B------:R-:W-:Y:S01]  /*0e90*/  @UP3 ULDC UR8, c[0x0][0xc3c] ;  /* 0x00030f0000083ab9 */ /* 0x000fe20000000800 */
[----:B------:R-:W-:Y:S01]  /*0ea0*/  @UP3 ULDC UR10, c[0x0][0xc40] ;  /* 0x00031000000a3ab9 */ /* 0x000fe20000000800 */
[----:B------:R-:W-:Y:S02]  /*0eb0*/  UIMAD.WIDE.U32 UR8, UR41, UR8, URZ ;  /* 0x00000008290872a5 */ /* 0x000fe4000f8e003f */
[----:B------:R-:W-:Y:S02]  /*0ec0*/  UISETP.NE.AND.EX UP0, UPT, UR7, URZ, UPT, UP0 ;  /* 0x0000003f0700728c */ /* 0x000fe4000bf05300 */
[----:B------:R-:W-:Y:S02]  /*0ed0*/  @UP3 USHF.R.U32.HI UR43, URZ, UR10, UR9 ;  /* 0x0000000a3f2b3299 */ /* 0x000fe40008011609 */
[----:B------:R-:W-:Y:S01]  /*0ee0*/  UISETP.NE.AND.EX UP1, UPT, UR5, URZ, UPT, UP1 ;  /* 0x0000003f0500728c */ /* 0x000fe2000bf25310 */
[----:B------:R-:W-:Y:S01]  /*0ef0*/  @UP2 ULDC.64 UR10, c[0x0][0xc48] ;  /* 0x00031200000a2ab9 */ /* 0x000fe20000000a00 */
[----:B------:R-:W-:Y:S01]  /*0f00*/  PLOP3.LUT P0, PT, PT, PT, UP0, 0x80, 0x0 ;  /* 0x000000000000781c */ /* 0x000fe20003f0f008 */
[----:B------:R-:W-:-:S02]  /*0f10*/  UIMAD.WIDE.U32 UR8, UR43, UR10, URZ ;  /* 0x0000000a2b0872a5 */ /* 0x000fc4000f8e003f */
[----:B------:R-:W-:Y:S02]  /*0f20*/  UMOV UR42, UR43 ;  /* 0x0000002b002a7c82 */ /* 0x000fe40008000000 */
[----:B------:R-:W-:Y:S01]  /*0f30*/  @UP0 ULDC.64 UR12, c[0x0][0x9a8] ;  /* 0x00026a00000c0ab9 */ /* 0x000fe20000000a00 */
[----:B------:R-:W-:Y:S01]  /*0f40*/  @UP2 USHF.R.U32.HI UR42, URZ, UR11, UR9 ;  /* 0x0000000b3f2a2299 */ /* 0x000fe20008011609 */
[----:B------:R-:W-:Y:S01]  /*0f50*/  PLOP3.LUT P1, PT, PT, PT, UP1, 0x80, 0x0 ;  /* 0x000000000000781c */ /* 0x000fe20003f2f018 */
[----:B0--3--:R-:W0:Y:S01]  /*0f60*/  SHFL.IDX PT, R8, R232, RZ, 0x1f ;  /* 0x00001fffe8087589 */ /* 0x009e2200000e0000 */
[----:B------:R-:W-:Y:S01]  /*0f70*/  @UP1 ULDC.64 UR18, c[0x0][0x9b8] ;  /* 0x00026e0000121ab9 */ /* 0x000fe20000000a00 */
[----:B------:R-:W-:Y:S02]  /*0f80*/  @UP0 USHF.R.S32.HI UR10, URZ, 0x1f, UR42 ;  /* 0x0000001f3f0a0899 */ /* 0x000fe4000801142a */
[----:B------:R-:W-:Y:S02]  /*0f90*/  @UP1 USHF.R.S32.HI UR11, URZ, 0x1f, UR42 ;  /* 0x0000001f3f0b1899 */ /* 0x000fe4000801142a */
[----:B------:R-:W-:-:S02]  /*0fa0*/  @UP0 UIADD3 UR14, -UR42, URZ, URZ ;  /* 0x0000003f2a0e0290 */ /* 0x000fc4000fffe13f */
[----:B------:R-:W-:Y:S02]  /*0fb0*/  @UP1 UIADD3 UR20, -UR42, URZ, URZ ;  /* 0x0000003f2a141290 */ /* 0x000fe4000fffe13f */
[----:B------:R-:W-:Y:S02]  /*0fc0*/  @UP0 UIMAD.WIDE.U32 UR8, UR42, UR12, URZ ;  /* 0x0000000c2a0802a5 */ /* 0x000fe4000f8e003f */
[----:B------:R-:W-:Y:S02]  /*0fd0*/  @UP0 UIMAD UR10, UR10, UR12, URZ ;  /* 0x0000000c0a0a02a4 */ /* 0x000fe4000f8e023f */
[----:B------:R-:W-:Y:S02]  /*0fe0*/  @UP1 UIMAD UR12, UR11, UR18, URZ ;  /* 0x000000120b0c12a4 */ /* 0x000fe4000f8e023f */
[----:B------:R-:W-:Y:S02]  /*0ff0*/  @UP0 UIMAD UR14, UR15, UR14, UR43 ;  /* 0x0000000e0f0e02a4 */ /* 0x000fe4000f8e022b */
[----:B------:R-:W-:-:S02]  /*1000*/  @UP1 UIMAD UR20, UR15, UR20, UR43 ;  /* 0x000000140f1412a4 */ /* 0x000fc4000f8e022b */
[----:B------:R-:W-:Y:S02]  /*1010*/  @UP0 UIMAD UR16, UR42, UR13, UR10 ;  /* 0x0000000d2a1002a4 */ /* 0x000fe4000f8e020a */
[----:B------:R-:W-:Y:S02]  /*1020*/  @UP0 USHF.R.S32.HI UR15, URZ, 0x1f, UR14 ;  /* 0x0000001f3f0f0899 */ /* 0x000fe4000801140e */
[----:B------:R-:W-:Y:S02]  /*1030*/  @UP1 USHF.R.S32.HI UR21, URZ, 0x1f, UR20 ;  /* 0x0000001f3f151899 */ /* 0x000fe40008011414 */
[----:B------:R-:W-:Y:S02]  /*1040*/  @UP1 UIMAD.WIDE.U32 UR10, UR42, UR18, URZ ;  /* 0x000000122a0a12a5 */ /* 0x000fe4000f8e003f */
[----:B------:R-:W-:Y:S02]  /*1050*/  @UP1 UIMAD UR17, UR42, UR19, UR12 ;  /* 0x000000132a1112a4 */ /* 0x000fe4000f8e020c */
[----:B------:R-:W-:Y:S01]  /*1060*/  @UP0 UIADD3 UR9, UR9, UR16, URZ ;  /* 0x0000001009090290 */ /* 0x000fe2000fffe03f */
[----:B------:R-:W-:Y:S01]  /*1070*/  @UP0 ULDC.64 UR18, c[0x0][0x9b0] ;  /* 0x00026c0000120ab9 */ /* 0x000fe20000000a00 */
[----:B------:R-:W-:Y:S01]  /*1080*/  @UP1 ULDC.64 UR12, c[0x0][0x9c0] ;  /* 0x00027000000c1ab9 */ /* 0x000fe20000000a00 */
[----:B------:R-:W-:-:S02]  /*1090*/  @UP0 UIMAD UR15, UR15, UR18, URZ ;  /* 0x000000120f0f02a4 */ /* 0x000fc4000f8e023f */
[----:B------:R-:W-:Y:S02]  /*10a0*/  @UP1 UIMAD UR16, UR21, UR12, URZ ;  /* 0x0000000c151012a4 */ /* 0x000fe4000f8e023f */
[----:B------:R-:W-:Y:S02]  /*10b0*/  @UP1 UIADD3 UR11, UR11, UR17, URZ ;  /* 0x000000110b0b1290 */ /* 0x000fe4000fffe03f */
[----:B------:R-:W-:Y:S02]  /*10c0*/  @UP0 UIMAD UR15, UR14, UR19, UR15 ;  /* 0x000000130e0f02a4 */ /* 0x000fe4000f8e020f */
[----:B------:R-:W-:Y:S02]  /*10d0*/  @UP0 UIMAD.WIDE.U32 UR8, UR14, UR18, UR8 ;  /* 0x000000120e0802a5 */ /* 0x000fe4000f8e0008 */
[----:B------:R-:W-:Y:S02]  /*10e0*/  @UP1 UIMAD UR16, UR20, UR13, UR16 ;  /* 0x0000000d141012a4 */ /* 0x000fe4000f8e0210 */
[----:B------:R-:W-:-:S02]  /*10f0*/  @UP1 UIMAD.WIDE.U32 UR12, UR20, UR12, UR10 ;  /* 0x0000000c140c12a5 */ /* 0x000fc4000f8e000a */
[----:B------:R-:W-:Y:S02]  /*1100*/  @UP0 UIADD3 UR10, UR9, UR15, URZ ;  /* 0x0000000f090a0290 */ /* 0x000fe4000fffe03f */
[----:B------:R-:W-:Y:S02]  /*1110*/  @UP0 ULEA UR6, UP2, UR8, UR6, 0x2 ;  /* 0x0000000608060291 */ /* 0x000fe4000f84103f */
[----:B------:R-:W-:Y:S02]  /*1120*/  @UP1 UIADD3 UR9, UR13, UR16, URZ ;  /* 0x000000100d091290 */ /* 0x000fe4000fffe03f */
[----:B------:R-:W-:Y:S02]  /*1130*/  @UP1 ULEA UR4, UP3, UR12, UR4, 0x2 ;  /* 0x000000040c041291 */ /* 0x000fe4000f86103f */
[----:B------:R-:W-:Y:S01]  /*1140*/  @UP0 ULEA.HI.X UR7, UR8, UR7, UR10, 0x2, UP2 ;  /* 0x0000000708070291 */ /* 0x000fe200090f140a */
[----:B------:R-:W-:Y:S01]  /*1150*/  IMAD.U32 R4, RZ, RZ, UR6 ;  /* 0x00000006ff047e24 */ /* 0x000fe2000f8e00ff */
[----:B------:R-:W-:-:S02]  /*1160*/  @UP1 ULEA.HI.X UR5, UR12, UR5, UR9, 0x2, UP3 ;  /* 0x000000050c051291 */ /* 0x000fc400098f1409 */
[----:B------:R-:W-:Y:S01]  /*1170*/  IMAD.U32 R6, RZ, RZ, UR4 ;  /* 0x00000004ff067e24 */ /* 0x000fe2000f8e00ff */
[----:B------:R-:W1:Y:S01]  /*1180*/  S2UR UR36, SR_CgaCtaId ;  /* 0x00000000002479c3 */ /* 0x000e620000008800 */
[----:B------:R-:W-:Y:S01]  /*1190*/  IMAD.U32 R5, RZ, RZ, UR7 ;  /* 0x00000007ff057e24 */ /* 0x000fe2000f8e00ff */
[----:B0-----:R-:W-:Y:S01]  /*11a0*/  R2UR UR37, R8 ;  /* 0x00000000082572ca */ /* 0x001fe200000e0000 */
[----:B------:R-:W-:Y:S01]  /*11b0*/  IMAD.U32 R7, RZ, RZ, UR5 ;  /* 0x00000005ff077e24 */ /* 0x000fe2000f8e00ff */
[----:B------:R-:W-:Y:S01]  /*11c0*/  ULDC.64 UR4, c[0x0][0x418] ;  /* 0x0001060000047ab9 */ /* 0x000fe20000000a00 */
[----:B------:R-:W-:Y:S01]  /*11d0*/  ULDC UR51, c[0x0][0x424] ;  /* 0x0001090000337ab9 */ /* 0x000fe20000000800 */
[----:B------:R-:W2:Y:S01]  /*11e0*/  @P0 LDG.E R3, desc[UR48][R4.64] ;  /* 0x0000003004030981 */ /* 0x000ea2000c1e1900 */
[----:B------:R-:W-:Y:S01]  /*11f0*/  UMOV UR39, 0x400 ;  /* 0x0000040000277882 */ /* 0x000fe20000000000 */
[----:B------:R-:W-:Y:S02]  /*1200*/  ULDC UR7, c[0x0][0x988] ;  /* 0x0002620000077ab9 */ /* 0x000fe40000000800 */
[----:B------:R-:W2:Y:S01]  /*1210*/  @P1 LDG.E R0, desc[UR48][R6.64] ;  /* 0x0000003006001981 */ /* 0x000ea2000c1e1900 */
[----:B------:R-:W-:-:S04]  /*1220*/  UISETP.NE.U32.AND UP0, UPT, UR4, URZ, UPT ;  /* 0x0000003f0400728c */ /* 0x000fc8000bf05070 */
[----:B------:R-:W-:Y:S02]  /*1230*/  UISETP.NE.AND.EX UP0, UPT, UR5, URZ, UPT, UP0 ;  /* 0x0000003f0500728c */ /* 0x000fe4000bf05300 */
[----:B------:R-:W-:Y:S02]  /*1240*/  ULEA.HI UR4, UR37, UR37, URZ, 0x1 ;  /* 0x0000002525047291 */ /* 0x000fe4000f8f083f */
[----:B------:R-:W-:Y:S01]  /*1250*/  USEL UR51, UR51, 0x1, UP0 ;  /* 0x0000000133337887 */ /* 0x000fe20008000000 */
[----:B------:R-:W-:Y:S01]  /*1260*/  ULDC UR5, c[0x0][0x2f0] ;  /* 0x0000bc0000057ab9 */ /* 0x000fe20000000800 */
[----:B------:R-:W-:Y:S02]  /*1270*/  ULOP3.LUT UR4, UR4, 0x1e, URZ, 0xc0, !UPT ;  /* 0x0000001e04047892 */ /* 0x000fe4000f8ec03f */
[----:B-1----:R-:W-:Y:S02]  /*1280*/  ULEA UR39, UR36, UR39, 0x18 ;  /* 0x0000002724277291 */ /* 0x002fe4000f8ec03f */
[----:B------:R-:W-:-:S02]  /*1290*/  UIMAD UR51, UR51, UR5, URZ ;  /* 0x00000005333372a4 */ /* 0x000fc4000f8e023f */
[----:B------:R-:W-:Y:S02]  /*12a0*/  UIADD3 UR5, UR39, 0x20400, URZ ;  /* 0x0002040027057890 */ /* 0x000fe4000fffe03f */
[----:B------:R-:W-:Y:S02]  /*12b0*/  UIADD3 UR4, UR37, -UR4, URZ ;  /* 0x8000000425047290 */ /* 0x000fe4000fffe03f */
[----:B------:R-:W-:Y:S02]  /*12c0*/  ULOP3.LUT UP0, URZ, UR5, 0x3ff, URZ, 0xc0, !UPT ;  /* 0x000003ff053f7892 */ /* 0x000fe4000f80c03f */
[----:B------:R-:W-:Y:S02]  /*12d0*/  UIADD3 UR6, UR51, 0x7f, URZ ;  /* 0x0000007f33067890 */ /* 0x000fe4000fffe03f */
[----:B------:R-:W-:Y:S02]  /*12e0*/  ULEA UR4, UR4, UR5, 0xd ;  /* 0x0000000504047291 */ /* 0x000fe4000f8e683f */
[----:B------:R-:W-:Y:S01]  /*12f0*/  PLOP3.LUT P0, PT, PT, PT, UP0, 0x80, 0x0 ;  /* 0x000000000000781c */ /* 0x000fe20003f0f008 */
[----:B------:R-:W-:-:S02]  /*1300*/  USHF.R.S32.HI UR5, URZ, 0x1f, UR6 ;  /* 0x0000001f3f057899 */ /* 0x000fc40008011406 */
[----:B------:R-:W-:Y:S02]  /*1310*/  USHF.R.U32.HI UR4, URZ, 0x4, UR4 ;  /* 0x000000043f047899 */ /* 0x000fe40008011604 */
[----:B------:R-:W-:Y:S02]  /*1320*/  ULEA.HI UR5, UR5, UR6, URZ, 0x7 ;  /* 0x0000000605057291 */ /* 0x000fe4000f8f383f */
[----:B------:R-:W-:Y:S02]  /*1330*/  ULOP3.LUT UR53, UR4, 0x3fff, URZ, 0xc0, !UPT ;  /* 0x00003fff04357892 */ /* 0x000fe4000f8ec03f */
[----:B------:R-:W-:Y:S01]  /*1340*/  USHF.R.S32.HI UR50, URZ, 0x7, UR5 ;  /* 0x000000073f327899 */ /* 0x000fe20008011405 */
[----:B--2---:R-:W-:-:S04]  /*1350*/  FMUL.FTZ R0, R3, R0 ;  /* 0x0000000003007220 */ /* 0x004fc80000410000 */
[----:B------:R-:W-:-:S05]  /*1360*/  FMUL.FTZ R0, R0, UR7 ;  /* 0x0000000700007c20 */ /* 0x000fca0008410000 */
[----:B------:R-:W-:Y:S01]  /*1370*/  R2UR UR40, R0 ;  /* 0x00000000002872ca */ /* 0x000fe200000e0000 */
[----:B-----5:R-:W-:-:S14]  /*1380*/  @!P0 BRA `(.L_x_9) ;  /* 0x0000000000408947 */ /* 0x020fdc0003800000 */
[----:B------:R-:W-:Y:S01]  /*1390*/  MOV R0, 0x0 ;  /* 0x0000000000007802 */ /* 0x000fe20000000f00 */
[----:B------:R-:W-:Y:S01]  /*13a0*/  ULDC.64 UR4, c[0x4][0xc0] ;  /* 0x0100300000047ab9 */ /* 0x000fe20000000a00 */
[----:B------:R-:W-:Y:S01]  /*13b0*/  ULDC.64 UR6, c[0x4][0x30] ;  /* 0x01000c0000067ab9 */ /* 0x000fe20000000a00 */
[----:B------:R-:W-:Y:S01]  /*13c0*/  IMAD.U32 R4, RZ, RZ, UR4 ;  /* 0x00000004ff047e24 */ /* 0x000fe2000f8e00ff */
[----:B------:R0:W1:Y:S01]  /*13d0*/  LDC.64 R14, c[0x4][R0] ;  /* 0x01000000000e7b82 */ /* 0x0000620000000a00 */
[----:B------:R-:W-:Y:S01]  /*13e0*/  IMAD.U32 R5, RZ, RZ, UR5 ;  /* 0x00000005ff057e24 */ /* 0x000fe2000f8e00ff */
[----:B------:R-:W-:Y:S01]  /*13f0*/  ULDC.64 UR4, c[0x4][0xc8] ;  /* 0x0100320000047ab9 */ /* 0x000fe20000000a00 */
[----:B------:R-:W-:Y:S02]  /*1400*/  IMAD.U32 R10, RZ, RZ, UR6 ;  /* 0x00000006ff0a7e24 */ /* 0x000fe4000f8e00ff */
[----:B------:R-:W-:Y:S02]  /*1410*/  IMAD.U32 R6, RZ, RZ, UR4 ;  /* 0x00000004ff067e24 */ /* 0x000fe4000f8e00ff */
[----:B------:R-:W-:-:S02]  /*1420*/  IMAD.U32 R7, RZ, RZ, UR5 ;  /* 0x00000005ff077e24 */ /* 0x000fc4000f8e00ff */
[----:B------:R-:W-:Y:S02]  /*1430*/  IMAD.U32 R11, RZ, RZ, UR7 ;  /* 0x00000007ff0b7e24 */ /* 0x000fe4000f8e00ff */
[----:B------:R-:W-:Y:S02]  /*1440*/  IMAD.MOV.U32 R8, RZ, RZ, 0x70 ;  /* 0x00000070ff087424 */ /* 0x000fe400078e00ff */
[----:B------:R-:W-:Y:S02]  /*1450*/  IMAD.MOV.U32 R12, RZ, RZ, 0x1 ;  /* 0x00000001ff0c7424 */ /* 0x000fe400078e00ff */
[----:B0-----:R-:W-:-:S07]  /*1460*/  IMAD.MOV.U32 R13, RZ, RZ, RZ ;  /* 0x000000ffff0d7224 */ /* 0x001fce00078e00ff */
[----:B------:R-:W-:-:S07]  /*1470*/  LEPC R20, `(.L_x_9) ;  /* 0x000000001014794e */ /* 0x000fce0000000000 */
[----:B-1----:R-:W-:Y:S05]  /*1480*/  CALL.ABS.NOINC R14 ;  /* 0x000000000e007343 */ /* 0x002fea0003c00000 */
.L_x_9:
[----:B------:R-:W-:Y:S01]  /*1490*/  ULOP3.LUT UR4, UR45, 0x1, URZ, 0xc0, !UPT ;  /* 0x000000012d047892 */ /* 0x000fe2000f8ec03f */
[----:B------:R-:W-:-:S05]  /*14a0*/  IMAD.U32 R3, RZ, RZ, UR46 ;  /* 0x0000002eff037e24 */ /* 0x000fca000f8e00ff */
[----:B------:R-:W-:Y:S01]  /*14b0*/  IMAD.U32 R0, RZ, RZ, UR4 ;  /* 0x00000004ff007e24 */ /* 0x000fe2000f8e00ff */
[----:B------:R-:W-:-:S04]  /*14c0*/  ISETP.NE.AND P0, PT, R3, 0x3, PT ;  /* 0x000000030300780c */ /* 0x000fc80003f05270 */
[----:B------:R-:W-:-:S04]  /*14d0*/  SHF.L.U32 R0, R0, 0x1f, RZ ;  /* 0x0000001f00007819 */ /* 0x000fc800000006ff */
[----:B------:R-:W0:Y:S02]  /*14e0*/  SYNCS.PHASECHK.TRANS64.TRYWAIT P1, [UR39+0x38800], R0 ;  /* 0x03880000ff0075a7 */ /* 0x000e240008020167 */
[----:B0-----:R-:W-:Y:S05]  /*14f0*/  @!P1 BRA `(.L_x_10) ;  /* 0x000000c400689947 */ /* 0x001fea0003800000 */
.L_x_101:
[----:B------:R-:W-:Y:S05]  /*1500*/  @!P0 BRA `(.L_x_11) ;  /* 0x0000000000048947 */ /* 0x000fea0003800000 */
[----:B------:R-:W-:Y:S01]  /*1510*/  BPT.TRAP 0x1 ;  /* 0x000000040000795c */ /* 0x000fe20000300000 */
.L_x_11:
[----:B0-----:R-:W-:Y:S02]  /*1520*/  IMAD.U32 R3, RZ, RZ, UR52 ;  /* 0x00000034ff037e24 */ /* 0x001fe4000f8e00ff */
[----:B------:R-:W-:-:S03]  /*1530*/  IMAD.U32 R0, RZ, RZ, UR44 ;  /* 0x0000002cff007e24 */ /* 0x000fc6000f8e00ff */
[----:B------:R-:W-:Y:S02]  /*1540*/  LEA R3, R3, UR39, 0x3 ;  /* 0x0000002703037c11 */ /* 0x000fe4000f8e18ff */
[----:B------:R-:W-:-:S04]  /*1550*/  SHF.L.U32 R0, R0, 0x1f, RZ ;  /* 0x0000001f00007819 */ /* 0x000fc800000006ff */
[----:B------:R0:W1:Y:S01]  /*1560*/  SYNCS.PHASECHK.TRANS64.TRYWAIT P1, [R3+URZ+0x38830], R0 ;  /* 0x03883000030075a7 */ /* 0x000062000802017f */
[----:B------:R-:W-:Y:S05]  /*1570*/  @!P0 BRA `(.L_x_12) ;  /* 0x0000000000048947 */ /* 0x000fea0003800000 */
[----:B------:R-:W-:Y:S01]  /*1580*/  BPT.TRAP 0x1 ;  /* 0x000000040000795c */ /* 0x000fe20000300000 */
.L_x_12:
[----:B------:R-:W2:Y:S01]  /*1590*/  S2R R4, SR_TID.X ;  /* 0x0000000000047919 */ /* 0x000ea20000002100 */
[----:B------:R-:W-:Y:S01]  /*15a0*/  IMAD.MOV.U32 R151, RZ, RZ, RZ ;  /* 0x000000ffff977224 */ /* 0x000fe200078e00ff */
[----:B--2---:R-:W-:Y:S01]  /*15b0*/  LOP3.LUT P2, RZ, R4, 0x7f, RZ, 0xc0, !PT ;  /* 0x0000007f04ff7812 */ /* 0x004fe2000784c0ff */
[----:B-1----:R-:W-:-:S12]  /*15c0*/  @P1 BRA `(.L_x_13) ;  /* 0x0000000000081947 */ /* 0x002fd80003800000 */
[----:B------:R-:W1:Y:S02]  /*15d0*/  SYNCS.PHASECHK.TRANS64.TRYWAIT P1, [R3+URZ+0x38830], R0 ;  /* 0x03883000030075a7 */ /* 0x000e64000802017f */
[----:B-1----:R-:W-:Y:S05]  /*15e0*/  @!P1 BRA `(.L_x_14) ;  /* 0x000000c400449947 */ /* 0x002fea0003800000 */
.L_x_13:
[----:B------:R-:W-:Y:S05]  /*15f0*/  WARPSYNC.ALL ;  /* 0x0000000000007948 */ /* 0x000fea0003800000 */
[----:B------:R-:W-:Y:S01]  /*1600*/  UIADD3 UR4, UR39, 0x28400, URZ ;  /* 0x0002840027047890 */ /* 0x000fe2000fffe03f */
[----:B------:R-:W-:Y:S01]  /*1610*/  WARPGROUP.ARRIVE ;  /* 0x00000000000079c5 */ /* 0x000fe20000000000 */
[----:B------:R-:W-:Y:S01]  /*1620*/  ULOP3.LUT UR32, UR53, 0x10000, URZ, 0xfc, !UPT ;  /* 0x0001000035207892 */ /* 0x000fe2000f8efc3f */
[----:B01----:R-:W-:Y:S01]  /*1630*/  VIADD R0, R236, UR51 ;  /* 0x00000033ec007c36 */ /* 0x003fe20008000000 */
[----:B------:R-:W-:Y:S01]  /*1640*/  USHF.R.U32.HI UR4, URZ, 0x4, UR4 ;  /* 0x000000043f047899 */ /* 0x000fe20008011604 */
[----:B------:R-:W-:Y:S01]  /*1650*/  IMAD.U32 R5, RZ, RZ, UR50 ;  /* 0x00000032ff057e24 */ /* 0x000fe2000f8e00ff */
[----:B------:R-:W-:Y:S01]  /*1660*/  UMOV UR33, 0x40000040 ;  /* 0x4000004000217882 */ /* 0x000fe20000000000 */
[----:B------:R-:W-:Y:S01]  /*1670*/  UMOV UR35, 0x40000040 ;  /* 0x4000004000237882 */ /* 0x000fe20000000000 */
[----:B------:R-:W-:Y:S01]  /*1680*/  ULOP3.LUT UR4, UR4, 0x3fff, URZ, 0xc0, !UPT ;  /* 0x00003fff04047892 */ /* 0x000fe2000f8ec03f */
[----:B------:R-:W-:Y:S01]  /*1690*/  IMAD R4, R5, -0x80, R0 ;  /* 0xffffff8005047824 */ /* 0x000fe200078e0200 */
[----:B------:R-:W-:Y:S01]  /*16a0*/  UMOV UR5, 0x40000040 ;  /* 0x4000004000057882 */ /* 0x000fe20000000000 */
[----:B------:R-:W-:Y:S01]  /*16b0*/  UMOV UR7, 0x40000040 ;  /* 0x4000004000077882 */ /* 0x000fe20000000000 */
[----:B------:R-:W-:Y:S01]  /*16c0*/  ULOP3.LUT UR47, UR4, 0x10000, URZ, 0xfc, !UPT ;  /* 0x00010000042f7892 */ /* 0x000fe2000f8efc3f */
[----:B------:R-:W-:Y:S01]  /*16d0*/  P2R R11, PR, RZ, 0x1 ;  /* 0x00000001ff0b7803 */ /* 0x000fe20000000000 */
[----:B------:R-:W-:Y:S01]  /*16e0*/  UIADD3 UR4, UR32, 0x2, URZ ;  /* 0x0000000220047890 */ /* 0x000fe2000fffe03f */
[C---:B------:R-:W-:Y:S01]  /*16f0*/  ISETP.GT.AND P3, PT, R4.reuse, RZ, PT ;  /* 0x000000ff0400720c */ /* 0x040fe20003f64270 */
[----:B------:R-:W-:Y:S01]  /*1700*/  ULEA UR34, UR52, UR47, 0xb ;  /* 0x0000002f34227291 */ /* 0x000fe2000f8e583f */
[C---:B------:R-:W-:Y:S01]  /*1710*/  ISETP.GT.AND P1, PT, R4.reuse, 0x1, PT ;  /* 0x000000010400780c */ /* 0x040fe20003f24270 */
[----:B------:R-:W-:Y:S01]  /*1720*/  UIADD3 UR8, UR32, 0x4, URZ ;  /* 0x0000000420087890 */ /* 0x000fe2000fffe03f */
[C---:B------:R-:W-:Y:S01]  /*1730*/  ISETP.GT.AND P2, PT, R4.reuse, 0x8, PT ;  /* 0x000000080400780c */ /* 0x040fe20003f44270 */
[----:B------:R-:W-:Y:S01]  /*1740*/  UIADD3 UR6, UR34, 0x2, URZ ;  /* 0x0000000222067890 */ /* 0x000fe2000fffe03f */
[C---:B------:R-:W-:Y:S01]  /*1750*/  ISETP.GT.AND P5, PT, R4.reuse, 0x9, PT ;  /* 0x000000090400780c */ /* 0x040fe20003fa4270 */
[----:B------:R-:W-:Y:S01]  /*1760*/  UIADD3 UR10, UR34, 0x4, URZ ;  /* 0x00000004220a7890 */ /* 0x000fe2000fffe03f */
[C---:B------:R-:W-:Y:S01]  /*1770*/  ISETP.GT.AND P4, PT, R4.reuse, 0x10, PT ;  /* 0x000000100400780c */ /* 0x040fe20003f84270 */
[----:B------:R-:W-:Y:S01]  /*1780*/  UMOV UR9, 0x40000040 ;  /* 0x4000004000097882 */ /* 0x000fe20000000000 */
[----:B------:R-:W-:Y:S01]  /*1790*/  QGMMA.64x128x32.F32.E4M3.E4M3 R24, gdesc[UR32], RZ, !UPT, gsb0 ;  /* 0x01e00000201879f3 */ /* 0x000fe2000c0008ff */
[----:B------:R-:W-:Y:S01]  /*17a0*/  UMOV UR11, 0x40000040 ;  /* 0x40000040000b7882 */ /* 0x000fe20000000000 */
[----:B------:R-:W-:Y:S01]  /*17b0*/  UIADD3 UR12, UR32, 0x6, URZ ;  /* 0x00000006200c7890 */ /* 0x000fe2000fffe03f */
[C---:B------:R-:W-:Y:S01]  /*17c0*/  ISETP.GT.AND P0, PT, R4.reuse, 0x59, PT ;  /* 0x000000590400780c */ /* 0x040fe20003f04270 */
[----:B------:R-:W-:Y:S01]  /*17d0*/  UIADD3 UR14, UR34, 0x6, URZ ;  /* 0x00000006220e7890 */ /* 0x000fe2000fffe03f */
[----:B------:R-:W-:Y:S01]  /*17e0*/  ISETP.GT.AND P6, PT, R4, 0x60, PT ;  /* 0x000000600400780c */ /* 0x000fe20003fc4270 */
[----:B------:R-:W-:Y:S01]  /*17f0*/  UMOV UR13, 0x40000040 ;  /* 0x40000040000d7882 */ /* 0x000fe20000000000 */
[----:B------:R-:W-:Y:S01]  /*1800*/  UMOV UR15, 0x40000040 ;  /* 0x40000040000f7882 */ /* 0x000fe20000000000 */
[----:B------:R-:W-:Y:S01]  /*1810*/  UIADD3 UR16, UR32, 0x400, URZ ;  /* 0x0000040020107890 */ /* 0x000fe2000fffe03f */
[----:B------:R-:W0:Y:S01]  /*1820*/  S2R R89, SR_TID.X ;  /* 0x0000000000597919 */ /* 0x000e220000002100 */
[----:B------:R-:W-:Y:S01]  /*1830*/  UIADD3 UR18, UR34, 0x400, URZ ;  /* 0x0000040022127890 */ /* 0x000fe2000fffe03f */
[--C-:B------:R-:W-:Y:S01]  /*1840*/  IMAD.MOV.U32 R150, RZ, RZ, R151.reuse ;  /* 0x000000ffff967224 */ /* 0x100fe200078e0097 */
[----:B------:R-:W-:Y:S01]  /*1850*/  UMOV UR17, 0x40000040 ;  /* 0x4000004000117882 */ /* 0x000fe20000000000 */
[----:B------:R-:W-:Y:S01]  /*1860*/  UMOV UR19, 0x40000040 ;  /* 0x4000004000137882 */ /* 0x000fe20000000000 */
[----:B------:R-:W-:Y:S01]  /*1870*/  UIADD3 UR20, UR32, 0x402, URZ ;  /* 0x0000040220147890 */ /* 0x000fe2000fffe03f */
[--C-:B------:R-:W-:Y:S01]  /*1880*/  IMAD.MOV.U32 R149, RZ, RZ, R151.reuse ;  /* 0x000000ffff957224 */ /* 0x100fe200078e0097 */
        /* <DEDUP_REMOVED lines=16> */
[----:B------:R-:W-:Y:S01]  /*1990*/  UISETP.GE.AND UP0, UPT, UR51, 0x81, UPT ;  /* 0x000000813300788c */ /* 0x000fe2000bf06270 */
[----:B------:R-:W-:-:S02]  /*19a0*/  IMAD.MOV.U32 R143, RZ, RZ, R151 ;  /* 0x000000ffff8f7224 */ /* 0x000fc400078e0097 */
[--C-:B------:R-:W-:Y:S02]  /*19b0*/  IMAD.MOV.U32 R142, RZ, RZ, R151.reuse ;  /* 0x000000ffff8e7224 */ /* 0x100fe400078e0097 */
[--C-:B------:R-:W-:Y:S02]  /*19c0*/  IMAD.MOV.U32 R141, RZ, RZ, R151.reuse ;  /* 0x000000ffff8d7224 */ /* 0x100fe400078e0097 */
[--C-:B------:R-:W-:Y:S02]  /*19d0*/  IMAD.MOV.U32 R140, RZ, RZ, R151.reuse ;  /* 0x000000ffff8c7224 */ /* 0x100fe400078e0097 */
[--C-:B------:R-:W-:Y:S02]  /*19e0*/  IMAD.MOV.U32 R139, RZ, RZ, R151.reuse ;  /* 0x000000ffff8b7224 */ /* 0x100fe400078e0097 */
[--C-:B------:R-:W-:Y:S02]  /*19f0*/  IMAD.MOV.U32 R138, RZ, RZ, R151.reuse ;  /* 0x000000ffff8a7224 */ /* 0x100fe400078e0097 */
        /* <DEDUP_REMOVED lines=44> */
[--C-:B------:R-:W-:Y:S01]  /*1cc0*/  IMAD.MOV.U32 R93, RZ, RZ, R151.reuse ;  /* 0x000000ffff5d7224 */ /* 0x100fe200078e0097 */
[----:B------:R-:W-:Y:S02]  /*1cd0*/  WARPGROUP.DEPBAR.LE gsb0, 0x0 ;  /* 0x00008000000079c5 */ /* 0x000fe40000010000 */
[----:B------:R-:W-:Y:S01]  /*1ce0*/  WARPGROUP.ARRIVE ;  /* 0x00000000000079c5 */ /* 0x000fe20000000000 */
[--C-:B------:R-:W-:Y:S02]  /*1cf0*/  IMAD.MOV.U32 R92, RZ, RZ, R151.reuse ;  /* 0x000000ffff5c7224 */ /* 0x100fe400078e0097 */
[--C-:B------:R-:W-:Y:S02]  /*1d00*/  IMAD.MOV.U32 R91, RZ, RZ, R151.reuse ;  /* 0x000000ffff5b7224 */ /* 0x100fe400078e0097 */
[----:B------:R-:W-:Y:S01]  /*1d10*/  IMAD.MOV.U32 R90, RZ, RZ, R151 ;  /* 0x000000ffff5a7224 */ /* 0x000fe200078e0097 */
[----:B------:R-:W-:Y:S03]  /*1d20*/  QGMMA.64x128x32.F32.E4M3.E4M3 R24, gdesc[UR4], R24, gsb0 ;  /* 0x01e00000041879f3 */ /* 0x000fe60008000818 */
[----:B------:R-:W-:-:S02]  /*1d30*/  WARPGROUP.DEPBAR.LE gsb0, 0x0 ;  /* 0x00008000000079c5 */ /* 0x000fc40000010000 */
[----:B------:R-:W-:-:S07]  /*1d40*/  WARPGROUP.ARRIVE ;  /* 0x00000000000079c5 */ /* 0x000fce0000000000 */
[----:B------:R-:W-:Y:S03]  /*1d50*/  QGMMA.64x128x32.F32.E4M3.E4M3 R24, gdesc[UR8], R24, gsb0 ;  /* 0x01e00000081879f3 */ /* 0x000fe60008000818 */
[----:B------:R-:W-:Y:S02]  /*1d60*/  WARPGROUP.DEPBAR.LE gsb0, 0x0 ;  /* 0x00008000000079c5 */ /* 0x000fe40000010000 */
        /* <DEDUP_REMOVED lines=15> */
[----:B------:R-:W-:Y:S02]  /*1e60*/  FSEL R24, R24, -INF , P3 ;  /* 0xff80000018187808 */ /* 0x000fe40001800000 */
[----:B------:R-:W-:Y:S02]  /*1e70*/  FSEL R25, R25, -INF , P1 ;  /* 0xff80000019197808 */ /* 0x000fe40000800000 */
[----:B------:R-:W-:Y:S02]  /*1e80*/  FSEL R28, R28, -INF , P2 ;  /* 0xff8000001c1c7808 */ /* 0x000fe40001000000 */
[----:B------:R-:W-:-:S02]  /*1e90*/  FMNMX.FTZ R5, R24, R25, !PT ;  /* 0x0000001918057209 */ /* 0x000fc40007810000 */
[----:B------:R-:W-:Y:S02]  /*1ea0*/  FSEL R29, R29, -INF , P5 ;  /* 0xff8000001d1d7808 */ /* 0x000fe40002800000 */
[----:B------:R-:W-:Y:S02]  /*1eb0*/  FMNMX.FTZ R0, R28, R5, !PT ;  /* 0x000000051c007209 */ /* 0x000fe40007810000 */
[----:B------:R-:W-:Y:S02]  /*1ec0*/  FSEL R26, R26, -INF , P3 ;  /* 0xff8000001a1a7808 */ /* 0x000fe40001800000 */
[----:B------:R-:W-:Y:S02]  /*1ed0*/  ISETP.GT.AND P3, PT, R4, 0x11, PT ;  /* 0x000000110400780c */ /* 0x000fe40003f64270 */
[----:B------:R-:W-:Y:S02]  /*1ee0*/  FSEL R32, R32, -INF , P4 ;  /* 0xff80000020207808 */ /* 0x000fe40002000000 */
[----:B------:R-:W-:-:S02]  /*1ef0*/  FMNMX.FTZ R5, R29, R0, !PT ;  /* 0x000000001d057209 */ /* 0x000fc40007810000 */
[----:B------:R-:W-:Y:S02]  /*1f00*/  FSEL R27, R27, -INF , P1 ;  /* 0xff8000001b1b7808 */ /* 0x000fe40000800000 */
[----:B------:R-:W-:Y:S02]  /*1f10*/  ISETP.GT.AND P1, PT, R4, 0x18, PT ;  /* 0x000000180400780c */ /* 0x000fe40003f24270 */
[----:B------:R-:W-:Y:S02]  /*1f20*/  FSEL R33, R33, -INF , P3 ;  /* 0xff80000021217808 */ /* 0x000fe40001800000 */
[----:B------:R-:W-:Y:S02]  /*1f30*/  FMNMX.FTZ R0, R32, R5, !PT ;  /* 0x0000000520007209 */ /* 0x000fe40007810000 */
[----:B------:R-:W-:Y:S02]  /*1f40*/  FSEL R30, R30, -INF , P2 ;  /* 0xff8000001e1e7808 */ /* 0x000fe40001000000 */
[----:B------:R-:W-:-:S02]  /*1f50*/  ISETP.GT.AND P2, PT, R4, 0x19, PT ;  /* 0x000000190400780c */ /* 0x000fc40003f44270 */
        /* <DEDUP_REMOVED lines=63> */
[----:B------:R-:W-:Y:S02]  /*2350*/  FMNMX.FTZ R5, R65, R0, !PT ;  /* 0x0000000041057209 */ /* 0x000fe40007810000 */
[----:B------:R-:W-:Y:S02]  /*2360*/  FSEL R69, R69, -INF , P0 ;  /* 0xff80000045457808 */ /* 0x000fe40000000000 */
[----:B------:R-:W-:-:S02]  /*2370*/  FMNMX.FTZ R0, R68, R5, !PT ;  /* 0x0000000544007209 */ /* 0x000fc40007810000 */
[----:B------:R-:W-:Y:S02]  /*2380*/  ISETP.GT.AND P0, PT, R4, 0x61, PT ;  /* 0x000000610400780c */ /* 0x000fe40003f04270 */
[----:B------:R-:W-:Y:S02]  /*2390*/  FSEL R72, R72, -INF , P6 ;  /* 0xff80000048487808 */ /* 0x000fe40003000000 */
[----:B------:R-:W-:Y:S02]  /*23a0*/  FMNMX.FTZ R5, R69, R0, !PT ;  /* 0x0000000045057209 */ /* 0x000fe40007810000 */
[----:B------:R-:W-:Y:S02]  /*23b0*/  FSEL R67, R67, -INF , P1 ;  /* 0xff80000043437808 */ /* 0x000fe40000800000 */
[----:B------:R-:W-:Y:S02]  /*23c0*/  ISETP.GT.AND P1, PT, R4, 0x68, PT ;  /* 0x000000680400780c */ /* 0x000fe40003f24270 */
[----:B------:R-:W-:-:S02]  /*23d0*/  FSEL R73, R73, -INF , P0 ;  /* 0xff80000049497808 */ /* 0x000fc40000000000 */
[----:B------:R-:W-:Y:S02]  /*23e0*/  FMNMX.FTZ R0, R72, R5, !PT ;  /* 0x0000000548007209 */ /* 0x000fe40007810000 */
[----:B------:R-:W-:Y:S02]  /*23f0*/  FSEL R70, R70, -INF , P2 ;  /* 0xff80000046467808 */ /* 0x000fe40001000000 */
[----:B------:R-:W-:Y:S02]  /*2400*/  ISETP.GT.AND P2, PT, R4, 0x69, PT ;  /* 0x000000690400780c */ /* 0x000fe40003f44270 */
[----:B------:R-:W-:Y:S02]  /*2410*/  FSEL R76, R76, -INF , P1 ;  /* 0xff8000004c4c7808 */ /* 0x000fe40000800000 */
[----:B------:R-:W-:Y:S02]  /*2420*/  FMNMX.FTZ R5, R73, R0, !PT ;  /* 0x0000000049057209 */ /* 0x000fe40007810000 */
[----:B------:R-:W-:-:S02]  /*2430*/  FSEL R66, R66, -INF , P3 ;  /* 0xff80000042427808 */ /* 0x000fc40001800000 */
[----:B------:R-:W-:Y:S02]  /*2440*/  FSEL R77, R77, -INF , P2 ;  /* 0xff8000004d4d7808 */ /* 0x000fe40001000000 */
[----:B------:R-:W-:Y:S02]  /*2450*/  FMNMX.FTZ R0, R76, R5, !PT ;  /* 0x000000054c007209 */ /* 0x000fe40007810000 */
[----:B------:R-:W-:Y:S02]  /*2460*/  ISETP.GT.AND P3, PT, R4, 0x70, PT ;  /* 0x000000700400780c */ /* 0x000fe40003f64270 */
[----:B------:R-:W-:Y:S02]  /*2470*/  FSEL R63, R63, -INF , P4 ;  /* 0xff8000003f3f7808 */ /* 0x000fe40002000000 */
[----:B------:R-:W-:Y:S02]  /*2480*/  FSEL R80, R80, -INF , P3 ;  /* 0xff80000050507808 */ /* 0x000fe40001800000 */
[----:B------:R-:W-:-:S02]  /*2490*/  FMNMX.FTZ R5, R77, R0, !PT ;  /* 0x000000004d057209 */ /* 0x000fc40007810000 */
[----:B------:R-:W-:Y:S02]  /*24a0*/  ISETP.GT.AND P4, PT, R4, 0x71, PT ;  /* 0x000000710400780c */ /* 0x000fe40003f84270 */
[----:B------:R-:W-:Y:S02]  /*24b0*/  FSEL R62, R62, -INF , P5 ;  /* 0xff8000003e3e7808 */ /* 0x000fe40002800000 */
[----:B------:R-:W-:Y:S02]  /*24c0*/  FSEL R81, R81, -INF , P4 ;  /* 0xff80000051517808 */ /* 0x000fe40002000000 */
[----:B------:R-:W-:Y:S02]  /*24d0*/  FMNMX.FTZ R0, R80, R5, !PT ;  /* 0x0000000550007209 */ /* 0x000fe40007810000 */
[----:B------:R-:W-:Y:S02]  /*24e0*/  ISETP.GT.AND P5, PT, R4, 0x78, PT ;  /* 0x000000780400780c */ /* 0x000fe40003fa4270 */
[----:B------:R-:W-:-:S02]  /*24f0*/  FMNMX.FTZ R5, R81, R0, !PT ;  /* 0x0000000051057209 */ /* 0x000fc40007810000 */
[----:B------:R-:W-:Y:S02]  /*2500*/  FSEL R84, R84, -INF , P5 ;  /* 0xff80000054547808 */ /* 0x000fe40002800000 */
[----:B------:R-:W-:Y:S02]  /*2510*/  ISETP.GT.AND P6, PT, R4, 0x79, PT ;  /* 0x000000790400780c */ /* 0x000fe40003fc4270 */
[----:B------:R-:W-:Y:S02]  /*2520*/  FMNMX.FTZ R0, R84, R5, !PT ;  /* 0x0000000554007209 */ /* 0x000fe40007810000 */
[----:B------:R-:W-:Y:S02]  /*2530*/  FSEL R85, R85, -INF , P6 ;  /* 0xff80000055557808 */ /* 0x000fe40003000000 */
[----:B------:R-:W-:Y:S02]  /*2540*/  P2R R8, PR, RZ, 0x4 ;  /* 0x00000004ff087803 */ /* 0x000fe40000000000 */
[----:B------:R-:W-:-:S02]  /*2550*/  FMNMX.FTZ R5, R85, R0, !PT ;  /* 0x0000000055057209 */ /* 0x000fc40007810000 */
[----:B------:R-:W-:Y:S02]  /*2560*/  P2R R10, PR, RZ, 0x1 ;  /* 0x00000001ff0a7803 */ /* 0x000fe40000000000 */
[----:B------:R-:W-:Y:S01]  /*2570*/  ISETP.GT.AND P0, PT, R4, 0x60, PT ;  /* 0x000000600400780c */ /* 0x000fe20003f04270 */
[----:B------:R-:W1:Y:S01]  /*2580*/  SHFL.BFLY PT, R0, R5, 0x2, 0x1f ;  /* 0x0c401f0005007f89 */ /* 0x000e6200000e0000 */
[----:B------:R-:W-:Y:S02]  /*2590*/  P2R R9, PR, RZ, 0x2 ;  /* 0x00000002ff097803 */ /* 0x000fe40000000000 */
[----:B------:R-:W-:Y:S02]  /*25a0*/  FSEL R74, R74, -INF , P0 ;  /* 0xff8000004a4a7808 */ /* 0x000fe40000000000 */
[----:B------:R-:W-:Y:S02]  /*25b0*/  ISETP.NE.AND P0, PT, R10, RZ, PT ;  /* 0x000000ff0a00720c */ /* 0x000fe40003f05270 */
[----:B------:R-:W-:-:S02]  /*25c0*/  ISETP.GT.AND P1, PT, R4, 0x59, PT ;  /* 0x000000590400780c */ /* 0x000fc40003f24270 */
[----:B------:R-:W-:Y:S02]  /*25d0*/  FSEL R75, R75, -INF , P0 ;  /* 0xff8000004b4b7808 */ /* 0x000fe40000000000 */
[----:B------:R-:W-:Y:S02]  /*25e0*/  FSEL R71, R71, -INF , P1 ;  /* 0xff80000047477808 */ /* 0x000fe40000800000 */
[----:B------:R-:W-:Y:S02]  /*25f0*/  ISETP.NE.AND P1, PT, R9, RZ, PT ;  /* 0x000000ff0900720c */ /* 0x000fe40003f25270 */
[----:B------:R-:W-:Y:S02]  /*2600*/  FSEL R82, R82, -INF , P3 ;  /* 0xff80000052527808 */ /* 0x000fe40001800000 */
[----:B------:R-:W-:Y:S02]  /*2610*/  FSEL R78, R78, -INF , P1 ;  /* 0xff8000004e4e7808 */ /* 0x000fe40000800000 */
[----:B------:R-:W-:-:S02]  /*2620*/  FSEL R83, R83, -INF , P4 ;  /* 0xff80000053537808 */ /* 0x000fc40002000000 */
[----:B------:R-:W-:Y:S02]  /*2630*/  FSEL R86, R86, -INF , P5 ;  /* 0xff80000056567808 */ /* 0x000fe40002800000 */
[----:B------:R-:W-:Y:S02]  /*2640*/  FSEL R87, R87, -INF , P6 ;  /* 0xff80000057577808 */ /* 0x000fe40003000000 */
[----:B-1----:R-:W-:Y:S02]  /*2650*/  FMNMX.FTZ R6, R5, R0, !PT ;  /* 0x0000000005067209 */ /* 0x002fe40007810000 */
[----:B------:R-:W-:Y:S02]  /*2660*/  FMNMX.FTZ R5, R26, R27, !PT ;  /* 0x0000001b1a057209 */ /* 0x000fe40007810000 */
[----:B------:R-:W-:Y:S01]  /*2670*/  ISETP.NE.AND P0, PT, R11, RZ, PT ;  /* 0x000000ff0b00720c */ /* 0x000fe20003f05270 */
[----:B------:R-:W1:Y:S02]  /*2680*/  SHFL.BFLY PT, R7, R6, 0x1, 0x1f ;  /* 0x0c201f0006077f89 */ /* 0x000e6400000e0000 */
[----:B-1----:R-:W-:Y:S01]  /*2690*/  FMNMX.FTZ R0, R6, R7, !PT ;  /* 0x0000000706007209 */ /* 0x002fe20007810000 */
[----:B------:R-:W-:-:S03]  /*26a0*/  IMAD.U32 R7, RZ, RZ, UR40 ;  /* 0x00000028ff077e24 */ /* 0x000fc6000f8e00ff */
[C---:B------:R-:W-:Y:S01]  /*26b0*/  FSETP.NEU.FTZ.AND P2, PT, R0.reuse, -INF , PT ;  /* 0xff8000000000780b */ /* 0x040fe20003f5d000 */
[----:B------:R-:W-:-:S05]  /*26c0*/  FFMA.FTZ R7, R0, R7, -8 ;  /* 0xc100000000077423 */ /* 0x000fca0000010007 */
[----:B------:R-:W-:Y:S02]  /*26d0*/  FSEL R88, R7, RZ, P2 ;  /* 0x000000ff07587208 */ /* 0x000fe40001000000 */
[----:B------:R-:W-:Y:S02]  /*26e0*/  ISETP.NE.AND P2, PT, R8, RZ, PT ;  /* 0x000000ff0800720c */ /* 0x000fe40003f45270 */
[----:B------:R-:W-:Y:S01]  /*26f0*/  FMNMX.FTZ R8, R30, R5, !PT ;  /* 0x000000051e087209 */ /* 0x000fe20007810000 */
[----:B------:R-:W-:-:S01]  /*2700*/  FFMA.FTZ R4, R24, UR40, -R88 ;  /* 0x0000002818047c23 */ /* 0x000fc20008010858 */
[----:B------:R-:W-:Y:S01]  /*2710*/  FSEL R79, R79, -INF , P2 ;  /* 0xff8000004f4f7808 */ /* 0x000fe20001000000 */
[----:B------:R-:W-:-:S01]  /*2720*/  FFMA.FTZ R6, R28, UR40, -R88 ;  /* 0x000000281c067c23 */ /* 0x000fc20008010858 */
[----:B------:R-:W-:Y:S01]  /*2730*/  FMNMX.FTZ R5, R31, R8, !PT ;  /* 0x000000081f057209 */ /* 0x000fe20007810000 */
[----:B------:R-:W-:-:S01]  /*2740*/  FFMA.FTZ R8, R32, UR40, -R88 ;  /* 0x0000002820087c23 */ /* 0x000fc20008010858 */
[--C-:B------:R-:W-:Y:S01]  /*2750*/  FFMA.FTZ R7, R25, UR40, -R88.reuse ;  /* 0x0000002819077c23 */ /* 0x100fe20008010858 */
[----:B------:R-:W-:Y:S01]  /*2760*/  MUFU.EX2 R4, R4 ;  /* 0x0000000400047308 */ /* 0x000fe20000000800 */
[----:B------:R-:W-:Y:S01]  /*2770*/  FMNMX.FTZ R10, R34, R5, !PT ;  /* 0x00000005220a7209 */ /* 0x000fe20007810000 */
[--C-:B------:R-:W-:Y:S01]  /*2780*/  FFMA.FTZ R9, R29, UR40, -R88.reuse ;  /* 0x000000281d097c23 */ /* 0x100fe20008010858 */
[----:B------:R-:W-:-:S01]  /*2790*/  FFMA.FTZ R11, R33, UR40, -R88 ;  /* 0x00000028210b7c23 */ /* 0x000fc20008010858 */
[----:B0-----:R-:W-:Y:S01]  /*27a0*/  LOP3.LUT P2, RZ, R89, 0x7f, RZ, 0xc0, !PT ;  /* 0x0000007f59ff7812 */ /* 0x001fe2000784c0ff */
[----:B------:R-:W-:-:S01]  /*27b0*/  FFMA.FTZ R21, R49, UR40, -R88 ;  /* 0x0000002831157c23 */ /* 0x000fc20008010858 */
[----:B------:R-:W-:Y:S01]  /*27c0*/  FMNMX.FTZ R5, R35, R10, !PT ;  /* 0x0000000a23057209 */ /* 0x000fe20007810000 */
[----:B------:R-:W-:-:S01]  /*27d0*/  FFMA.FTZ R29, R57, UR40, -R88 ;  /* 0x00000028391d7c23 */ /* 0x000fc20008010858 */
[----:B------:R-:W0:Y:S01]  /*27e0*/  MUFU.EX2 R7, R7 ;  /* 0x0000000700077308 */ /* 0x000e220000000800 */
[----:B------:R-:W-:-:S01]  /*27f0*/  FFMA.FTZ R13, R37, UR40, -R88 ;  /* 0x00000028250d7c23 */ /* 0x000fc20008010858 */
[----:B------:R-:W-:Y:S01]  /*2800*/  FMNMX.FTZ R10, R38, R5, !PT ;  /* 0x00000005260a7209 */ /* 0x000fe20007810000 */
[----:B------:R-:W-:-:S01]  /*2810*/  FFMA.FTZ R15, R41, UR40, -R88 ;  /* 0x00000028290f7c23 */ /* 0x000fc20008010858 */
[--C-:B------:R-:W-:Y:S01]  /*2820*/  FFMA.FTZ R25, R45, UR40, -R88.reuse ;  /* 0x000000282d197c23 */ /* 0x100fe20008010858 */
[----:B------:R-:W-:-:S01]  /*2830*/  FFMA.FTZ R52, R52, UR40, -R88 ;  /* 0x0000002834347c23 */ /* 0x000fc20008010858 */
[----:B------:R-:W-:Y:S01]  /*2840*/  FMNMX.FTZ R5, R39, R10, !PT ;  /* 0x0000000a27057209 */ /* 0x000fe20007810000 */
[----:B------:R-:W-:-:S01]  /*2850*/  FFMA.FTZ R10, R36, UR40, -R88 ;  /* 0x00000028240a7c23 */ /* 0x000fc20008010858 */
[----:B------:R-:W-:Y:S01]  /*2860*/  MUFU.EX2 R6, R6 ;  /* 0x0000000600067308 */ /* 0x000fe20000000800 */
[----:B------:R-:W-:Y:S01]  /*2870*/  @!P2 VIADD R3, R3, 0x38840 ;  /* 0x000388400303a836 */ /* 0x000fe20000000000 */
[----:B------:R-:W-:Y:S01]  /*2880*/  FMNMX.FTZ R12, R42, R5, !PT ;  /* 0x000000052a0c7209 */ /* 0x000fe20007810000 */
[----:B------:R-:W-:-:S01]  /*2890*/  FFMA.FTZ R53, R53, UR40, -R88 ;  /* 0x0000002835357c23 */ /* 0x000fc20008010858 */
[--C-:B------:R-:W-:Y:S01]  /*28a0*/  FFMA.FTZ R60, R60, UR40, -R88.reuse ;  /* 0x000000283c3c7c23 */ /* 0x100fe20008010858 */
[----:B------:R-:W-:-:S01]  /*28b0*/  FFMA.FTZ R61, R61, UR40, -R88 ;  /* 0x000000283d3d7c23 */ /* 0x000fc20008010858 */
[----:B------:R-:W-:Y:S01]  /*28c0*/  FMNMX.FTZ R5, R43, R12, !PT ;  /* 0x0000000c2b057209 */ /* 0x000fe20007810000 */
[----:B------:R-:W-:-:S01]  /*28d0*/  FFMA.FTZ R33, R65, UR40, -R88 ;  /* 0x0000002841217c23 */ /* 0x000fc20008010858 */
[----:B------:R-:W1:Y:S01]  /*28e0*/  MUFU.EX2 R9, R9 ;  /* 0x0000000900097308 */ /* 0x000e620000000800 */
[----:B0-----:R-:W-:-:S01]  /*28f0*/  FADD.FTZ R49, R4, R7 ;  /* 0x0000000704317221 */ /* 0x001fc20000010000 */
[----:B------:R-:W-:Y:S01]  /*2900*/  FMNMX.FTZ R12, R46, R5, !PT ;  /* 0x000000052e0c7209 */ /* 0x000fe20007810000 */
[----:B------:R-:W-:-:S01]  /*2910*/  FFMA.FTZ R68, R68, UR40, -R88 ;  /* 0x0000002844447c23 */ /* 0x000fc20008010858 */
[----:B------:R-:W-:Y:S01]  /*2920*/  @!P2 PRMT R3, RZ, 0x654, R3 ;  /* 0x00000654ff03a816 */ /* 0x000fe20000000003 */
[----:B------:R-:W-:-:S01]  /*2930*/  FFMA.FTZ R69, R69, UR40, -R88 ;  /* 0x0000002845457c23 */ /* 0x000fc20008010858 */
[----:B------:R-:W-:Y:S01]  /*2940*/  FMNMX.FTZ R5, R47, R12, !PT ;  /* 0x0000000c2f057209 */ /* 0x000fe20007810000 */
[----:B------:R-:W-:-:S01]  /*2950*/  FFMA.FTZ R12, R40, UR40, -R88 ;  /* 0x00000028280c7c23 */ /* 0x000fc20008010858 */
[----:B------:R-:W0:Y:S01]  /*2960*/  MUFU.EX2 R8, R8 ;  /* 0x0000000800087308 */ /* 0x000e220000000800 */
[----:B------:R2:W-:Y:S01]  /*2970*/  @!P2 SYNCS.ARRIVE.TRANS64.RED.A1T0 RZ, [R3+URZ], RZ ;  /* 0x000000ff03ffa9a7 */ /* 0x0005e2000810043f */
[----:B------:R-:W-:Y:S01]  /*2980*/  FMNMX.FTZ R14, R50, R5, !PT ;  /* 0x00000005320e7209 */ /* 0x000fe20007810000 */
[--C-:B------:R-:W-:Y:S01]  /*2990*/  FFMA.FTZ R72, R72, UR40, -R88.reuse ;  /* 0x0000002848487c23 */ /* 0x100fe20008010858 */
[----:B------:R-:W-:-:S01]  /*29a0*/  FFMA.FTZ R45, R76, UR40, -R88 ;  /* 0x000000284c2d7c23 */ /* 0x000fc20008010858 */
[--C-:B------:R-:W-:Y:S01]  /*29b0*/  FFMA.FTZ R40, R77, UR40, -R88.reuse ;  /* 0x000000284d287c23 */ /* 0x100fe20008010858 */
[----:B------:R-:W-:Y:S01]  /*29c0*/  FMNMX.FTZ R5, R51, R14, !PT ;  /* 0x0000000e33057209 */ /* 0x000fe20007810000 */
[--C-:B------:R-:W-:Y:S01]  /*29d0*/  FFMA.FTZ R73, R73, UR40, -R88.reuse ;  /* 0x0000002849497c23 */ /* 0x100fe20008010858 */
[----:B------:R-:W3:Y:S01]  /*29e0*/  MUFU.EX2 R11, R11 ;  /* 0x0000000b000b7308 */ /* 0x000ee20000000800 */
[----:B-1----:R-:W-:Y:S01]  /*29f0*/  F2FP.SATFINITE.E4M3.F32.PACK_AB_MERGE_C R216, R9, R6, RZ ;  /* 0x0000000609d8723e */ /* 0x002fe200048070ff */
[--C-:B------:R-:W-:Y:S01]  /*2a00*/  FFMA.FTZ R41, R85, UR40, -R88.reuse ;  /* 0x0000002855297c23 */ /* 0x100fe20008010858 */
[----:B------:R-:W-:Y:S01]  /*2a10*/  FMNMX.FTZ R14, R54, R5, !PT ;  /* 0x00000005360e7209 */ /* 0x000fe20007810000 */
[----:B------:R-:W-:Y:S01]  /*2a20*/  FFMA.FTZ R37, R81, UR40, -R88 ;  /* 0x0000002851257c23 */ /* 0x000fe20008010858 */
[----:B------:R-:W-:Y:S01]  /*2a30*/  F2FP.SATFINITE.E4M3.F32.PACK_AB_MERGE_C R216, R7, R4, R216 ;  /* 0x0000000407d8723e */ /* 0x000fe200048070d8 */
[--C-:B------:R-:W-:Y:S01]  /*2a40*/  IMAD.MOV.U32 R89, RZ, RZ, R151.reuse ;  /* 0x000000ffff597224 */ /* 0x100fe200078e0097 */
[----:B------:R-:W-:Y:S01]  /*2a50*/  FMNMX.FTZ R5, R55, R14, !PT ;  /* 0x0000000e37057209 */ /* 0x000fe20007810000 */
[----:B------:R-:W-:Y:S01]  /*2a60*/  FFMA.FTZ R14, R44, UR40, -R88 ;  /* 0x000000282c0e7c23 */ /* 0x000fe20008010858 */
[----:B------:R-:W-:Y:S01]  /*2a70*/  IMAD.U32 R44, RZ, RZ, UR40 ;  /* 0x00000028ff2c7e24 */ /* 0x000fe2000f8e00ff */
[----:B------:R-:W-:Y:S01]  /*2a80*/  MUFU.EX2 R10, R10 ;  /* 0x0000000a000a7308 */ /* 0x000fe20000000800 */
[----:B------:R-:W-:Y:S01]  /*2a90*/  FMNMX.FTZ R20, R58, R5, !PT ;  /* 0x000000053a147209 */ /* 0x000fe20007810000 */
[----:B------:R-:W-:-:S02]  /*2aa0*/  IMAD.MOV.U32 R85, RZ, RZ, R151 ;  /* 0x000000ffff557224 */ /* 0x000fc400078e0097 */
[--C-:B------:R-:W-:Y:S01]  /*2ab0*/  IMAD.MOV.U32 R81, RZ, RZ, R151.reuse ;  /* 0x000000ffff517224 */ /* 0x100fe200078e0097 */
[----:B------:R-:W-:Y:S01]  /*2ac0*/  FMNMX.FTZ R5, R59, R20, !PT ;  /* 0x000000143b057209 */ /* 0x000fe20007810000 */
[--C-:B------:R-:W-:Y:S02]  /*2ad0*/  IMAD.MOV.U32 R77, RZ, RZ, R151.reuse ;  /* 0x000000ffff4d7224 */ /* 0x100fe400078e0097 */
[----:B------:R-:W1:Y:S01]  /*2ae0*/  MUFU.EX2 R13, R13 ;  /* 0x0000000d000d7308 */ /* 0x000e620000000800 */
[----:B------:R-:W-:Y:S01]  /*2af0*/  FMNMX.FTZ R20, R62, R5, !PT ;  /* 0x000000053e147209 */ /* 0x000fe20007810000 */
[--C-:B------:R-:W-:Y:S02]  /*2b00*/  IMAD.MOV.U32 R76, RZ, RZ, R151.reuse ;  /* 0x000000ffff4c7224 */ /* 0x100fe400078e0097 */
[----:B------:R-:W-:Y:S01]  /*2b10*/  IMAD.MOV.U32 R65, RZ, RZ, R151 ;  /* 0x000000ffff417224 */ /* 0x000fe200078e0097 */
[----:B------:R-:W-:Y:S01]  /*2b20*/  FMNMX.FTZ R5, R63, R20, !PT ;  /* 0x000000143f057209 */ /* 0x000fe20007810000 */
[----:B------:R-:W-:-:S01]  /*2b30*/  FFMA.FTZ R20, R48, UR40, -R88 ;  /* 0x0000002830147c23 */ /* 0x000fc20008010858 */
[----:B------:R-:W-:Y:S01]  /*2b40*/  FADD.FTZ R48, R6, R49 ;  /* 0x0000003106307221 */ /* 0x000fe20000010000 */
[----:B------:R-:W-:Y:S01]  /*2b50*/  MUFU.EX2 R12, R12 ;  /* 0x0000000c000c7308 */ /* 0x000fe20000000800 */
[----:B------:R-:W-:-:S02]  /*2b60*/  FMNMX.FTZ R24, R66, R5, !PT ;  /* 0x0000000542187209 */ /* 0x000fc40007810000 */
[----:B------:R-:W-:Y:S02]  /*2b70*/  FADD.FTZ R49, R9, R48 ;  /* 0x0000003009317221 */ /* 0x000fe40000010000 */
[----:B------:R-:W-:Y:S02]  /*2b80*/  FMNMX.FTZ R5, R67, R24, !PT ;  /* 0x0000001843057209 */ /* 0x000fe40007810000 */
[----:B0-----:R-:W-:Y:S01]  /*2b90*/  FADD.FTZ R48, R8, R49 ;  /* 0x0000003108307221 */ /* 0x001fe20000010000 */
[----:B------:R-:W-:Y:S01]  /*2ba0*/  MUFU.EX2 R15, R15 ;  /* 0x0000000f000f7308 */ /* 0x000fe20000000800 */
[----:B------:R-:W-:Y:S02]  /*2bb0*/  FMNMX.FTZ R24, R70, R5, !PT ;  /* 0x0000000546187209 */ /* 0x000fe40007810000 */
[----:B---3--:R-:W-:Y:S01]  /*2bc0*/  FADD.FTZ R49, R11, R48 ;  /* 0x000000300b317221 */ /* 0x008fe20000010000 */
[----:B-1----:R-:W-:Y:S02]  /*2bd0*/  F2FP.SATFINITE.E4M3.F32.PACK_AB_MERGE_C R218, R13, R10, RZ ;  /* 0x0000000a0dda723e */ /* 0x002fe400048070ff */
[----:B------:R-:W-:Y:S01]  /*2be0*/  FMNMX.FTZ R5, R71, R24, !PT ;  /* 0x0000001847057209 */ /* 0x000fe20007810000 */
[----:B------:R-:W-:-:S01]  /*2bf0*/  FADD.FTZ R48, R10, R49 ;  /* 0x000000310a307221 */ /* 0x000fc20000010000 */
[----:B------:R-:W-:Y:S01]  /*2c00*/  MUFU.EX2 R14, R14 ;  /* 0x0000000e000e7308 */ /* 0x000fe20000000800 */
[----:B------:R-:W-:-:S02]  /*2c10*/  F2FP.SATFINITE.E4M3.F32.PACK_AB_MERGE_C R218, R11, R8, R218 ;  /* 0x000000080bda723e */ /* 0x000fc400048070da */
[----:B------:R-:W-:-:S04]  /*2c20*/  FMNMX.FTZ R24, R74, R5, !PT ;  /* 0x000000054a187209 */ /* 0x000fc80007810000 */
[----:B------:R-:W-:Y:S01]  /*2c30*/  FMNMX.FTZ R5, R75, R24, !PT ;  /* 0x000000184b057209 */ /* 0x000fe20007810000 */
[----:B------:R-:W0:Y:S03]  /*2c40*/  MUFU.EX2 R25, R25 ;  /* 0x0000001900197308 */ /* 0x000e260000000800 */
[----:B------:R-:W-:-:S04]  /*2c50*/  FMNMX.FTZ R24, R78, R5, !PT ;  /* 0x000000054e187209 */ /* 0x000fc80007810000 */
[----:B------:R-:W-:Y:S01]  /*2c60*/  FMNMX.FTZ R5, R79, R24, !PT ;  /* 0x000000184f057209 */ /* 0x000fe20007810000 */
[----:B------:R-:W-:-:S01]  /*2c70*/  FFMA.FTZ R24, R56, UR40, -R88 ;  /* 0x0000002838187c23 */ /* 0x000fc20008010858 */
[----:B------:R-:W-:Y:S02]  /*2c80*/  MUFU.EX2 R20, R20 ;  /* 0x0000001400147308 */ /* 0x000fe40000000800 */
[----:B------:R-:W-:-:S04]  /*2c90*/  FMNMX.FTZ R28, R82, R5, !PT ;  /* 0x00000005521c7209 */ /* 0x000fc80007810000 */
[----:B------:R-:W-:Y:S02]  /*2ca0*/  FMNMX.FTZ R5, R83, R28, !PT ;  /* 0x0000001c53057209 */ /* 0x000fe40007810000 */
[----:B------:R-:W-:Y:S01]  /*2cb0*/  MUFU.EX2 R21, R21 ;  /* 0x0000001500157308 */ /* 0x000fe20000000800 */
[----:B0-----:R-:W-:Y:S02]  /*2cc0*/  F2FP.SATFINITE.E4M3.F32.PACK_AB_MERGE_C R220, R25, R14, RZ ;  /* 0x0000000e19dc723e */ /* 0x001fe400048070ff */
[----:B------:R-:W-:Y:S02]  /*2cd0*/  FMNMX.FTZ R28, R86, R5, !PT ;  /* 0x00000005561c7209 */ /* 0x000fe40007810000 */
[----:B------:R-:W-:Y:S02]  /*2ce0*/  F2FP.SATFINITE.E4M3.F32.PACK_AB_MERGE_C R220, R15, R12, R220 ;  /* 0x0000000c0fdc723e */ /* 0x000fe400048070dc */
[----:B------:R-:W-:Y:S01]  /*2cf0*/  FMNMX.FTZ R5, R87, R28, !PT ;  /* 0x0000001c57057209 */ /* 0x000fe20007810000 */
[----:B------:R-:W-:Y:S01]  /*2d00*/  MUFU.EX2 R52, R52 ;  /* 0x0000003400347308 */ /* 0x000fe20000000800 */
[----:B------:R-:W-:-:S01]  /*2d10*/  FFMA.FTZ R28, R64, UR40, -R88 ;  /* 0x00000028401c7c23 */ /* 0x000fc20008010858 */
[----:B------:R-:W-:-:S02]  /*2d20*/  IMAD.MOV.U32 R64, RZ, RZ, R151 ;  /* 0x000000ffff407224 */ /* 0x000fc400078e0097 */
[----:B------:R-:W0:Y:S04]  /*2d30*/  SHFL.BFLY PT, R32, R5, 0x2, 0x1f ;  /* 0x0c401f0005207f89 */ /* 0x000e2800000e0000 */
[----:B------:R-:W1:Y:S08]  /*2d40*/  MUFU.EX2 R53, R53 ;  /* 0x0000003500357308 */ /* 0x000e700000000800 */
[----:B------:R-:W-:Y:S08]  /*2d50*/  MUFU.EX2 R24, R24 ;  /* 0x0000001800187308 */ /* 0x000ff00000000800 */
[----:B------:R-:W-:Y:S01]  /*2d60*/  MUFU.EX2 R29, R29 ;  /* 0x0000001d001d7308 */ /* 0x000fe20000000800 */
[----:B-1----:R-:W-:-:S02]  /*2d70*/  F2FP.SATFINITE.E4M3.F32.PACK_AB_MERGE_C R222, R53, R52, RZ ;  /* 0x0000003435de723e */ /* 0x002fc400048070ff */
[----:B0-----:R-:W-:Y:S01]  /*2d80*/  FMNMX.FTZ R36, R5, R32, !PT ;  /* 0x0000002005247209 */ /* 0x001fe20007810000 */
[----:B------:R-:W-:-:S01]  /*2d90*/  FFMA.FTZ R32, R80, UR40, -R88 ;  /* 0x0000002850207c23 */ /* 0x000fc20008010858 */
[----:B------:R-:W-:Y:S01]  /*2da0*/  F2FP.SATFINITE.E4M3.F32.PACK_AB_MERGE_C R222, R21, R20, R222 ;  /* 0x0000001415de723e */ /* 0x000fe200048070de */
[--C-:B------:R-:W-:Y:S02]  /*2db0*/  IMAD.MOV.U32 R80, RZ, RZ, R151.reuse ;  /* 0x000000ffff507224 */ /* 0x100fe400078e0097 */
[----:B------:R-:W-:Y:S01]  /*2dc0*/  MUFU.EX2 R60, R60 ;  /* 0x0000003c003c7308 */ /* 0x000fe20000000800 */
[----:B------:R-:W0:Y:S07]  /*2dd0*/  SHFL.BFLY PT, R5, R36, 0x1, 0x1f ;  /* 0x0c201f0024057f89 */ /* 0x000e2e00000e0000 */
[----:B------:R-:W-:Y:S08]  /*2de0*/  MUFU.EX2 R61, R61 ;  /* 0x0000003d003d7308 */ /* 0x000ff00000000800 */
[----:B------:R-:W-:Y:S08]  /*2df0*/  MUFU.EX2 R28, R28 ;  /* 0x0000001c001c7308 */ /* 0x000ff00000000800 */
[----:B------:R-:W-:Y:S01]  /*2e00*/  MUFU.EX2 R33, R33 ;  /* 0x0000002100217308 */ /* 0x000fe20000000800 */
[----:B0-----:R-:W-:Y:S01]  /*2e10*/  FMNMX.FTZ R5, R36, R5, !PT ;  /* 0x0000000524057209 */ /* 0x001fe20007810000 */
[----:B------:R-:W-:Y:S01]  /*2e20*/  FFMA.FTZ R36, R84, UR40, -R88 ;  /* 0x0000002854247c23 */ /* 0x000fe20008010858 */
[----:B------:R-:W-:-:S02]  /*2e30*/  IMAD.MOV.U32 R88, RZ, RZ, R151 ;  /* 0x000000ffff587224 */ /* 0x000fc400078e0097 */
[C---:B------:R-:W-:Y:S01]  /*2e40*/  FSETP.NEU.FTZ.AND P1, PT, R5.reuse, -INF , PT ;  /* 0xff8000000500780b */ /* 0x040fe20003f3d000 */
[----:B------:R-:W-:-:S01]  /*2e50*/  FFMA.FTZ R44, R5, R44, -8 ;  /* 0xc1000000052c7423 */ /* 0x000fc2000001002c */
[----:B------:R-:W-:Y:S01]  /*2e60*/  IMAD.MOV.U32 R84, RZ, RZ, R151 ;  /* 0x000000ffff547224 */ /* 0x000fe200078e0097 */
[----:B------:R-:W-:Y:S03]  /*2e70*/  MUFU.EX2 R68, R68 ;  /* 0x0000004400447308 */ /* 0x000fe60000000800 */
[----:B------:R-:W-:Y:S02]  /*2e80*/  FSEL R44, R44, RZ, P1 ;  /* 0x000000ff2c2c7208 */ /* 0x000fe40000800000 */
[----:B------:R-:W-:-:S03]  /*2e90*/  PLOP3.LUT P1, PT, PT, PT, UP0, 0x80, 0x0 ;  /* 0x000000000000781c */ /* 0x000fc60003f2f008 */
[--C-:B------:R-:W-:Y:S01]  /*2ea0*/  FFMA.FTZ R26, R26, UR40, -R44.reuse ;  /* 0x000000281a1a7c23 */ /* 0x100fe2000801082c */
[----:B------:R-:W-:-:S01]  /*2eb0*/  FFMA.FTZ R27, R27, UR40, -R44 ;  /* 0x000000281b1b7c23 */ /* 0x000fc2000801082c */
[--C-:B------:R-:W-:Y:S01]  /*2ec0*/  FFMA.FTZ R30, R30, UR40, -R44.reuse ;  /* 0x000000281e1e7c23 */ /* 0x100fe2000801082c */
[----:B------:R-:W-:-:S01]  /*2ed0*/  FFMA.FTZ R31, R31, UR40, -R44 ;  /* 0x000000281f1f7c23 */ /* 0x000fc2000801082c */
[--C-:B------:R-:W-:Y:S01]  /*2ee0*/  FFMA.FTZ R34, R34, UR40, -R44.reuse ;  /* 0x0000002822227c23 */ /* 0x100fe2000801082c */
[----:B------:R-:W-:-:S01]  /*2ef0*/  FFMA.FTZ R35, R35, UR40, -R44 ;  /* 0x0000002823237c23 */ /* 0x000fc2000801082c */
[----:B------:R-:W-:Y:S01]  /*2f00*/  MUFU.EX2 R26, R26 ;  /* 0x0000001a001a7308 */ /* 0x000fe20000000800 */
[----:B------:R-:W-:-:S01]  /*2f10*/  FFMA.FTZ R38, R38, UR40, -R44 ;  /* 0x0000002826267c23 */ /* 0x000fc2000801082c */
[--C-:B------:R-:W-:Y:S01]  /*2f20*/  FFMA.FTZ R39, R39, UR40, -R44.reuse ;  /* 0x0000002827277c23 */ /* 0x100fe2000801082c */
[----:B------:R-:W-:-:S01]  /*2f30*/  FFMA.FTZ R42, R42, UR40, -R44 ;  /* 0x000000282a2a7c23 */ /* 0x000fc2000801082c */
[--C-:B------:R-:W-:Y:S01]  /*2f40*/  FFMA.FTZ R43, R43, UR40, -R44.reuse ;  /* 0x000000282b2b7c23 */ /* 0x100fe2000801082c */
[----:B------:R-:W-:-:S01]  /*2f50*/  FFMA.FTZ R46, R46, UR40, -R44 ;  /* 0x000000282e2e7c23 */ /* 0x000fc2000801082c */
[--C-:B------:R-:W-:Y:S01]  /*2f60*/  FFMA.FTZ R47, R47, UR40, -R44.reuse ;  /* 0x000000282f2f7c23 */ /* 0x100fe2000801082c */
[----:B------:R-:W-:-:S01]  /*2f70*/  FFMA.FTZ R50, R50, UR40, -R44 ;  /* 0x0000002832327c23 */ /* 0x000fc2000801082c */
[----:B------:R-:W0:Y:S01]  /*2f80*/  MUFU.EX2 R27, R27 ;  /* 0x0000001b001b7308 */ /* 0x000e220000000800 */
[----:B------:R-:W-:-:S01]  /*2f90*/  FFMA.FTZ R51, R51, UR40, -R44 ;  /* 0x0000002833337c23 */ /* 0x000fc2000801082c */
[--C-:B------:R-:W-:Y:S01]  /*2fa0*/  FFMA.FTZ R54, R54, UR40, -R44.reuse ;  /* 0x0000002836367c23 */ /* 0x100fe2000801082c */
[----:B------:R-:W-:-:S01]  /*2fb0*/  FFMA.FTZ R55, R55, UR40, -R44 ;  /* 0x0000002837377c23 */ /* 0x000fc2000801082c */
[--C-:B------:R-:W-:Y:S01]  /*2fc0*/  FFMA.FTZ R58, R58, UR40, -R44.reuse ;  /* 0x000000283a3a7c23 */ /* 0x100fe2000801082c */
[----:B------:R-:W-:-:S01]  /*2fd0*/  FFMA.FTZ R59, R59, UR40, -R44 ;  /* 0x000000283b3b7c23 */ /* 0x000fc2000801082c */
[--C-:B------:R-:W-:Y:S01]  /*2fe0*/  FFMA.FTZ R62, R62, UR40, -R44.reuse ;  /* 0x000000283e3e7c23 */ /* 0x100fe2000801082c */
[----:B------:R-:W-:-:S01]  /*2ff0*/  FFMA.FTZ R63, R63, UR40, -R44 ;  /* 0x000000283f3f7c23 */ /* 0x000fc2000801082c */
[----:B------:R-:W1:Y:S01]  /*3000*/  MUFU.EX2 R30, R30 ;  /* 0x0000001e001e7308 */ /* 0x000e620000000800 */
[----:B------:R-:W-:-:S01]  /*3010*/  FFMA.FTZ R66, R66, UR40, -R44 ;  /* 0x0000002842427c23 */ /* 0x000fc2000801082c */
[--C-:B------:R-:W-:Y:S01]  /*3020*/  FFMA.FTZ R67, R67, UR40, -R44.reuse ;  /* 0x0000002843437c23 */ /* 0x100fe2000801082c */
[----:B------:R-:W-:-:S01]  /*3030*/  FFMA.FTZ R70, R70, UR40, -R44 ;  /* 0x0000002846467c23 */ /* 0x000fc2000801082c */
[--C-:B------:R-:W-:Y:S01]  /*3040*/  FFMA.FTZ R71, R71, UR40, -R44.reuse ;  /* 0x0000002847477c23 */ /* 0x100fe2000801082c */
[----:B------:R-:W-:-:S01]  /*3050*/  FFMA.FTZ R74, R74, UR40, -R44 ;  /* 0x000000284a4a7c23 */ /* 0x000fc2000801082c */
[--C-:B------:R-:W-:Y:S01]  /*3060*/  FFMA.FTZ R75, R75, UR40, -R44.reuse ;  /* 0x000000284b4b7c23 */ /* 0x100fe2000801082c */
[----:B------:R-:W-:-:S01]  /*3070*/  FFMA.FTZ R78, R78, UR40, -R44 ;  /* 0x000000284e4e7c23 */ /* 0x000fc2000801082c */
[----:B------:R-:W3:Y:S01]  /*3080*/  MUFU.EX2 R31, R31 ;  /* 0x0000001f001f7308 */ /* 0x000ee20000000800 */
[----:B0-----:R-:W-:-:S01]  /*3090*/  FADD.FTZ R57, R26, R27 ;  /* 0x0000001b1a397221 */ /* 0x001fc20000010000 */
[--C-:B------:R-:W-:Y:S01]  /*30a0*/  FFMA.FTZ R79, R79, UR40, -R44.reuse ;  /* 0x000000284f4f7c23 */ /* 0x100fe2000801082c */
[----:B------:R-:W-:-:S01]  /*30b0*/  FFMA.FTZ R82, R82, UR40, -R44 ;  /* 0x0000002852527c23 */ /* 0x000fc2000801082c */
[--C-:B------:R-:W-:Y:S01]  /*30c0*/  FFMA.FTZ R83, R83, UR40, -R44.reuse ;  /* 0x0000002853537c23 */ /* 0x100fe2000801082c */
[----:B------:R-:W-:-:S01]  /*30d0*/  FFMA.FTZ R86, R86, UR40, -R44 ;  /* 0x0000002856567c23 */ /* 0x000fc2000801082c */
[----:B------:R-:W-:Y:S01]  /*30e0*/  FFMA.FTZ R44, R87, UR40, -R44 ;  /* 0x00000028572c7c23 */ /* 0x000fe2000801082c */
[----:B------:R-:W-:Y:S01]  /*30f0*/  IMAD.MOV.U32 R87, RZ, RZ, R151 ;  /* 0x000000ffff577224 */ /* 0x000fe200078e0097 */
[----:B------:R-:W0:Y:S01]  /*3100*/  MUFU.EX2 R34, R34 ;  /* 0x0000002200227308 */ /* 0x000e220000000800 */
[----:B-1----:R-:W-:-:S07]  /*3110*/  FADD.FTZ R56, R30, R57 ;  /* 0x000000391e387221 */ /* 0x002fce0000010000 */
[----:B------:R-:W2:Y:S01]  /*3120*/  MUFU.EX2 R35, R35 ;  /* 0x0000002300237308 */ /* 0x000ea20000000800 */
[----:B---3--:R-:W-:-:S01]  /*3130*/  FADD.FTZ R57, R31, R56 ;  /* 0x000000381f397221 */ /* 0x008fc20000010000 */
[----:B------:R-:W-:Y:S01]  /*3140*/  F2FP.SATFINITE.E4M3.F32.PACK_AB_MERGE_C R30, R31, R30, RZ ;  /* 0x0000001e1f1e723e */ /* 0x000fe200048070ff */
[----:B------:R-:W-:-:S03]  /*3150*/  IMAD.MOV.U32 R31, RZ, RZ, R151 ;  /* 0x000000ffff1f7224 */ /* 0x000fc600078e0097 */
[----:B------:R-:W-:Y:S01]  /*3160*/  F2FP.SATFINITE.E4M3.F32.PACK_AB_MERGE_C R217, R27, R26, R30 ;  /* 0x0000001a1bd9723e */ /* 0x000fe2000480701e */
[----:B------:R-:W-:Y:S01]  /*3170*/  IMAD.MOV.U32 R30, RZ, RZ, R151 ;  /* 0x000000ffff1e7224 */ /* 0x000fe200078e0097 */
[----:B------:R-:W1:Y:S01]  /*3180*/  MUFU.EX2 R38, R38 ;  /* 0x0000002600267308 */ /* 0x000e620000000800 */
[----:B0-----:R-:W-:-:S01]  /*3190*/  FADD.FTZ R56, R34, R57 ;  /* 0x0000003922387221 */ /* 0x001fc20000010000 */
[--C-:B------:R-:W-:Y:S02]  /*31a0*/  IMAD.MOV.U32 R57, RZ, RZ, R151.reuse ;  /* 0x000000ffff397224 */ /* 0x100fe400078e0097 */
[--C-:B------:R-:W-:Y:S02]  /*31b0*/  IMAD.MOV.U32 R27, RZ, RZ, R151.reuse ;  /* 0x000000ffff1b7224 */ /* 0x100fe400078e0097 */
[----:B------:R-:W-:Y:S02]  /*31c0*/  IMAD.MOV.U32 R26, RZ, RZ, R151 ;  /* 0x000000ffff1a7224 */ /* 0x000fe400078e0097 */
[----:B------:R-:W0:Y:S01]  /*31d0*/  MUFU.EX2 R39, R39 ;  /* 0x0000002700277308 */ /* 0x000e220000000800 */
[----:B--2---:R-:W-:-:S07]  /*31e0*/  FADD.FTZ R3, R35, R56 ;  /* 0x0000003823037221 */ /* 0x004fce0000010000 */
[----:B------:R-:W2:Y:S01]  /*31f0*/  MUFU.EX2 R42, R42 ;  /* 0x0000002a002a7308 */ /* 0x000ea20000000800 */
[----:B-1----:R-:W-:-:S01]  /*3200*/  FADD.FTZ R56, R38, R3 ;  /* 0x0000000326387221 */ /* 0x002fc20000010000 */
[----:B------:R-:W-:-:S04]  /*3210*/  FADD.FTZ R3, R13, R48 ;  /* 0x000000300d037221 */ /* 0x000fc80000010000 */
[----:B------:R-:W-:Y:S02]  /*3220*/  FADD.FTZ R48, R12, R3 ;  /* 0x000000030c307221 */ /* 0x000fe40000010000 */
[----:B------:R-:W1:Y:S01]  /*3230*/  MUFU.EX2 R43, R43 ;  /* 0x0000002b002b7308 */ /* 0x000e620000000800 */
[----:B0-----:R-:W-:-:S01]  /*3240*/  FADD.FTZ R49, R39, R56 ;  /* 0x0000003827317221 */ /* 0x001fc20000010000 */
[----:B------:R-:W-:Y:S01]  /*3250*/  FADD.FTZ R3, R15, R48 ;  /* 0x000000300f037221 */ /* 0x000fe20000010000 */
[----:B------:R-:W-:Y:S01]  /*3260*/  F2FP.SATFINITE.E4M3.F32.PACK_AB_MERGE_C R38, R39, R38, RZ ;  /* 0x000000262726723e */ /* 0x000fe200048070ff */
[----:B------:R-:W-:Y:S02]  /*3270*/  IMAD.MOV.U32 R39, RZ, RZ, R151 ;  /* 0x000000ffff277224 */ /* 0x000fe400078e0097 */
[----:B------:R-:W-:-:S01]  /*3280*/  FADD.FTZ R48, R14, R3 ;  /* 0x000000030e307221 */ /* 0x000fc20000010000 */
[----:B------:R-:W-:Y:S01]  /*3290*/  F2FP.SATFINITE.E4M3.F32.PACK_AB_MERGE_C R219, R35, R34, R38 ;  /* 0x0000002223db723e */ /* 0x000fe20004807026 */
[----:B------:R-:W0:Y:S01]  /*32a0*/  MUFU.EX2 R46, R46 ;  /* 0x0000002e002e7308 */ /* 0x000e220000000800 */
[----:B--2---:R-:W-:-:S01]  /*32b0*/  FADD.FTZ R56, R42, R49 ;  /* 0x000000312a387221 */ /* 0x004fc20000010000 */
[----:B------:R-:W-:Y:S01]  /*32c0*/  FADD.FTZ R3, R25, R48 ;  /* 0x0000003019037221 */ /* 0x000fe20000010000 */
[----:B------:R-:W-:-:S02]  /*32d0*/  IMAD.MOV.U32 R38, RZ, RZ, R151 ;  /* 0x000000ffff267224 */ /* 0x000fc400078e0097 */
[----:B------:R-:W-:Y:S02]  /*32e0*/  IMAD.MOV.U32 R35, RZ, RZ, R151 ;  /* 0x000000ffff237224 */ /* 0x000fe400078e0097 */
[----:B------:R-:W-:-:S01]  /*32f0*/  FADD.FTZ R48, R20, R3 ;  /* 0x0000000314307221 */ /* 0x000fc20000010000 */
[----:B------:R-:W-:Y:S01]  /*3300*/  IMAD.MOV.U32 R34, RZ, RZ, R151 ;  /* 0x000000ffff227224 */ /* 0x000fe200078e0097 */
[----:B------:R-:W2:Y:S01]  /*3310*/  MUFU.EX2 R47, R47 ;  /* 0x0000002f002f7308 */ /* 0x000ea20000000800 */
[----:B-1----:R-:W-:-:S01]  /*3320*/  FADD.FTZ R49, R43, R56 ;  /* 0x000000382b317221 */ /* 0x002fc20000010000 */
[----:B------:R-:W-:Y:S01]  /*3330*/  FADD.FTZ R3, R21, R48 ;  /* 0x0000003015037221 */ /* 0x000fe20000010000 */
[--C-:B------:R-:W-:Y:S02]  /*3340*/  IMAD.MOV.U32 R48, RZ, RZ, R151.reuse ;  /* 0x000000ffff307224 */ /* 0x100fe400078e0097 */
[----:B------:R-:W-:Y:S02]  /*3350*/  IMAD.MOV.U32 R25, RZ, RZ, R151 ;  /* 0x000000ffff197224 */ /* 0x000fe400078e0097 */
[----:B------:R-:W-:-:S01]  /*3360*/  FADD.FTZ R6, R52, R3 ;  /* 0x0000000334067221 */ /* 0x000fc20000010000 */
[----:B------:R-:W-:Y:S01]  /*3370*/  IMAD.MOV.U32 R52, RZ, RZ, R151 ;  /* 0x000000ffff347224 */ /* 0x000fe200078e0097 */
[----:B------:R-:W1:Y:S01]  /*3380*/  MUFU.EX2 R50, R50 ;  /* 0x0000003200327308 */ /* 0x000e620000000800 */
[----:B0-----:R-:W-:-:S01]  /*3390*/  FADD.FTZ R56, R46, R49 ;  /* 0x000000312e387221 */ /* 0x001fc20000010000 */
[----:B------:R-:W-:-:S04]  /*33a0*/  FADD.FTZ R53, R53, R6 ;  /* 0x0000000635357221 */ /* 0x000fc80000010000 */
[----:B------:R-:W-:Y:S01]  /*33b0*/  FADD.FTZ R6, R24, R53 ;  /* 0x0000003518067221 */ /* 0x000fe20000010000 */
[----:B------:R-:W-:Y:S01]  /*33c0*/  IMAD.MOV.U32 R53, RZ, RZ, R151 ;  /* 0x000000ffff357224 */ /* 0x000fe200078e0097 */
[----:B------:R-:W0:Y:S01]  /*33d0*/  MUFU.EX2 R51, R51 ;  /* 0x0000003300337308 */ /* 0x000e220000000800 */
[----:B--2---:R-:W-:-:S01]  /*33e0*/  FADD.FTZ R49, R47, R56 ;  /* 0x000000382f317221 */ /* 0x004fc20000010000 */
[----:B------:R-:W-:Y:S01]  /*33f0*/  F2FP.SATFINITE.E4M3.F32.PACK_AB_MERGE_C R46, R47, R46, RZ ;  /* 0x0000002e2f2e723e */ /* 0x000fe200048070ff */
[----:B------:R-:W-:-:S03]  /*3400*/  IMAD.MOV.U32 R47, RZ, RZ, R151 ;  /* 0x000000ffff2f7224 */ /* 0x000fc600078e0097 */
[----:B------:R-:W-:Y:S01]  /*3410*/  F2FP.SATFINITE.E4M3.F32.PACK_AB_MERGE_C R221, R43, R42, R46 ;  /* 0x0000002a2bdd723e */ /* 0x000fe2000480702e */
[----:B------:R-:W-:Y:S01]  /*3420*/  IMAD.MOV.U32 R46, RZ, RZ, R151 ;  /* 0x000000ffff2e7224 */ /* 0x000fe200078e0097 */
[----:B------:R-:W2:Y:S01]  /*3430*/  MUFU.EX2 R54, R54 ;  /* 0x0000003600367308 */ /* 0x000ea20000000800 */
[----:B-1----:R-:W-:-:S01]  /*3440*/  FADD.FTZ R56, R50, R49 ;  /* 0x0000003132387221 */ /* 0x002fc20000010000 */
[--C-:B------:R-:W-:Y:S02]  /*3450*/  IMAD.MOV.U32 R49, RZ, RZ, R151.reuse ;  /* 0x000000ffff317224 */ /* 0x100fe400078e0097 */
[--C-:B------:R-:W-:Y:S02]  /*3460*/  IMAD.MOV.U32 R43, RZ, RZ, R151.reuse ;  /* 0x000000ffff2b7224 */ /* 0x100fe400078e0097 */
[----:B------:R-:W-:Y:S02]  /*3470*/  IMAD.MOV.U32 R42, RZ, RZ, R151 ;  /* 0x000000ffff2a7224 */ /* 0x000fe400078e0097 */
[----:B------:R-:W1:Y:S01]  /*3480*/  MUFU.EX2 R55, R55 ;  /* 0x0000003700377308 */ /* 0x000e620000000800 */
[----:B0-----:R-:W-:-:S01]  /*3490*/  FADD.FTZ R9, R51, R56 ;  /* 0x0000003833097221 */ /* 0x001fc20000010000 */
[----:B------:R-:W-:-:S06]  /*34a0*/  IMAD.MOV.U32 R56, RZ, RZ, R151 ;  /* 0x000000ffff387224 */ /* 0x000fcc00078e0097 */
[----:B------:R-:W0:Y:S01]  /*34b0*/  MUFU.EX2 R58, R58 ;  /* 0x0000003a003a7308 */ /* 0x000e220000000800 */
[----:B--2---:R-:W-:-:S07]  /*34c0*/  FADD.FTZ R10, R54, R9 ;  /* 0x00000009360a7221 */ /* 0x004fce0000010000 */
[----:B------:R-:W2:Y:S01]  /*34d0*/  MUFU.EX2 R59, R59 ;  /* 0x0000003b003b7308 */ /* 0x000ea20000000800 */
[----:B-1----:R-:W-:-:S01]  /*34e0*/  FADD.FTZ R3, R55, R10 ;  /* 0x0000000a37037221 */ /* 0x002fc20000010000 */
[----:B------:R-:W-:Y:S01]  /*34f0*/  F2FP.SATFINITE.E4M3.F32.PACK_AB_MERGE_C R54, R55, R54, RZ ;  /* 0x000000363736723e */ /* 0x000fe200048070ff */
[----:B------:R-:W-:-:S03]  /*3500*/  IMAD.MOV.U32 R55, RZ, RZ, R151 ;  /* 0x000000ffff377224 */ /* 0x000fc600078e0097 */
[----:B------:R-:W-:Y:S01]  /*3510*/  F2FP.SATFINITE.E4M3.F32.PACK_AB_MERGE_C R223, R51, R50, R54 ;  /* 0x0000003233df723e */ /* 0x000fe20004807036 */
[----:B------:R-:W-:Y:S01]  /*3520*/  IMAD.MOV.U32 R54, RZ, RZ, R151 ;  /* 0x000000ffff367224 */ /* 0x000fe200078e0097 */
[----:B------:R-:W1:Y:S01]  /*3530*/  MUFU.EX2 R62, R62 ;  /* 0x0000003e003e7308 */ /* 0x000e620000000800 */
[----:B0-----:R-:W-:-:S01]  /*3540*/  FADD.FTZ R10, R58, R3 ;  /* 0x000000033a0a7221 */ /* 0x001fc20000010000 */
[----:B------:R-:W-:Y:S01]  /*3550*/  FADD.FTZ R3, R29, R6 ;  /* 0x000000061d037221 */ /* 0x000fe20000010000 */
[--C-:B------:R-:W-:Y:S02]  /*3560*/  IMAD.MOV.U32 R51, RZ, RZ, R151.reuse ;  /* 0x000000ffff337224 */ /* 0x100fe400078e0097 */
[----:B------:R-:W-:Y:S02]  /*3570*/  IMAD.MOV.U32 R50, RZ, RZ, R151 ;  /* 0x000000ffff327224 */ /* 0x000fe400078e0097 */
[----:B------:R-:W-:-:S01]  /*3580*/  FADD.FTZ R6, R60, R3 ;  /* 0x000000033c067221 */ /* 0x000fc20000010000 */
[----:B------:R-:W-:Y:S01]  /*3590*/  F2FP.SATFINITE.E4M3.F32.PACK_AB_MERGE_C R60, R61, R60, RZ ;  /* 0x0000003c3d3c723e */ /* 0x000fe200048070ff */
[----:B------:R-:W0:Y:S01]  /*35a0*/  MUFU.EX2 R63, R63 ;  /* 0x0000003f003f7308 */ /* 0x000e220000000800 */
[----:B--2---:R-:W-:-:S01]  /*35b0*/  FADD.FTZ R9, R59, R10 ;  /* 0x0000000a3b097221 */ /* 0x004fc20000010000 */
[----:B------:R-:W-:Y:S01]  /*35c0*/  FADD.FTZ R61, R61, R6 ;  /* 0x000000063d3d7221 */ /* 0x000fe20000010000 */
[----:B------:R-:W-:Y:S01]  /*35d0*/  F2FP.SATFINITE.E4M3.F32.PACK_AB_MERGE_C R224, R29, R24, R60 ;  /* 0x000000181de0723e */ /* 0x000fe2000480703c */
[----:B------:R-:W-:-:S02]  /*35e0*/  IMAD.MOV.U32 R60, RZ, RZ, R151 ;  /* 0x000000ffff3c7224 */ /* 0x000fc400078e0097 */
[----:B------:R-:W-:Y:S02]  /*35f0*/  IMAD.MOV.U32 R29, RZ, RZ, R151 ;  /* 0x000000ffff1d7224 */ /* 0x000fe400078e0097 */
[----:B------:R-:W2:Y:S01]  /*3600*/  MUFU.EX2 R66, R66 ;  /* 0x0000004200427308 */ /* 0x000ea20000000800 */
[----:B-1----:R-:W-:-:S01]  /*3610*/  FADD.FTZ R4, R62, R9 ;  /* 0x000000093e047221 */ /* 0x002fc20000010000 */
[----:B------:R-:W-:-:S06]  /*3620*/  IMAD.MOV.U32 R24, RZ, RZ, R151 ;  /* 0x000000ffff187224 */ /* 0x000fcc00078e0097 */
[----:B------:R-:W1:Y:S01]  /*3630*/  MUFU.EX2 R67, R67 ;  /* 0x0000004300437308 */ /* 0x000e620000000800 */
[C---:B0-----:R-:W-:Y:S01]  /*3640*/  F2FP.SATFINITE.E4M3.F32.PACK_AB_MERGE_C R62, R63.reuse, R62, RZ ;  /* 0x0000003e3f3e723e */ /* 0x041fe200048070ff */
[----:B------:R-:W-:Y:S01]  /*3650*/  FADD.FTZ R63, R63, R4 ;  /* 0x000000043f3f7221 */ /* 0x000fe20000010000 */
[----:B------:R-:W-:-:S01]  /*3660*/  FADD.FTZ R4, R28, R61 ;  /* 0x0000003d1c047221 */ /* 0x000fc20000010000 */
[--C-:B------:R-:W-:Y:S01]  /*3670*/  IMAD.MOV.U32 R61, RZ, RZ, R151.reuse ;  /* 0x000000ffff3d7224 */ /* 0x100fe200078e0097 */
[----:B------:R-:W-:Y:S01]  /*3680*/  F2FP.SATFINITE.E4M3.F32.PACK_AB_MERGE_C R225, R59, R58, R62 ;  /* 0x0000003a3be1723e */ /* 0x000fe2000480703e */
[----:B------:R-:W-:Y:S02]  /*3690*/  IMAD.MOV.U32 R62, RZ, RZ, R151 ;  /* 0x000000ffff3e7224 */ /* 0x000fe400078e0097 */
[----:B------:R-:W-:-:S01]  /*36a0*/  FADD.FTZ R3, R33, R4 ;  /* 0x0000000421037221 */ /* 0x000fc20000010000 */
[----:B------:R-:W0:Y:S01]  /*36b0*/  MUFU.EX2 R70, R70 ;  /* 0x0000004600467308 */ /* 0x000e220000000800 */
[----:B--2---:R-:W-:-:S01]  /*36c0*/  FADD.FTZ R6, R66, R63 ;  /* 0x0000003f42067221 */ /* 0x004fc20000010000 */
[----:B------:R-:W-:-:S02]  /*36d0*/  IMAD.MOV.U32 R63, RZ, RZ, R151 ;  /* 0x000000ffff3f7224 */ /* 0x000fc400078e0097 */
[----:B------:R-:W-:-:S01]  /*36e0*/  FADD.FTZ R4, R68, R3 ;  /* 0x0000000344047221 */ /* 0x000fc20000010000 */
[--C-:B------:R-:W-:Y:S02]  /*36f0*/  IMAD.MOV.U32 R59, RZ, RZ, R151.reuse ;  /* 0x000000ffff3b7224 */ /* 0x100fe400078e0097 */
[----:B------:R-:W-:Y:S01]  /*3700*/  IMAD.MOV.U32 R58, RZ, RZ, R151 ;  /* 0x000000ffff3a7224 */ /* 0x000fe200078e0097 */
[----:B------:R-:W2:Y:S01]  /*3710*/  MUFU.EX2 R69, R69 ;  /* 0x0000004500457308 */ /* 0x000ea20000000800 */
[----:B-1----:R-:W-:-:S07]  /*3720*/  FADD.FTZ R7, R67, R6 ;  /* 0x0000000643077221 */ /* 0x002fce0000010000 */
[----:B------:R-:W1:Y:S01]  /*3730*/  MUFU.EX2 R71, R71 ;  /* 0x0000004700477308 */ /* 0x000e620000000800 */
[----:B0-----:R-:W-:-:S07]  /*3740*/  FADD.FTZ R6, R70, R7 ;  /* 0x0000000746067221 */ /* 0x001fce0000010000 */
[----:B------:R-:W0:Y:S01]  /*3750*/  MUFU.EX2 R72, R72 ;  /* 0x0000004800487308 */ /* 0x000e220000000800 */
[C---:B--2---:R-:W-:Y:S01]  /*3760*/  F2FP.SATFINITE.E4M3.F32.PACK_AB_MERGE_C R68, R69.reuse, R68, RZ ;  /* 0x000000444544723e */ /* 0x044fe200048070ff */
[----:B------:R-:W-:-:S03]  /*3770*/  FADD.FTZ R69, R69, R4 ;  /* 0x0000000445457221 */ /* 0x000fc60000010000 */
[----:B------:R-:W-:Y:S01]  /*3780*/  F2FP.SATFINITE.E4M3.F32.PACK_AB_MERGE_C R226, R33, R28, R68 ;  /* 0x0000001c21e2723e */ /* 0x000fe20004807044 */
[--C-:B------:R-:W-:Y:S02]  /*3790*/  IMAD.MOV.U32 R68, RZ, RZ, R151.reuse ;  /* 0x000000ffff447224 */ /* 0x100fe400078e0097 */
[----:B------:R-:W-:Y:S01]  /*37a0*/  MUFU.EX2 R45, R45 ;  /* 0x0000002d002d7308 */ /* 0x000fe20000000800 */
[C---:B-1----:R-:W-:Y:S01]  /*37b0*/  F2FP.SATFINITE.E4M3.F32.PACK_AB_MERGE_C R70, R71.reuse, R70, RZ ;  /* 0x000000464746723e */ /* 0x042fe200048070ff */
[----:B------:R-:W-:Y:S01]  /*37c0*/  FADD.FTZ R71, R71, R6 ;  /* 0x0000000647477221 */ /* 0x000fe20000010000 */
[--C-:B------:R-:W-:Y:S02]  /*37d0*/  IMAD.MOV.U32 R33, RZ, RZ, R151.reuse ;  /* 0x000000ffff217224 */ /* 0x100fe400078e0097 */
[----:B------:R-:W-:Y:S01]  /*37e0*/  F2FP.SATFINITE.E4M3.F32.PACK_AB_MERGE_C R227, R67, R66, R70 ;  /* 0x0000004243e3723e */ /* 0x000fe20004807046 */
[----:B------:R-:W-:Y:S02]  /*37f0*/  IMAD.MOV.U32 R70, RZ, RZ, R151 ;  /* 0x000000ffff467224 */ /* 0x000fe400078e0097 */
[----:B------:R-:W1:Y:S01]  /*3800*/  MUFU.EX2 R40, R40 ;  /* 0x0000002800287308 */ /* 0x000e620000000800 */
[----:B0-----:R-:W-:-:S01]  /*3810*/  FADD.FTZ R4, R72, R69 ;  /* 0x0000004548047221 */ /* 0x001fc20000010000 */
[----:B------:R-:W-:-:S02]  /*3820*/  IMAD.MOV.U32 R69, RZ, RZ, R151 ;  /* 0x000000ffff457224 */ /* 0x000fc400078e0097 */
[--C-:B------:R-:W-:Y:S02]  /*3830*/  IMAD.MOV.U32 R67, RZ, RZ, R151.reuse ;  /* 0x000000ffff437224 */ /* 0x100fe400078e0097 */
[--C-:B------:R-:W-:Y:S02]  /*3840*/  IMAD.MOV.U32 R66, RZ, RZ, R151.reuse ;  /* 0x000000ffff427224 */ /* 0x100fe400078e0097 */
[----:B------:R-:W0:Y:S01]  /*3850*/  MUFU.EX2 R74, R74 ;  /* 0x0000004a004a7308 */ /* 0x000e220000000800 */
[----:B------:R-:W-:-:S07]  /*3860*/  IMAD.MOV.U32 R28, RZ, RZ, R151 ;  /* 0x000000ffff1c7224 */ /* 0x000fce00078e0097 */
[----:B------:R-:W2:Y:S01]  /*3870*/  MUFU.EX2 R73, R73 ;  /* 0x0000004900497308 */ /* 0x000ea20000000800 */
[----:B-1----:R-:W-:-:S07]  /*3880*/  F2FP.SATFINITE.E4M3.F32.PACK_AB_MERGE_C R3, R40, R45, RZ ;  /* 0x0000002d2803723e */ /* 0x002fce00048070ff */
[----:B------:R-:W1:Y:S01]  /*3890*/  MUFU.EX2 R75, R75 ;  /* 0x0000004b004b7308 */ /* 0x000e620000000800 */
[----:B0-----:R-:W-:-:S01]  /*38a0*/  FADD.FTZ R6, R74, R71 ;  /* 0x000000474a067221 */ /* 0x001fc20000010000 */
[----:B------:R-:W-:-:S06]  /*38b0*/  IMAD.MOV.U32 R71, RZ, RZ, R151 ;  /* 0x000000ffff477224 */ /* 0x000fcc00078e0097 */
[----:B------:R-:W0:Y:S01]  /*38c0*/  MUFU.EX2 R78, R78 ;  /* 0x0000004e004e7308 */ /* 0x000e220000000800 */
[----:B--2---:R-:W-:-:S01]  /*38d0*/  FADD.FTZ R4, R73, R4 ;  /* 0x0000000449047221 */ /* 0x004fc20000010000 */
[----:B------:R-:W-:Y:S01]  /*38e0*/  F2FP.SATFINITE.E4M3.F32.PACK_AB_MERGE_C R228, R73, R72, R3 ;  /* 0x0000004849e4723e */ /* 0x000fe20004807003 */
[--C-:B------:R-:W-:Y:S02]  /*38f0*/  IMAD.MOV.U32 R73, RZ, RZ, R151.reuse ;  /* 0x000000ffff497224 */ /* 0x100fe400078e0097 */
[----:B------:R-:W-:Y:S01]  /*3900*/  FADD.FTZ R45, R45, R4 ;  /* 0x000000042d2d7221 */ /* 0x000fe20000010000 */
[----:B------:R-:W-:Y:S02]  /*3910*/  IMAD.MOV.U32 R72, RZ, RZ, R151 ;  /* 0x000000ffff487224 */ /* 0x000fe400078e0097 */
[----:B------:R-:W2:Y:S01]  /*3920*/  MUFU.EX2 R79, R79 ;  /* 0x0000004f004f7308 */ /* 0x000ea20000000800 */
[----:B-1----:R-:W-:-:S01]  /*3930*/  FADD.FTZ R7, R75, R6 ;  /* 0x000000064b077221 */ /* 0x002fc20000010000 */
[----:B------:R-:W-:Y:S01]  /*3940*/  FADD.FTZ R45, R40, R45 ;  /* 0x0000002d282d7221 */ /* 0x000fe20000010000 */
[----:B------:R-:W-:-:S05]  /*3950*/  IMAD.MOV.U32 R40, RZ, RZ, R151 ;  /* 0x000000ffff287224 */ /* 0x000fca00078e0097 */
[----:B------:R-:W-:Y:S01]  /*3960*/  MUFU.EX2 R36, R36 ;  /* 0x0000002400247308 */ /* 0x000fe20000000800 */
[----:B0-----:R-:W-:-:S07]  /*3970*/  FADD.FTZ R4, R78, R7 ;  /* 0x000000074e047221 */ /* 0x001fce0000010000 */
[----:B------:R-:W0:Y:S01]  /*3980*/  MUFU.EX2 R41, R41 ;  /* 0x0000002900297308 */ /* 0x000e220000000800 */
[C---:B--2---:R-:W-:Y:S01]  /*3990*/  F2FP.SATFINITE.E4M3.F32.PACK_AB_MERGE_C R78, R79.reuse, R78, RZ ;  /* 0x0000004e4f4e723e */ /* 0x044fe200048070ff */
[----:B------:R-:W-:-:S03]  /*39a0*/  FADD.FTZ R79, R79, R4 ;  /* 0x000000044f4f7221 */ /* 0x000fc60000010000 */
[----:B------:R-:W-:Y:S01]  /*39b0*/  F2FP.SATFINITE.E4M3.F32.PACK_AB_MERGE_C R229, R75, R74, R78 ;  /* 0x0000004a4be5723e */ /* 0x000fe2000480704e */
[--C-:B------:R-:W-:Y:S02]  /*39c0*/  IMAD.MOV.U32 R78, RZ, RZ, R151.reuse ;  /* 0x000000ffff4e7224 */ /* 0x100fe400078e0097 */
[----:B------:R-:W1:Y:S01]  /*39d0*/  MUFU.EX2 R32, R32 ;  /* 0x0000002000207308 */ /* 0x000e620000000800 */
[--C-:B------:R-:W-:Y:S02]  /*39e0*/  IMAD.MOV.U32 R75, RZ, RZ, R151.reuse ;  /* 0x000000ffff4b7224 */ /* 0x100fe400078e0097 */
[----:B------:R-:W-:-:S05]  /*39f0*/  IMAD.MOV.U32 R74, RZ, RZ, R151 ;  /* 0x000000ffff4a7224 */ /* 0x000fca00078e0097 */
[----:B------:R-:W2:Y:S01]  /*3a00*/  MUFU.EX2 R82, R82 ;  /* 0x0000005200527308 */ /* 0x000ea20000000800 */
[----:B0-----:R-:W-:-:S07]  /*3a10*/  F2FP.SATFINITE.E4M3.F32.PACK_AB_MERGE_C R7, R41, R36, RZ ;  /* 0x000000242907723e */ /* 0x001fce00048070ff */
[----:B------:R-:W0:Y:S01]  /*3a20*/  MUFU.EX2 R37, R37 ;  /* 0x0000002500257308 */ /* 0x000e220000000800 */
[----:B-1----:R-:W-:-:S01]  /*3a30*/  FADD.FTZ R4, R32, R45 ;  /* 0x0000002d20047221 */ /* 0x002fc20000010000 */
[----:B------:R-:W-:-:S06]  /*3a40*/  IMAD.MOV.U32 R45, RZ, RZ, R151 ;  /* 0x000000ffff2d7224 */ /* 0x000fcc00078e0097 */
[----:B------:R-:W1:Y:S01]  /*3a50*/  MUFU.EX2 R83, R83 ;  /* 0x0000005300537308 */ /* 0x000e620000000800 */
[----:B--2---:R-:W-:-:S01]  /*3a60*/  FADD.FTZ R6, R82, R79 ;  /* 0x0000004f52067221 */ /* 0x004fc20000010000 */
[----:B------:R-:W-:-:S06]  /*3a70*/  IMAD.MOV.U32 R79, RZ, RZ, R151 ;  /* 0x000000ffff4f7224 */ /* 0x000fcc00078e0097 */
[----:B------:R-:W-:Y:S01]  /*3a80*/  MUFU.EX2 R86, R86 ;  /* 0x0000005600567308 */ /* 0x000fe20000000800 */
[C---:B0-----:R-:W-:Y:S01]  /*3a90*/  F2FP.SATFINITE.E4M3.F32.PACK_AB_MERGE_C R230, R37.reuse, R32, R7 ;  /* 0x0000002025e6723e */ /* 0x041fe20004807007 */
[----:B------:R-:W-:Y:S01]  /*3aa0*/  FADD.FTZ R37, R37, R4 ;  /* 0x0000000425257221 */ /* 0x000fe20000010000 */
[----:B------:R-:W-:-:S03]  /*3ab0*/  IMAD.MOV.U32 R32, RZ, RZ, R151 ;  /* 0x000000ffff207224 */ /* 0x000fc600078e0097 */
[----:B------:R-:W-:Y:S01]  /*3ac0*/  FADD.FTZ R4, R36, R37 ;  /* 0x0000002524047221 */ /* 0x000fe20000010000 */
[----:B------:R-:W-:Y:S01]  /*3ad0*/  IMAD.MOV.U32 R37, RZ, RZ, R151 ;  /* 0x000000ffff257224 */ /* 0x000fe200078e0097 */
[----:B------:R0:W2:Y:S01]  /*3ae0*/  MUFU.EX2 R3, R44 ;  /* 0x0000002c00037308 */ /* 0x0000a20000000800 */
[----:B-1----:R-:W-:-:S01]  /*3af0*/  FADD.FTZ R7, R83, R6 ;  /* 0x0000000653077221 */ /* 0x002fc20000010000 */
[----:B------:R-:W-:Y:S01]  /*3b00*/  FADD.FTZ R4, R41, R4 ;  /* 0x0000000429047221 */ /* 0x000fe20000010000 */
[--C-:B------:R-:W-:Y:S02]  /*3b10*/  IMAD.MOV.U32 R41, RZ, RZ, R151.reuse ;  /* 0x000000ffff297224 */ /* 0x100fe400078e0097 */
[--C-:B------:R-:W-:Y:S02]  /*3b20*/  IMAD.MOV.U32 R36, RZ, RZ, R151.reuse ;  /* 0x000000ffff247224 */ /* 0x100fe400078e0097 */
[----:B0-----:R-:W-:Y:S01]  /*3b30*/  IMAD.MOV.U32 R44, RZ, RZ, R151 ;  /* 0x000000ffff2c7224 */ /* 0x001fe200078e0097 */
[----:B--2---:R-:W-:Y:S01]  /*3b40*/  F2FP.SATFINITE.E4M3.F32.PACK_AB_MERGE_C R6, R3, R86, RZ ;  /* 0x000000560306723e */ /* 0x004fe200048070ff */
[----:B------:R-:W-:-:S03]  /*3b50*/  FADD.FTZ R86, R86, R7 ;  /* 0x0000000756567221 */ /* 0x000fc60000010000 */
[----:B------:R-:W-:Y:S01]  /*3b60*/  F2FP.SATFINITE.E4M3.F32.PACK_AB_MERGE_C R231, R83, R82, R6 ;  /* 0x0000005253e7723e */ /* 0x000fe20004807006 */
[----:B------:R-:W-:-:S01]  /*3b70*/  FADD.FTZ R3, R3, R86 ;  /* 0x0000005603037221 */ /* 0x000fc20000010000 */
[--C-:B------:R-:W-:Y:S02]  /*3b80*/  IMAD.MOV.U32 R86, RZ, RZ, R151.reuse ;  /* 0x000000ffff567224 */ /* 0x100fe400078e0097 */
[--C-:B------:R-:W-:Y:S02]  /*3b90*/  IMAD.MOV.U32 R83, RZ, RZ, R151.reuse ;  /* 0x000000ffff537224 */ /* 0x100fe400078e0097 */
[----:B------:R-:W-:Y:S01]  /*3ba0*/  IMAD.MOV.U32 R82, RZ, RZ, R151 ;  /* 0x000000ffff527224 */ /* 0x000fe200078e0097 */
[----:B------:R-:W-:Y:S06]  /*3bb0*/  @!P1 BRA `(.L_x_15) ;  /* 0x0000002400d89947 */ /* 0x000fec0003800000 */
[----:B------:R-:W-:Y:S01]  /*3bc0*/  IMAD.MOV.U32 R6, RZ, RZ, R5 ;  /* 0x000000ffff067224 */ /* 0x000fe200078e0005 */
[----:B------:R-:W-:Y:S01]  /*3bd0*/  CS2R R150, SRZ ;  /* 0x0000000000967805 */ /* 0x000fe2000001ff00 */
[----:B------:R-:W-:Y:S01]  /*3be0*/  IMAD.MOV.U32 R7, RZ, RZ, R0 ;  /* 0x000000ffff077224 */ /* 0x000fe200078e0000 */
[----:B------:R-:W-:Y:S02]  /*3bf0*/  CS2R R148, SRZ ;  /* 0x0000000000947805 */ /* 0x000fe4000001ff00 */
[----:B------:R-:W-:Y:S02]  /*3c00*/  CS2R R146, SRZ ;  /* 0x0000000000927805 */ /* 0x000fe4000001ff00 */
[----:B------:R-:W-:Y:S02]  /*3c10*/  CS2R R144, SRZ ;  /* 0x0000000000907805 */ /* 0x000fe4000001ff00 */
[----:B------:R-:W-:Y:S02]  /*3c20*/  CS2R R142, SRZ ;  /* 0x00000000008e7805 */ /* 0x000fe4000001ff00 */
[----:B------:R-:W-:-:S02]  /*3c30*/  CS2R R140, SRZ ;  /* 0x00000000008c7805 */ /* 0x000fc4000001ff00 */
[----:B------:R-:W-:Y:S02]  /*3c40*/  CS2R R138, SRZ ;  /* 0x00000000008a7805 */ /* 0x000fe4000001ff00 */
        /* <DEDUP_REMOVED lines=56> */
[----:B------:R-:W-:Y:S01]  /*3fd0*/  CS2R R24, SRZ ;  /* 0x0000000000187805 */ /* 0x000fe2000001ff00 */
[----:B------:R-:W-:Y:S01]  /*3fe0*/  UIADD3 UR50, UR50, -0x2, URZ ;  /* 0xfffffffe32327890 */ /* 0x000fe2000fffe03f */
[----:B------:R-:W-:Y:S01]  /*3ff0*/  UMOV UR53, UR44 ;  /* 0x0000002c00357c82 */ /* 0x000fe20008000000 */
[----:B------:R-:W-:-:S10]  /*4000*/  UMOV UR51, UR52 ;  /* 0x0000003400337c82 */ /* 0x000fd40008000000 */
.L_x_25:
[----:B------:R-:W-:Y:S01]  /*4010*/  ISETP.NE.AND P2, PT, RZ, UR37, PT ;  /* 0x00000025ff007c0c */ /* 0x000fe2000bf45270 */
[----:B------:R-:W-:-:S04]  /*4020*/  UISETP.NE.AND UP0, UPT, UR51, 0x1, UPT ;  /* 0x000000013300788c */ /* 0x000fc8000bf05270 */
[----:B------:R-:W-:-:S04]  /*4030*/  USEL UR44, URZ, 0x1, UP0 ;  /* 0x000000013f2c7887 */ /* 0x000fc80008000000 */
[----:B------:R-:W-:-:S04]  /*4040*/  ULOP3.LUT UR44, UR53, UR44, URZ, 0x3c, !UPT ;  /* 0x0000002c352c7292 */ /* 0x000fc8000f8e3c3f */
[----:B------:R-:W-:Y:S08]  /*4050*/  @P2 BRA `(.L_x_16) ;  /* 0x0000000000382947 */ /* 0x000ff00003800000 */
[----:B------:R-:W-:Y:S05]  /*4060*/  @!P0 BRA `(.L_x_17) ;  /* 0x0000000000048947 */ /* 0x000fea0003800000 */
[----:B------:R-:W-:Y:S01]  /*4070*/  BPT.TRAP 0x1 ;  /* 0x000000040000795c */ /* 0x000fe20000300000 */
.L_x_17:
[----:B------:R-:W-:Y:S01]  /*4080*/  UIADD3 UR6, UR51, 0x1, URZ ;  /* 0x0000000133067890 */ /* 0x000fe2000fffe03f */
[----:B------:R-:W-:-:S03]  /*4090*/  IMAD.U32 R0, RZ, RZ, UR44 ;  /* 0x0000002cff007e24 */ /* 0x000fc6000f8e00ff */
[----:B------:R-:W-:Y:S02]  /*40a0*/  UISETP.NE.AND UP0, UPT, UR6, 0x2, UPT ;  /* 0x000000020600788c */ /* 0x000fe4000bf05270 */
[----:B------:R-:W-:Y:S02]  /*40b0*/  SHF.L.U32 R0, R0, 0x1f, RZ ;  /* 0x0000001f00007819 */ /* 0x000fe400000006ff */
[----:B------:R-:W-:-:S04]  /*40c0*/  USEL UR6, UR6, URZ, UP0 ;  /* 0x0000003f06067287 */ /* 0x000fc80008000000 */
[----:B------:R-:W-:-:S09]  /*40d0*/  ULEA UR6, UR6, UR39, 0x3 ;  /* 0x0000002706067291 */ /* 0x000fd2000f8e183f */
[----:B------:R0:W1:Y:S01]  /*40e0*/  SYNCS.PHASECHK.TRANS64.TRYWAIT P1, [UR6+0x38830], R0 ;  /* 0x03883000ff0075a7 */ /* 0x0000620008020146 */
[----:B------:R-:W-:Y:S05]  /*40f0*/  @!P0 BRA `(.L_x_18) ;  /* 0x0000000000048947 */ /* 0x000fea0003800000 */
[----:B------:R-:W-:Y:S01]  /*4100*/  BPT.TRAP 0x1 ;  /* 0x000000040000795c */ /* 0x000fe20000300000 */
.L_x_18:
[----:B-1----:R-:W-:Y:S05]  /*4110*/  @P1 BRA `(.L_x_16) ;  /* 0x0000000000081947 */ /* 0x002fea0003800000 */
[----:B------:R-:W1:Y:S02]  /*4120*/  SYNCS.PHASECHK.TRANS64.TRYWAIT P1, [UR6+0x38830], R0 ;  /* 0x03883000ff0075a7 */ /* 0x000e640008020146 */
[----:B-1----:R-:W-:Y:S05]  /*4130*/  @!P1 BRA `(.L_x_19) ;  /* 0x0000009800849947 */ /* 0x002fea0003800000 */
.L_x_16:
[----:B-1----:R-:W1:Y:S01]  /*4140*/  S2R R5, SR_TID.X ;  /* 0x0000000000057919 */ /* 0x002e620000002100 */
[----:B------:R-:W-:Y:S01]  /*4150*/  UIADD3 UR52, UR51, 0x1, URZ ;  /* 0x0000000133347890 */ /* 0x000fe2000fffe03f */
[----:B------:R-:W-:Y:S01]  /*4160*/  UMOV UR35, 0x40000040 ;  /* 0x4000004000237882 */ /* 0x000fe20000000000 */
[----:B------:R-:W-:Y:S02]  /*4170*/  UMOV UR7, 0x40000040 ;  /* 0x4000004000077882 */ /* 0x000fe40000000000 */
[----:B------:R-:W-:Y:S01]  /*4180*/  UISETP.NE.AND UP0, UPT, UR52, 0x2, UPT ;  /* 0x000000023400788c */ /* 0x000fe2000bf05270 */
[----:B------:R-:W-:Y:S01]  /*4190*/  UMOV UR11, 0x40000040 ;  /* 0x40000040000b7882 */ /* 0x000fe20000000000 */
[----:B------:R-:W-:Y:S02]  /*41a0*/  UMOV UR15, 0x40000040 ;  /* 0x40000040000f7882 */ /* 0x000fe40000000000 */
[----:B------:R-:W-:Y:S01]  /*41b0*/  USEL UR52, UR52, URZ, UP0 ;  /* 0x0000003f34347287 */ /* 0x000fe20008000000 */
[----:B------:R-:W-:Y:S01]  /*41c0*/  UMOV UR19, 0x40000040 ;  /* 0x4000004000137882 */ /* 0x000fe20000000000 */
[----:B------:R-:W-:-:S02]  /*41d0*/  UMOV UR23, 0x40000040 ;  /* 0x4000004000177882 */ /* 0x000fc40000000000 */
[----:B------:R-:W-:Y:S01]  /*41e0*/  ULEA UR34, UR52, UR47, 0xb ;  /* 0x0000002f34227291 */ /* 0x000fe2000f8e583f */
[----:B------:R-:W-:Y:S01]  /*41f0*/  UMOV UR27, 0x40000040 ;  /* 0x40000040001b7882 */ /* 0x000fe20000000000 */
[----:B------:R-:W-:Y:S02]  /*4200*/  UMOV UR31, 0x40000040 ;  /* 0x40000040001f7882 */ /* 0x000fe40000000000 */
[----:B------:R-:W-:Y:S02]  /*4210*/  UIADD3 UR6, UR34, 0x2, URZ ;  /* 0x0000000222067890 */ /* 0x000fe4000fffe03f */
[----:B------:R-:W-:Y:S02]  /*4220*/  UIADD3 UR10, UR34, 0x4, URZ ;  /* 0x00000004220a7890 */ /* 0x000fe4000fffe03f */
[----:B------:R-:W-:Y:S02]  /*4230*/  UIADD3 UR14, UR34, 0x6, URZ ;  /* 0x00000006220e7890 */ /* 0x000fe4000fffe03f */
[----:B------:R-:W-:-:S02]  /*4240*/  UIADD3 UR18, UR34, 0x400, URZ ;  /* 0x0000040022127890 */ /* 0x000fc4000fffe03f */
[----:B------:R-:W-:Y:S02]  /*4250*/  UIADD3 UR22, UR34, 0x402, URZ ;  /* 0x0000040222167890 */ /* 0x000fe4000fffe03f */
[----:B------:R-:W-:Y:S02]  /*4260*/  UIADD3 UR26, UR34, 0x404, URZ ;  /* 0x00000404221a7890 */ /* 0x000fe4000fffe03f */
[----:B------:R-:W-:Y:S01]  /*4270*/  UIADD3 UR30, UR34, 0x406, URZ ;  /* 0x00000406221e7890 */ /* 0x000fe2000fffe03f */
[----:B-1----:R-:W-:-:S05]  /*4280*/  SHF.R.U32.HI R5, RZ, 0x7, R5 ;  /* 0x00000007ff057819 */ /* 0x002fca0000011605 */
[----:B0-----:R-:W-:-:S05]  /*4290*/  VIADD R0, R5, 0x8 ;  /* 0x0000000805007836 */ /* 0x001fca0000000000 */
[----:B------:R0:W-:Y:S06]  /*42a0*/  BAR.SYNC.DEFER_BLOCKING R0, 0x100 ;  /* 0x000400000000751d */ /* 0x0001ec0000010000 */
[----:B------:R-:W-:-:S06]  /*42b0*/  WARPGROUP.ARRIVE ;  /* 0x00000000000079c5 */ /* 0x000fcc0000000000 */
[----:B------:R-:W-:Y:S03]  /*42c0*/  QGMMA.64x128x32.F32.E4M3.E4M3 R152, gdesc[UR32], RZ, !UPT, gsb0 ;  /* 0x01e00000209879f3 */ /* 0x000fe6000c0008ff */
        /* <DEDUP_REMOVED lines=22> */
[----:B0-----:R-:W-:Y:S05]  /*4430*/  @P2 BRA `(.L_x_20) ;  /* 0x00000000002c2947 */ /* 0x001fea0003800000 */
[----:B------:R-:W-:Y:S05]  /*4440*/  @!P0 BRA `(.L_x_21) ;  /* 0x0000000000048947 */ /* 0x000fea0003800000 */
[----:B------:R-:W-:Y:S01]  /*4450*/  BPT.TRAP 0x1 ;  /* 0x000000040000795c */ /* 0x000fe20000300000 */
.L_x_21:
[----:B------:R-:W-:Y:S01]  /*4460*/  ULEA UR6, UR51, UR39, 0x3 ;  /* 0x0000002733067291 */ /* 0x000fe2000f8e183f */
[----:B------:R-:W-:-:S05]  /*4470*/  IMAD.U32 R0, RZ, RZ, UR53 ;  /* 0x00000035ff007e24 */ /* 0x000fca000f8e00ff */
[----:B------:R-:W-:-:S04]  /*4480*/  SHF.L.U32 R0, R0, 0x1f, RZ ;  /* 0x0000001f00007819 */ /* 0x000fc800000006ff */
[----:B------:R0:W1:Y:S01]  /*4490*/  SYNCS.PHASECHK.TRANS64.TRYWAIT P1, [UR6+0x38850], R0 ;  /* 0x03885000ff0075a7 */ /* 0x0000620008020146 */
[----:B------:R-:W-:Y:S05]  /*44a0*/  @!P0 BRA `(.L_x_22) ;  /* 0x0000000000048947 */ /* 0x000fea0003800000 */
[----:B------:R-:W-:Y:S01]  /*44b0*/  BPT.TRAP 0x1 ;  /* 0x000000040000795c */ /* 0x000fe20000300000 */
.L_x_22:
[----:B-1----:R-:W-:Y:S05]  /*44c0*/  @P1 BRA `(.L_x_20) ;  /* 0x0000000000081947 */ /* 0x002fea0003800000 */
[----:B------:R-:W1:Y:S02]  /*44d0*/  SYNCS.PHASECHK.TRANS64.TRYWAIT P1, [UR6+0x38850], R0 ;  /* 0x03885000ff0075a7 */ /* 0x000e640008020146 */
[----:B-1----:R-:W-:Y:S05]  /*44e0*/  @!P1 BRA `(.L_x_23) ;  /* 0x0000009400b09947 */ /* 0x002fea0003800000 */
.L_x_20:
[----:B------:R-:W-:Y:S01]  /*44f0*/  UIADD3 UR6, UR39, 0x400, URZ ;  /* 0x0000040027067890 */ /* 0x000fe2000fffe03f */
[----:B------:R-:W-:Y:S01]  /*4500*/  WARPGROUP.ARRIVE ;  /* 0x00000000000079c5 */ /* 0x000fe20000000000 */
[----:B------:R-:W-:Y:S01]  /*4510*/  UMOV UR7, 0x40000040 ;  /* 0x4000004000077882 */ /* 0x000fe20000000000 */
[----:B01----:R-:W-:Y:S01]  /*4520*/  FMNMX.FTZ R0, R152, R7, !PT ;  /* 0x0000000798007209 */ /* 0x003fe20007810000 */
[----:B------:R-:W-:-:S03]  /*4530*/  USHF.R.U32.HI UR6, URZ, 0x4, UR6 ;  /* 0x000000043f067899 */ /* 0x000fc60008011606 */
[----:B------:R-:W-:Y:S01]  /*4540*/  FMNMX.FTZ R5, R153, R0, !PT ;  /* 0x0000000099057209 */ /* 0x000fe20007810000 */
[----:B------:R-:W-:Y:S01]  /*4550*/  ULOP3.LUT UR6, UR6, 0x3fff, URZ, 0xc0, !UPT ;  /* 0x00003fff06067892 */ /* 0x000fe2000f8ec03f */
[----:B------:R-:W-:-:S03]  /*4560*/  FMNMX.FTZ R0, R154, R6, !PT ;  /* 0x000000069a007209 */ /* 0x000fc60007810000 */
[----:B------:R-:W-:Y:S01]  /*4570*/  ULOP3.LUT UR6, UR6, 0x10000, URZ, 0xfc, !UPT ;  /* 0x0001000006067892 */ /* 0x000fe2000f8efc3f */
[----:B------:R-:W-:Y:S02]  /*4580*/  FMNMX.FTZ R9, R155, R0, !PT ;  /* 0x000000009b097209 */ /* 0x000fe40007810000 */
[----:B------:R-:W-:Y:S01]  /*4590*/  FMNMX.FTZ R0, R156, R5, !PT ;  /* 0x000000059c007209 */ /* 0x000fe20007810000 */
[----:B------:R-:W-:Y:S01]  /*45a0*/  ULEA UR10, UR51, UR6, 0xb ;  /* 0x00000006330a7291 */ /* 0x000fe2000f8e583f */
[----:B------:R-:W-:Y:S02]  /*45b0*/  FMNMX.FTZ R8, R158, R9, !PT ;  /* 0x000000099e087209 */ /* 0x000fe40007810000 */
[----:B------:R-:W-:Y:S02]  /*45c0*/  FMNMX.FTZ R5, R157, R0, !PT ;  /* 0x000000009d057209 */ /* 0x000fe40007810000 */
[----:B------:R-:W-:Y:S02]  /*45d0*/  FMNMX.FTZ R9, R159, R8, !PT ;  /* 0x000000089f097209 */ /* 0x000fe40007810000 */
[----:B------:R-:W-:Y:S01]  /*45e0*/  UMOV UR6, UR10 ;  /* 0x0000000a00067c82 */ /* 0x000fe20008000000 */
[----:B------:R-:W-:Y:S01]  /*45f0*/  FMNMX.FTZ R0, R160, R5, !PT ;  /* 0x00000005a0007209 */ /* 0x000fe20007810000 */
[----:B------:R-:W-:Y:S01]  /*4600*/  QGMMA.64x256x32.F32.E4M3.E4M3 R24, R216, gdesc[UR4], R24, gsb0 ;  /* 0x03e00004d8187df3 */ /* 0x000fe20008000818 */
[----:B------:R-:W-:Y:S01]  /*4610*/  UIADD3 UR6, UR10, 0x2, URZ ;  /* 0x000000020a067890 */ /* 0x000fe2000fffe03f */
[----:B------:R-:W-:Y:S01]  /*4620*/  FMNMX.FTZ R8, R162, R9, !PT ;  /* 0x00000009a2087209 */ /* 0x000fe20007810000 */
[----:B------:R-:W-:Y:S01]  /*4630*/  UMOV UR7, 0x40000040 ;  /* 0x4000004000077882 */ /* 0x000fe20000000000 */
[----:B------:R-:W-:-:S02]  /*4640*/  FMNMX.FTZ R5, R161, R0, !PT ;  /* 0x00000000a1057209 */ /* 0x000fc40007810000 */
[----:B------:R-:W-:Y:S02]  /*4650*/  FMNMX.FTZ R9, R163, R8, !PT ;  /* 0x00000008a3097209 */ /* 0x000fe40007810000 */
[----:B------:R-:W-:Y:S02]  /*4660*/  FMNMX.FTZ R0, R164, R5, !PT ;  /* 0x00000005a4007209 */ /* 0x000fe40007810000 */
[----:B------:R-:W-:Y:S02]  /*4670*/  FMNMX.FTZ R8, R166, R9, !PT ;  /* 0x00000009a6087209 */ /* 0x000fe40007810000 */
[----:B------:R-:W-:Y:S02]  /*4680*/  FMNMX.FTZ R5, R165, R0, !PT ;  /* 0x00000000a5057209 */ /* 0x000fe40007810000 */
[----:B------:R-:W-:Y:S02]  /*4690*/  FMNMX.FTZ R9, R167, R8, !PT ;  /* 0x00000008a7097209 */ /* 0x000fe40007810000 */
        /* <DEDUP_REMOVED lines=47> */
[----:B------:R-:W-:-:S03]  /*4990*/  FMNMX.FTZ R8, R215, R8, !PT ;  /* 0x00000008d7087209 */ /* 0x000fc60007810000 */
[----:B------:R-:W0:Y:S04]  /*49a0*/  SHFL.BFLY PT, R0, R5, 0x2, 0x1f ;  /* 0x0c401f0005007f89 */ /* 0x000e2800000e0000 */
[----:B------:R-:W1:Y:S01]  /*49b0*/  SHFL.BFLY PT, R11, R8, 0x2, 0x1f ;  /* 0x0c401f00080b7f89 */ /* 0x000e6200000e0000 */
[----:B0-----:R-:W-:Y:S02]  /*49c0*/  FMNMX.FTZ R9, R5, R0, !PT ;  /* 0x0000000005097209 */ /* 0x001fe40007810000 */
[----:B-1----:R-:W-:-:S03]  /*49d0*/  FMNMX.FTZ R11, R8, R11, !PT ;  /* 0x0000000b080b7209 */ /* 0x002fc60007810000 */
[----:B------:R-:W0:Y:S04]  /*49e0*/  SHFL.BFLY PT, R0, R9, 0x1, 0x1f ;  /* 0x0c201f0009007f89 */ /* 0x000e2800000e0000 */
[----:B------:R-:W1:Y:S01]  /*49f0*/  SHFL.BFLY PT, R10, R11, 0x1, 0x1f ;  /* 0x0c201f000b0a7f89 */ /* 0x000e6200000e0000 */
[----:B0-----:R-:W-:Y:S01]  /*4a00*/  FMNMX.FTZ R0, R9, R0, !PT ;  /* 0x0000000009007209 */ /* 0x001fe20007810000 */
[----:B------:R-:W-:Y:S01]  /*4a10*/  IMAD.U32 R9, RZ, RZ, UR40 ;  /* 0x00000028ff097e24 */ /* 0x000fe2000f8e00ff */
[----:B-1----:R-:W-:-:S03]  /*4a20*/  FMNMX.FTZ R5, R11, R10, !PT ;  /* 0x0000000a0b057209 */ /* 0x002fc60007810000 */
[C---:B------:R-:W-:Y:S01]  /*4a30*/  FFMA.FTZ R8, R0.reuse, R9, -8 ;  /* 0xc100000000087423 */ /* 0x040fe20000010009 */
[----:B------:R-:W-:-:S03]  /*4a40*/  FADD.FTZ R7, -R0, R7 ;  /* 0x0000000700077221 */ /* 0x000fc60000010100 */
[--C-:B------:R-:W-:Y:S01]  /*4a50*/  FFMA.FTZ R13, R160, UR40, -R8.reuse ;  /* 0x00000028a00d7c23 */ /* 0x100fe20008010808 */
[----:B------:R-:W-:-:S01]  /*4a60*/  FFMA.FTZ R160, R177, UR40, -R8 ;  /* 0x00000028b1a07c23 */ /* 0x000fc20008010808 */
[----:B------:R-:W-:Y:S01]  /*4a70*/  FFMA.FTZ R177, R196, UR40, -R8 ;  /* 0x00000028c4b17c23 */ /* 0x000fe20008010808 */
[----:B------:R-:W-:Y:S02]  /*4a80*/  IMAD.U32 R196, RZ, RZ, UR40 ;  /* 0x00000028ffc47e24 */ /* 0x000fe4000f8e00ff */
[----:B------:R-:W-:Y:S01]  /*4a90*/  FADD.FTZ R6, -R5, R6 ;  /* 0x0000000605067221 */ /* 0x000fe20000010100 */
[----:B------:R-:W-:-:S01]  /*4aa0*/  FFMA.FTZ R14, R161, UR40, -R8 ;  /* 0x00000028a10e7c23 */ /* 0x000fc20008010808 */
[----:B------:R-:W-:Y:S01]  /*4ab0*/  FFMA.FTZ R161, R180, UR40, -R8 ;  /* 0x00000028b4a17c23 */ /* 0x000fe20008010808 */
[----:B------:R-:W-:-:S01]  /*4ac0*/  FFMA.FTZ R196, R5, R196, -8 ;  /* 0xc100000005c47423 */ /* 0x000fc200000100c4 */
[----:B------:R-:W-:Y:S01]  /*4ad0*/  FMUL.FTZ R7, R7, UR40 ;  /* 0x0000002807077c20 */ /* 0x000fe20008410000 */
[----:B------:R-:W-:-:S01]  /*4ae0*/  FFMA.FTZ R10, R152, UR40, -R8 ;  /* 0x00000028980a7c23 */ /* 0x000fc20008010808 */
[----:B------:R-:W-:Y:S01]  /*4af0*/  FFMA.FTZ R180, R197, UR40, -R8 ;  /* 0x00000028c5b47c23 */ /* 0x000fe20008010808 */
[----:B------:R-:W-:Y:S01]  /*4b00*/  FMUL.FTZ R6, R6, UR40 ;  /* 0x0000002806067c20 */ /* 0x000fe20008410000 */
[----:B------:R-:W-:Y:S01]  /*4b10*/  FFMA.FTZ R197, R154, UR40, -R196 ;  /* 0x000000289ac57c23 */ /* 0x000fe200080108c4 */
[----:B------:R-:W-:-:S01]  /*4b20*/  FFMA.FTZ R9, R153, UR40, -R8 ;  /* 0x0000002899097c23 */ /* 0x000fc20008010808 */
[----:B------:R-:W-:Y:S01]  /*4b30*/  FFMA.FTZ R154, R155, UR40, -R196 ;  /* 0x000000289b9a7c23 */ /* 0x000fe200080108c4 */
[----:B------:R-:W-:Y:S01]  /*4b40*/  MUFU.EX2 R7, R7 ;  /* 0x0000000700077308 */ /* 0x000fe20000000800 */
[----:B------:R-:W-:-:S01]  /*4b50*/  FFMA.FTZ R11, R156, UR40, -R8 ;  /* 0x000000289c0b7c23 */ /* 0x000fc20008010808 */
[----:B------:R-:W-:Y:S01]  /*4b60*/  FFMA.FTZ R155, R158, UR40, -R196 ;  /* 0x000000289e9b7c23 */ /* 0x000fe200080108c4 */
        /* <DEDUP_REMOVED lines=11> */
[----:B------:R-:W-:Y:S01]  /*4c20*/  FFMA.FTZ R15, R164, UR40, -R8 ;  /* 0x00000028a40f7c23 */ /* 0x000fe20008010808 */
[----:B------:R-:W-:-:S01]  /*4c30*/  FFMA.FTZ R175, R178, UR40, -R196 ;  /* 0x00000028b2af7c23 */ /* 0x000fc200080108c4 */
[----:B------:R-:W-:Y:S01]  /*4c40*/  MUFU.EX2 R6, R6 ;  /* 0x0000000600067308 */ /* 0x000fe20000000800 */
[----:B------:R-:W-:-:S01]  /*4c50*/  FFMA.FTZ R178, R179, UR40, -R196 ;  /* 0x00000028b3b27c23 */ /* 0x000fc200080108c4 */
[----:B------:R-:W-:Y:S01]  /*4c60*/  FFMA.FTZ R164, R181, UR40, -R8 ;  /* 0x00000028b5a47c23 */ /* 0x000fe20008010808 */
[----:B------:R-:W-:-:S01]  /*4c70*/  FFMA.FTZ R179, R182, UR40, -R196 ;  /* 0x00000028b6b37c23 */ /* 0x000fc200080108c4 */
[----:B------:R-:W-:Y:S01]  /*4c80*/  FFMA.FTZ R181, R200, UR40, -R8 ;  /* 0x00000028c8b57c23 */ /* 0x000fe20008010808 */
[----:B------:R-:W-:-:S01]  /*4c90*/  FFMA.FTZ R182, R183, UR40, -R196 ;  /* 0x00000028b7b67c23 */ /* 0x000fc200080108c4 */
[----:B------:R-:W-:Y:S01]  /*4ca0*/  FFMA.FTZ R20, R165, UR40, -R8 ;  /* 0x00000028a5147c23 */ /* 0x000fe20008010808 */
[----:B------:R-:W-:-:S01]  /*4cb0*/  FFMA.FTZ R183, R186, UR40, -R196 ;  /* 0x00000028bab77c23 */ /* 0x000fc200080108c4 */
[----:B------:R-:W1:Y:S01]  /*4cc0*/  MUFU.EX2 R197, R197 ;  /* 0x000000c500c57308 */ /* 0x000e620000000800 */
[----:B0-----:R-:W-:-:S01]  /*4cd0*/  FFMA.FTZ R4, R7, R4, R10 ;  /* 0x0000000407047223 */ /* 0x001fc2000001000a */
[--C-:B------:R-:W-:Y:S01]  /*4ce0*/  FFMA.FTZ R186, R187, UR40, -R196.reuse ;  /* 0x00000028bbba7c23 */ /* 0x100fe200080108c4 */
[----:B------:R-:W-:-:S01]  /*4cf0*/  FFMA.FTZ R187, R190, UR40, -R196 ;  /* 0x00000028bebb7c23 */ /* 0x000fc200080108c4 */
[----:B------:R-:W-:Y:S01]  /*4d00*/  FFMA.FTZ R190, R191, UR40, -R196 ;  /* 0x00000028bfbe7c23 */ /* 0x000fe200080108c4 */
        /* <DEDUP_REMOVED lines=11> */
[----:B------:R-:W2:Y:S01]  /*4dc0*/  MUFU.EX2 R154, R154 ;  /* 0x0000009a009a7308 */ /* 0x000ea20000000800 */
[----:B-1----:R-:W-:-:S01]  /*4dd0*/  FFMA.FTZ R3, R6, R3, R197 ;  /* 0x0000000306037223 */ /* 0x002fc200000100c5 */
[--C-:B------:R-:W-:Y:S01]  /*4de0*/  FFMA.FTZ R173, R192, UR40, -R8.reuse ;  /* 0x00000028c0ad7c23 */ /* 0x100fe20008010808 */
[----:B------:R-:W-:-:S01]  /*4df0*/  FFMA.FTZ R176, R193, UR40, -R8 ;  /* 0x00000028c1b07c23 */ /* 0x000fc20008010808 */
[--C-:B------:R-:W-:Y:S01]  /*4e00*/  FFMA.FTZ R185, R204, UR40, -R8.reuse ;  /* 0x00000028ccb97c23 */ /* 0x100fe20008010808 */
[----:B------:R-:W-:-:S01]  /*4e10*/  FFMA.FTZ R188, R205, UR40, -R8 ;  /* 0x00000028cdbc7c23 */ /* 0x000fc20008010808 */
[----:B------:R-:W-:Y:S01]  /*4e20*/  FFMA.FTZ R189, R208, UR40, -R8 ;  /* 0x00000028d0bd7c23 */ /* 0x000fe20008010808 */
[----:B------:R-:W-:Y:S01]  /*4e30*/  IMAD.U32 R208, RZ, RZ, UR52 ;  /* 0x00000034ffd07e24 */ /* 0x000fe2000f8e00ff */
[----:B------:R-:W1:Y:S01]  /*4e40*/  MUFU.EX2 R11, R11 ;  /* 0x0000000b000b7308 */ /* 0x000e620000000800 */
[----:B0-----:R-:W-:-:S01]  /*4e50*/  FADD.FTZ R4, R9, R4 ;  /* 0x0000000409047221 */ /* 0x001fc20000010000 */
[--C-:B------:R-:W-:Y:S01]  /*4e60*/  FFMA.FTZ R192, R209, UR40, -R8.reuse ;  /* 0x00000028d1c07c23 */ /* 0x100fe20008010808 */
[----:B------:R-:W-:-:S01]  /*4e70*/  FFMA.FTZ R193, R212, UR40, -R8 ;  /* 0x00000028d4c17c23 */ /* 0x000fc20008010808 */
[----:B------:R-:W-:-:S04]  /*4e80*/  FFMA.FTZ R8, R213, UR40, -R8 ;  /* 0x00000028d5087c23 */ /* 0x000fc80008010808 */
[----:B------:R-:W0:Y:S01]  /*4e90*/  MUFU.EX2 R155, R155 ;  /* 0x0000009b009b7308 */ /* 0x000e220000000800 */
[----:B--2---:R-:W-:-:S07]  /*4ea0*/  FADD.FTZ R200, R154, R3 ;  /* 0x000000039ac87221 */ /* 0x004fce0000010000 */
[----:B------:R-:W2:Y:S01]  /*4eb0*/  MUFU.EX2 R12, R12 ;  /* 0x0000000c000c7308 */ /* 0x000ea20000000800 */
[----:B-1----:R-:W-:-:S07]  /*4ec0*/  FADD.FTZ R3, R11, R4 ;  /* 0x000000040b037221 */ /* 0x002fce0000010000 */
[----:B------:R-:W1:Y:S01]  /*4ed0*/  MUFU.EX2 R158, R158 ;  /* 0x0000009e009e7308 */ /* 0x000e620000000800 */
[----:B0-----:R-:W-:-:S01]  /*4ee0*/  FADD.FTZ R191, R155, R200 ;  /* 0x000000c89bbf7221 */ /* 0x001fc20000010000 */
[----:B------:R-:W-:Y:S02]  /*4ef0*/  WARPGROUP.DEPBAR.LE gsb0, 0x0 ;  /* 0x00008000000079c5 */ /* 0x000fe40000010000 */
[----:B------:R-:W-:-:S04]  /*4f00*/  WARPGROUP.ARRIVE ;  /* 0x00000000000079c5 */ /* 0x000fc80000000000 */
[----:B------:R-:W0:Y:S01]  /*4f10*/  MUFU.EX2 R13, R13 ;  /* 0x0000000d000d7308 */ /* 0x000e220000000800 */
[----:B--2---:R-:W-:-:S01]  /*4f20*/  FADD.FTZ R4, R12, R3 ;  /* 0x000000030c047221 */ /* 0x004fc20000010000 */
[----:B------:R-:W2:Y:S01]  /*4f30*/  S2R R219, SR_TID.X ;  /* 0x0000000000db7919 */ /* 0x000ea20000002100 */
[----:B------:R-:W-:Y:S01]  /*4f40*/  QGMMA.64x256x32.F32.E4M3.E4M3 R24, R220, gdesc[UR4], R24, gsb0 ;  /* 0x03e00004dc187df3 */ /* 0x000fe20008000818 */
[----:B------:R-:W-:Y:S01]  /*4f50*/  UIADD3 UR6, UR10, 0x4, URZ ;  /* 0x000000040a067890 */ /* 0x000fe2000fffe03f */
[----:B-1----:R-:W-:Y:S01]  /*4f60*/  FADD.FTZ R200, R158, R191 ;  /* 0x000000bf9ec87221 */ /* 0x002fe20000010000 */
[----:B------:R-:W-:Y:S02]  /*4f70*/  UMOV UR7, 0x40000040 ;  /* 0x4000004000077882 */ /* 0x000fe40000000000 */
[----:B------:R-:W1:Y:S01]  /*4f80*/  MUFU.EX2 R159, R159 ;  /* 0x0000009f009f7308 */ /* 0x000e620000000800 */
[----:B------:R-:W-:-:S01]  /*4f90*/  FFMA.FTZ R191, R194, UR40, -R196 ;  /* 0x00000028c2bf7c23 */ /* 0x000fc200080108c4 */
[----:B------:R-:W-:-:S06]  /*4fa0*/  FFMA.FTZ R194, R195, UR40, -R196 ;  /* 0x00000028c3c27c23 */ /* 0x000fcc00080108c4 */
[----:B------:R-:W3:Y:S01]  /*4fb0*/  MUFU.EX2 R14, R14 ;  /* 0x0000000e000e7308 */ /* 0x000ee20000000800 */
[----:B0-----:R-:W-:-:S07]  /*4fc0*/  FADD.FTZ R3, R13, R4 ;  /* 0x000000040d037221 */ /* 0x001fce0000010000 */
[----:B------:R-:W0:Y:S01]  /*4fd0*/  MUFU.EX2 R162, R162 ;  /* 0x000000a200a27308 */ /* 0x000e220000000800 */
[----:B-1----:R-:W-:-:S07]  /*4fe0*/  FADD.FTZ R201, R159, R200 ;  /* 0x000000c89fc97221 */ /* 0x002fce0000010000 */
[----:B------:R-:W1:Y:S01]  /*4ff0*/  MUFU.EX2 R15, R15 ;  /* 0x0000000f000f7308 */ /* 0x000e620000000800 */
[----:B---3--:R-:W-:-:S01]  /*5000*/  FADD.FTZ R4, R14, R3 ;  /* 0x000000030e047221 */ /* 0x008fc20000010000 */
[----:B--2---:R-:W-:Y:S02]  /*5010*/  LOP3.LUT P1, RZ, R219, 0x7f, RZ, 0xc0, !PT ;  /* 0x0000007fdbff7812 */ /* 0x004fe4000782c0ff */
[----:B------:R-:W-:-:S04]  /*5020*/  SHF.R.U32.HI R219, RZ, 0x7, R219 ;  /* 0x00000007ffdb7819 */ /* 0x000fc800000116db */
[----:B------:R-:W2:Y:S01]  /*5030*/  MUFU.EX2 R163, R163 ;  /* 0x000000a300a37308 */ /* 0x000ea20000000800 */
[----:B0-----:R-:W-:-:S06]  /*5040*/  FADD.FTZ R200, R162, R201 ;  /* 0x000000c9a2c87221 */ /* 0x001fcc0000010000 */
[----:B------:R-:W-:Y:S01]  /*5050*/  @!P1 LEA R208, R208, UR39, 0x3 ;  /* 0x00000027d0d09c11 */ /* 0x000fe2000f8e18ff */
[----:B------:R-:W0:Y:S01]  /*5060*/  MUFU.EX2 R20, R20 ;  /* 0x0000001400147308 */ /* 0x000e220000000800 */
[----:B-1----:R-:W-:-:S07]  /*5070*/  FADD.FTZ R3, R15, R4 ;  /* 0x000000040f037221 */ /* 0x002fce0000010000 */
[----:B------:R-:W1:Y:S01]  /*5080*/  MUFU.EX2 R166, R166 ;  /* 0x000000a600a67308 */ /* 0x000e620000000800 */
[----:B--2---:R-:W-:-:S07]  /*5090*/  FADD.FTZ R195, R163, R200 ;  /* 0x000000c8a3c37221 */ /* 0x004fce0000010000 */
[----:B------:R-:W2:Y:S01]  /*50a0*/  MUFU.EX2 R21, R21 ;  /* 0x0000001500157308 */ /* 0x000ea20000000800 */
[----:B0-----:R-:W-:-:S07]  /*50b0*/  FADD.FTZ R4, R20, R3 ;  /* 0x0000000314047221 */ /* 0x001fce0000010000 */
[----:B------:R-:W0:Y:S01]  /*50c0*/  MUFU.EX2 R167, R167 ;  /* 0x000000a700a77308 */ /* 0x000e220000000800 */
[----:B-1----:R-:W-:-:S01]  /*50d0*/  FADD.FTZ R200, R166, R195 ;  /* 0x000000c3a6c87221 */ /* 0x002fc20000010000 */
[--C-:B------:R-:W-:Y:S01]  /*50e0*/  FFMA.FTZ R195, R198, UR40, -R196.reuse ;  /* 0x00000028c6c37c23 */ /* 0x100fe200080108c4 */
[----:B------:R-:W-:-:S05]  /*50f0*/  FFMA.FTZ R198, R199, UR40, -R196 ;  /* 0x00000028c7c67c23 */ /* 0x000fca00080108c4 */
[----:B------:R-:W1:Y:S01]  /*5100*/  MUFU.EX2 R152, R152 ;  /* 0x0000009800987308 */ /* 0x000e620000000800 */
[----:B--2---:R-:W-:-:S07]  /*5110*/  FADD.FTZ R3, R21, R4 ;  /* 0x0000000415037221 */ /* 0x004fce0000010000 */
[----:B------:R-:W2:Y:S01]  /*5120*/  MUFU.EX2 R170, R170 ;  /* 0x000000aa00aa7308 */ /* 0x000ea20000000800 */
[----:B0-----:R-:W-:-:S07]  /*5130*/  FADD.FTZ R201, R167, R200 ;  /* 0x000000c8a7c97221 */ /* 0x001fce0000010000 */
[----:B------:R-:W0:Y:S01]  /*5140*/  MUFU.EX2 R153, R153 ;  /* 0x0000009900997308 */ /* 0x000e220000000800 */
[----:B-1----:R-:W-:-:S07]  /*5150*/  FADD.FTZ R4, R152, R3 ;  /* 0x0000000398047221 */ /* 0x002fce0000010000 */
        /* <DEDUP_REMOVED lines=9> */
[----:B0-----:R-:W-:-:S01]  /*51f0*/  FADD.FTZ R200, R174, R199 ;  /* 0x000000c7aec87221 */ /* 0x001fc20000010000 */
[----:B------:R-:W-:-:S06]  /*5200*/  FFMA.FTZ R199, R202, UR40, -R196 ;  /* 0x00000028cac77c23 */ /* 0x000fcc00080108c4 */
[----:B------:R-:W0:Y:S01]  /*5210*/  MUFU.EX2 R160, R160 ;  /* 0x000000a000a07308 */ /* 0x000e220000000800 */
[----:B-1----:R-:W-:-:S07]  /*5220*/  FADD.FTZ R3, R157, R4 ;  /* 0x000000049d037221 */ /* 0x002fce0000010000 */
[----:B------:R-:W1:Y:S01]  /*5230*/  MUFU.EX2 R178, R178 ;  /* 0x000000b200b27308 */ /* 0x000e620000000800 */
[----:B--2---:R-:W-:-:S01]  /*5240*/  FADD.FTZ R201, R175, R200 ;  /* 0x000000c8afc97221 */ /* 0x004fc20000010000 */
[----:B------:R-:W-:-:S06]  /*5250*/  FFMA.FTZ R200, R203, UR40, -R196 ;  /* 0x00000028cbc87c23 */ /* 0x000fcc00080108c4 */
        /* <DEDUP_REMOVED lines=16> */
[----:B-1----:R-:W-:-:S01]  /*5360*/  FADD.FTZ R203, R183, R202 ;  /* 0x000000cab7cb7221 */ /* 0x002fc20000010000 */
[----:B------:R-:W-:-:S06]  /*5370*/  FFMA.FTZ R202, R207, UR40, -R196 ;  /* 0x00000028cfca7c23 */ /* 0x000fcc00080108c4 */
        /* <DEDUP_REMOVED lines=10> */
[----:B------:R-:W-:-:S06]  /*5420*/  IADD3 R3, -R219, 0xb, RZ ;  /* 0x0000000bdb037810 */ /* 0x000fcc0007ffe1ff */
[----:B------:R-:W0:Y:S01]  /*5430*/  MUFU.EX2 R191, R191 ;  /* 0x000000bf00bf7308 */ /* 0x000e220000000800 */
[----:B-1----:R-:W-:-:S01]  /*5440*/  FADD.FTZ R204, R190, R203 ;  /* 0x000000cbbecc7221 */ /* 0x002fc20000010000 */
[----:B------:R-:W-:-:S06]  /*5450*/  FFMA.FTZ R203, R210, UR40, -R196 ;  /* 0x00000028d2cb7c23 */ /* 0x000fcc00080108c4 */
[----:B------:R-:W1:Y:S01]  /*5460*/  MUFU.EX2 R176, R176 ;  /* 0x000000b000b07308 */ /* 0x000e620000000800 */
[----:B--2---:R-:W-:-:S01]  /*5470*/  FADD.FTZ R205, R173, R4 ;  /* 0x00000004adcd7221 */ /* 0x004fc20000010000 */
[----:B------:R-:W-:Y:S02]  /*5480*/  WARPGROUP.DEPBAR.LE gsb0, 0x0 ;  /* 0x00008000000079c5 */ /* 0x000fe40000010000 */
[----:B------:R-:W-:-:S04]  /*5490*/  WARPGROUP.ARRIVE ;  /* 0x00000000000079c5 */ /* 0x000fc80000000000 */
[----:B------:R-:W2:Y:S01]  /*54a0*/  MUFU.EX2 R194, R194 ;  /* 0x000000c200c27308 */ /* 0x000ea20000000800 */
[----:B0-----:R-:W-:-:S01]  /*54b0*/  FADD.FTZ R207, R191, R204 ;  /* 0x000000ccbfcf7221 */ /* 0x001fc20000010000 */
[----:B------:R-:W-:Y:S01]  /*54c0*/  QGMMA.64x256x32.F32.E4M3.E4M3 R24, R224, gdesc[UR4], R24, gsb0 ;  /* 0x03e00004e0187df3 */ /* 0x000fe20008000818 */
[----:B------:R-:W-:Y:S01]  /*54d0*/  UIADD3 UR6, UR10, 0x6, URZ ;  /* 0x000000060a067890 */ /* 0x000fe2000fffe03f */
[----:B------:R-:W-:Y:S01]  /*54e0*/  FFMA.FTZ R204, R211, UR40, -R196 ;  /* 0x00000028d3cc7c23 */ /* 0x000fe200080108c4 */
[----:B------:R-:W-:-:S03]  /*54f0*/  UMOV UR7, 0x40000040 ;  /* 0x4000004000077882 */ /* 0x000fc60000000000 */
        /* <DEDUP_REMOVED lines=10> */
[--C-:B------:R-:W-:Y:S01]  /*55a0*/  FFMA.FTZ R205, R214, UR40, -R196.reuse ;  /* 0x00000028d6cd7c23 */ /* 0x100fe200080108c4 */
[----:B------:R-:W-:-:S05]  /*55b0*/  FFMA.FTZ R196, R215, UR40, -R196 ;  /* 0x00000028d7c47c23 */ /* 0x000fca00080108c4 */
        /* <DEDUP_REMOVED lines=14> */
[----:B------:R-:W-:Y:S01]  /*56a0*/  MUFU.EX2 R189, R189 ;  /* 0x000000bd00bd7308 */ /* 0x000fe20000000800 */
[----:B-1----:R-:W-:-:S07]  /*56b0*/  FADD.FTZ R4, R188, R207 ;  /* 0x000000cfbc047221 */ /* 0x002fce0000010000 */
[----:B------:R-:W0:Y:S01]  /*56c0*/  MUFU.EX2 R203, R203 ;  /* 0x000000cb00cb7308 */ /* 0x000e220000000800 */
[----:B--2---:R-:W-:-:S07]  /*56d0*/  FADD.FTZ R206, R202, R209 ;  /* 0x000000d1cace7221 */ /* 0x004fce0000010000 */
[----:B------:R-:W-:Y:S08]  /*56e0*/  MUFU.EX2 R192, R192 ;  /* 0x000000c000c07308 */ /* 0x000ff00000000800 */
[----:B------:R-:W1:Y:S01]  /*56f0*/  MUFU.EX2 R204, R204 ;  /* 0x000000cc00cc7308 */ /* 0x000e620000000800 */
[----:B0-----:R-:W-:-:S07]  /*5700*/  FADD.FTZ R207, R203, R206 ;  /* 0x000000cecbcf7221 */ /* 0x001fce0000010000 */
[----:B------:R-:W-:Y:S08]  /*5710*/  MUFU.EX2 R193, R193 ;  /* 0x000000c100c17308 */ /* 0x000ff00000000800 */
[----:B------:R-:W0:Y:S01]  /*5720*/  MUFU.EX2 R205, R205 ;  /* 0x000000cd00cd7308 */ /* 0x000e220000000800 */
[----:B-1----:R-:W-:-:S07]  /*5730*/  FADD.FTZ R206, R204, R207 ;  /* 0x000000cfccce7221 */ /* 0x002fce0000010000 */
[----:B------:R-:W1:Y:S08]  /*5740*/  MUFU.EX2 R8, R8 ;  /* 0x0000000800087308 */ /* 0x000e700000000800 */
[----:B------:R-:W2:Y:S01]  /*5750*/  MUFU.EX2 R196, R196 ;  /* 0x000000c400c47308 */ /* 0x000ea20000000800 */
[----:B0-----:R-:W-:-:S01]  /*5760*/  FADD.FTZ R207, R205, R206 ;  /* 0x000000cecdcf7221 */ /* 0x001fc20000010000 */
[----:B------:R-:W-:-:S02]  /*5770*/  WARPGROUP.DEPBAR.LE gsb0, 0x0 ;  /* 0x00008000000079c5 */ /* 0x000fc40000010000 */
[----:B------:R-:W-:-:S06]  /*5780*/  WARPGROUP.ARRIVE ;  /* 0x00000000000079c5 */ /* 0x000fcc0000000000 */
[----:B------:R-:W-:Y:S03]  /*5790*/  QGMMA.64x256x32.F32.E4M3.E4M3 R24, R228, gdesc[UR4], R24, gsb0 ;  /* 0x03e00004e4187df3 */ /* 0x000fe60008000818 */
[----:B------:R-:W-:Y:S02]  /*57a0*/  WARPGROUP.DEPBAR.LE gsb0, 0x0 ;  /* 0x00008000000079c5 */ /* 0x000fe40000010000 */
[----:B------:R0:W-:Y:S06]  /*57b0*/  BAR.ARV R3, 0x100 ;  /* 0x000400030000751d */ /* 0x0001ec0000002000 */
[----:B0-----:R-:W-:-:S05]  /*57c0*/  @!P1 VIADD R3, R208, 0x38840 ;  /* 0x00038840d0039836 */ /* 0x001fca0000000000 */
[----:B------:R-:W-:-:S04]  /*57d0*/  @!P1 PRMT R3, RZ, 0x654, R3 ;  /* 0x00000654ff039816 */ /* 0x000fc80000000003 */
[----:B------:R0:W-:Y:S02]  /*57e0*/  @!P1 SYNCS.ARRIVE.TRANS64.RED.A1T0 RZ, [R3+URZ], RZ ;  /* 0x000000ff03ff99a7 */ /* 0x0001e4000810043f */
[----:B0-----:R-:W-:-:S04]  /*57f0*/  FADD.FTZ R3, R189, R4 ;  /* 0x00000004bd037221 */ /* 0x001fc80000010000 */
[----:B------:R-:W-:-:S04]  /*5800*/  FADD.FTZ R4, R192, R3 ;  /* 0x00000003c0047221 */ /* 0x000fc80000010000 */
[----:B------:R-:W-:-:S04]  /*5810*/  FADD.FTZ R3, R193, R4 ;  /* 0x00000004c1037221 */ /* 0x000fc80000010000 */
[----:B-1----:R-:W-:Y:S01]  /*5820*/  FADD.FTZ R4, R8, R3 ;  /* 0x0000000308047221 */ /* 0x002fe20000010000 */
[----:B--2---:R-:W-:-:S01]  /*5830*/  FADD.FTZ R3, R196, R207 ;  /* 0x000000cfc4037221 */ /* 0x004fc20000010000 */
[----:B------:R-:W-:Y:S06]  /*5840*/  @!P0 BRA `(.L_x_24) ;  /* 0x0000000000048947 */ /* 0x000fec0003800000 */
[----:B------:R-:W-:Y:S01]  /*5850*/  BPT.TRAP 0x1 ;  /* 0x000000040000795c */ /* 0x000fe20000300000 */
.L_x_24:
[----:B------:R-:W-:Y:S01]  /*5860*/  ULEA UR6, UR51, UR39, 0x3 ;  /* 0x0000002733067291 */ /* 0x000fe2000f8e183f */
[----:B------:R-:W-:Y:S01]  /*5870*/  ISETP.LT.AND P1, PT, RZ, UR50, PT ;  /* 0x00000032ff007c0c */ /* 0x000fe2000bf21270 */
[----:B------:R-:W-:Y:S01]  /*5880*/  UIADD3 UR7, UR50, -0x1, URZ ;  /* 0xffffffff32077890 */ /* 0x000fe2000fffe03f */
[----:B------:R-:W-:Y:S01]  /*5890*/  F2FP.SATFINITE.E4M3.F32.PACK_AB_MERGE_C R11, R12, R11, RZ ;  /* 0x0000000b0c0b723e */ /* 0x000fe200048070ff */
[----:B------:R-:W-:Y:S01]  /*58a0*/  UIADD3 UR6, UR6, 0x38860, URZ ;  /* 0x0003886006067890 */ /* 0x000fe2000fffe03f */
[----:B------:R-:W-:Y:S01]  /*58b0*/  F2FP.SATFINITE.E4M3.F32.PACK_AB_MERGE_C R155, R158, R155, RZ ;  /* 0x0000009b9e9b723e */ /* 0x000fe200048070ff */
[----:B------:R-:W-:Y:S01]  /*58c0*/  UMOV UR53, UR44 ;  /* 0x0000002c00357c82 */ /* 0x000fe20008000000 */
[----:B------:R-:W-:Y:S01]  /*58d0*/  F2FP.SATFINITE.E4M3.F32.PACK_AB_MERGE_C R15, R20, R15, RZ ;  /* 0x0000000f140f723e */ /* 0x000fe200048070ff */
[----:B------:R-:W-:Y:S01]  /*58e0*/  UPRMT UR6, UR36, 0x654, UR6 ;  /* 0x0000065424067896 */ /* 0x000fe20008000006 */
[----:B------:R-:W-:Y:S01]  /*58f0*/  F2FP.SATFINITE.E4M3.F32.PACK_AB_MERGE_C R163, R166, R163, RZ ;  /* 0x000000a3a6a3723e */ /* 0x000fe200048070ff */
[----:B------:R-:W-:Y:S01]  /*5900*/  UMOV UR50, UR7 ;  /* 0x0000000700327c82 */ /* 0x000fe20008000000 */
[----:B------:R-:W-:Y:S01]  /*5910*/  F2FP.SATFINITE.E4M3.F32.PACK_AB_MERGE_C R153, R156, R153, RZ ;  /* 0x000000999c99723e */ /* 0x000fe200048070ff */
[----:B------:R-:W-:Y:S01]  /*5920*/  UMOV UR51, UR52 ;  /* 0x0000003400337c82 */ /* 0x000fe20008000000 */
[----:B------:R-:W-:Y:S01]  /*5930*/  F2FP.SATFINITE.E4M3.F32.PACK_AB_MERGE_C R171, R174, R171, RZ ;  /* 0x000000abaeab723e */ /* 0x000fe200048070ff */
[----:B------:R-:W-:Y:S01]  /*5940*/  FMUL.FTZ R24, R24, R7 ;  /* 0x0000000718187220 */ /* 0x000fe20000410000 */
[----:B------:R-:W-:Y:S01]  /*5950*/  F2FP.SATFINITE.E4M3.F32.PACK_AB_MERGE_C R161, R164, R161, RZ ;  /* 0x000000a1a4a1723e */ /* 0x000fe200048070ff */
[----:B------:R-:W-:Y:S01]  /*5960*/  FMUL.FTZ R25, R25, R7 ;  /* 0x0000000719197220 */ /* 0x000fe20000410000 */
[----:B------:R-:W-:Y:S01]  /*5970*/  F2FP.SATFINITE.E4M3.F32.PACK_AB_MERGE_C R179, R182, R179, RZ ;  /* 0x000000b3b6b3723e */ /* 0x000fe200048070ff */
[----:B------:R-:W-:Y:S01]  /*5980*/  SYNCS.ARRIVE.TRANS64.RED.A1T0 RZ, [UR6], RZ ;  /* 0x000000ffffff79a7 */ /* 0x000fe20008100406 */
[----:B------:R-:W-:Y:S01]  /*5990*/  F2FP.SATFINITE.E4M3.F32.PACK_AB_MERGE_C R169, R172, R169, RZ ;  /* 0x000000a9aca9723e */ /* 0x000fe200048070ff */
[----:B------:R-:W-:Y:S01]  /*59a0*/  FMUL.FTZ R28, R28, R7 ;  /* 0x000000071c1c7220 */ /* 0x000fe20000410000 */
        /* <DEDUP_REMOVED lines=13> */
[-C--:B------:R-:W-:Y:S01]  /*5a80*/  FMUL.FTZ R41, R41, R7.reuse ;  /* 0x0000000729297220 */ /* 0x080fe20000410000 */
        /* <DEDUP_REMOVED lines=53> */
[----:B------:R-:W-:Y:S01]  /*5de0*/  FMUL.FTZ R149, R149, R7 ;  /* 0x0000000795957220 */ /* 0x000fe20000410000 */
        /* <DEDUP_REMOVED lines=64> */
[----:B------:R-:W-:Y:S01]  /*61f0*/  F2FP.SATFINITE.E4M3.F32.PACK_AB_MERGE_C R216, R9, R10, R11 ;  /* 0x0000000a09d8723e */ /* 0x000fe2000480700b */
[----:B------:R-:W-:Y:S01]  /*6200*/  IMAD.MOV.U32 R6, RZ, RZ, R5 ;  /* 0x000000ffff067224 */ /* 0x000fe200078e0005 */
[----:B------:R-:W-:Y:S01]  /*6210*/  F2FP.SATFINITE.E4M3.F32.PACK_AB_MERGE_C R217, R154, R197, R155 ;  /* 0x000000c59ad9723e */ /* 0x000fe2000480709b */
[----:B------:R-:W-:Y:S01]  /*6220*/  IMAD.MOV.U32 R7, RZ, RZ, R0 ;  /* 0x000000ffff077224 */ /* 0x000fe200078e0000 */
[----:B------:R-:W-:-:S02]  /*6230*/  F2FP.SATFINITE.E4M3.F32.PACK_AB_MERGE_C R218, R14, R13, R15 ;  /* 0x0000000d0eda723e */ /* 0x000fc4000480700f */
[----:B------:R-:W-:Y:S02]  /*6240*/  F2FP.SATFINITE.E4M3.F32.PACK_AB_MERGE_C R219, R162, R159, R163 ;  /* 0x0000009fa2db723e */ /* 0x000fe400048070a3 */
[----:B------:R-:W-:Y:S02]  /*6250*/  F2FP.SATFINITE.E4M3.F32.PACK_AB_MERGE_C R220, R152, R21, R153 ;  /* 0x0000001598dc723e */ /* 0x000fe40004807099 */
[----:B------:R-:W-:Y:S02]  /*6260*/  F2FP.SATFINITE.E4M3.F32.PACK_AB_MERGE_C R221, R170, R167, R171 ;  /* 0x000000a7aadd723e */ /* 0x000fe400048070ab */
[----:B------:R-:W-:Y:S02]  /*6270*/  F2FP.SATFINITE.E4M3.F32.PACK_AB_MERGE_C R222, R160, R157, R161 ;  /* 0x0000009da0de723e */ /* 0x000fe400048070a1 */
[----:B------:R-:W-:Y:S02]  /*6280*/  F2FP.SATFINITE.E4M3.F32.PACK_AB_MERGE_C R223, R178, R175, R179 ;  /* 0x000000afb2df723e */ /* 0x000fe400048070b3 */
[----:B------:R-:W-:-:S02]  /*6290*/  F2FP.SATFINITE.E4M3.F32.PACK_AB_MERGE_C R224, R168, R165, R169 ;  /* 0x000000a5a8e0723e */ /* 0x000fc400048070a9 */
[----:B------:R-:W-:Y:S02]  /*62a0*/  F2FP.SATFINITE.E4M3.F32.PACK_AB_MERGE_C R225, R186, R183, R187 ;  /* 0x000000b7bae1723e */ /* 0x000fe400048070bb */
[----:B------:R-:W-:Y:S02]  /*62b0*/  F2FP.SATFINITE.E4M3.F32.PACK_AB_MERGE_C R226, R176, R173, R177 ;  /* 0x000000adb0e2723e */ /* 0x000fe400048070b1 */
[----:B------:R-:W-:Y:S02]  /*62c0*/  F2FP.SATFINITE.E4M3.F32.PACK_AB_MERGE_C R227, R194, R191, R195 ;  /* 0x000000bfc2e3723e */ /* 0x000fe400048070c3 */
[----:B------:R-:W-:Y:S02]  /*62d0*/  F2FP.SATFINITE.E4M3.F32.PACK_AB_MERGE_C R228, R184, R181, R185 ;  /* 0x000000b5b8e4723e */ /* 0x000fe400048070b9 */
[----:B------:R-:W-:Y:S02]  /*62e0*/  F2FP.SATFINITE.E4M3.F32.PACK_AB_MERGE_C R229, R200, R199, R201 ;  /* 0x000000c7c8e5723e */ /* 0x000fe400048070c9 */
[----:B------:R-:W-:-:S02]  /*62f0*/  F2FP.SATFINITE.E4M3.F32.PACK_AB_MERGE_C R230, R192, R189, R8 ;  /* 0x000000bdc0e6723e */ /* 0x000fc40004807008 */
[----:B------:R-:W-:Y:S01]  /*6300*/  F2FP.SATFINITE.E4M3.F32.PACK_AB_MERGE_C R231, R204, R203, R196 ;  /* 0x000000cbcce7723e */ /* 0x000fe200048070c4 */
[----:B------:R-:W-:Y:S06]  /*6310*/  @P1 BRA `(.L_x_25) ;  /* 0xffffffdc003c1947 */ /* 0x000fec000383ffff */
.L_x_15:
[----:B------:R-:W-:Y:S06]  /*6320*/  BAR.ARV 0x8, 0x180 ;  /* 0x0206000000007b1d */ /* 0x000fec0000002000 */
[----:B------:R-:W-:Y:S05]  /*6330*/  @!P0 BRA `(.L_x_26) ;  /* 0x0000000000048947 */ /* 0x000fea0003800000 */
[----:B------:R-:W-:Y:S01]  /*6340*/  BPT.TRAP 0x1 ;  /* 0x000000040000795c */ /* 0x000fe20000300000 */
.L_x_26:
[----:B------:R-:W-:Y:S01]  /*6350*/  ULEA UR8, UR52, UR39, 0x3 ;  /* 0x0000002734087291 */ /* 0x000fe2000f8e183f */
[----:B------:R-:W-:-:S05]  /*6360*/  IMAD.U32 R6, RZ, RZ, UR44 ;  /* 0x0000002cff067e24 */ /* 0x000fca000f8e00ff */
[----:B------:R-:W-:-:S04]  /*6370*/  SHF.L.U32 R6, R6, 0x1f, RZ ;  /* 0x0000001f06067819 */ /* 0x000fc800000006ff */
[----:B------:R0:W1:Y:S01]  /*6380*/  SYNCS.PHASECHK.TRANS64.TRYWAIT P1, [UR8+0x38850], R6 ;  /* 0x03885006ff0075a7 */ /* 0x0000620008020148 */
[----:B------:R-:W-:Y:S05]  /*6390*/  @!P0 BRA `(.L_x_27) ;  /* 0x0000000000048947 */ /* 0x000fea0003800000 */
[----:B------:R-:W-:Y:S01]  /*63a0*/  BPT.TRAP 0x1 ;  /* 0x000000040000795c */ /* 0x000fe20000300000 */
.L_x_27:
[----:B-1----:R-:W-:Y:S05]  /*63b0*/  @P1 BRA `(.L_x_28) ;  /* 0x0000000000081947 */ /* 0x002fea0003800000 */
[----:B------:R-:W1:Y:S02]  /*63c0*/  SYNCS.PHASECHK.TRANS64.TRYWAIT P1, [UR8+0x38850], R6 ;  /* 0x03885006ff0075a7 */ /* 0x000e640008020148 */
[----:B-1----:R-:W-:Y:S05]  /*63d0*/  @!P1 BRA `(.L_x_29) ;  /* 0x00000078000c9947 */ /* 0x002fea0003800000 */
.L_x_28:
[----:B------:R-:W-:Y:S01]  /*63e0*/  UIADD3 UR4, UR39, 0x400, URZ ;  /* 0x0000040027047890 */ /* 0x000fe2000fffe03f */
[----:B------:R-:W-:Y:S01]  /*63f0*/  WARPGROUP.ARRIVE ;  /* 0x00000000000079c5 */ /* 0x000fe20000000000 */
[----:B------:R-:W-:Y:S01]  /*6400*/  UMOV UR7, 0x40000040 ;  /* 0x4000004000077882 */ /* 0x000fe20000000000 */
[----:B------:R-:W-:Y:S01]  /*6410*/  IMAD.MOV.U32 R8, RZ, RZ, 0x3f800000 ;  /* 0x3f800000ff087424 */ /* 0x000fe200078e00ff */
[----:B------:R-:W-:-:S04]  /*6420*/  USHF.R.U32.HI UR4, URZ, 0x4, UR4 ;  /* 0x000000043f047899 */ /* 0x000fc80008011604 */
[----:B------:R-:W-:-:S04]  /*6430*/  ULOP3.LUT UR4, UR4, 0x3fff, URZ, 0xc0, !UPT ;  /* 0x00003fff04047892 */ /* 0x000fc8000f8ec03f */
[----:B------:R-:W-:-:S04]  /*6440*/  ULOP3.LUT UR4, UR4, 0x10000, URZ, 0xfc, !UPT ;  /* 0x0001000004047892 */ /* 0x000fc8000f8efc3f */
[----:B------:R-:W-:-:S03]  /*6450*/  ULEA UR9, UR52, UR4, 0xb ;  /* 0x0000000434097291 */ /* 0x000fc6000f8e583f */
[----:B------:R-:W-:Y:S02]  /*6460*/  ULDC.64 UR4, c[0x0][0x9a0] ;  /* 0x0002680000047ab9 */ /* 0x000fe40000000a00 */
[----:B------:R-:W-:Y:S02]  /*6470*/  UISETP.NE.U32.AND UP0, UPT, UR4, URZ, UPT ;  /* 0x0000003f0400728c */ /* 0x000fe4000bf05070 */
[----:B------:R-:W-:Y:S02]  /*6480*/  UMOV UR6, UR9 ;  /* 0x0000000900067c82 */ /* 0x000fe40008000000 */
[----:B------:R-:W-:Y:S01]  /*6490*/  QGMMA.64x256x32.F32.E4M3.E4M3 R24, R216, gdesc[UR4], R24, gsb0 ;  /* 0x03e00004d8187df3 */ /* 0x000fe20008000818 */
[----:B------:R-:W-:Y:S01]  /*64a0*/  UIADD3 UR6, UR9, 0x2, URZ ;  /* 0x0000000209067890 */ /* 0x000fe2000fffe03f */
[----:B------:R-:W-:Y:S01]  /*64b0*/  UMOV UR7, 0x40000040 ;  /* 0x4000004000077882 */ /* 0x000fe20000000000 */
[----:B------:R-:W-:-:S06]  /*64c0*/  UISETP.NE.AND.EX UP0, UPT, UR5, URZ, UPT, UP0 ;  /* 0x0000003f0500728c */ /* 0x000fcc000bf05300 */
[----:B------:R-:W-:-:S05]  /*64d0*/  PLOP3.LUT P1, PT, PT, PT, UP0, 0x80, 0x0 ;  /* 0x000000000000781c */ /* 0x000fca0003f2f008 */
[----:B------:R-:W-:Y:S01]  /*64e0*/  @UP0 USHF.R.S32.HI UR10, URZ, 0x1f, UR42 ;  /* 0x0000001f3f0a0899 */ /* 0x000fe2000801142a */
[----:B------:R-:W-:Y:S01]  /*64f0*/  @UP0 ULDC.64 UR12, c[0x0][0x9c8] ;  /* 0x00027200000c0ab9 */ /* 0x000fe20000000a00 */
[----:B------:R-:W-:Y:S02]  /*6500*/  @UP0 ULDC.64 UR14, c[0x0][0x9d0] ;  /* 0x00027400000e0ab9 */ /* 0x000fe40000000a00 */
[----:B------:R-:W-:-:S04]  /*6510*/  @UP0 UIMAD UR10, UR10, UR12, URZ ;  /* 0x0000000c0a0a02a4 */ /* 0x000fc8000f8e023f */
[----:B------:R-:W-:Y:S01]  /*6520*/  @UP0 UIMAD UR10, UR42, UR13, UR10 ;  /* 0x0000000d2a0a02a4 */ /* 0x000fe2000f8e020a */
[----:B------:R-:W-:Y:S02]  /*6530*/  WARPGROUP.DEPBAR.LE gsb0, 0x0 ;  /* 0x00008000000079c5 */ /* 0x000fe40000010000 */
[----:B------:R-:W-:-:S06]  /*6540*/  WARPGROUP.ARRIVE ;  /* 0x00000000000079c5 */ /* 0x000fcc0000000000 */
[----:B------:R-:W-:Y:S01]  /*6550*/  QGMMA.64x256x32.F32.E4M3.E4M3 R24, R220, gdesc[UR4], R24, gsb0 ;  /* 0x03e00004dc187df3 */ /* 0x000fe20008000818 */
[----:B------:R-:W-:Y:S01]  /*6560*/  @UP0 UIADD3 UR6, -UR42, URZ, URZ ;  /* 0x0000003f2a060290 */ /* 0x000fe2000fffe13f */
[----:B------:R-:W-:-:S03]  /*6570*/  @UP0 ULDC UR7, c[0x0][0xc44] ;  /* 0x0003110000070ab9 */ /* 0x000fc60000000800 */
[----:B------:R-:W-:Y:S02]  /*6580*/  @UP0 UIMAD UR11, UR7, UR6, UR43 ;  /* 0x00000006070b02a4 */ /* 0x000fe4000f8e022b */
[----:B------:R-:W-:Y:S02]  /*6590*/  @UP0 UIMAD.WIDE.U32 UR6, UR42, UR12, URZ ;  /* 0x0000000c2a0602a5 */ /* 0x000fe4000f8e003f */
[----:B------:R-:W-:Y:S02]  /*65a0*/  @UP0 USHF.R.S32.HI UR12, URZ, 0x1f, UR11 ;  /* 0x0000001f3f0c0899 */ /* 0x000fe4000801140b */
[----:B------:R-:W-:Y:S02]  /*65b0*/  @UP0 UIADD3 UR7, UR7, UR10, URZ ;  /* 0x0000000a07070290 */ /* 0x000fe4000fffe03f */
[----:B------:R-:W-:Y:S02]  /*65c0*/  @UP0 UIMAD UR10, UR12, UR14, URZ ;  /* 0x0000000e0c0a02a4 */ /* 0x000fe4000f8e023f */
[----:B------:R-:W-:-:S02]  /*65d0*/  UIADD3 UR12, UR9, 0x4, URZ ;  /* 0x00000004090c7890 */ /* 0x000fc4000fffe03f */
[----:B------:R-:W-:Y:S02]  /*65e0*/  @UP0 UIMAD UR13, UR11, UR15, UR10 ;  /* 0x0000000f0b0d02a4 */ /* 0x000fe4000f8e020a */
[----:B------:R-:W-:-:S03]  /*65f0*/  @UP0 UIMAD.WIDE.U32 UR10, UR11, UR14, UR6 ;  /* 0x0000000e0b0a02a5 */ /* 0x000fc6000f8e0006 */
[----:B------:R-:W-:Y:S01]  /*6600*/  UMOV UR6, UR12 ;  /* 0x0000000c00067c82 */ /* 0x000fe20008000000 */
[----:B------:R-:W-:Y:S01]  /*6610*/  UMOV UR7, 0x40000040 ;  /* 0x4000004000077882 */ /* 0x000fe20000000000 */
[----:B------:R-:W-:Y:S02]  /*6620*/  @UP0 UIADD3 UR11, UR11, UR13, URZ ;  /* 0x0000000d0b0b0290 */ /* 0x000fe4000fffe03f */
[----:B------:R-:W-:-:S04]  /*6630*/  @UP0 ULEA UR4, UP1, UR10, UR4, 0x2 ;  /* 0x000000040a040291 */ /* 0x000fc8000f82103f */
[----:B------:R-:W-:Y:S02]  /*6640*/  @UP0 ULEA.HI.X UR5, UR10, UR5, UR11, 0x2, UP1 ;  /* 0x000000050a050291 */ /* 0x000fe400088f140b */
[----:B01----:R-:W-:-:S04]  /*6650*/  IMAD.U32 R6, RZ, RZ, UR4 ;  /* 0x00000004ff067e24 */ /* 0x003fc8000f8e00ff */
[----:B------:R-:W-:-:S05]  /*6660*/  IMAD.U32 R7, RZ, RZ, UR5 ;  /* 0x00000005ff077e24 */ /* 0x000fca000f8e00ff */
[----:B------:R0:W2:Y:S01]  /*6670*/  @P1 LDG.E R8, desc[UR48][R6.64] ;  /* 0x0000003006081981 */ /* 0x0000a2000c1e1900 */
[----:B------:R-:W-:Y:S02]  /*6680*/  WARPGROUP.DEPBAR.LE gsb0, 0x0 ;  /* 0x00008000000079c5 */ /* 0x000fe40000010000 */
[----:B------:R-:W-:-:S06]  /*6690*/  WARPGROUP.ARRIVE ;  /* 0x00000000000079c5 */ /* 0x000fcc0000000000 */
[----:B------:R-:W-:Y:S01]  /*66a0*/  QGMMA.64x256x32.F32.E4M3.E4M3 R24, R224, gdesc[UR4], R24, gsb0 ;  /* 0x03e00004e0187df3 */ /* 0x000fe20008000818 */
[----:B------:R-:W-:Y:S01]  /*66b0*/  UIADD3 UR6, UR9, 0x6, URZ ;  /* 0x0000000609067890 */ /* 0x000fe2000fffe03f */
[----:B------:R-:W-:Y:S01]  /*66c0*/  UMOV UR7, 0x40000040 ;  /* 0x4000004000077882 */ /* 0x000fe20000000000 */
[----:B------:R-:W1:Y:S04]  /*66d0*/  SHFL.BFLY PT, R9, R4, 0x2, 0x1f ;  /* 0x0c401f0004097f89 */ /* 0x000e6800000e0000 */
[----:B------:R-:W3:Y:S01]  /*66e0*/  SHFL.BFLY PT, R12, R3, 0x2, 0x1f ;  /* 0x0c401f00030c7f89 */ /* 0x000ee200000e0000 */
[----:B-1----:R-:W-:-:S01]  /*66f0*/  FADD.FTZ R9, R9, R4 ;  /* 0x0000000409097221 */ /* 0x002fc20000010000 */
[----:B---3--:R-:W-:-:S04]  /*6700*/  FADD.FTZ R12, R12, R3 ;  /* 0x000000030c0c7221 */ /* 0x008fc80000010000 */
[----:B------:R-:W1:Y:S04]  /*6710*/  SHFL.BFLY PT, R10, R9, 0x1, 0x1f ;  /* 0x0c201f00090a7f89 */ /* 0x000e6800000e0000 */
[----:B------:R-:W3:Y:S01]  /*6720*/  SHFL.BFLY PT, R11, R12, 0x1, 0x1f ;  /* 0x0c201f000c0b7f89 */ /* 0x000ee200000e0000 */
[----:B0-----:R-:W-:Y:S02]  /*6730*/  IMAD.MOV.U32 R7, RZ, RZ, RZ ;  /* 0x000000ffff077224 */ /* 0x001fe400078e00ff */
[----:B-1----:R-:W-:Y:S01]  /*6740*/  FADD.FTZ R13, R9, R10 ;  /* 0x0000000a090d7221 */ /* 0x002fe20000010000 */
[----:B---3--:R-:W-:-:S04]  /*6750*/  FADD.FTZ R14, R12, R11 ;  /* 0x0000000b0c0e7221 */ /* 0x008fc80000010000 */
[C---:B------:R-:W-:Y:S01]  /*6760*/  FSETP.NE.FTZ.AND P1, PT, R13.reuse, RZ, PT ;  /* 0x000000ff0d00720b */ /* 0x040fe20003f35000 */
[----:B------:R-:W-:Y:S01]  /*6770*/  FMUL.FTZ R6, R13, 0.00390625 ;  /* 0x3b8000000d067820 */ /* 0x000fe20000410000 */
[----:B------:R-:W-:-:S04]  /*6780*/  FMUL.FTZ R15, R14, 0.00390625 ;  /* 0x3b8000000e0f7820 */ /* 0x000fc80000410000 */
[----:B------:R-:W-:Y:S02]  /*6790*/  FSETP.NE.FTZ.AND P2, PT, R6, RZ, PT ;  /* 0x000000ff0600720b */ /* 0x000fe40003f55000 */
[----:B------:R-:W-:-:S05]  /*67a0*/  FSETP.NE.FTZ.AND P3, PT, R15, RZ, PT ;  /* 0x000000ff0f00720b */ /* 0x000fca0003f75000 */
[----:B------:R0:W-:Y:S01]  /*67b0*/  @P1 MUFU.RCP R7, R13 ;  /* 0x0000000d00071308 */ /* 0x0001e20000001000 */
[----:B------:R-:W-:Y:S01]  /*67c0*/  FSETP.NE.FTZ.AND P1, PT, R14, RZ, PT ;  /* 0x000000ff0e00720b */ /* 0x000fe20003f35000 */
[----:B------:R-:W-:-:S06]  /*67d0*/  IMAD.MOV.U32 R11, RZ, RZ, RZ ;  /* 0x000000ffff0b7224 */ /* 0x000fcc00078e00ff */
[----:B------:R-:W1:Y:S08]  /*67e0*/  @P2 MUFU.LG2 R6, R6 ;  /* 0x0000000600062308 */ /* 0x000e700000000c00 */
[----:B------:R-:W3:Y:S08]  /*67f0*/  @P3 MUFU.LG2 R10, R15 ;  /* 0x0000000f000a3308 */ /* 0x000ef00000000c00 */
[----:B------:R-:W4:Y:S01]  /*6800*/  @P1 MUFU.RCP R11, R14 ;  /* 0x0000000e000b1308 */ /* 0x000f220000001000 */
[----:B------:R-:W-:-:S02]  /*6810*/  IMAD.U32 R9, RZ, RZ, UR40 ;  /* 0x00000028ff097e24 */ /* 0x000fc4000f8e00ff */
[----:B------:R-:W-:Y:S01]  /*6820*/  IMAD.U32 R12, RZ, RZ, UR40 ;  /* 0x00000028ff0c7e24 */ /* 0x000fe2000f8e00ff */
[----:B------:R-:W-:Y:S02]  /*6830*/  WARPGROUP.DEPBAR.LE gsb0, 0x0 ;  /* 0x00008000000079c5 */ /* 0x000fe40000010000 */
[----:B------:R-:W-:-:S06]  /*6840*/  WARPGROUP.ARRIVE ;  /* 0x00000000000079c5 */ /* 0x000fcc0000000000 */
[----:B------:R-:W-:Y:S01]  /*6850*/  QGMMA.64x256x32.F32.E4M3.E4M3 R24, R228, gdesc[UR4], R24, gsb0 ;  /* 0x03e00004e4187df3 */ /* 0x000fe20008000818 */
[----:B------:R-:W-:Y:S01]  /*6860*/  @P2 FMUL.FTZ R9, R9, 0.69314718246459960938 ;  /* 0x3f31721809092820 */ /* 0x000fe20000410000 */
[----:B0-----:R-:W-:Y:S01]  /*6870*/  @P3 FMUL.FTZ R13, R12, 0.69314718246459960938 ;  /* 0x3f3172180c0d3820 */ /* 0x001fe20000410000 */
[----:B-1----:R-:W-:Y:S01]  /*6880*/  @P2 FMUL.FTZ R6, R6, 0.69314718246459960938 ;  /* 0x3f31721806062820 */ /* 0x002fe20000410000 */
[----:B---3--:R-:W-:Y:S01]  /*6890*/  @P3 FMUL.FTZ R10, R10, 0.69314718246459960938 ;  /* 0x3f3172180a0a3820 */ /* 0x008fe20000410000 */
[----:B------:R-:W-:Y:S02]  /*68a0*/  IMAD.MOV.U32 R4, RZ, RZ, -0x800000 ;  /* 0xff800000ff047424 */ /* 0x000fe400078e00ff */
[----:B--2---:R-:W-:Y:S01]  /*68b0*/  FMUL.FTZ R158, R7, R8 ;  /* 0x00000008079e7220 */ /* 0x004fe20000410000 */
[----:B------:R-:W-:Y:S02]  /*68c0*/  IMAD.MOV.U32 R3, RZ, RZ, -0x800000 ;  /* 0xff800000ff037424 */ /* 0x000fe400078e00ff */
[----:B------:R-:W-:Y:S01]  /*68d0*/  @P2 FFMA.FTZ R4, R9, R0, R6 ;  /* 0x0000000009042223 */ /* 0x000fe20000010006 */
[----:B------:R-:W-:-:S01]  /*68e0*/  @P3 FFMA.FTZ R3, R13, R5, R10 ;  /* 0x000000050d033223 */ /* 0x000fc2000001000a */
[----:B----4-:R-:W-:Y:S01]  /*68f0*/  FMUL.FTZ R8, R11, R8 ;  /* 0x000000080b087220 */ /* 0x010fe20000410000 */
[----:B------:R-:W-:-:S02]  /*6900*/  WARPGROUP.DEPBAR.LE gsb0, 0x0 ;  /* 0x00008000000079c5 */ /* 0x000fc40000010000 */
[----:B------:R-:W-:Y:S05]  /*6910*/  @!P0 BRA `(.L_x_30) ;  /* 0x0000000000048947 */ /* 0x000fea0003800000 */
[----:B------:R-:W-:Y:S01]  /*6920*/  BPT.TRAP 0x1 ;  /* 0x000000040000795c */ /* 0x000fe20000300000 */
.L_x_30:
[----:B------:R-:W0:Y:S01]  /*6930*/  S2R R159, SR_TID.X ;  /* 0x00000000009f7919 */ /* 0x000e220000002100 */
[-C--:B------:R-:W-:Y:S01]  /*6940*/  FMUL.FTZ R157, R24, R158.reuse ;  /* 0x0000009e189d7220 */ /* 0x080fe20000410000 */
[-C--:B------:R-:W-:Y:S01]  /*6950*/  FMUL.FTZ R24, R45, R158.reuse ;  /* 0x0000009e2d187220 */ /* 0x080fe20000410000 */
[-C--:B------:R-:W-:Y:S01]  /*6960*/  FMUL.FTZ R45, R41, R158.reuse ;  /* 0x0000009e292d7220 */ /* 0x080fe20000410000 */
[-C--:B------:R-:W-:Y:S01]  /*6970*/  FMUL.FTZ R20, R53, R158.reuse ;  /* 0x0000009e35147220 */ /* 0x080fe20000410000 */
[-C--:B------:R-:W-:Y:S01]  /*6980*/  FMUL.FTZ R41, R49, R158.reuse ;  /* 0x0000009e31297220 */ /* 0x080fe20000410000 */
[----:B------:R-:W-:Y:S01]  /*6990*/  ULDC.64 UR4, c[0x4][0x38] ;  /* 0x01000e0000047ab9 */ /* 0x000fe20000000a00 */
[-C--:B------:R-:W-:Y:S01]  /*69a0*/  FMUL.FTZ R21, R37, R158.reuse ;  /* 0x0000009e25157220 */ /* 0x080fe20000410000 */
[----:B------:R-:W-:Y:S01]  /*69b0*/  F2FP.BF16.F32.PACK_AB R45, R24, R45 ;  /* 0x0000002d182d723e */ /* 0x000fe200000010ff */
[-C--:B------:R-:W-:Y:S01]  /*69c0*/  FMUL.FTZ R154, R33, R158.reuse ;  /* 0x0000009e219a7220 */ /* 0x080fe20000410000 */
[----:B------:R-:W-:Y:S01]  /*69d0*/  F2FP.BF16.F32.PACK_AB R24, R20, R41 ;  /* 0x000000291418723e */ /* 0x000fe200000010ff */
[-C--:B------:R-:W-:Y:S01]  /*69e0*/  FMUL.FTZ R5, R68, R158.reuse ;  /* 0x0000009e44057220 */ /* 0x080fe20000410000 */
[-C--:B------:R-:W-:Y:S01]  /*69f0*/  FMUL.FTZ R10, R64, R158.reuse ;  /* 0x0000009e400a7220 */ /* 0x080fe20000410000 */
[----:B------:R-:W-:Y:S01]  /*6a00*/  FMUL.FTZ R13, R80, R158 ;  /* 0x0000009e500d7220 */ /* 0x000fe20000410000 */
[----:B------:R-:W-:Y:S01]  /*6a10*/  F2FP.BF16.F32.PACK_AB R154, R21, R154 ;  /* 0x0000009a159a723e */ /* 0x000fe200000010ff */
[----:B------:R-:W-:Y:S01]  /*6a20*/  FMUL.FTZ R80, R113, R158 ;  /* 0x0000009e71507220 */ /* 0x000fe20000410000 */
[----:B------:R-:W-:Y:S01]  /*6a30*/  FMUL.FTZ R113, R26, R8 ;  /* 0x000000081a717220 */ /* 0x000fe20000410000 */
[----:B------:R-:W-:Y:S01]  /*6a40*/  F2FP.BF16.F32.PACK_AB R10, R5, R10 ;  /* 0x0000000a050a723e */ /* 0x000fe200000010ff */
[----:B------:R-:W1:Y:S01]  /*6a50*/  S2UR UR6, SR_SWINHI ;  /* 0x00000000000679c3 */ /* 0x000e620000002f00 */
        /* <DEDUP_REMOVED lines=13> */
[----:B0-----:R-:W-:-:S02]  /*6b30*/  IMAD.SHL.U32 R20, R159, 0x4, RZ ;  /* 0x000000049f147824 */ /* 0x001fc400078e00ff */
[-C--:B------:R-:W-:Y:S01]  /*6b40*/  FMUL.FTZ R78, R79, R8.reuse ;  /* 0x000000084f4e7220 */ /* 0x080fe20000410000 */
[-C--:B------:R-:W-:Y:S01]  /*6b50*/  FMUL.FTZ R34, R34, R8.reuse ;  /* 0x0000000822227220 */ /* 0x080fe20000410000 */
[-C--:B------:R-:W-:Y:S01]  /*6b60*/  FMUL.FTZ R79, R86, R8.reuse ;  /* 0x00000008564f7220 */ /* 0x080fe20000410000 */
[----:B------:R-:W-:Y:S01]  /*6b70*/  FMUL.FTZ R86, R87, R8 ;  /* 0x0000000857567220 */ /* 0x000fe20000410000 */
[----:B------:R-:W-:Y:S01]  /*6b80*/  LOP3.LUT R20, R20, 0xc, RZ, 0xc0, !PT ;  /* 0x0000000c14147812 */ /* 0x000fe200078ec0ff */
[----:B------:R-:W-:Y:S01]  /*6b90*/  FMUL.FTZ R156, R32, R158 ;  /* 0x0000009e209c7220 */ /* 0x000fe20000410000 */
[----:B------:R-:W-:Y:S01]  /*6ba0*/  FMUL.FTZ R87, R94, R8 ;  /* 0x000000085e577220 */ /* 0x000fe20000410000 */
[-C--:B------:R-:W-:Y:S01]  /*6bb0*/  FMUL.FTZ R32, R61, R158.reuse ;  /* 0x0000009e3d207220 */ /* 0x080fe20000410000 */
[----:B------:R-:W-:Y:S01]  /*6bc0*/  IADD3 R20, P0, R20, UR4, RZ ;  /* 0x0000000414147c10 */ /* 0x000fe2000ff1e0ff */
[----:B------:R-:W-:Y:S01]  /*6bd0*/  FMUL.FTZ R37, R57, R158 ;  /* 0x0000009e39257220 */ /* 0x000fe20000410000 */
[----:B------:R-:W-:Y:S01]  /*6be0*/  FMUL.FTZ R94, R95, R8 ;  /* 0x000000085f5e7220 */ /* 0x000fe20000410000 */
[-C--:B------:R-:W-:Y:S01]  /*6bf0*/  FMUL.FTZ R57, R100, R158.reuse ;  /* 0x0000009e64397220 */ /* 0x080fe20000410000 */
[----:B------:R-:W-:Y:S01]  /*6c00*/  FMUL.FTZ R61, R101, R158 ;  /* 0x0000009e653d7220 */ /* 0x000fe20000410000 */
[----:B------:R-:W-:-:S02]  /*6c10*/  IMAD.X R21, RZ, RZ, UR5, P0 ;  /* 0x00000005ff157e24 */ /* 0x000fc400080e06ff */
[-C--:B------:R-:W-:Y:S01]  /*6c20*/  FMUL.FTZ R64, R97, R158.reuse ;  /* 0x0000009e61407220 */ /* 0x080fe20000410000 */
[----:B------:R-:W-:Y:S01]  /*6c30*/  FMUL.FTZ R68, R104, R158 ;  /* 0x0000009e68447220 */ /* 0x000fe20000410000 */
[----:B------:R-:W-:Y:S01]  /*6c40*/  FMUL.FTZ R95, R102, R8 ;  /* 0x00000008665f7220 */ /* 0x000fe20000410000 */
[----:B------:R-:W-:Y:S01]  /*6c50*/  F2FP.BF16.F32.PACK_AB R27, R26, R27 ;  /* 0x0000001b1a1b723e */ /* 0x000fe200000010ff */
[----:B------:R0:W2:Y:S01]  /*6c60*/  LDG.E.CONSTANT R5, desc[UR48][R20.64] ;  /* 0x0000003014057981 */ /* 0x0000a2000c1e9900 */
[-C--:B------:R-:W-:Y:S01]  /*6c70*/  FMUL.FTZ R155, R25, R158.reuse ;  /* 0x0000009e199b7220 */ /* 0x080fe20000410000 */
[-C--:B------:R-:W-:Y:S01]  /*6c80*/  FMUL.FTZ R12, R84, R158.reuse ;  /* 0x0000009e540c7220 */ /* 0x080fe20000410000 */
[-C--:B------:R-:W-:Y:S01]  /*6c90*/  FMUL.FTZ R97, R140, R158.reuse ;  /* 0x0000009e8c617220 */ /* 0x080fe20000410000 */
[-C--:B------:R-:W-:Y:S01]  /*6ca0*/  FMUL.FTZ R100, R136, R158.reuse ;  /* 0x0000009e88647220 */ /* 0x080fe20000410000 */
[-C--:B------:R-:W-:Y:S01]  /*6cb0*/  FMUL.FTZ R101, R141, R158.reuse ;  /* 0x0000009e8d657220 */ /* 0x080fe20000410000 */
[----:B------:R-:W-:Y:S01]  /*6cc0*/  FMUL.FTZ R104, R137, R158 ;  /* 0x0000009e89687220 */ /* 0x000fe20000410000 */
[----:B------:R-:W-:Y:S01]  /*6cd0*/  FMUL.FTZ R102, R103, R8 ;  /* 0x0000000867667220 */ /* 0x000fe20000410000 */
[----:B------:R-:W-:Y:S01]  /*6ce0*/  F2FP.BF16.F32.PACK_AB R26, R31, R34 ;  /* 0x000000221f1a723e */ /* 0x000fe200000010ff */
[----:B------:R-:W-:Y:S01]  /*6cf0*/  FMUL.FTZ R25, R52, R158 ;  /* 0x0000009e34197220 */ /* 0x000fe20000410000 */
[-C--:B------:R-:W-:Y:S01]  /*6d00*/  FMUL.FTZ R42, R42, R8.reuse ;  /* 0x000000082a2a7220 */ /* 0x080fe20000410000 */
[-C--:B------:R-:W-:Y:S01]  /*6d10*/  FMUL.FTZ R43, R43, R8.reuse ;  /* 0x000000082b2b7220 */ /* 0x080fe20000410000 */
[-C--:B------:R-:W-:Y:S01]  /*6d20*/  FMUL.FTZ R98, R98, R8.reuse ;  /* 0x0000000862627220 */ /* 0x080fe20000410000 */
[----:B------:R-:W-:Y:S01]  /*6d30*/  FMUL.FTZ R103, R99, R8 ;  /* 0x0000000863677220 */ /* 0x000fe20000410000 */
[----:B------:R-:W-:Y:S01]  /*6d40*/  LOP3.LUT P0, R31, R159, 0x3, RZ, 0xc0, !PT ;  /* 0x000000039f1f7812 */ /* 0x000fe2000780c0ff */
[-C--:B------:R-:W-:Y:S01]  /*6d50*/  FMUL.FTZ R15, R85, R158.reuse ;  /* 0x0000009e550f7220 */ /* 0x080fe20000410000 */
[-C--:B------:R-:W-:Y:S01]  /*6d60*/  FMUL.FTZ R52, R88, R158.reuse ;  /* 0x0000009e58347220 */ /* 0x080fe20000410000 */
[-C--:B------:R-:W-:Y:S01]  /*6d70*/  FMUL.FTZ R85, R125, R158.reuse ;  /* 0x0000009e7d557220 */ /* 0x080fe20000410000 */
[-C--:B------:R-:W-:Y:S01]  /*6d80*/  FMUL.FTZ R88, R121, R158.reuse ;  /* 0x0000009e79587220 */ /* 0x080fe20000410000 */
[-C--:B------:R-:W-:Y:S01]  /*6d90*/  FMUL.FTZ R7, R77, R158.reuse ;  /* 0x0000009e4d077220 */ /* 0x080fe20000410000 */
[----:B------:R-:W-:Y:S01]  /*6da0*/  FMUL.FTZ R14, R73, R158 ;  /* 0x0000009e490e7220 */ /* 0x000fe20000410000 */
[-C--:B------:R-:W-:Y:S01]  /*6db0*/  FMUL.FTZ R82, R82, R8.reuse ;  /* 0x0000000852527220 */ /* 0x080fe20000410000 */
[----:B------:R-:W-:Y:S01]  /*6dc0*/  FMUL.FTZ R83, R83, R8 ;  /* 0x0000000853537220 */ /* 0x000fe20000410000 */
[----:B------:R-:W-:Y:S01]  /*6dd0*/  F2FP.BF16.F32.PACK_AB R12, R12, R13 ;  /* 0x0000000d0c0c723e */ /* 0x000fe200000010ff */
[----:B------:R-:W-:Y:S01]  /*6de0*/  UMOV UR4, UR39 ;  /* 0x0000002700047c82 */ /* 0x000fe20008000000 */
[----:B-1----:R-:W-:Y:S01]  /*6df0*/  UMOV UR5, UR6 ;  /* 0x0000000600057c82 */ /* 0x002fe20008000000 */
[----:B------:R-:W-:Y:S01]  /*6e00*/  F2FP.BF16.F32.PACK_AB R97, R97, R100 ;  /* 0x000000646161723e */ /* 0x000fe200000010ff */
[----:B------:R-:W-:Y:S01]  /*6e10*/  FMUL.FTZ R152, R28, R158 ;  /* 0x0000009e1c987220 */ /* 0x000fe20000410000 */
[----:B------:R-:W-:Y:S01]  /*6e20*/  F2FP.BF16.F32.PACK_AB R104, R101, R104 ;  /* 0x000000686568723e */ /* 0x000fe200000010ff */
[-C--:B------:R-:W-:Y:S01]  /*6e30*/  FMUL.FTZ R84, R120, R158.reuse ;  /* 0x0000009e78547220 */ /* 0x080fe20000410000 */
[----:B------:R-:W-:Y:S01]  /*6e40*/  ISETP.EQ.OR P0, PT, R31, 0x3, !P0 ;  /* 0x000000031f00780c */ /* 0x000fe20004702670 */
[----:B------:R-:W-:Y:S01]  /*6e50*/  FMUL.FTZ R28, R29, R158 ;  /* 0x0000009e1d1c7220 */ /* 0x000fe20000410000 */
[----:B------:R-:W-:Y:S01]  /*6e60*/  F2FP.BF16.F32.PACK_AB R39, R39, R42 ;  /* 0x0000002a2727723e */ /* 0x000fe200000010ff */
[----:B------:R-:W-:Y:S01]  /*6e70*/  FMUL.FTZ R120, R127, R8 ;  /* 0x000000087f787220 */ /* 0x000fe20000410000 */
[----:B------:R-:W-:Y:S01]  /*6e80*/  F2FP.BF16.F32.PACK_AB R46, R46, R43 ;  /* 0x0000002b2e2e723e */ /* 0x000fe200000010ff */
[----:B------:R-:W-:Y:S01]  /*6e90*/  IMAD.U32 R42, RZ, RZ, UR4 ;  /* 0x00000004ff2a7e24 */ /* 0x000fe2000f8e00ff */
[----:B------:R-:W-:Y:S01]  /*6ea0*/  F2FP.BF16.F32.PACK_AB R13, R95, R98 ;  /* 0x000000625f0d723e */ /* 0x000fe200000010ff */
[----:B------:R-:W-:Y:S01]  /*6eb0*/  IMAD.U32 R43, RZ, RZ, UR5 ;  /* 0x00000005ff2b7e24 */ /* 0x000fe2000f8e00ff */
[----:B------:R-:W-:Y:S01]  /*6ec0*/  F2FP.BF16.F32.PACK_AB R102, R102, R103 ;  /* 0x000000676666723e */ /* 0x000fe200000010ff */
[----:B------:R-:W-:Y:S01]  /*6ed0*/  FMUL.FTZ R29, R36, R158 ;  /* 0x0000009e241d7220 */ /* 0x000fe20000410000 */
[----:B------:R-:W-:Y:S01]  /*6ee0*/  FMUL.FTZ R127, R138, R8 ;  /* 0x000000088a7f7220 */ /* 0x000fe20000410000 */
[----:B0-----:R-:W-:Y:S01]  /*6ef0*/  F2FP.BF16.F32.PACK_AB R21, R85, R88 ;  /* 0x000000585515723e */ /* 0x001fe200000010ff */
[----:B------:R-:W-:Y:S01]  /*6f00*/  FMUL.FTZ R48, R48, R158 ;  /* 0x0000009e30307220 */ /* 0x000fe20000410000 */
[----:B------:R-:W-:Y:S01]  /*6f10*/  F2FP.BF16.F32.PACK_AB R7, R7, R14 ;  /* 0x0000000e0707723e */ /* 0x000fe200000010ff */
[----:B------:R-:W-:Y:S01]  /*6f20*/  FMUL.FTZ R77, R117, R158 ;  /* 0x0000009e754d7220 */ /* 0x000fe20000410000 */
[----:B------:R-:W-:Y:S01]  /*6f30*/  SEL R138, R97, R104, P0 ;  /* 0x00000068618a7207 */ /* 0x000fe20000000000 */
[----:B------:R-:W-:Y:S01]  /*6f40*/  FMUL.FTZ R117, R106, R8 ;  /* 0x000000086a757220 */ /* 0x000fe20000410000 */
[----:B------:R-:W-:Y:S01]  /*6f50*/  SEL R88, R104, R97, P0 ;  /* 0x0000006168587207 */ /* 0x000fe20000000000 */
[----:B------:R-:W-:Y:S01]  /*6f60*/  FMUL.FTZ R0, R69, R158 ;  /* 0x0000009e45007220 */ /* 0x000fe20000410000 */
[----:B------:R-:W-:Y:S01]  /*6f70*/  F2FP.BF16.F32.PACK_AB R99, R79, R82 ;  /* 0x000000524f63723e */ /* 0x000fe200000010ff */
[-C--:B------:R-:W-:Y:S01]  /*6f80*/  FMUL.FTZ R9, R72, R158.reuse ;  /* 0x0000009e48097220 */ /* 0x080fe20000410000 */
[----:B------:R-:W-:Y:S01]  /*6f90*/  F2FP.BF16.F32.PACK_AB R14, R86, R83 ;  /* 0x00000053560e723e */ /* 0x000fe200000010ff */
[----:B------:R-:W-:Y:S01]  /*6fa0*/  FMUL.FTZ R73, R116, R158 ;  /* 0x0000009e74497220 */ /* 0x000fe20000410000 */
[----:B------:R-:W-:Y:S01]  /*6fb0*/  SEL R160, R13, R102, P0 ;  /* 0x000000660da07207 */ /* 0x000fe20000000000 */
[----:B------:R-:W-:Y:S01]  /*6fc0*/  FMUL.FTZ R106, R111, R8 ;  /* 0x000000086f6a7220 */ /* 0x000fe20000410000 */
[----:B------:R-:W-:Y:S01]  /*6fd0*/  SEL R104, R102, R13, P0 ;  /* 0x0000000d66687207 */ /* 0x000fe20000000000 */
[----:B------:R-:W-:Y:S01]  /*6fe0*/  IMAD.WIDE R102, R235, 0x2, R42 ;  /* 0x00000002eb667825 */ /* 0x000fe200078e022a */
[----:B------:R-:W-:-:S03]  /*6ff0*/  F2FP.BF16.F32.PACK_AB R29, R29, R156 ;  /* 0x0000009c1d1d723e */ /* 0x000fc600000010ff */
[----:B------:R-:W-:Y:S01]  /*7000*/  FMUL.FTZ R107, R107, R8 ;  /* 0x000000086b6b7220 */ /* 0x000fe20000410000 */
[----:B------:R-:W-:Y:S01]  /*7010*/  SEL R156, R99, R14, P0 ;  /* 0x0000000e639c7207 */ /* 0x000fe20000000000 */
[-C--:B------:R-:W-:Y:S01]  /*7020*/  FMUL.FTZ R6, R76, R158.reuse ;  /* 0x0000009e4c067220 */ /* 0x080fe20000410000 */
[-C--:B------:R-:W-:Y:S01]  /*7030*/  FMUL.FTZ R69, R109, R158.reuse ;  /* 0x0000009e6d457220 */ /* 0x080fe20000410000 */
[----:B------:R-:W-:Y:S01]  /*7040*/  FMUL.FTZ R72, R105, R158 ;  /* 0x0000009e69487220 */ /* 0x000fe20000410000 */
[-C--:B------:R-:W-:Y:S01]  /*7050*/  FMUL.FTZ R116, R119, R8.reuse ;  /* 0x0000000877747220 */ /* 0x080fe20000410000 */
[----:B------:R-:W-:Y:S01]  /*7060*/  FMUL.FTZ R115, R115, R8 ;  /* 0x0000000873737220 */ /* 0x000fe20000410000 */
[----:B------:R-:W-:Y:S01]  /*7070*/  SEL R99, R14, R99, P0 ;  /* 0x000000630e637207 */ /* 0x000fe20000000000 */
[-C--:B------:R-:W-:Y:S01]  /*7080*/  FMUL.FTZ R33, R60, R158.reuse ;  /* 0x0000009e3c217220 */ /* 0x080fe20000410000 */
[----:B------:R-:W-:Y:S01]  /*7090*/  IADD3 R14, P2, R102, 0xc020, RZ ;  /* 0x0000c020660e7810 */ /* 0x000fe20007f5e0ff */
[----:B------:R-:W-:Y:S01]  /*70a0*/  FMUL.FTZ R60, R96, R158 ;  /* 0x0000009e603c7220 */ /* 0x000fe20000410000 */
[-C--:B------:R-:W-:Y:S01]  /*70b0*/  FMUL.FTZ R119, R122, R8.reuse ;  /* 0x000000087a777220 */ /* 0x080fe20000410000 */
[----:B------:R-:W-:Y:S01]  /*70c0*/  FMUL.FTZ R121, R123, R8 ;  /* 0x000000087b797220 */ /* 0x000fe20000410000 */
[----:B------:R-:W-:Y:S01]  /*70d0*/  F2FP.BF16.F32.PACK_AB R25, R25, R48 ;  /* 0x000000301919723e */ /* 0x000fe200000010ff */
[-C--:B------:R-:W-:Y:S01]  /*70e0*/  FMUL.FTZ R11, R65, R158.reuse ;  /* 0x0000009e410b7220 */ /* 0x080fe20000410000 */
[----:B------:R-:W-:Y:S01]  /*70f0*/  FMUL.FTZ R49, R92, R158 ;  /* 0x0000009e5c317220 */ /* 0x000fe20000410000 */
[-C--:B------:R-:W-:Y:S01]  /*7100*/  FMUL.FTZ R122, R134, R8.reuse ;  /* 0x00000008867a7220 */ /* 0x080fe20000410000 */
[----:B------:R-:W-:Y:S01]  /*7110*/  FMUL.FTZ R123, R130, R8 ;  /* 0x00000008827b7220 */ /* 0x000fe20000410000 */
[-C--:B------:R-:W-:Y:S01]  /*7120*/  FMUL.FTZ R92, R128, R158.reuse ;  /* 0x0000009e805c7220 */ /* 0x080fe20000410000 */
[----:B------:R-:W-:Y:S01]  /*7130*/  FMUL.FTZ R96, R129, R158 ;  /* 0x0000009e81607220 */ /* 0x000fe20000410000 */
[-C--:B------:R-:W-:Y:S01]  /*7140*/  FMUL.FTZ R35, R35, R8.reuse ;  /* 0x0000000823237220 */ /* 0x080fe20000410000 */
[-C--:B------:R-:W-:Y:S01]  /*7150*/  FMUL.FTZ R75, R75, R8.reuse ;  /* 0x000000084b4b7220 */ /* 0x080fe20000410000 */
[----:B------:R-:W-:Y:S01]  /*7160*/  F2FP.BF16.F32.PACK_AB R107, R106, R107 ;  /* 0x0000006b6a6b723e */ /* 0x000fe200000010ff */
[-C--:B------:R-:W-:Y:S01]  /*7170*/  FMUL.FTZ R74, R74, R8.reuse ;  /* 0x000000084a4a7220 */ /* 0x080fe20000410000 */
[-C--:B------:R-:W-:Y:S01]  /*7180*/  FMUL.FTZ R128, R143, R8.reuse ;  /* 0x000000088f807220 */ /* 0x080fe20000410000 */
[----:B------:R-:W-:Y:S01]  /*7190*/  FMUL.FTZ R129, R139, R8 ;  /* 0x000000088b817220 */ /* 0x000fe20000410000 */
[----:B------:R-:W-:Y:S01]  /*71a0*/  F2FP.BF16.F32.PACK_AB R6, R6, R9 ;  /* 0x000000090606723e */ /* 0x000fe200000010ff */
[----:B------:R-:W-:Y:S01]  /*71b0*/  FMUL.FTZ R36, R44, R158 ;  /* 0x0000009e2c247220 */ /* 0x000fe20000410000 */
[----:B------:R-:W-:Y:S01]  /*71c0*/  F2FP.BF16.F32.PACK_AB R72, R69, R72 ;  /* 0x000000484548723e */ /* 0x000fe200000010ff */
[--C-:B------:R-:W-:Y:S01]  /*71d0*/  IMAD.X R69, RZ, RZ, R103.reuse, P2 ;  /* 0x000000ffff457224 */ /* 0x100fe200010e0667 */
[----:B------:R-:W-:Y:S01]  /*71e0*/  F2FP.BF16.F32.PACK_AB R20, R77, R80 ;  /* 0x000000504d14723e */ /* 0x000fe200000010ff */
[-C--:B------:R-:W-:Y:S01]  /*71f0*/  FMUL.FTZ R44, R56, R158.reuse ;  /* 0x0000009e382c7220 */ /* 0x080fe20000410000 */
[----:B------:R-:W-:Y:S01]  /*7200*/  F2FP.BF16.F32.PACK_AB R106, R116, R115 ;  /* 0x00000073746a723e */ /* 0x000fe200000010ff */
[----:B------:R-:W-:Y:S01]  /*7210*/  FMUL.FTZ R76, R112, R158 ;  /* 0x0000009e704c7220 */ /* 0x000fe20000410000 */
[----:B------:R-:W-:Y:S01]  /*7220*/  SEL R116, R25, R24, P0 ;  /* 0x0000001819747207 */ /* 0x000fe20000000000 */
[-C--:B------:R-:W-:Y:S01]  /*7230*/  FMUL.FTZ R90, R90, R8.reuse ;  /* 0x000000085a5a7220 */ /* 0x080fe20000410000 */
[----:B------:R-:W-:Y:S01]  /*7240*/  SEL R77, R24, R25, P0 ;  /* 0x00000019184d7207 */ /* 0x000fe20000000000 */
[----:B------:R-:W-:Y:S01]  /*7250*/  FMUL.FTZ R91, R91, R8 ;  /* 0x000000085b5b7220 */ /* 0x000fe20000410000 */
[----:B------:R-:W-:Y:S01]  /*7260*/  F2FP.BF16.F32.PACK_AB R57, R57, R60 ;  /* 0x0000003c3939723e */ /* 0x000fe200000010ff */
[----:B------:R-:W-:Y:S01]  /*7270*/  FMUL.FTZ R153, R40, R158 ;  /* 0x0000009e28997220 */ /* 0x000fe20000410000 */
[----:B------:R-:W-:Y:S01]  /*7280*/  F2FP.BF16.F32.PACK_AB R64, R61, R64 ;  /* 0x000000403d40723e */ /* 0x000fe200000010ff */
[-C--:B------:R-:W-:Y:S01]  /*7290*/  FMUL.FTZ R56, R89, R158.reuse ;  /* 0x0000009e59387220 */ /* 0x080fe20000410000 */
[----:B------:R-:W-:Y:S01]  /*72a0*/  IADD3 R25, P2, R102, 0x8000, RZ ;  /* 0x0000800066197810 */ /* 0x000fe20007f5e0ff */
[-C--:B------:R-:W-:Y:S01]  /*72b0*/  FMUL.FTZ R40, R81, R158.reuse ;  /* 0x0000009e51287220 */ /* 0x080fe20000410000 */
[----:B------:R-:W-:Y:S01]  /*72c0*/  F2FP.BF16.F32.PACK_AB R11, R0, R11 ;  /* 0x0000000b000b723e */ /* 0x000fe200000010ff */
[-C--:B------:R-:W-:Y:S01]  /*72d0*/  FMUL.FTZ R53, R93, R158.reuse ;  /* 0x0000009e5d357220 */ /* 0x080fe20000410000 */
[----:B------:R-:W-:Y:S01]  /*72e0*/  F2FP.BF16.F32.PACK_AB R123, R122, R123 ;  /* 0x0000007b7a7b723e */ /* 0x000fe200000010ff */
        /* <DEDUP_REMOVED lines=8> */
[----:B------:R-:W-:Y:S01]  /*7370*/  IMAD R7, R22, 0x40, R2 ;  /* 0x0000004016077824 */ /* 0x000fe200078e0202 */
        /* <DEDUP_REMOVED lines=8> */
[----:B------:R-:W-:Y:S01]  /*7400*/  SEL R128, R57, R64, P0 ;  /* 0x0000004039807207 */ /* 0x000fe20000000000 */
[----:B------:R-:W-:Y:S01]  /*7410*/  FMUL.FTZ R130, R150, R8 ;  /* 0x0000000896827220 */ /* 0x000fe20000410000 */
[----:B------:R-:W-:Y:S01]  /*7420*/  SEL R83, R64, R57, P0 ;  /* 0x0000003940537207 */ /* 0x000fe20000000000 */
[----:B------:R-:W-:Y:S01]  /*7430*/  IMAD.X R57, RZ, RZ, R103, P2 ;  /* 0x000000ffff397224 */ /* 0x000fe200010e0667 */
[C---:B------:R-:W-:Y:S01]  /*7440*/  IADD3 R31, P1, R102.reuse, 0xc000, RZ ;  /* 0x0000c000661f7810 */ /* 0x040fe20007f3e0ff */
[----:B------:R-:W-:Y:S01]  /*7450*/  IMAD.WIDE R42, R7, 0x2, R42 ;  /* 0x00000002072a7825 */ /* 0x000fe200078e022a */
[----:B------:R-:W-:-:S03]  /*7460*/  IADD3 R29, P6, R102, 0x8060, RZ ;  /* 0x00008060661d7810 */ /* 0x000fc60007fde0ff */
[----:B------:R-:W-:Y:S01]  /*7470*/  FMUL.FTZ R81, R124, R158 ;  /* 0x0000009e7c517220 */ /* 0x000fe20000410000 */
[----:B------:R-:W-:Y:S01]  /*7480*/  IADD3 R13, P2, R102, 0x60, RZ ;  /* 0x00000060660d7810 */ /* 0x000fe20007f5e0ff */
[----:B------:R-:W-:Y:S01]  /*7490*/  FMUL.FTZ R131, R146, R8 ;  /* 0x0000000892837220 */ /* 0x000fe20000410000 */
[----:B------:R-:W-:Y:S01]  /*74a0*/  F2FP.BF16.F32.PACK_AB R155, R28, R155 ;  /* 0x0000009b1c9b723e */ /* 0x000fe200000010ff */
[----:B------:R-:W-:Y:S01]  /*74b0*/  FMUL.FTZ R93, R133, R158 ;  /* 0x0000009e855d7220 */ /* 0x000fe20000410000 */
[----:B------:R-:W-:Y:S01]  /*74c0*/  SEL R154, R71, R0, P0 ;  /* 0x00000000479a7207 */ /* 0x000fe20000000000 */
[-C--:B------:R-:W-:Y:S01]  /*74d0*/  FMUL.FTZ R105, R148, R158.reuse ;  /* 0x0000009e94697220 */ /* 0x080fe20000410000 */
[----:B------:R-:W-:Y:S01]  /*74e0*/  SEL R97, R0, R71, P0 ;  /* 0x0000004700617207 */ /* 0x000fe20000000000 */
[----:B------:R-:W-:Y:S01]  /*74f0*/  FMUL.FTZ R108, R144, R158 ;  /* 0x0000009e906c7220 */ /* 0x000fe20000410000 */
[----:B------:R-:W-:Y:S01]  /*7500*/  F2FP.BF16.F32.PACK_AB R9, R87, R90 ;  /* 0x0000005a5709723e */ /* 0x000fe200000010ff */
[-C--:B------:R-:W-:Y:S01]  /*7510*/  FMUL.FTZ R109, R149, R158.reuse ;  /* 0x0000009e956d7220 */ /* 0x080fe20000410000 */
[----:B------:R-:W-:Y:S01]  /*7520*/  F2FP.BF16.F32.PACK_AB R28, R94, R91 ;  /* 0x0000005b5e1c723e */ /* 0x000fe200000010ff */
[----:B------:R-:W-:Y:S01]  /*7530*/  FMUL.FTZ R112, R145, R158 ;  /* 0x0000009e91707220 */ /* 0x000fe20000410000 */
[----:B------:R-:W-:Y:S01]  /*7540*/  F2FP.BF16.F32.PACK_AB R73, R73, R76 ;  /* 0x0000004c4949723e */ /* 0x000fe200000010ff */
[-C--:B------:R-:W-:Y:S01]  /*7550*/  FMUL.FTZ R118, R126, R8.reuse ;  /* 0x000000087e767220 */ /* 0x080fe20000410000 */
[----:B------:R-:W-:Y:S01]  /*7560*/  LOP3.LUT R6, R31, 0x380, RZ, 0xc0, !PT ;  /* 0x000003801f067812 */ /* 0x000fe200078ec0ff */
[-C--:B------:R-:W-:Y:S01]  /*7570*/  FMUL.FTZ R30, R30, R8.reuse ;  /* 0x000000081e1e7220 */ /* 0x080fe20000410000 */
[----:B------:R-:W-:Y:S01]  /*7580*/  LOP3.LUT R0, R29, 0x380, RZ, 0xc0, !PT ;  /* 0x000003801d007812 */ /* 0x000fe200078ec0ff */
[----:B------:R-:W-:Y:S01]  /*7590*/  FMUL.FTZ R124, R135, R8 ;  /* 0x00000008877c7220 */ /* 0x000fe20000410000 */
[----:B------:R-:W-:Y:S01]  /*75a0*/  F2FP.BF16.F32.PACK_AB R15, R15, R40 ;  /* 0x000000280f0f723e */ /* 0x000fe200000010ff */
[----:B------:R-:W-:Y:S01]  /*75b0*/  FMUL.FTZ R50, R50, R8 ;  /* 0x0000000832327220 */ /* 0x000fe20000410000 */
[----:B------:R-:W-:Y:S01]  /*75c0*/  F2FP.BF16.F32.PACK_AB R56, R53, R56 ;  /* 0x000000383538723e */ /* 0x000fe200000010ff */
[----:B------:R-:W-:Y:S01]  /*75d0*/  IMAD.X R53, RZ, RZ, R103, P2 ;  /* 0x000000ffff357224 */ /* 0x000fe200010e0667 */
[----:B------:R-:W-:Y:S01]  /*75e0*/  F2FP.BF16.F32.PACK_AB R36, R36, R153 ;  /* 0x000000992424723e */ /* 0x000fe200000010ff */
[-C--:B------:R-:W-:Y:S01]  /*75f0*/  FMUL.FTZ R51, R51, R8.reuse ;  /* 0x0000000833337220 */ /* 0x080fe20000410000 */
[----:B------:R-:W-:Y:S01]  /*7600*/  F2FP.BF16.F32.PACK_AB R32, R32, R37 ;  /* 0x000000252020723e */ /* 0x000fe200000010ff */
[-C--:B------:R-:W-:Y:S01]  /*7610*/  FMUL.FTZ R58, R58, R8.reuse ;  /* 0x000000083a3a7220 */ /* 0x080fe20000410000 */
[----:B------:R-:W-:Y:S01]  /*7620*/  F2FP.BF16.F32.PACK_AB R40, R132, R147 ;  /* 0x000000938428723e */ /* 0x000fe200000010ff */
[----:B------:R-:W-:Y:S01]  /*7630*/  FMUL.FTZ R59, R59, R8 ;  /* 0x000000083b3b7220 */ /* 0x000fe20000410000 */
[----:B------:R-:W-:Y:S01]  /*7640*/  F2FP.BF16.F32.PACK_AB R65, R65, R68 ;  /* 0x000000444141723e */ /* 0x000fe200000010ff */
[----:B------:R-:W-:Y:S01]  /*7650*/  FMUL.FTZ R67, R67, R8 ;  /* 0x0000000843437220 */ /* 0x000fe20000410000 */
[----:B------:R-:W-:Y:S01]  /*7660*/  SEL R132, R73, R20, P0 ;  /* 0x0000001449847207 */ /* 0x000fe20000000000 */
[-C--:B------:R-:W-:Y:S01]  /*7670*/  FMUL.FTZ R110, R110, R8.reuse ;  /* 0x000000086e6e7220 */ /* 0x080fe20000410000 */
[----:B------:R-:W-:Y:S01]  /*7680*/  SEL R85, R20, R73, P0 ;  /* 0x0000004914557207 */ /* 0x000fe20000000000 */
[----:B------:R-:W-:Y:S01]  /*7690*/  FMUL.FTZ R126, R142, R8 ;  /* 0x000000088e7e7220 */ /* 0x000fe20000410000 */
[----:B------:R-:W-:-:S02]  /*76a0*/  SEL R158, R9, R28, P0 ;  /* 0x0000001c099e7207 */ /* 0x000fc40000000000 */
[----:B------:R-:W-:Y:S01]  /*76b0*/  F2FP.BF16.F32.PACK_AB R152, R152, R157 ;  /* 0x0000009d9898723e */ /* 0x000fe200000010ff */
[----:B------:R-:W-:Y:S01]  /*76c0*/  UIADD3 UR8, UR8, 0x38860, URZ ;  /* 0x0003886008087890 */ /* 0x000fe2000fffe03f */
[----:B------:R-:W-:Y:S01]  /*76d0*/  SEL R101, R28, R9, P0 ;  /* 0x000000091c657207 */ /* 0x000fe20000000000 */
[----:B------:R-:W-:Y:S01]  /*76e0*/  UIADD3 UR4, -UR42, URZ, URZ ;  /* 0x0000003f2a047290 */ /* 0x000fe2000fffe13f */
[----:B------:R-:W-:Y:S01]  /*76f0*/  SHF.R.U64 R6, R6, 0x3, RZ ;  /* 0x0000000306067819 */ /* 0x000fe200000012ff */
[----:B------:R-:W-:Y:S01]  /*7700*/  ULDC UR5, c[0x0][0xc44] ;  /* 0x0003110000057ab9 */ /* 0x000fe20000000800 */
[----:B------:R-:W-:Y:S02]  /*7710*/  SHF.R.U64 R0, R0, 0x3, RZ ;  /* 0x0000000300007819 */ /* 0x000fe400000012ff */
[----:B------:R-:W-:Y:S02]  /*7720*/  IADD3 R37, P2, R42, 0x3000, RZ ;  /* 0x000030002a257810 */ /* 0x000fe40007f5e0ff */
[----:B------:R-:W-:-:S02]  /*7730*/  F2FP.BF16.F32.PACK_AB R33, R33, R44 ;  /* 0x0000002c2121723e */ /* 0x000fc400000010ff */
[C---:B------:R-:W-:Y:S02]  /*7740*/  IADD3 R73, P4, R102.reuse, 0xc060, RZ ;  /* 0x0000c06066497810 */ /* 0x040fe40007f9e0ff */
[----:B------:R-:W-:Y:S02]  /*7750*/  IADD3 R9, P5, R102, 0x20, RZ ;  /* 0x0000002066097810 */ /* 0x000fe40007fbe0ff */
[----:B------:R-:W-:Y:S02]  /*7760*/  F2FP.BF16.F32.PACK_AB R111, R111, R114 ;  /* 0x000000726f6f723e */ /* 0x000fe400000010ff */
[----:B------:R-:W-:Y:S02]  /*7770*/  F2FP.BF16.F32.PACK_AB R63, R63, R66 ;  /* 0x000000423f3f723e */ /* 0x000fe400000010ff */
[----:B------:R-:W-:Y:S02]  /*7780*/  F2FP.BF16.F32.PACK_AB R86, R81, R84 ;  /* 0x000000545156723e */ /* 0x000fe400000010ff */
[----:B------:R-:W-:-:S02]  /*7790*/  F2FP.BF16.F32.PACK_AB R131, R130, R131 ;  /* 0x000000838283723e */ /* 0x000fc400000010ff */
[----:B------:R-:W-:Y:S02]  /*77a0*/  SEL R114, R36, R45, P0 ;  /* 0x0000002d24727207 */ /* 0x000fe40000000000 */
[----:B------:R-:W-:Y:S02]  /*77b0*/  SEL R76, R45, R36, P0 ;  /* 0x000000242d4c7207 */ /* 0x000fe40000000000 */
[----:B------:R-:W-:Y:S02]  /*77c0*/  F2FP.BF16.F32.PACK_AB R119, R118, R119 ;  /* 0x000000777677723e */ /* 0x000fe400000010ff */
[----:B------:R-:W-:Y:S02]  /*77d0*/  SEL R130, R65, R72, P0 ;  /* 0x0000004841827207 */ /* 0x000fe40000000000 */
[----:B------:R-:W-:Y:S02]  /*77e0*/  SEL R84, R72, R65, P0 ;  /* 0x0000004148547207 */ /* 0x000fe40000000000 */
[----:B------:R-:W-:-:S02]  /*77f0*/  LOP3.LUT R66, R6, R31, RZ, 0x3c, !PT ;  /* 0x0000001f06427212 */ /* 0x000fc400078e3cff */
[----:B------:R-:W-:Y:S02]  /*7800*/  LOP3.LUT R64, R0, R29, RZ, 0x3c, !PT ;  /* 0x0000001d00407212 */ /* 0x000fe400078e3cff */
[----:B------:R-:W-:Y:S02]  /*7810*/  LOP3.LUT R36, R37, 0x380, RZ, 0xc0, !PT ;  /* 0x0000038025247812 */ /* 0x000fe400078ec0ff */
[----:B------:R-:W-:Y:S02]  /*7820*/  SEL R118, R33, R32, P0 ;  /* 0x0000002021767207 */ /* 0x000fe40000000000 */
[----:B------:R-:W-:Y:S02]  /*7830*/  SEL R78, R32, R33, P0 ;  /* 0x00000021204e7207 */ /* 0x000fe40000000000 */
[----:B------:R-:W-:Y:S02]  /*7840*/  LOP3.LUT R72, R73, 0x380, RZ, 0xc0, !PT ;  /* 0x0000038049487812 */ /* 0x000fe400078ec0ff */
[----:B------:R-:W-:-:S02]  /*7850*/  LOP3.LUT R0, R9, 0x380, RZ, 0xc0, !PT ;  /* 0x0000038009007812 */ /* 0x000fc400078ec0ff */
[----:B------:R-:W-:Y:S02]  /*7860*/  LOP3.LUT R6, R25, 0x380, RZ, 0xc0, !PT ;  /* 0x0000038019067812 */ /* 0x000fe400078ec0ff */
[----:B------:R-:W-:Y:S02]  /*7870*/  IADD3 R33, P3, R102, 0xc040, RZ ;  /* 0x0000c04066217810 */ /* 0x000fe40007f7e0ff */
[----:B------:R-:W-:Y:S01]  /*7880*/  F2FP.BF16.F32.PACK_AB R8, R30, R113 ;  /* 0x000000711e08723e */ /* 0x000fe200000010ff */
[----:B------:R-:W-:Y:S01]  /*7890*/  IMAD.X R65, RZ, RZ, R103, P6 ;  /* 0x000000ffff417224 */ /* 0x000fe200030e0667 */
[----:B------:R-:W-:Y:S02]  /*78a0*/  F2FP.BF16.F32.PACK_AB R49, R49, R52 ;  /* 0x000000343131723e */ /* 0x000fe400000010ff */
[----:B------:R-:W-:Y:S02]  /*78b0*/  F2FP.BF16.F32.PACK_AB R30, R120, R121 ;  /* 0x00000079781e723e */ /* 0x000fe400000010ff */
[----:B------:R-:W-:-:S02]  /*78c0*/  SHF.R.U64 R36, R36, 0x3, RZ ;  /* 0x0000000324247819 */ /* 0x000fc400000012ff */
[----:B------:R-:W-:Y:S02]  /*78d0*/  SEL R120, R10, R11, P0 ;  /* 0x0000000b0a787207 */ /* 0x000fe40000000000 */
[----:B------:R-:W-:Y:S02]  /*78e0*/  SEL R79, R11, R10, P0 ;  /* 0x0000000a0b4f7207 */ /* 0x000fe40000000000 */
[----:B------:R-:W-:Y:S02]  /*78f0*/  SHF.R.U64 R72, R72, 0x3, RZ ;  /* 0x0000000348487819 */ /* 0x000fe400000012ff */
[----:B------:R-:W-:Y:S02]  /*7900*/  SHF.R.U64 R0, R0, 0x3, RZ ;  /* 0x0000000300007819 */ /* 0x000fe400000012ff */
[----:B------:R-:W-:Y:S01]  /*7910*/  SHF.R.U64 R6, R6, 0x3, RZ ;  /* 0x0000000306067819 */ /* 0x000fe200000012ff */
[----:B------:R-:W-:Y:S01]  /*7920*/  IMAD.X R71, RZ, RZ, R103, P3 ;  /* 0x000000ffff477224 */ /* 0x000fe200018e0667 */
[----:B------:R-:W-:-:S02]  /*7930*/  F2FP.BF16.F32.PACK_AB R34, R124, R125 ;  /* 0x0000007d7c22723e */ /* 0x000fc400000010ff */
[----:B------:R-:W-:Y:S02]  /*7940*/  IADD3 R11, P6, R102, 0x40, RZ ;  /* 0x00000040660b7810 */ /* 0x000fe40007fde0ff */
[----:B------:R-:W-:Y:S02]  /*7950*/  F2FP.BF16.F32.PACK_AB R127, R126, R127 ;  /* 0x0000007f7e7f723e */ /* 0x000fe400000010ff */
[----:B------:R-:W-:Y:S02]  /*7960*/  SEL R124, R12, R15, P0 ;  /* 0x0000000f0c7c7207 */ /* 0x000fe40000000000 */
[----:B------:R-:W-:Y:S02]  /*7970*/  SEL R81, R15, R12, P0 ;  /* 0x0000000c0f517207 */ /* 0x000fe40000000000 */
[----:B------:R-:W-:Y:S02]  /*7980*/  SEL R126, R49, R56, P0 ;  /* 0x00000038317e7207 */ /* 0x000fe40000000000 */
[----:B------:R-:W-:-:S02]  /*7990*/  SEL R82, R56, R49, P0 ;  /* 0x0000003138527207 */ /* 0x000fc40000000000 */
[----:B------:R-:W-:Y:S02]  /*79a0*/  IADD3 R12, P3, R102, 0x8020, RZ ;  /* 0x00008020660c7810 */ /* 0x000fe40007f7e0ff */
[----:B------:R-:W-:Y:S01]  /*79b0*/  LOP3.LUT R36, R36, R37, RZ, 0x3c, !PT ;  /* 0x0000002524247212 */ /* 0x000fe200078e3cff */
[----:B------:R-:W-:Y:S01]  /*79c0*/  IMAD.X R37, RZ, RZ, R43, P2 ;  /* 0x000000ffff257224 */ /* 0x000fe200010e062b */
[----:B------:R-:W-:Y:S01]  /*79d0*/  LOP3.LUT R72, R72, R73, RZ, 0x3c, !PT ;  /* 0x0000004948487212 */ /* 0x000fe200078e3cff */
[----:B------:R-:W-:Y:S01]  /*79e0*/  IMAD.X R73, RZ, RZ, R103, P4 ;  /* 0x000000ffff497224 */ /* 0x000fe200020e0667 */
[----:B------:R-:W-:Y:S02]  /*79f0*/  LOP3.LUT R60, R0, R9, RZ, 0x3c, !PT ;  /* 0x00000009003c7212 */ /* 0x000fe400078e3cff */
[----:B------:R-:W-:Y:S02]  /*7a00*/  LOP3.LUT R56, R6, R25, RZ, 0x3c, !PT ;  /* 0x0000001906387212 */ /* 0x000fe400078e3cff */
[----:B------:R-:W-:-:S02]  /*7a10*/  SEL R142, R8, R27, P0 ;  /* 0x0000001b088e7207 */ /* 0x000fc40000000000 */
[----:B------:R-:W-:Y:S02]  /*7a20*/  SEL R94, R27, R8, P0 ;  /* 0x000000081b5e7207 */ /* 0x000fe40000000000 */
[----:B------:R-:W-:Y:S02]  /*7a30*/  LOP3.LUT R7, R102, 0x380, RZ, 0xc0, !PT ;  /* 0x0000038066077812 */ /* 0x000fe400078ec0ff */
[----:B------:R-:W-:Y:S02]  /*7a40*/  LOP3.LUT R0, R11, 0x380, RZ, 0xc0, !PT ;  /* 0x000003800b007812 */ /* 0x000fe400078ec0ff */
[----:B------:R-:W-:Y:S02]  /*7a50*/  IADD3 R25, P2, R42, 0x9000, RZ ;  /* 0x000090002a197810 */ /* 0x000fe40007f5e0ff */
[----:B------:R-:W-:Y:S02]  /*7a60*/  F2FP.BF16.F32.PACK_AB R70, R70, R67 ;  /* 0x000000434646723e */ /* 0x000fe400000010ff */
[----:B------:R-:W-:-:S02]  /*7a70*/  IADD3 R27, P4, R102, 0x8040, RZ ;  /* 0x00008040661b7810 */ /* 0x000fc40007f9e0ff */
[----:B------:R-:W-:Y:S01]  /*7a80*/  F2FP.BF16.F32.PACK_AB R62, R62, R59 ;  /* 0x0000003b3e3e723e */ /* 0x000fe200000010ff */
[----:B------:R-:W-:Y:S01]  /*7a90*/  IMAD.X R59, RZ, RZ, R103, P3 ;  /* 0x000000ffff3b7224 */ /* 0x000fe200018e0667 */
[----:B------:R-:W-:Y:S02]  /*7aa0*/  SEL R98, R152, R155, P0 ;  /* 0x0000009b98627207 */ /* 0x000fe40000000000 */
[----:B------:R-:W-:Y:S02]  /*7ab0*/  SEL R74, R155, R152, P0 ;  /* 0x000000989b4a7207 */ /* 0x000fe40000000000 */
[----:B------:R-:W-:Y:S02]  /*7ac0*/  IADD3 R15, P3, R102, 0x4000, RZ ;  /* 0x00004000660f7810 */ /* 0x000fe40007f7e0ff */
[----:B------:R-:W-:Y:S02]  /*7ad0*/  SHF.R.U64 R7, R7, 0x3, RZ ;  /* 0x0000000307077819 */ /* 0x000fe400000012ff */
[----:B------:R-:W-:-:S02]  /*7ae0*/  SHF.R.U64 R0, R0, 0x3, RZ ;  /* 0x0000000300007819 */ /* 0x000fc400000012ff */
[----:B------:R-:W-:Y:S01]  /*7af0*/  LOP3.LUT R24, R25, 0x380, RZ, 0xc0, !PT ;  /* 0x0000038019187812 */ /* 0x000fe200078ec0ff */
[--C-:B------:R-:W-:Y:S01]  /*7b00*/  IMAD.X R67, RZ, RZ, R103.reuse, P1 ;  /* 0x000000ffff437224 */ /* 0x100fe200008e0667 */
[----:B------:R-:W-:Y:S01]  /*7b10*/  SEL R134, R86, R21, P0 ;  /* 0x0000001556867207 */ /* 0x000fe20000000000 */
[--C-:B------:R-:W-:Y:S01]  /*7b20*/  IMAD.X R61, RZ, RZ, R103.reuse, P5 ;  /* 0x000000ffff3d7224 */ /* 0x100fe200028e0667 */
[----:B------:R-:W-:Y:S02]  /*7b30*/  SEL R152, R63, R70, P0 ;  /* 0x000000463f987207 */ /* 0x000fe40000000000 */
[----:B------:R-:W-:Y:S01]  /*7b40*/  SEL R95, R70, R63, P0 ;  /* 0x0000003f465f7207 */ /* 0x000fe20000000000 */
[----:B------:R-:W-:Y:S01]  /*7b50*/  IMAD.X R63, RZ, RZ, R103, P4 ;  /* 0x000000ffff3f7224 */ /* 0x000fe200020e0667 */
[----:B------:R-:W-:Y:S02]  /*7b60*/  SEL R86, R21, R86, P0 ;  /* 0x0000005615567207 */ /* 0x000fe40000000000 */
[----:B------:R-:W-:-:S02]  /*7b70*/  F2FP.BF16.F32.PACK_AB R89, R89, R92 ;  /* 0x0000005c5959723e */ /* 0x000fc400000010ff */
[----:B------:R-:W-:Y:S02]  /*7b80*/  F2FP.BF16.F32.PACK_AB R96, R93, R96 ;  /* 0x000000605d60723e */ /* 0x000fe400000010ff */
[C---:B------:R-:W-:Y:S02]  /*7b90*/  IADD3 R10, P1, R102.reuse, 0x4060, RZ ;  /* 0x00004060660a7810 */ /* 0x040fe40007f3e0ff */
[C---:B------:R-:W-:Y:S02]  /*7ba0*/  IADD3 R8, P5, R102.reuse, 0x4040, RZ ;  /* 0x0000404066087810 */ /* 0x040fe40007fbe0ff */
[----:B------:R-:W-:Y:S02]  /*7bb0*/  IADD3 R21, P4, R102, 0x4020, RZ ;  /* 0x0000402066157810 */ /* 0x000fe40007f9e0ff */
[----:B------:R-:W-:Y:S01]  /*7bc0*/  F2FP.BF16.F32.PACK_AB R54, R54, R51 ;  /* 0x000000333636723e */ /* 0x000fe200000010ff */
[----:B------:R-:W-:Y:S01]  /*7bd0*/  IMAD.X R51, RZ, RZ, R103, P3 ;  /* 0x000000ffff337224 */ /* 0x000fe200018e0667 */
[----:B------:R-:W-:-:S02]  /*7be0*/  F2FP.BF16.F32.PACK_AB R105, R105, R108 ;  /* 0x0000006c6969723e */ /* 0x000fc400000010ff */
[----:B------:R-:W-:Y:S02]  /*7bf0*/  F2FP.BF16.F32.PACK_AB R112, R109, R112 ;  /* 0x000000706d70723e */ /* 0x000fe400000010ff */
[----:B------:R-:W-:Y:S02]  /*7c00*/  LOP3.LUT R102, R7, R102, RZ, 0x3c, !PT ;  /* 0x0000006607667212 */ /* 0x000fe400078e3cff */
[----:B------:R-:W-:Y:S02]  /*7c10*/  LOP3.LUT R44, R0, R11, RZ, 0x3c, !PT ;  /* 0x0000000b002c7212 */ /* 0x000fe400078e3cff */
[----:B------:R-:W-:Y:S02]  /*7c20*/  SHF.R.U64 R24, R24, 0x3, RZ ;  /* 0x0000000318187819 */ /* 0x000fe400000012ff */
[----:B------:R-:W-:Y:S02]  /*7c30*/  F2FP.BF16.F32.PACK_AB R110, R110, R117 ;  /* 0x000000756e6e723e */ /* 0x000fe400000010ff */
[----:B------:R-:W-:-:S02]  /*7c40*/  SEL R146, R39, R46, P0 ;  /* 0x0000002e27927207 */ /* 0x000fc40000000000 */
[----:B------:R-:W-:Y:S02]  /*7c50*/  SEL R91, R46, R39, P0 ;  /* 0x000000272e5b7207 */ /* 0x000fe40000000000 */
[----:B------:R-:W-:Y:S02]  /*7c60*/  LOP3.LUT R7, R14, 0x380, RZ, 0xc0, !PT ;  /* 0x000003800e077812 */ /* 0x000fe400078ec0ff */
[----:B------:R-:W-:Y:S02]  /*7c70*/  LOP3.LUT R0, R13, 0x380, RZ, 0xc0, !PT ;  /* 0x000003800d007812 */ /* 0x000fe400078ec0ff */
[----:B------:R-:W-:Y:S02]  /*7c80*/  IADD3 R39, P3, R42, 0x2000, RZ ;  /* 0x000020002a277810 */ /* 0x000fe40007f7e0ff */
[----:B------:R-:W-:Y:S02]  /*7c90*/  SEL R136, R89, R96, P0 ;  /* 0x0000006059887207 */ /* 0x000fe40000000000 */
[----:B------:R-:W-:-:S02]  /*7ca0*/  SEL R87, R96, R89, P0 ;  /* 0x0000005960577207 */ /* 0x000fc40000000000 */
[----:B------:R-:W-:Y:S02]  /*7cb0*/  SEL R140, R105, R112, P0 ;  /* 0x00000070698c7207 */ /* 0x000fe40000000000 */
[----:B------:R-:W-:Y:S02]  /*7cc0*/  SEL R89, R112, R105, P0 ;  /* 0x0000006970597207 */ /* 0x000fe40000000000 */
[----:B------:R-:W-:Y:S01]  /*7cd0*/  LOP3.LUT R24, R24, R25, RZ, 0x3c, !PT ;  /* 0x0000001918187212 */ /* 0x000fe200078e3cff */
[----:B------:R-:W-:Y:S01]  /*7ce0*/  IMAD.X R25, RZ, RZ, R43, P2 ;  /* 0x000000ffff197224 */ /* 0x000fe200010e062b */
[----:B------:R-:W-:Y:S02]  /*7cf0*/  SEL R162, R110, R107, P0 ;  /* 0x0000006b6ea27207 */ /* 0x000fe40000000000 */
[----:B------:R-:W-:Y:S02]  /*7d00*/  SEL R105, R107, R110, P0 ;  /* 0x0000006e6b697207 */ /* 0x000fe40000000000 */
[----:B------:R-:W-:-:S02]  /*7d10*/  SEL R168, R127, R38, P0 ;  /* 0x000000267fa87207 */ /* 0x000fc40000000000 */
[----:B------:R-:W-:Y:S02]  /*7d20*/  SEL R112, R38, R127, P0 ;  /* 0x0000007f26707207 */ /* 0x000fe40000000000 */
[----:B------:R-:W-:Y:S02]  /*7d30*/  SHF.R.U64 R7, R7, 0x3, RZ ;  /* 0x0000000307077819 */ /* 0x000fe400000012ff */
[----:B------:R-:W-:Y:S02]  /*7d40*/  SHF.R.U64 R0, R0, 0x3, RZ ;  /* 0x0000000300007819 */ /* 0x000fe400000012ff */
[----:B------:R-:W-:Y:S02]  /*7d50*/  LOP3.LUT R38, R39, 0x380, RZ, 0xc0, !PT ;  /* 0x0000038027267812 */ /* 0x000fe400078ec0ff */
[----:B------:R-:W-:Y:S02]  /*7d60*/  IADD3 R107, P2, R42, 0xf000, RZ ;  /* 0x0000f0002a6b7810 */ /* 0x000fe40007f5e0ff */
[----:B------:R-:W-:-:S02]  /*7d70*/  LOP3.LUT R6, R21, 0x380, RZ, 0xc0, !PT ;  /* 0x0000038015067812 */ /* 0x000fc400078ec0ff */
[----:B------:R-:W-:Y:S02]  /*7d80*/  LOP3.LUT R68, R7, R14, RZ, 0x3c, !PT ;  /* 0x0000000e07447212 */ /* 0x000fe400078e3cff */
[----:B------:R-:W-:Y:S02]  /*7d90*/  LOP3.LUT R52, R0, R13, RZ, 0x3c, !PT ;  /* 0x0000000d00347212 */ /* 0x000fe400078e3cff */
[----:B------:R-:W-:Y:S02]  /*7da0*/  LOP3.LUT R7, R12, 0x380, RZ, 0xc0, !PT ;  /* 0x000003800c077812 */ /* 0x000fe400078ec0ff */
[----:B------:R-:W-:Y:S02]  /*7db0*/  SHF.R.U64 R38, R38, 0x3, RZ ;  /* 0x0000000326267819 */ /* 0x000fe400000012ff */
[----:B------:R-:W-:Y:S02]  /*7dc0*/  LOP3.LUT R0, R107, 0x380, RZ, 0xc0, !PT ;  /* 0x000003806b007812 */ /* 0x000fe400078ec0ff */
[----:B------:R-:W-:-:S02]  /*7dd0*/  LOP3.LUT R20, R33, 0x380, RZ, 0xc0, !PT ;  /* 0x0000038021147812 */ /* 0x000fc400078ec0ff */
[----:B------:R-:W-:Y:S02]  /*7de0*/  SHF.R.U64 R6, R6, 0x3, RZ ;  /* 0x0000000306067819 */ /* 0x000fe400000012ff */
[----:B------:R-:W-:Y:S02]  /*7df0*/  SHF.R.U64 R7, R7, 0x3, RZ ;  /* 0x0000000307077819 */ /* 0x000fe400000012ff */
[----:B------:R-:W-:Y:S01]  /*7e00*/  LOP3.LUT R38, R38, R39, RZ, 0x3c, !PT ;  /* 0x0000002726267212 */ /* 0x000fe200078e3cff */
[----:B------:R-:W-:Y:S01]  /*7e10*/  IMAD.X R39, RZ, RZ, R43, P3 ;  /* 0x000000ffff277224 */ /* 0x000fe200018e062b */
[----:B------:R-:W-:Y:S02]  /*7e20*/  SHF.R.U64 R0, R0, 0x3, RZ ;  /* 0x0000000300007819 */ /* 0x000fe400000012ff */
[----:B------:R-:W-:Y:S02]  /*7e30*/  SHF.R.U64 R20, R20, 0x3, RZ ;  /* 0x0000000314147819 */ /* 0x000fe400000012ff */
[----:B------:R-:W-:-:S02]  /*7e40*/  LOP3.LUT R48, R6, R21, RZ, 0x3c, !PT ;  /* 0x0000001506307212 */ /* 0x000fc400078e3cff */
[----:B------:R-:W-:Y:S02]  /*7e50*/  IADD3 R21, P3, R42, 0x8000, RZ ;  /* 0x000080002a157810 */ /* 0x000fe40007f7e0ff */
[----:B------:R-:W-:Y:S02]  /*7e60*/  F2FP.BF16.F32.PACK_AB R55, R55, R58 ;  /* 0x0000003a3737723e */ /* 0x000fe400000010ff */
[----:B------:R-:W-:Y:S02]  /*7e70*/  LOP3.LUT R58, R7, R12, RZ, 0x3c, !PT ;  /* 0x0000000c073a7212 */ /* 0x000fe400078e3cff */
[----:B------:R-:W-:Y:S02]  /*7e80*/  LOP3.LUT R6, R15, 0x380, RZ, 0xc0, !PT ;  /* 0x000003800f067812 */ /* 0x000fe400078ec0ff */
[----:B------:R-:W-:Y:S02]  /*7e90*/  LOP3.LUT R70, R20, R33, RZ, 0x3c, !PT ;  /* 0x0000002114467212 */ /* 0x000fe400078e3cff */
[----:B------:R-:W-:-:S02]  /*7ea0*/  LOP3.LUT R12, R0, R107, RZ, 0x3c, !PT ;  /* 0x0000006b000c7212 */ /* 0x000fc400078e3cff */
[----:B------:R-:W-:Y:S01]  /*7eb0*/  LOP3.LUT R20, R21, 0x380, RZ, 0xc0, !PT ;  /* 0x0000038015147812 */ /* 0x000fe200078ec0ff */
[----:B------:R-:W0:Y:S01]  /*7ec0*/  LDC R0, c[0x0][0xbe8] ;  /* 0x0002fa00ff007b82 */ /* 0x000e220000000800 */
[----:B------:R-:W-:Y:S02]  /*7ed0*/  SHF.R.U64 R6, R6, 0x3, RZ ;  /* 0x0000000306067819 */ /* 0x000fe400000012ff */
[----:B------:R-:W-:Y:S02]  /*7ee0*/  SHF.R.U64 R20, R20, 0x3, RZ ;  /* 0x0000000314147819 */ /* 0x000fe400000012ff */
[----:B------:R-:W-:Y:S02]  /*7ef0*/  F2FP.BF16.F32.PACK_AB R47, R47, R50 ;  /* 0x000000322f2f723e */ /* 0x000fe400000010ff */
[----:B------:R-:W-:Y:S02]  /*7f00*/  LOP3.LUT R9, R10, 0x380, RZ, 0xc0, !PT ;  /* 0x000003800a097812 */ /* 0x000fe400078ec0ff */
[----:B------:R-:W-:-:S02]  /*7f10*/  LOP3.LUT R50, R6, R15, RZ, 0x3c, !PT ;  /* 0x0000000f06327212 */ /* 0x000fc400078e3cff */
[----:B------:R-:W-:Y:S02]  /*7f20*/  LOP3.LUT R7, R8, 0x380, RZ, 0xc0, !PT ;  /* 0x0000038008077812 */ /* 0x000fe400078ec0ff */
[----:B------:R-:W-:Y:S01]  /*7f30*/  LOP3.LUT R20, R20, R21, RZ, 0x3c, !PT ;  /* 0x0000001514147212 */ /* 0x000fe200078e3cff */
[----:B------:R-:W-:Y:S01]  /*7f40*/  IMAD.X R21, RZ, RZ, R43, P3 ;  /* 0x000000ffff157224 */ /* 0x000fe200018e062b */
[----:B------:R-:W-:Y:S02]  /*7f50*/  LOP3.LUT R14, R27, 0x380, RZ, 0xc0, !PT ;  /* 0x000003801b0e7812 */ /* 0x000fe400078ec0ff */
[----:B------:R-:W-:Y:S02]  /*7f60*/  SHF.R.U64 R9, R9, 0x3, RZ ;  /* 0x0000000309097819 */ /* 0x000fe400000012ff */
[----:B------:R-:W-:Y:S02]  /*7f70*/  IADD3 R11, P3, R42, 0xe000, RZ ;  /* 0x0000e0002a0b7810 */ /* 0x000fe40007f7e0ff */
[----:B------:R-:W-:-:S02]  /*7f80*/  MOV R127, R50 ;  /* 0x00000032007f7202 */ /* 0x000fc40000000f00 */
[----:B--2---:R-:W-:Y:S02]  /*7f90*/  LOP3.LUT R51, R5, 0x2, RZ, 0x3c, !PT ;  /* 0x0000000205337812 */ /* 0x004fe400078e3cff */
[----:B------:R-:W-:Y:S02]  /*7fa0*/  SEL R148, R47, R54, P0 ;  /* 0x000000362f947207 */ /* 0x000fe40000000000 */
[----:B------:R-:W-:Y:S02]  /*7fb0*/  SEL R92, R54, R47, P0 ;  /* 0x0000002f365c7207 */ /* 0x000fe40000000000 */
[----:B------:R-:W-:Y:S02]  /*7fc0*/  SHF.R.U64 R7, R7, 0x3, RZ ;  /* 0x0000000307077819 */ /* 0x000fe400000012ff */
[----:B------:R-:W-:Y:S02]  /*7fd0*/  SHF.R.U64 R14, R14, 0x3, RZ ;  /* 0x000000030e0e7819 */ /* 0x000fe400000012ff */
[----:B------:R-:W-:-:S02]  /*7fe0*/  LOP3.LUT R54, R9, R10, RZ, 0x3c, !PT ;  /* 0x0000000a09367212 */ /* 0x000fc400078e3cff */
[----:B------:R-:W-:Y:S01]  /*7ff0*/  LOP3.LUT R10, R11, 0x380, RZ, 0xc0, !PT ;  /* 0x000003800b0a7812 */ /* 0x000fe200078ec0ff */
[----:B------:R-:W-:Y:S01]  /*8000*/  IMAD.X R47, RZ, RZ, R103, P5 ;  /* 0x000000ffff2f7224 */ /* 0x000fe200028e0667 */
[----:B------:R-:W-:Y:S01]  /*8010*/  SEL R150, R55, R62, P0 ;  /* 0x0000003e37967207 */ /* 0x000fe20000000000 */
[----:B------:R-:W-:Y:S01]  /*8020*/  SHFL.IDX PT, R50, R100, R5, 0x1c1f ;  /* 0x001c1f0564327589 */ /* 0x000fe200000e0000 */
[----:B------:R-:W-:Y:S02]  /*8030*/  SEL R93, R62, R55, P0 ;  /* 0x000000373e5d7207 */ /* 0x000fe40000000000 */
[----:B------:R-:W-:Y:S01]  /*8040*/  LOP3.LUT R46, R7, R8, RZ, 0x3c, !PT ;  /* 0x00000008072e7212 */ /* 0x000fe200078e3cff */
[----:B------:R-:W1:Y:S01]  /*8050*/  SHFL.IDX PT, R75, R75, R51, 0x1c1f ;  /* 0x001c1f334b4b7589 */ /* 0x000e6200000e0000 */
[----:B------:R-:W-:Y:S02]  /*8060*/  SEL R144, R26, R35, P0 ;  /* 0x000000231a907207 */ /* 0x000fe40000000000 */
[----:B------:R-:W-:-:S02]  /*8070*/  SEL R164, R111, R106, P0 ;  /* 0x0000006a6fa47207 */ /* 0x000fc40000000000 */
[----:B------:R-:W-:Y:S02]  /*8080*/  SEL R172, R131, R40, P0 ;  /* 0x0000002883ac7207 */ /* 0x000fe40000000000 */
[----:B------:R-:W-:Y:S02]  /*8090*/  LOP3.LUT R62, R14, R27, RZ, 0x3c, !PT ;  /* 0x0000001b0e3e7212 */ /* 0x000fe400078e3cff */
[----:B------:R-:W-:Y:S02]  /*80a0*/  SEL R166, R119, R30, P0 ;  /* 0x0000001e77a67207 */ /* 0x000fe40000000000 */
[----:B------:R-:W-:Y:S02]  /*80b0*/  SEL R170, R123, R34, P0 ;  /* 0x000000227baa7207 */ /* 0x000fe40000000000 */
[----:B------:R-:W-:Y:S02]  /*80c0*/  SHF.R.U64 R10, R10, 0x3, RZ ;  /* 0x000000030a0a7819 */ /* 0x000fe400000012ff */
[----:B------:R-:W-:-:S02]  /*80d0*/  SEL R90, R35, R26, P0 ;  /* 0x0000001a235a7207 */ /* 0x000fc40000000000 */
[----:B------:R-:W-:Y:S02]  /*80e0*/  MOV R72, R72 ;  /* 0x0000004800487202 */ /* 0x000fe40000000f00 */
[----:B------:R-:W-:Y:S02]  /*80f0*/  MOV R73, R70 ;  /* 0x0000004600497202 */ /* 0x000fe40000000f00 */
[----:B------:R-:W-:Y:S01]  /*8100*/  MOV R133, R60 ;  /* 0x0000003c00857202 */ /* 0x000fe20000000f00 */
[--C-:B------:R-:W-:Y:S01]  /*8110*/  IMAD.X R55, RZ, RZ, R103.reuse, P1 ;  /* 0x000000ffff377224 */ /* 0x100fe200008e0667 */
[----:B------:R-:W-:Y:S01]  /*8120*/  MOV R68, R68 ;  /* 0x0000004400447202 */ /* 0x000fe20000000f00 */
[--C-:B------:R-:W-:Y:S01]  /*8130*/  IMAD.X R45, RZ, RZ, R103.reuse, P6 ;  /* 0x000000ffff2d7224 */ /* 0x100fe200030e0667 */
[----:B------:R-:W-:Y:S01]  /*8140*/  MOV R70, R64 ;  /* 0x0000004000467202 */ /* 0x000fe20000000f00 */
[----:B------:R-:W-:Y:S01]  /*8150*/  IMAD.X R49, RZ, RZ, R103, P4 ;  /* 0x000000ffff317224 */ /* 0x000fe200020e0667 */
[----:B------:R-:W-:Y:S01]  /*8160*/  MOV R60, R46 ;  /* 0x0000002e003c7202 */ /* 0x000fe20000000f00 */
[----:B------:R-:W-:Y:S01]  /*8170*/  SHFL.IDX PT, R114, R114, R5, 0x1c1f ;  /* 0x001c1f0572727589 */ /* 0x000fe200000e0000 */
[----:B------:R-:W-:-:S02]  /*8180*/  SEL R106, R106, R111, P0 ;  /* 0x0000006f6a6a7207 */ /* 0x000fc40000000000 */
[----:B------:R-:W-:Y:S01]  /*8190*/  LOP3.LUT R10, R10, R11, RZ, 0x3c, !PT ;  /* 0x0000000b0a0a7212 */ /* 0x000fe200078e3cff */
[----:B------:R-:W-:Y:S01]  /*81a0*/  SHFL.IDX PT, R46, R98, R5, 0x1c1f ;  /* 0x001c1f05622e7589 */ /* 0x000fe200000e0000 */
[----:B------:R-:W-:Y:S01]  /*81b0*/  MOV R107, R102 ;  /* 0x00000066006b7202 */ /* 0x000fe20000000f00 */
[----:B------:R-:W-:Y:S01]  /*81c0*/  IMAD.X R11, RZ, RZ, R43, P3 ;  /* 0x000000ffff0b7224 */ /* 0x000fe200018e062b */
[----:B------:R-:W-:Y:S01]  /*81d0*/  MOV R69, R66 ;  /* 0x0000004200457202 */ /* 0x000fe20000000f00 */
[----:B------:R-:W-:Y:S01]  /*81e0*/  SHFL.IDX PT, R116, R116, R5, 0x1c1f ;  /* 0x001c1f0574747589 */ /* 0x000fe200000e0000 */
[----:B------:R-:W-:Y:S02]  /*81f0*/  MOV R64, R62 ;  /* 0x0000003e00407202 */ /* 0x000fe40000000f00 */
[----:B0-----:R-:W-:Y:S01]  /*8200*/  ISETP.NE.AND P3, PT, R0, 0x1, PT ;  /* 0x000000010000780c */ /* 0x001fe20003f65270 */
[----:B------:R-:W-:Y:S01]  /*8210*/  SHFL.IDX PT, R118, R118, R5, 0x1c1f ;  /* 0x001c1f0576767589 */ /* 0x000fe200000e0000 */
[----:B------:R-:W-:-:S03]  /*8220*/  SEL R113, R40, R131, P0 ;  /* 0x0000008328717207 */ /* 0x000fc60000000000 */
[----:B------:R-:W-:Y:S01]  /*8230*/  SHFL.IDX PT, R120, R120, R5, 0x1c1f ;  /* 0x001c1f0578787589 */ /* 0x000fe200000e0000 */
[----:B------:R-:W-:-:S03]  /*8240*/  UPRMT UR8, UR36, 0x654, UR8 ;  /* 0x0000065424087896 */ /* 0x000fc60008000008 */
[----:B------:R-:W-:Y:S04]  /*8250*/  SHFL.IDX PT, R122, R122, R5, 0x1c1f ;  /* 0x001c1f057a7a7589 */ /* 0x000fe800000e0000 */
        /* <DEDUP_REMOVED lines=24> */
[----:B------:R-:W-:Y:S01]  /*83e0*/  SHFL.IDX PT, R172, R172, R5, 0x1c1f ;  /* 0x001c1f05acac7589 */ /* 0x000fe200000e0000 */
[----:B------:R-:W-:Y:S01]  /*83f0*/  MOV R131, R44 ;  /* 0x0000002c00837202 */ /* 0x000fe20000000f00 */
[----:B------:R-:W-:Y:S01]  /*8400*/  SYNCS.ARRIVE.TRANS64.RED.A1T0 RZ, [UR8], RZ ;  /* 0x000000ffffff79a7 */ /* 0x000fe20008100408 */
[----:B------:R-:W-:Y:S01]  /*8410*/  MOV R67, R56 ;  /* 0x0000003800437202 */ /* 0x000fe20000000f00 */
[----:B------:R-:W0:Y:S04]  /*8420*/  SHFL.IDX PT, R5, R90, R51, 0x1c1f ;  /* 0x001c1f335a057589 */ /* 0x000e2800000e0000 */
[----:B------:R-:W-:Y:S01]  /*8430*/  SHFL.IDX PT, R77, R77, R51, 0x1c1f ;  /* 0x001c1f334d4d7589 */ /* 0x000fe200000e0000 */
[----:B------:R-:W-:Y:S01]  /*8440*/  MOV R61, R48 ;  /* 0x00000030003d7202 */ /* 0x000fe20000000f00 */
[----:B------:R-:W2:Y:S02]  /*8450*/  LDC R56, c[0x0][0xc38] ;  /* 0x00030e00ff387b82 */ /* 0x000ea40000000800 */
[----:B------:R3:W4:Y:S04]  /*8460*/  SHFL.IDX PT, R45, R74, R51, 0x1c1f ;  /* 0x001c1f334a2d7589 */ /* 0x00072800000e0000 */
[----:B------:R-:W4:Y:S01]  /*8470*/  SHFL.IDX PT, R47, R94, R51, 0x1c1f ;  /* 0x001c1f335e2f7589 */ /* 0x000f2200000e0000 */
[----:B-1----:R-:W-:Y:S01]  /*8480*/  SEL R48, R50, R75, P0 ;  /* 0x0000004b32307207 */ /* 0x002fe20000000000 */
[----:B------:R-:W-:Y:S01]  /*8490*/  UIMAD UR10, UR5, UR4, UR43 ;  /* 0x00000004050a72a4 */ /* 0x000fe2000f8e022b */
[----:B------:R-:W-:-:S02]  /*84a0*/  SEL R108, R30, R119, P0 ;  /* 0x000000771e6c7207 */ /* 0x000fc40000000000 */
[----:B------:R-:W-:Y:S01]  /*84b0*/  SEL R110, R34, R123, P0 ;  /* 0x0000007b226e7207 */ /* 0x000fe20000000000 */
[----:B---3--:R-:W1:Y:S01]  /*84c0*/  @P3 LDC R74, c[0x0][0xbec] ;  /* 0x0002fb00ff4a3b82 */ /* 0x008e620000000800 */
[----:B------:R-:W-:Y:S01]  /*84d0*/  MOV R129, R52 ;  /* 0x0000003400817202 */ /* 0x000fe20000000f00 */
[----:B------:R-:W-:Y:S01]  /*84e0*/  SHFL.IDX PT, R91, R91, R51, 0x1c1f ;  /* 0x001c1f335b5b7589 */ /* 0x000fe200000e0000 */
[----:B------:R-:W-:Y:S01]  /*84f0*/  SEL R50, R75, R50, P0 ;  /* 0x000000324b327207 */ /* 0x000fe20000000000 */
[----:B------:R-:W-:Y:S01]  /*8500*/  ULDC.64 UR8, c[0x0][0xb90] ;  /* 0x0002e40000087ab9 */ /* 0x000fe20000000a00 */
[----:B------:R-:W-:Y:S01]  /*8510*/  IADD3 R41, P4, R42, 0x1000, RZ ;  /* 0x000010002a297810 */ /* 0x000fe20007f9e0ff */
[----:B------:R-:W3:Y:S02]  /*8520*/  SHFL.IDX PT, R53, R76, R51, 0x1c1f ;  /* 0x001c1f334c357589 */ /* 0x000ee400000e0000 */
[----:B------:R-:W1:Y:S01]  /*8530*/  @P3 LDC R75, c[0x0][0xbf0] ;  /* 0x0002fc00ff4b3b82 */ /* 0x000e620000000800 */
[----:B------:R-:W-:Y:S01]  /*8540*/  MOV R65, R58 ;  /* 0x0000003a00417202 */ /* 0x000fe20000000f00 */
[----:B------:R-:W-:Y:S01]  /*8550*/  SHFL.IDX PT, R63, R78, R51, 0x1c1f ;  /* 0x001c1f334e3f7589 */ /* 0x000fe200000e0000 */
[----:B------:R-:W-:-:S03]  /*8560*/  LOP3.LUT R40, R41, 0x380, RZ, 0xc0, !PT ;  /* 0x0000038029287812 */ /* 0x000fc600078ec0ff */
[----:B------:R-:W1:Y:S01]  /*8570*/  SHFL.IDX PT, R59, R92, R51, 0x1c1f ;  /* 0x001c1f335c3b7589 */ /* 0x000e6200000e0000 */
[----:B0-----:R-:W-:-:S03]  /*8580*/  SEL R49, R144, R5, P0 ;  /* 0x0000000590317207 */ /* 0x001fc60000000000 */
        /* <DEDUP_REMOVED lines=11> */
[----:B------:R-:W0:Y:S04]  /*8640*/  SHFL.IDX PT, R93, R93, R51, 0x1c1f ;  /* 0x001c1f335d5d7589 */ /* 0x000e2800000e0000 */
[----:B------:R-:W0:Y:S04]  /*8650*/  SHFL.IDX PT, R95, R95, R51, 0x1c1f ;  /* 0x001c1f335f5f7589 */ /* 0x000e2800000e0000 */
[----:B------:R-:W0:Y:S04]  /*8660*/  SHFL.IDX PT, R97, R97, R51, 0x1c1f ;  /* 0x001c1f3361617589 */ /* 0x000e2800000e0000 */
[----:B------:R-:W0:Y:S04]  /*8670*/  SHFL.IDX PT, R99, R99, R51, 0x1c1f ;  /* 0x001c1f3363637589 */ /* 0x000e2800000e0000 */
[----:B------:R-:W0:Y:S04]  /*8680*/  SHFL.IDX PT, R101, R101, R51, 0x1c1f ;  /* 0x001c1f3365657589 */ /* 0x000e2800000e0000 */
[----:B------:R-:W0:Y:S04]  /*8690*/  SHFL.IDX PT, R123, R104, R51, 0x1c1f ;  /* 0x001c1f33687b7589 */ /* 0x000e2800000e0000 */
[----:B------:R-:W0:Y:S04]  /*86a0*/  SHFL.IDX PT, R105, R105, R51, 0x1c1f ;  /* 0x001c1f3369697589 */ /* 0x000e2800000e0000 */
[----:B------:R-:W0:Y:S04]  /*86b0*/  SHFL.IDX PT, R125, R106, R51, 0x1c1f ;  /* 0x001c1f336a7d7589 */ /* 0x000e2800000e0000 */
[----:B------:R-:W-:Y:S04]  /*86c0*/  SHFL.IDX PT, R108, R108, R51, 0x1c1f ;  /* 0x001c1f336c6c7589 */ /* 0x000fe800000e0000 */
[----:B------:R-:W0:Y:S04]  /*86d0*/  SHFL.IDX PT, R110, R110, R51, 0x1c1f ;  /* 0x001c1f336e6e7589 */ /* 0x000e2800000e0000 */
[----:B------:R-:W0:Y:S04]  /*86e0*/  SHFL.IDX PT, R112, R112, R51, 0x1c1f ;  /* 0x001c1f3370707589 */ /* 0x000e2800000e0000 */
[----:B------:R3:W0:Y:S01]  /*86f0*/  SHFL.IDX PT, R113, R113, R51, 0x1c1f ;  /* 0x001c1f3371717589 */ /* 0x00062200000e0000 */
[----:B------:R-:W-:-:S02]  /*8700*/  SHF.R.U64 R40, R40, 0x3, RZ ;  /* 0x0000000328287819 */ /* 0x000fc400000012ff */
[----:B------:R-:W-:Y:S02]  /*8710*/  IADD3 R33, P1, R42, 0x4000, RZ ;  /* 0x000040002a217810 */ /* 0x000fe40007f3e0ff */
[----:B----4-:R-:W-:Y:S02]  /*8720*/  SEL R44, R46, R45, P0 ;  /* 0x0000002d2e2c7207 */ /* 0x010fe40000000000 */
[----:B---3--:R-:W-:Y:S01]  /*8730*/  SEL R51, R5, R144, P0 ;  /* 0x0000009005337207 */ /* 0x008fe20000000000 */
[----:B------:R-:W-:Y:S01]  /*8740*/  IMAD R5, RZ, RZ, -UR43 ;  /* 0x8000002bff057e24 */ /* 0x000fe2000f8e02ff */
[----:B------:R-:W-:Y:S02]  /*8750*/  SEL R46, R45, R46, P0 ;  /* 0x0000002e2d2e7207 */ /* 0x000fe40000000000 */
[----:B------:R-:W-:Y:S01]  /*8760*/  SEL R45, R142, R47, P0 ;  /* 0x0000002f8e2d7207 */ /* 0x000fe20000000000 */
[----:B--2---:R-:W-:Y:S01]  /*8770*/  IMAD R5, R56, R5, UR41 ;  /* 0x0000002938057e24 */ /* 0x004fe2000f8e0205 */
[----:B------:R-:W-:Y:S01]  /*8780*/  LOP3.LUT R40, R40, R41, RZ, 0x3c, !PT ;  /* 0x0000002928287212 */ /* 0x000fe200078e3cff */
[----:B------:R-:W-:Y:S01]  /*8790*/  IMAD.X R41, RZ, RZ, R43, P4 ;  /* 0x000000ffff297224 */ /* 0x000fe200020e062b */
[----:B------:R-:W-:Y:S01]  /*87a0*/  SEL R47, R47, R142, P0 ;  /* 0x0000008e2f2f7207 */ /* 0x000fe20000000000 */
[----:B------:R-:W-:Y:S01]  /*87b0*/  BAR.SYNC.DEFER_BLOCKING 0x1, 0x100 ;  /* 0x0044000000007b1d */ /* 0x000fe20000010000 */
[----:B------:R-:W-:Y:S01]  /*87c0*/  LOP3.LUT R32, R33, 0x380, RZ, 0xc0, !PT ;  /* 0x0000038021207812 */ /* 0x000fe200078ec0ff */
[----:B------:R-:W-:Y:S01]  /*87d0*/  USHF.R.S32.HI UR7, URZ, 0x1f, UR10 ;  /* 0x0000001f3f077899 */ /* 0x000fe2000801140a */
[----:B------:R-:W-:-:S02]  /*87e0*/  SEL R56, R116, R77, P0 ;  /* 0x0000004d74387207 */ /* 0x000fc40000000000 */
[----:B------:R-:W-:Y:S01]  /*87f0*/  SEL R58, R77, R116, P0 ;  /* 0x000000744d3a7207 */ /* 0x000fe20000000000 */
[----:B------:R-:W-:Y:S01]  /*8800*/  IMAD R77, R5, 0x80, R234 ;  /* 0x00000080054d7824 */ /* 0x000fe200078e02ea */
[----:B------:R-:W-:Y:S01]  /*8810*/  IADD3 R29, P4, R42, 0x7000, RZ ;  /* 0x000070002a1d7810 */ /* 0x000fe20007f9e0ff */
[----:B------:R-:W-:Y:S01]  /*8820*/  UIMAD UR6, UR7, UR8, URZ ;  /* 0x00000008070672a4 */ /* 0x000fe2000f8e023f */
[----:B------:R-:W-:Y:S02]  /*8830*/  SHF.R.U64 R32, R32, 0x3, RZ ;  /* 0x0000000320207819 */ /* 0x000fe400000012ff */
[----:B------:R-:W-:Y:S01]  /*8840*/  LOP3.LUT R28, R29, 0x380, RZ, 0xc0, !PT ;  /* 0x000003801d1c7812 */ /* 0x000fe200078ec0ff */
[----:B------:R-:W-:Y:S01]  /*8850*/  UIMAD.WIDE.U32 UR4, UR10, UR8, URZ ;  /* 0x000000080a0472a5 */ /* 0x000fe2000f8e003f */
[----:B------:R-:W-:Y:S01]  /*8860*/  LOP3.LUT R32, R32, R33, RZ, 0x3c, !PT ;  /* 0x0000002120207212 */ /* 0x000fe200078e3cff */
[----:B------:R-:W-:Y:S01]  /*8870*/  UIMAD UR6, UR10, UR9, UR6 ;  /* 0x000000090a0672a4 */ /* 0x000fe2000f8e0206 */
[----:B------:R-:W-:Y:S01]  /*8880*/  IMAD.X R33, RZ, RZ, R43, P1 ;  /* 0x000000ffff217224 */ /* 0x000fe200008e062b */
[----:B------:R-:W-:Y:S01]  /*8890*/  SHF.R.U64 R28, R28, 0x3, RZ ;  /* 0x000000031c1c7819 */ /* 0x000fe200000012ff */
[----:B------:R-:W-:Y:S01]  /*88a0*/  USHF.R.S32.HI UR11, URZ, 0x1f, UR42 ;  /* 0x0000001f3f0b7899 */ /* 0x000fe2000801142a */
[----:B------:R-:W-:Y:S01]  /*88b0*/  MOV R96, R54 ;  /* 0x0000003600607202 */ /* 0x000fe20000000f00 */
[----:B------:R-:W-:Y:S01]  /*88c0*/  ULDC.64 UR8, c[0x0][0xb98] ;  /* 0x0002e60000087ab9 */ /* 0x000fe20000000a00 */
[----:B------:R1:W-:Y:S01]  /*88d0*/  STSM.16.M88.4 [R107], R44 ;  /* 0x0000002c6b007844 */ /* 0x0003e20000000200 */
[----:B------:R-:W-:-:S02]  /*88e0*/  IADD3 R27, P1, R42, 0xa000, RZ ;  /* 0x0000a0002a1b7810 */ /* 0x000fc40007f3e0ff */
[----:B------:R-:W-:Y:S02]  /*88f0*/  SEL R52, R114, R53, P0 ;  /* 0x0000003572347207 */ /* 0x000fe40000000000 */
[----:B------:R-:W-:Y:S01]  /*8900*/  SEL R54, R53, R114, P0 ;  /* 0x0000007235367207 */ /* 0x000fe20000000000 */
[----:B------:R-:W-:Y:S01]  /*8910*/  UIADD3 UR5, UR5, UR6, URZ ;  /* 0x0000000605057290 */ /* 0x000fe2000fffe03f */
[----:B------:R-:W-:Y:S02]  /*8920*/  SEL R53, R146, R91, P0 ;  /* 0x0000005b92357207 */ /* 0x000fe40000000000 */
[----:B------:R-:W-:Y:S01]  /*8930*/  SEL R55, R91, R146, P0 ;  /* 0x000000925b377207 */ /* 0x000fe20000000000 */
[----:B-1----:R-:W-:-:S04]  /*8940*/  @P3 IMAD.HI.U32 R44, R77, R74, RZ ;  /* 0x0000004a4d2c3227 */ /* 0x002fc800078e00ff */
[----:B------:R-:W-:Y:S01]  /*8950*/  IMAD.MOV.U32 R74, RZ, RZ, R77 ;  /* 0x000000ffff4a7224 */ /* 0x000fe200078e004d */
[----:B------:R-:W-:Y:S01]  /*8960*/  @P3 SHF.R.U32.HI R74, RZ, R75, R44 ;  /* 0x0000004bff4a3219 */ /* 0x000fe2000001162c */
[----:B------:R-:W-:Y:S01]  /*8970*/  UIMAD UR6, UR11, UR8, URZ ;  /* 0x000000080b0672a4 */ /* 0x000fe2000f8e023f */
[----:B------:R-:W-:Y:S01]  /*8980*/  LOP3.LUT R28, R28, R29, RZ, 0x3c, !PT ;  /* 0x0000001d1c1c7212 */ /* 0x000fe200078e3cff */
[----:B------:R-:W-:Y:S01]  /*8990*/  IMAD.X R29, RZ, RZ, R43, P4 ;  /* 0x000000ffff1d7224 */ /* 0x000fe200020e062b */
[----:B------:R-:W-:Y:S01]  /*89a0*/  SEL R57, R148, R59, P0 ;  /* 0x0000003b94397207 */ /* 0x000fe20000000000 */
[----:B------:R1:W-:Y:S01]  /*89b0*/  STSM.16.M88.4 [R133], R48 ;  /* 0x0000003085007844 */ /* 0x0003e20000000200 */
[----:B------:R-:W-:Y:S02]  /*89c0*/  LOP3.LUT R26, R27, 0x380, RZ, 0xc0, !PT ;  /* 0x000003801b1a7812 */ /* 0x000fe400078ec0ff */
[----:B------:R-:W-:Y:S02]  /*89d0*/  SEL R59, R59, R148, P0 ;  /* 0x000000943b3b7207 */ /* 0x000fe40000000000 */
[----:B------:R-:W-:-:S02]  /*89e0*/  SEL R44, R118, R63, P0 ;  /* 0x0000003f762c7207 */ /* 0x000fc40000000000 */
[----:B------:R-:W-:Y:S01]  /*89f0*/  SEL R46, R63, R118, P0 ;  /* 0x000000763f2e7207 */ /* 0x000fe20000000000 */
[----:B------:R-:W-:Y:S01]  /*8a00*/  IMAD.MOV R63, RZ, RZ, -R74 ;  /* 0x000000ffff3f7224 */ /* 0x000fe200078e0a4a */
[----:B------:R-:W-:Y:S01]  /*8a10*/  IADD3 R9, P4, R42, 0xd000, RZ ;  /* 0x0000d0002a097810 */ /* 0x000fe20007f9e0ff */
[----:B------:R2:W-:Y:S01]  /*8a20*/  STSM.16.M88.4 [R131], R52 ;  /* 0x0000003483007844 */ /* 0x0005e20000000200 */
[----:B0-----:R-:W-:Y:S02]  /*8a30*/  SEL R45, R150, R93, P0 ;  /* 0x0000005d962d7207 */ /* 0x001fe40000000000 */
[----:B------:R-:W-:Y:S01]  /*8a40*/  SEL R47, R93, R150, P0 ;  /* 0x000000965d2f7207 */ /* 0x000fe20000000000 */
[----:B------:R-:W-:Y:S01]  /*8a50*/  UIMAD UR6, UR42, UR9, UR6 ;  /* 0x000000092a0672a4 */ /* 0x000fe2000f8e0206 */
[----:B-1----:R-:W-:Y:S02]  /*8a60*/  SEL R48, R120, R79, P0 ;  /* 0x0000004f78307207 */ /* 0x002fe40000000000 */
[----:B------:R-:W-:-:S02]  /*8a70*/  SEL R50, R79, R120, P0 ;  /* 0x000000784f327207 */ /* 0x000fc40000000000 */
[----:B------:R-:W-:Y:S02]  /*8a80*/  SEL R49, R152, R95, P0 ;  /* 0x0000005f98317207 */ /* 0x000fe40000000000 */
[----:B------:R-:W-:Y:S01]  /*8a90*/  SEL R51, R95, R152, P0 ;  /* 0x000000985f337207 */ /* 0x000fe20000000000 */
[----:B------:R-:W-:Y:S01]  /*8aa0*/  UIMAD.WIDE.U32 UR4, UR42, UR8, UR4 ;  /* 0x000000082a0472a5 */ /* 0x000fe2000f8e0004 */
[----:B------:R-:W-:Y:S02]  /*8ab0*/  SHF.R.U64 R26, R26, 0x3, RZ ;  /* 0x000000031a1a7819 */ /* 0x000fe400000012ff */
[----:B--2---:R-:W-:Y:S02]  /*8ac0*/  SEL R52, R122, R115, P0 ;  /* 0x000000737a347207 */ /* 0x004fe40000000000 */
[----:B------:R-:W-:Y:S02]  /*8ad0*/  SEL R54, R115, R122, P0 ;  /* 0x0000007a73367207 */ /* 0x000fe40000000000 */
[----:B------:R-:W-:-:S02]  /*8ae0*/  SEL R53, R154, R97, P0 ;  /* 0x000000619a357207 */ /* 0x000fc40000000000 */
[----:B------:R-:W-:Y:S01]  /*8af0*/  SEL R55, R97, R154, P0 ;  /* 0x0000009a61377207 */ /* 0x000fe20000000000 */
[----:B------:R-:W-:Y:S01]  /*8b00*/  STSM.16.M88.4 [R129], R56 ;  /* 0x0000003881007844 */ /* 0x000fe20000000200 */
[----:B------:R-:W-:Y:S01]  /*8b10*/  LOP3.LUT R8, R9, 0x380, RZ, 0xc0, !PT ;  /* 0x0000038009087812 */ /* 0x000fe200078ec0ff */
[----:B------:R-:W-:Y:S01]  /*8b20*/  IMAD R63, R0, R63, R77 ;  /* 0x0000003f003f7224 */ /* 0x000fe200078e024d */
[C---:B------:R-:W-:Y:S01]  /*8b30*/  IADD3 R35, P6, R42.reuse, 0x5000, RZ ;  /* 0x000050002a237810 */ /* 0x040fe20007fde0ff */
[----:B------:R-:W-:Y:S01]  /*8b40*/  STSM.16.M88.4 [R127], R44 ;  /* 0x0000002c7f007844 */ /* 0x000fe20000000200 */
[----:B------:R-:W-:Y:S01]  /*8b50*/  IADD3 R31, P5, R42, 0x6000, RZ ;  /* 0x000060002a1f7810 */ /* 0x000fe20007fbe0ff */
[----:B------:R-:W-:Y:S01]  /*8b60*/  ULDC.64 UR8, c[0x0][0xb88] ;  /* 0x0002e20000087ab9 */ /* 0x000fe20000000a00 */
[----:B------:R-:W-:Y:S01]  /*8b70*/  LOP3.LUT R26, R26, R27, RZ, 0x3c, !PT ;  /* 0x0000001b1a1a7212 */ /* 0x000fe200078e3cff */
[----:B------:R-:W-:Y:S01]  /*8b80*/  STSM.16.M88.4 [R61], R48 ;  /* 0x000000303d007844 */ /* 0x000fe20000000200 */
[----:B------:R-:W-:Y:S01]  /*8b90*/  SHF.R.U64 R8, R8, 0x3, RZ ;  /* 0x0000000308087819 */ /* 0x000fe200000012ff */
[----:B------:R-:W-:-:S02]  /*8ba0*/  IMAD.X R27, RZ, RZ, R43, P1 ;  /* 0x000000ffff1b7224 */ /* 0x000fc400008e062b */
[----:B------:R0:W-:Y:S01]  /*8bb0*/  STSM.16.M88.4 [R60], R52 ;  /* 0x000000343c007844 */ /* 0x0001e20000000200 */
[----:B------:R-:W-:Y:S02]  /*8bc0*/  LOP3.LUT R34, R35, 0x380, RZ, 0xc0, !PT ;  /* 0x0000038023227812 */ /* 0x000fe400078ec0ff */
[----:B------:R-:W-:Y:S02]  /*8bd0*/  LOP3.LUT R30, R31, 0x380, RZ, 0xc0, !PT ;  /* 0x000003801f1e7812 */ /* 0x000fe400078ec0ff */
[----:B------:R-:W-:Y:S02]  /*8be0*/  LOP3.LUT R8, R8, R9, RZ, 0x3c, !PT ;  /* 0x0000000908087212 */ /* 0x000fe400078e3cff */
[----:B------:R-:W-:Y:S02]  /*8bf0*/  LOP3.LUT R9, R42, 0x380, RZ, 0xc0, !PT ;  /* 0x000003802a097812 */ /* 0x000fe400078ec0ff */
[----:B------:R-:W-:Y:S01]  /*8c00*/  SHF.R.U64 R34, R34, 0x3, RZ ;  /* 0x0000000322227819 */ /* 0x000fe200000012ff */
[----:B0-----:R-:W-:Y:S01]  /*8c10*/  IMAD.U32 R60, RZ, RZ, UR6 ;  /* 0x00000006ff3c7e24 */ /* 0x001fe2000f8e00ff */
[----:B------:R-:W-:Y:S01]  /*8c20*/  SHF.R.S32.HI R53, RZ, 0x1f, R74 ;  /* 0x0000001fff357819 */ /* 0x000fe2000001144a */
[----:B------:R-:W-:Y:S01]  /*8c30*/  ULDC UR6, c[0x0][0xa88] ;  /* 0x0002a20000067ab9 */ /* 0x000fe20000000800 */
[----:B------:R-:W-:-:S02]  /*8c40*/  SHF.R.S32.HI R54, RZ, 0x1f, R63 ;  /* 0x0000001fff367819 */ /* 0x000fc4000001143f */
[----:B------:R-:W-:Y:S02]  /*8c50*/  IADD3 R52, P1, R74, UR4, RZ ;  /* 0x000000044a347c10 */ /* 0x000fe4000ff3e0ff */
[----:B------:R-:W-:Y:S01]  /*8c60*/  SHF.R.U64 R30, R30, 0x3, RZ ;  /* 0x000000031e1e7819 */ /* 0x000fe200000012ff */
[----:B------:R-:W-:Y:S01]  /*8c70*/  IMAD R54, R54, UR8, RZ ;  /* 0x0000000836367c24 */ /* 0x000fe2000f8e02ff */
[----:B------:R-:W-:Y:S01]  /*8c80*/  IADD3.X R53, R53, UR5, R60, P1, !PT ;  /* 0x0000000535357c10 */ /* 0x000fe20008ffe43c */
[----:B------:R-:W-:Y:S01]  /*8c90*/  ULDC.64 UR4, c[0x0][0xb50] ;  /* 0x0002d40000047ab9 */ /* 0x000fe20000000a00 */
[----:B------:R-:W-:Y:S02]  /*8ca0*/  SEL R56, R124, R81, P0 ;  /* 0x000000517c387207 */ /* 0x000fe40000000000 */
[----:B------:R-:W-:Y:S02]  /*8cb0*/  SEL R58, R81, R124, P0 ;  /* 0x0000007c513a7207 */ /* 0x000fe40000000000 */
[----:B------:R-:W-:-:S02]  /*8cc0*/  SEL R57, R156, R99, P0 ;  /* 0x000000639c397207 */ /* 0x000fc40000000000 */
[----:B------:R-:W-:Y:S02]  /*8cd0*/  SEL R59, R99, R156, P0 ;  /* 0x0000009c633b7207 */ /* 0x000fe40000000000 */
[----:B------:R-:W-:Y:S02]  /*8ce0*/  SEL R44, R126, R117, P0 ;  /* 0x000000757e2c7207 */ /* 0x000fe40000000000 */
[----:B------:R-:W-:Y:S02]  /*8cf0*/  SEL R46, R117, R126, P0 ;  /* 0x0000007e752e7207 */ /* 0x000fe40000000000 */
[----:B------:R-:W-:Y:S02]  /*8d00*/  SEL R45, R158, R101, P0 ;  /* 0x000000659e2d7207 */ /* 0x000fe40000000000 */
[----:B------:R-:W-:Y:S01]  /*8d10*/  SEL R47, R101, R158, P0 ;  /* 0x0000009e652f7207 */ /* 0x000fe20000000000 */
[----:B------:R-:W-:Y:S01]  /*8d20*/  IMAD R55, R63, UR9, R54 ;  /* 0x000000093f377c24 */ /* 0x000fe2000f8e0236 */
[----:B------:R-:W-:Y:S01]  /*8d30*/  SHF.R.U64 R9, R9, 0x3, RZ ;  /* 0x0000000309097819 */ /* 0x000fe200000012ff */
[----:B------:R-:W-:Y:S01]  /*8d40*/  IMAD.WIDE.U32 R52, R63, UR8, R52 ;  /* 0x000000083f347c25 */ /* 0x000fe2000f8e0034 */
[----:B------:R-:W-:-:S02]  /*8d50*/  LOP3.LUT R34, R34, R35, RZ, 0x3c, !PT ;  /* 0x0000002322227212 */ /* 0x000fc400078e3cff */
[----:B------:R-:W-:Y:S01]  /*8d60*/  LOP3.LUT R30, R30, R31, RZ, 0x3c, !PT ;  /* 0x0000001f1e1e7212 */ /* 0x000fe200078e3cff */
[--C-:B------:R-:W-:Y:S01]  /*8d70*/  IMAD.X R35, RZ, RZ, R43.reuse, P6 ;  /* 0x000000ffff237224 */ /* 0x100fe200030e062b */
[C---:B------:R-:W-:Y:S01]  /*8d80*/  IADD3 R15, P6, R42.reuse, 0xb000, RZ ;  /* 0x0000b0002a0f7810 */ /* 0x040fe20007fde0ff */
[--C-:B------:R-:W-:Y:S01]  /*8d90*/  IMAD.X R31, RZ, RZ, R43.reuse, P5 ;  /* 0x000000ffff1f7224 */ /* 0x100fe200028e062b */
[----:B------:R-:W-:Y:S01]  /*8da0*/  IADD3 R7, P5, R42, 0xc000, RZ ;  /* 0x0000c0002a077810 */ /* 0x000fe20007fbe0ff */
[----:B------:R-:W-:Y:S01]  /*8db0*/  STSM.16.M88.4 [R96], R56 ;  /* 0x0000003860007844 */ /* 0x000fe20000000200 */
[----:B------:R-:W-:Y:S01]  /*8dc0*/  LOP3.LUT R42, R9, R42, RZ, 0x3c, !PT ;  /* 0x0000002a092a7212 */ /* 0x000fe200078e3cff */
[----:B------:R-:W-:Y:S01]  /*8dd0*/  IMAD.X R9, RZ, RZ, R43, P4 ;  /* 0x000000ffff097224 */ /* 0x000fe200020e062b */
[----:B------:R-:W-:Y:S01]  /*8de0*/  SEL R48, R128, R83, P0 ;  /* 0x0000005380307207 */ /* 0x000fe20000000000 */
[----:B------:R0:W-:Y:S01]  /*8df0*/  STSM.16.M88.4 [R67], R44 ;  /* 0x0000002c43007844 */ /* 0x0001e20000000200 */
[----:B------:R-:W-:Y:S01]  /*8e00*/  SEL R50, R83, R128, P0 ;  /* 0x0000008053327207 */ /* 0x000fe20000000000 */
[----:B------:R-:W-:Y:S01]  /*8e10*/  IMAD R54, R5, 0x80, R233 ;  /* 0x0000008005367824 */ /* 0x000fe200078e02e9 */
[----:B------:R-:W-:Y:S01]  /*8e20*/  SEL R49, R160, R123, P0 ;  /* 0x0000007ba0317207 */ /* 0x000fe20000000000 */
[----:B------:R-:W-:Y:S01]  /*8e30*/  IMAD R101, R0, UR6, RZ ;  /* 0x0000000600657c24 */ /* 0x000fe2000f8e02ff */
[----:B------:R-:W-:Y:S01]  /*8e40*/  SEL R51, R123, R160, P0 ;  /* 0x000000a07b337207 */ /* 0x000fe20000000000 */
[----:B------:R-:W-:Y:S01]  /*8e50*/  IMAD.X R13, RZ, RZ, R43, P2 ;  /* 0x000000ffff0d7224 */ /* 0x000fe200010e062b */
[----:B------:R-:W-:Y:S01]  /*8e60*/  SEL R60, R62, R119, P0 ;  /* 0x000000773e3c7207 */ /* 0x000fe20000000000 */
[----:B------:R-:W-:Y:S01]  /*8e70*/  ULDC.64 UR8, c[0x0][0xae8] ;  /* 0x0002ba0000087ab9 */ /* 0x000fe20000000a00 */
[----:B------:R-:W-:-:S02]  /*8e80*/  SEL R62, R119, R62, P0 ;  /* 0x0000003e773e7207 */ /* 0x000fc40000000000 */
[----:B------:R-:W-:Y:S02]  /*8e90*/  SEL R61, R162, R105, P0 ;  /* 0x00000069a23d7207 */ /* 0x000fe40000000000 */
[----:B------:R-:W-:Y:S02]  /*8ea0*/  SEL R63, R105, R162, P0 ;  /* 0x000000a2693f7207 */ /* 0x000fe40000000000 */
[----:B------:R-:W-:Y:S01]  /*8eb0*/  LOP3.LUT P1, RZ, R23, 0x3, RZ, 0xc0, !PT ;  /* 0x0000000317ff7812 */ /* 0x000fe2000782c0ff */
[----:B0-----:R-:W-:Y:S01]  /*8ec0*/  IMAD.IADD R45, R53, 0x1, R55 ;  /* 0x00000001352d7824 */ /* 0x001fe200078e0237 */
[----:B------:R-:W-:Y:S01]  /*8ed0*/  LEA R46, P4, R52, UR4, 0x2 ;  /* 0x00000004342e7c11 */ /* 0x000fe2000f8810ff */
[----:B------:R-:W-:Y:S01]  /*8ee0*/  STSM.16.M88.4 [R65], R48 ;  /* 0x0000003041007844 */ /* 0x000fe20000000200 */
[C---:B------:R-:W-:Y:S01]  /*8ef0*/  VIADD R44, R54.reuse, 0x8 ;  /* 0x00000008362c7836 */ /* 0x040fe20000000000 */
[----:B------:R-:W-:Y:S02]  /*8f00*/  ISETP.GE.OR P2, PT, R54, R101, P1 ;  /* 0x000000653600720c */ /* 0x000fe40000f46670 */
[----:B------:R-:W-:Y:S01]  /*8f10*/  LEA.HI.X R45, R52, UR5, R45, 0x2, P4 ;  /* 0x00000005342d7c11 */ /* 0x000fe2000a0f142d */
[----:B------:R0:W-:Y:S01]  /*8f20*/  STSM.16.M88.4 [R64], R60 ;  /* 0x0000003c40007844 */ /* 0x0001e20000000200 */
[----:B------:R-:W-:-:S02]  /*8f30*/  SEL R52, R102, R85, P0 ;  /* 0x0000005566347207 */ /* 0x000fc40000000000 */
[----:B------:R-:W-:Y:S02]  /*8f40*/  SEL R54, R85, R102, P0 ;  /* 0x0000006655367207 */ /* 0x000fe40000000000 */
[----:B------:R-:W-:Y:S02]  /*8f50*/  SEL R53, R164, R125, P0 ;  /* 0x0000007da4357207 */ /* 0x000fe40000000000 */
[----:B------:R-:W-:Y:S02]  /*8f60*/  SEL R55, R125, R164, P0 ;  /* 0x000000a47d377207 */ /* 0x000fe40000000000 */
[----:B------:R-:W-:Y:S02]  /*8f70*/  SEL R96, R98, R87, P0 ;  /* 0x0000005762607207 */ /* 0x000fe40000000000 */
[----:B------:R-:W-:Y:S02]  /*8f80*/  SEL R98, R87, R98, P0 ;  /* 0x0000006257627207 */ /* 0x000fe40000000000 */
[----:B------:R-:W-:-:S02]  /*8f90*/  SEL R97, R109, R110, P0 ;  /* 0x0000006e6d617207 */ /* 0x000fc40000000000 */
[----:B------:R-:W-:Y:S02]  /*8fa0*/  SEL R99, R110, R109, P0 ;  /* 0x0000006d6e637207 */ /* 0x000fe40000000000 */
[----:B0-----:R-:W-:Y:S02]  /*8fb0*/  SEL R60, R100, R121, P0 ;  /* 0x00000079643c7207 */ /* 0x001fe40000000000 */
[----:B------:R-:W-:Y:S02]  /*8fc0*/  SEL R62, R121, R100, P0 ;  /* 0x00000064793e7207 */ /* 0x000fe40000000000 */
[----:B------:R-:W-:Y:S02]  /*8fd0*/  SEL R61, R111, R108, P0 ;  /* 0x0000006c6f3d7207 */ /* 0x000fe40000000000 */
[----:B------:R-:W-:Y:S02]  /*8fe0*/  SEL R63, R108, R111, P0 ;  /* 0x0000006f6c3f7207 */ /* 0x000fe40000000000 */
[----:B------:R-:W-:-:S02]  /*8ff0*/  SEL R84, R71, R88, P0 ;  /* 0x0000005847547207 */ /* 0x000fc40000000000 */
[----:B------:R-:W-:Y:S02]  /*9000*/  SEL R86, R88, R71, P0 ;  /* 0x0000004758567207 */ /* 0x000fe40000000000 */
[----:B------:R-:W-:Y:S02]  /*9010*/  SEL R85, R103, R112, P0 ;  /* 0x0000007067557207 */ /* 0x000fe40000000000 */
[----:B------:R-:W-:Y:S02]  /*9020*/  SEL R87, R112, R103, P0 ;  /* 0x0000006770577207 */ /* 0x000fe40000000000 */
[----:B------:R-:W-:Y:S01]  /*9030*/  SEL R64, R66, R89, P0 ;  /* 0x0000005942407207 */ /* 0x000fe20000000000 */
[----:B------:R-:W-:Y:S01]  /*9040*/  STSM.16.M88.4 [R70], R52 ;  /* 0x0000003446007844 */ /* 0x000fe20000000200 */
[----:B------:R-:W-:Y:S02]  /*9050*/  SEL R65, R172, R113, P0 ;  /* 0x00000071ac417207 */ /* 0x000fe40000000000 */
[----:B------:R-:W-:-:S02]  /*9060*/  SEL R67, R113, R172, P0 ;  /* 0x000000ac71437207 */ /* 0x000fc40000000000 */
[----:B------:R-:W-:Y:S01]  /*9070*/  SEL R66, R89, R66, P0 ;  /* 0x0000004259427207 */ /* 0x000fe20000000000 */
[----:B------:R-:W-:Y:S04]  /*9080*/  STSM.16.M88.4 [R69], R60 ;  /* 0x0000003c45007844 */ /* 0x000fe80000000200 */
[----:B------:R-:W-:Y:S04]  /*9090*/  STSM.16.M88.4 [R68], R96 ;  /* 0x0000006044007844 */ /* 0x000fe80000000200 */
[----:B------:R-:W-:Y:S04]  /*90a0*/  STSM.16.M88.4 [R73], R84 ;  /* 0x0000005449007844 */ /* 0x000fe80000000200 */
[----:B------:R-:W-:Y:S04]  /*90b0*/  STSM.16.M88.4 [R72], R64 ;  /* 0x0000004048007844 */ /* 0x000fe80000000200 */
[----:B------:R-:W-:Y:S04]  /*90c0*/  SHFL.IDX PT, R74, R46, RZ, 0x1c1f ;  /* 0x001c1fff2e4a7589 */ /* 0x000fe800000e0000 */
[----:B------:R-:W0:Y:S01]  /*90d0*/  SHFL.IDX PT, R75, R45, RZ, 0x1c1f ;  /* 0x001c1fff2d4b7589 */ /* 0x000e2200000e0000 */
[----:B------:R-:W-:Y:S06]  /*90e0*/  BAR.SYNC.DEFER_BLOCKING 0x1, 0x100 ;  /* 0x0044000000007b1d */ /* 0x000fec0000010000 */
[----:B------:R-:W-:Y:S04]  /*90f0*/  SHFL.IDX PT, R76, R46, 0x1, 0x1c1f ;  /* 0x003c1f002e4c7f89 */ /* 0x000fe800000e0000 */
[----:B------:R-:W1:Y:S01]  /*9100*/  SHFL.IDX PT, R77, R45, 0x1, 0x1c1f ;  /* 0x003c1f002d4d7f89 */ /* 0x000e6200000e0000 */
[----:B------:R-:W-:-:S03]  /*9110*/  ISETP.GE.OR P1, PT, R44, R101, P1 ;  /* 0x000000652c00720c */ /* 0x000fc60000f26670 */
[----:B0-----:R0:W-:Y:S10]  /*9120*/  @!P2 ST.E desc[UR48][R74.64], R4 ;  /* 0x000000044a00a985 */ /* 0x0011f4000c101930 */
[----:B-1----:R1:W-:Y:S04]  /*9130*/  @!P1 ST.E desc[UR48][R76.64], R3 ;  /* 0x000000034c009985 */ /* 0x0023e8000c101930 */
[----:B------:R2:W5:Y:S04]  /*9140*/  LD.E.128 R80, desc[UR48][R32.64] ;  /* 0x0000003020507980 */ /* 0x000568000c101d00 */
[----:B------:R3:W5:Y:S01]  /*9150*/  LD.E.128 R60, desc[UR48][R30.64] ;  /* 0x000000301e3c7980 */ /* 0x000762000c101d00 */
[----:B0-----:R-:W-:Y:S01]  /*9160*/  IMAD R4, R19, 0x20, R22 ;  /* 0x0000002013047824 */ /* 0x001fe200078e0216 */
[----:B------:R-:W-:-:S02]  /*9170*/  UIMAD UR6, UR7, UR8, URZ ;  /* 0x00000008070672a4 */ /* 0x000fc4000f8e023f */
[----:B------:R0:W5:Y:S01]  /*9180*/  LD.E.128 R92, desc[UR48][R8.64] ;  /* 0x00000030085c7980 */ /* 0x000162000c101d00 */
[----:B--2---:R-:W2:Y:S01]  /*9190*/  @P3 LDC R33, c[0x0][0xbec] ;  /* 0x0002fb00ff213b82 */ /* 0x004ea20000000800 */
[----:B------:R-:W-:Y:S01]  /*91a0*/  UIMAD.WIDE.U32 UR4, UR10, UR8, URZ ;  /* 0x000000080a0472a5 */ /* 0x000fe2000f8e003f */
[----:B------:R-:W-:Y:S01]  /*91b0*/  LOP3.LUT R6, R7, 0x380, RZ, 0xc0, !PT ;  /* 0x0000038007067812 */ /* 0x000fe200078ec0ff */
[----:B------:R-:W5:Y:S01]  /*91c0*/  LD.E.128 R56, desc[UR48][R42.64] ;  /* 0x000000302a387980 */ /* 0x000f62000c101d00 */
[----:B------:R-:W-:-:S03]  /*91d0*/  LOP3.LUT R14, R15, 0x380, RZ, 0xc0, !PT ;  /* 0x000003800f0e7812 */ /* 0x000fc600078ec0ff */
[----:B------:R-:W5:Y:S01]  /*91e0*/  LD.E.128 R44, desc[UR48][R40.64] ;  /* 0x00000030282c7980 */ /* 0x000f62000c101d00 */
[----:B---3--:R-:W3:Y:S01]  /*91f0*/  @P3 LDC R31, c[0x0][0xbf0] ;  /* 0x0002fc00ff1f3b82 */ /* 0x008ee20000000800 */
[----:B0-----:R-:W-:Y:S01]  /*9200*/  IMAD R8, R5, 0x80, R4 ;  /* 0x0000008005087824 */ /* 0x001fe200078e0204 */
[----:B------:R-:W-:Y:S01]  /*9210*/  UIMAD UR6, UR10, UR9, UR6 ;  /* 0x000000090a0672a4 */ /* 0x000fe2000f8e0206 */
[----:B------:R-:W5:Y:S02]  /*9220*/  LD.E.128 R48, desc[UR48][R38.64] ;  /* 0x0000003026307980 */ /* 0x000f64000c101d00 */
[----:B------:R-:W-:Y:S01]  /*9230*/  ULDC.64 UR8, c[0x0][0xaf0] ;  /* 0x0002bc0000087ab9 */ /* 0x000fe20000000a00 */
[----:B------:R-:W-:Y:S01]  /*9240*/  UIADD3 UR5, UR5, UR6, URZ ;  /* 0x0000000605057290 */ /* 0x000fe2000fffe03f */
[----:B------:R-:W5:Y:S01]  /*9250*/  LD.E.128 R52, desc[UR48][R36.64] ;  /* 0x0000003024347980 */ /* 0x000f62000c101d00 */
[----:B------:R-:W-:Y:S01]  /*9260*/  UIMAD UR7, UR11, UR8, URZ ;  /* 0x000000080b0772a4 */ /* 0x000fe2000f8e023f */
[----:B-1----:R-:W-:Y:S01]  /*9270*/  IMAD.MOV.U32 R3, RZ, RZ, R8 ;  /* 0x000000ffff037224 */ /* 0x002fe200078e0008 */
[----:B------:R-:W-:Y:S01]  /*9280*/  SHF.R.U64 R6, R6, 0x3, RZ ;  /* 0x0000000306067819 */ /* 0x000fe200000012ff */
[----:B------:R-:W5:Y:S04]  /*9290*/  LD.E.128 R68, desc[UR48][R34.64] ;  /* 0x0000003022447980 */ /* 0x000f68000c101d00 */
[----:B------:R-:W5:Y:S01]  /*92a0*/  LD.E.128 R64, desc[UR48][R28.64] ;  /* 0x000000301c407980 */ /* 0x000f62000c101d00 */
[----:B--2---:R-:W-:Y:S01]  /*92b0*/  @P3 IMAD.HI.U32 R4, R8, R33, RZ ;  /* 0x0000002108043227 */ /* 0x004fe200078e00ff */
[----:B------:R-:W-:Y:S01]  /*92c0*/  UIMAD UR7, UR42, UR9, UR7 ;  /* 0x000000092a0772a4 */ /* 0x000fe2000f8e0207 */
[----:B------:R-:W-:Y:S01]  /*92d0*/  SHF.R.U64 R14, R14, 0x3, RZ ;  /* 0x000000030e0e7819 */ /* 0x000fe200000012ff */
[----:B------:R-:W-:Y:S01]  /*92e0*/  UIMAD.WIDE.U32 UR42, UR42, UR8, UR4 ;  /* 0x000000082a2a72a5 */ /* 0x000fe2000f8e0004 */
[----:B------:R-:W-:Y:S01]  /*92f0*/  LOP3.LUT R6, R6, R7, RZ, 0x3c, !PT ;  /* 0x0000000706067212 */ /* 0x000fe200078e3cff */
[----:B------:R-:W5:Y:S01]  /*9300*/  LD.E.128 R88, desc[UR48][R20.64] ;  /* 0x0000003014587980 */ /* 0x000f62000c101d00 */
[----:B---3--:R-:W-:Y:S01]  /*9310*/  @P3 SHF.R.U32.HI R3, RZ, R31, R4 ;  /* 0x0000001fff033219 */ /* 0x008fe20000011604 */
[----:B------:R-:W-:Y:S01]  /*9320*/  IMAD.X R7, RZ, RZ, R43, P5 ;  /* 0x000000ffff077224 */ /* 0x000fe200028e062b */
[----:B------:R-:W-:Y:S01]  /*9330*/  UIADD3 UR4, UR43, UR7, URZ ;  /* 0x000000072b047290 */ /* 0x000fe2000fffe03f */
[----:B------:R-:W-:Y:S01]  /*9340*/  LOP3.LUT R14, R14, R15, RZ, 0x3c, !PT ;  /* 0x0000000f0e0e7212 */ /* 0x000fe200078e3cff */
[----:B------:R-:W5:Y:S01]  /*9350*/  LD.E.128 R84, desc[UR48][R24.64] ;  /* 0x0000003018547980 */ /* 0x000f62000c101d00 */
[--C-:B------:R-:W-:Y:S01]  /*9360*/  IMAD.MOV R9, RZ, RZ, -R3.reuse ;  /* 0x000000ffff097224 */ /* 0x100fe200078e0a03 */
[----:B------:R-:W-:Y:S01]  /*9370*/  SHF.R.S32.HI R4, RZ, 0x1f, R3 ;  /* 0x0000001fff047819 */ /* 0x000fe20000011403 */
[----:B------:R-:W-:Y:S01]  /*9380*/  IMAD.X R15, RZ, RZ, R43, P6 ;  /* 0x000000ffff0f7224 */ /* 0x000fe200030e062b */
[----:B------:R0:W5:Y:S01]  /*9390*/  LD.E.128 R96, desc[UR48][R6.64] ;  /* 0x0000003006607980 */ /* 0x000162000c101d00 */
[----:B------:R-:W-:Y:S01]  /*93a0*/  IMAD R9, R0, R9, R8 ;  /* 0x0000000900097224 */ /* 0x000fe200078e0208 */
[----:B------:R-:W-:-:S02]  /*93b0*/  ULDC.64 UR6, c[0x0][0xae0] ;  /* 0x0002b80000067ab9 */ /* 0x000fc40000000a00 */
[----:B------:R-:W-:Y:S01]  /*93c0*/  IMAD R4, R4, UR6, RZ ;  /* 0x0000000604047c24 */ /* 0x000fe2000f8e02ff */
[----:B------:R-:W5:Y:S01]  /*93d0*/  LD.E.128 R76, desc[UR48][R26.64] ;  /* 0x000000301a4c7980 */ /* 0x000f62000c101d00 */
[----:B------:R-:W-:-:S03]  /*93e0*/  SHF.R.S32.HI R0, RZ, 0x1f, R9 ;  /* 0x0000001fff007819 */ /* 0x000fc60000011409 */
[----:B------:R-:W5:Y:S01]  /*93f0*/  LD.E.128 R72, desc[UR48][R14.64] ;  /* 0x000000300e487980 */ /* 0x000f62000c101d00 */
[----:B0-----:R-:W-:Y:S02]  /*9400*/  IMAD.U32 R7, RZ, RZ, UR43 ;  /* 0x0000002bff077e24 */ /* 0x001fe4000f8e00ff */
[----:B------:R-:W-:Y:S01]  /*9410*/  IMAD.U32 R6, RZ, RZ, UR42 ;  /* 0x0000002aff067e24 */ /* 0x000fe2000f8e00ff */
[----:B------:R0:W5:Y:S01]  /*9420*/  LD.E.128 R40, desc[UR48][R10.64] ;  /* 0x000000300a287980 */ /* 0x000162000c101d00 */
[----:B------:R-:W-:-:S03]  /*9430*/  IMAD.U32 R7, RZ, RZ, UR4 ;  /* 0x00000004ff077e24 */ /* 0x000fc6000f8e00ff */
[----:B------:R1:W5:Y:S01]  /*9440*/  LD.E.128 R36, desc[UR48][R12.64] ;  /* 0x000000300c247980 */ /* 0x000362000c101d00 */
[C---:B------:R-:W-:Y:S01]  /*9450*/  IMAD.WIDE.U32 R6, R3.reuse, UR6, R6 ;  /* 0x0000000603067c25 */ /* 0x040fe2000f8e0006 */
[----:B------:R-:W-:Y:S01]  /*9460*/  @!PT LDS RZ, [RZ] ;  /* 0x00000000fffff984 */ /* 0x000fe20000000800 */
[----:B------:R-:W-:Y:S01]  /*9470*/  @!PT LDS RZ, [RZ] ;  /* 0x00000000fffff984 */ /* 0x000fe20000000800 */
[----:B------:R-:W-:Y:S01]  /*9480*/  @!PT LDS RZ, [RZ] ;  /* 0x00000000fffff984 */ /* 0x000fe20000000800 */
[----:B------:R-:W-:Y:S01]  /*9490*/  @!PT LDS RZ, [RZ] ;  /* 0x00000000fffff984 */ /* 0x000fe20000000800 */
[----:B------:R2:W-:Y:S06]  /*94a0*/  MEMBAR.ALL.CTA ;  /* 0x0000000000007992 */ /* 0x0005ec0000008000 */
[----:B--2---:R-:W2:Y:S01]  /*94b0*/  FENCE.VIEW.ASYNC.S ;  /* 0x00000000000073c6 */ /* 0x004ea20000000000 */
[----:B0-----:R-:W-:Y:S01]  /*94c0*/  IMAD R11, R3, UR7, R4 ;  /* 0x00000007030b7c24 */ /* 0x001fe2000f8e0204 */
[----:B------:R-:W-:-:S02]  /*94d0*/  ULDC.64 UR6, c[0x0][0xad8] ;  /* 0x0002b60000067ab9 */ /* 0x000fc40000000a00 */
[----:B------:R-:W-:Y:S02]  /*94e0*/  IMAD R4, R0, UR6, RZ ;  /* 0x0000000600047c24 */ /* 0x000fe4000f8e02ff */
[----:B------:R-:W-:Y:S02]  /*94f0*/  IMAD.IADD R7, R7, 0x1, R11 ;  /* 0x0000000107077824 */ /* 0x000fe400078e020b */
[----:B------:R-:W-:Y:S02]  /*9500*/  IMAD R20, R5, 0x80, R22 ;  /* 0x0000008005147824 */ /* 0x000fe400078e0216 */
[C---:B------:R-:W-:Y:S01]  /*9510*/  IMAD R3, R9.reuse, UR7, R4 ;  /* 0x0000000709037c24 */ /* 0x040fe2000f8e0204 */
[----:B------:R-:W-:Y:S01]  /*9520*/  UIADD3 UR39, UR39, 0x38820, URZ ;  /* 0x0003882027277890 */ /* 0x000fe2000fffe03f */
[----:B------:R-:W-:Y:S01]  /*9530*/  IMAD.WIDE.U32 R4, R9, UR6, R6 ;  /* 0x0000000609047c25 */ /* 0x000fe2000f8e0006 */
[----:B------:R-:W-:Y:S01]  /*9540*/  UIADD3 UR52, UR52, 0x1, URZ ;  /* 0x0000000134347890 */ /* 0x000fe2000fffe03f */
[----:B------:R-:W-:Y:S01]  /*9550*/  ISETP.GE.AND P2, PT, R20, R101, PT ;  /* 0x000000651400720c */ /* 0x000fe20003f46270 */
[----:B------:R-:W-:Y:S01]  /*9560*/  ULDC.64 UR6, c[0x0][0xa80] ;  /* 0x0002a00000067ab9 */ /* 0x000fe20000000a00 */
[----:B------:R-:W-:Y:S01]  /*9570*/  IMAD.IADD R3, R5, 0x1, R3 ;  /* 0x0000000105037824 */ /* 0x000fe200078e0203 */
[----:B------:R-:W-:Y:S01]  /*9580*/  UPRMT UR39, URZ, 0x654, UR39 ;  /* 0x000006543f277896 */ /* 0x000fe20008000027 */
[----:B------:R-:W-:Y:S01]  /*9590*/  LEA R14, P3, R4, UR6, 0x1 ;  /* 0x00000006040e7c11 */ /* 0x000fe2000f8608ff */
[----:B------:R-:W-:Y:S01]  /*95a0*/  VIADD R0, R20, 0x20 ;  /* 0x0000002014007836 */ /* 0x000fe20000000000 */
[----:B------:R-:W-:-:S02]  /*95b0*/  UISETP.NE.AND UP0, UPT, UR52, 0x2, UPT ;  /* 0x000000023400788c */ /* 0x000fc4000bf05270 */
[----:B------:R-:W-:Y:S02]  /*95c0*/  LEA.HI.X R3, R4, UR7, R3, 0x1, P3 ;  /* 0x0000000704037c11 */ /* 0x000fe400098f0c03 */
[----:B------:R-:W-:Y:S01]  /*95d0*/  USEL UR5, URZ, 0x1, UP0 ;  /* 0x000000013f057887 */ /* 0x000fe20008000000 */
[-C--:B------:R-:W-:Y:S01]  /*95e0*/  ISETP.GE.AND P1, PT, R0, R101.reuse, PT ;  /* 0x000000650000720c */ /* 0x080fe20003f26270 */
[----:B------:R-:W-:Y:S01]  /*95f0*/  ULDC UR4, c[0x0][0xc] ;  /* 0x0000030000047ab9 */ /* 0x000fe20000000800 */
[----:B------:R-:W-:Y:S01]  /*9600*/  VIADD R0, R20, 0x40 ;  /* 0x0000004014007836 */ /* 0x000fe20000000000 */
[----:B------:R-:W-:Y:S01]  /*9610*/  UIADD3 UR41, UR4, UR41, URZ ;  /* 0x0000002904297290 */ /* 0x000fe2000fffe03f */
[----:B--2---:R1:W0:Y:S01]  /*9620*/  SHFL.IDX PT, R6, R14, RZ, 0x181f ;  /* 0x00181fff0e067589 */ /* 0x00422200000e0000 */
[----:B------:R-:W-:Y:S01]  /*9630*/  USEL UR52, UR52, URZ, UP0 ;  /* 0x0000003f34347287 */ /* 0x000fe20008000000 */
[----:B------:R-:W-:Y:S01]  /*9640*/  SYNCS.ARRIVE.TRANS64.RED.A1T0 RZ, [UR39], RZ ;  /* 0x000000ffffff79a7 */ /* 0x000fe20008100427 */
[----:B------:R-:W-:Y:S01]  /*9650*/  ULOP3.LUT UR44, UR44, UR5, URZ, 0x3c, !UPT ;  /* 0x000000052c2c7292 */ /* 0x000fe2000f8e3c3f */
[----:B------:R1:W2:Y:S01]  /*9660*/  SHFL.IDX PT, R7, R3, RZ, 0x181f ;  /* 0x00181fff03077589 */ /* 0x0002a200000e0000 */
[----:B------:R-:W-:Y:S01]  /*9670*/  BSSY B0, `(.L_x_31) ;  /* 0x0000015000007945 */ /* 0x000fe20003800000 */
[----:B------:R-:W-:-:S02]  /*9680*/  ISETP.GE.AND P0, PT, R0, R101, PT ;  /* 0x000000650000720c */ /* 0x000fc40003f06270 */
[----:B------:R-:W-:Y:S02]  /*9690*/  SHF.R.S32.HI R135, RZ, 0x1f, R17 ;  /* 0x0000001fff877819 */ /* 0x000fe40000011411 */
[----:B------:R-:W-:Y:S01]  /*96a0*/  SHF.R.S32.HI R137, RZ, 0x1f, R18 ;  /* 0x0000001fff897819 */ /* 0x000fe20000011412 */
[----:B------:R-:W-:Y:S08]  /*96b0*/  @P2 BRA `(.L_x_32) ;  /* 0x0000000000402947 */ /* 0x000ff00003800000 */
[----:B------:R-:W-:Y:S02]  /*96c0*/  ULDC UR4, c[0x0][0xac8] ;  /* 0x0002b20000047ab9 */ /* 0x000fe40000000800 */
[----:B------:R-:W-:Y:S02]  /*96d0*/  ISETP.GE.AND P4, PT, R18, UR4, PT ;  /* 0x0000000412007c0c */ /* 0x000fe4000bf86270 */
[----:B------:R-:W-:Y:S02]  /*96e0*/  ISETP.GE.AND P3, PT, R17, UR4, PT ;  /* 0x0000000411007c0c */ /* 0x000fe4000bf66270 */
[----:B------:R-:W-:Y:S02]  /*96f0*/  ISETP.GE.AND P2, PT, R16, UR4, PT ;  /* 0x0000000410007c0c */ /* 0x000fe4000bf46270 */
[----:B------:R-:W-:-:S07]  /*9700*/  ISETP.GE.AND P5, PT, R2, UR4, PT ;  /* 0x0000000402007c0c */ /* 0x000fce000bfa6270 */
[----:B0-----:R-:W-:-:S04]  /*9710*/  @!P4 LEA R8, P6, R18, R6, 0x1 ;  /* 0x000000061208c211 */ /* 0x001fc800078c08ff */
[----:B--2---:R-:W-:Y:S02]  /*9720*/  @!P4 LEA.HI.X R9, R18, R7, R137, 0x1, P6 ;  /* 0x000000071209c211 */ /* 0x004fe400030f0c89 */
[----:B------:R-:W-:Y:S01]  /*9730*/  @!P3 LEA R10, P6, R17, R6, 0x1 ;  /* 0x00000006110ab211 */ /* 0x000fe200078c08ff */
[----:B------:R-:W-:-:S03]  /*9740*/  @!P5 IMAD.WIDE R4, R2, 0x2, R6 ;  /* 0x000000020204d825 */ /* 0x000fc600078e0206 */
[-C--:B------:R-:W-:Y:S02]  /*9750*/  @!P3 LEA.HI.X R11, R17, R7.reuse, R135, 0x1, P6 ;  /* 0x00000007110bb211 */ /* 0x080fe400030f0c87 */
[C---:B-1----:R-:W-:Y:S01]  /*9760*/  @!P2 LEA R12, P6, R16.reuse, R6, 0x1 ;  /* 0x00000006100ca211 */ /* 0x042fe200078c08ff */
[----:B-----5:R3:W-:Y:S03]  /*9770*/  @!P5 ST.E.128 desc[UR48][R4.64], R56 ;  /* 0x000000380400d985 */ /* 0x0207e6000c101d30 */
[----:B------:R-:W-:Y:S01]  /*9780*/  @!P2 LEA.HI.X R13, R16, R7, R237, 0x1, P6 ;  /* 0x00000007100da211 */ /* 0x000fe200030f0ced */
[----:B------:R3:W-:Y:S04]  /*9790*/  @!P4 ST.E.128 desc[UR48][R8.64], R80 ;  /* 0x000000500800c985 */ /* 0x0007e8000c101d30 */
[----:B------:R3:W-:Y:S04]  /*97a0*/  @!P3 ST.E.128 desc[UR48][R10.64], R88 ;  /* 0x000000580a00b985 */ /* 0x0007e8000c101d30 */
[----:B------:R3:W-:Y:S02]  /*97b0*/  @!P2 ST.E.128 desc[UR48][R12.64], R96 ;  /* 0x000000600c00a985 */ /* 0x0007e4000c101d30 */
.L_x_32:
[----:B------:R-:W-:Y:S05]  /*97c0*/  BSYNC B0 ;  /* 0x0000000000007941 */ /* 0x000fea0003800000 */
.L_x_31:
[----:B--2---:R2:W4:Y:S01]  /*97d0*/  SHFL.IDX PT, R7, R3, 0x1, 0x181f ;  /* 0x00381f0003077f89 */ /* 0x00452200000e0000 */
[----:B------:R-:W-:Y:S03]  /*97e0*/  BSSY B0, `(.L_x_33) ;  /* 0x0000013000007945 */ /* 0x000fe60003800000 */
[----:B0-----:R2:W0:Y:S01]  /*97f0*/  SHFL.IDX PT, R6, R14, 0x1, 0x181f ;  /* 0x00381f000e067f89 */ /* 0x00142200000e0000 */
[----:B------:R-:W-:Y:S05]  /*9800*/  @P1 BRA `(.L_x_34) ;  /* 0x0000000000401947 */ /* 0x000fea0003800000 */
[----:B------:R-:W-:Y:S02]  /*9810*/  ULDC UR4, c[0x0][0xac8] ;  /* 0x0002b20000047ab9 */ /* 0x000fe40000000800 */
[----:B------:R-:W-:Y:S02]  /*9820*/  ISETP.GE.AND P3, PT, R18, UR4, PT ;  /* 0x0000000412007c0c */ /* 0x000fe4000bf66270 */
[----:B------:R-:W-:Y:S02]  /*9830*/  ISETP.GE.AND P2, PT, R17, UR4, PT ;  /* 0x0000000411007c0c */ /* 0x000fe4000bf46270 */
[----:B------:R-:W-:Y:S02]  /*9840*/  ISETP.GE.AND P1, PT, R16, UR4, PT ;  /* 0x0000000410007c0c */ /* 0x000fe4000bf26270 */
[----:B------:R-:W-:-:S07]  /*9850*/  ISETP.GE.AND P4, PT, R2, UR4, PT ;  /* 0x0000000402007c0c */ /* 0x000fce000bf86270 */
[CC--:B0--3--:R-:W-:Y:S02]  /*9860*/  @!P3 LEA R8, P6, R18.reuse, R6.reuse, 0x1 ;  /* 0x000000061208b211 */ /* 0x0c9fe400078c08ff */
[CC--:B------:R-:W-:Y:S02]  /*9870*/  @!P2 LEA R10, P5, R17.reuse, R6.reuse, 0x1 ;  /* 0x00000006110aa211 */ /* 0x0c0fe400078a08ff */
[-C--:B----4-:R-:W-:Y:S02]  /*9880*/  @!P3 LEA.HI.X R9, R18, R7.reuse, R137, 0x1, P6 ;  /* 0x000000071209b211 */ /* 0x090fe400030f0c89 */
[----:B-1----:R-:W-:Y:S01]  /*9890*/  @!P1 LEA R12, P6, R16, R6, 0x1 ;  /* 0x00000006100c9211 */ /* 0x002fe200078c08ff */
[----:B------:R-:W-:Y:S01]  /*98a0*/  @!P4 IMAD.WIDE R4, R2, 0x2, R6 ;  /* 0x000000020204c825 */ /* 0x000fe200078e0206 */
[-C--:B------:R-:W-:Y:S02]  /*98b0*/  @!P2 LEA.HI.X R11, R17, R7.reuse, R135, 0x1, P5 ;  /* 0x00000007110ba211 */ /* 0x080fe400028f0c87 */
[----:B------:R-:W-:-:S02]  /*98c0*/  @!P1 LEA.HI.X R13, R16, R7, R237, 0x1, P6 ;  /* 0x00000007100d9211 */ /* 0x000fc400030f0ced */
[----:B-----5:R0:W-:Y:S04]  /*98d0*/  @!P4 ST.E.128 desc[UR48][R4.64], R44 ;  /* 0x0000002c0400c985 */ /* 0x0201e8000c101d30 */
[----:B------:R0:W-:Y:S04]  /*98e0*/  @!P3 ST.E.128 desc[UR48][R8.64], R68 ;  /* 0x000000440800b985 */ /* 0x0001e8000c101d30 */
[----:B------:R0:W-:Y:S04]  /*98f0*/  @!P2 ST.E.128 desc[UR48][R10.64], R84 ;  /* 0x000000540a00a985 */ /* 0x0001e8000c101d30 */
[----:B------:R0:W-:Y:S02]  /*9900*/  @!P1 ST.E.128 desc[UR48][R12.64], R92 ;  /* 0x0000005c0c009985 */ /* 0x0001e4000c101d30 */
.L_x_34:
[----:B------:R-:W-:Y:S05]  /*9910*/  BSYNC B0 ;  /* 0x0000000000007941 */ /* 0x000fea0003800000 */
.L_x_33:
[----:B----4-:R4:W1:Y:S01]  /*9920*/  SHFL.IDX PT, R7, R3, 0x2, 0x181f ;  /* 0x00581f0003077f89 */ /* 0x01086200000e0000 */
        /* <DEDUP_REMOVED lines=8> */
[-C--:B0--3--:R-:W-:Y:S02]  /*99b0*/  @!P4 LEA R8, P0, R18, R6.reuse, 0x1 ;  /* 0x000000061208c211 */ /* 0x089fe400078008ff */
[CC--:B------:R-:W-:Y:S02]  /*99c0*/  @!P5 LEA R10, P1, R17.reuse, R6.reuse, 0x1 ;  /* 0x00000006110ad211 */ /* 0x0c0fe400078208ff */
[----:B-1----:R-:W-:Y:S02]  /*99d0*/  @!P6 LEA R12, P2, R16, R6, 0x1 ;  /* 0x00000006100ce211 */ /* 0x002fe400078408ff */
[----:B------:R-:W-:Y:S01]  /*99e0*/  @!P3 IMAD.WIDE R4, R2, 0x2, R6 ;  /* 0x000000020204b825 */ /* 0x000fe200078e0206 */
[-C--:B------:R-:W-:Y:S02]  /*99f0*/  @!P4 LEA.HI.X R9, R18, R7.reuse, R137, 0x1, P0 ;  /* 0x000000071209c211 */ /* 0x080fe400000f0c89 */
[-C--:B------:R-:W-:Y:S02]  /*9a00*/  @!P5 LEA.HI.X R11, R17, R7.reuse, R135, 0x1, P1 ;  /* 0x00000007110bd211 */ /* 0x080fe400008f0c87 */
[----:B------:R-:W-:Y:S01]  /*9a10*/  @!P6 LEA.HI.X R13, R16, R7, R237, 0x1, P2 ;  /* 0x00000007100de211 */ /* 0x000fe200010f0ced */
[----:B-----5:R0:W-:Y:S04]  /*9a20*/  @!P3 ST.E.128 desc[UR48][R4.64], R48 ;  /* 0x000000300400b985 */ /* 0x0201e8000c101d30 */
[----:B------:R0:W-:Y:S04]  /*9a30*/  @!P4 ST.E.128 desc[UR48][R8.64], R60 ;  /* 0x0000003c0800c985 */ /* 0x0001e8000c101d30 */
[----:B------:R0:W-:Y:S04]  /*9a40*/  @!P5 ST.E.128 desc[UR48][R10.64], R76 ;  /* 0x0000004c0a00d985 */ /* 0x0001e8000c101d30 */
[----:B------:R0:W-:Y:S02]  /*9a50*/  @!P6 ST.E.128 desc[UR48][R12.64], R40 ;  /* 0x000000280c00e985 */ /* 0x0001e4000c101d30 */
.L_x_36:
[----:B------:R-:W-:Y:S05]  /*9a60*/  BSYNC B0 ;  /* 0x0000000000007941 */ /* 0x000fea0003800000 */
.L_x_35:
[----:B------:R-:W-:Y:S01]  /*9a70*/  VIADD R0, R20, 0x60 ;  /* 0x0000006014007836 */ /* 0x000fe20000000000 */
[----:B-1----:R1:W1:Y:S01]  /*9a80*/  SHFL.IDX PT, R7, R3, 0x3, 0x181f ;  /* 0x00781f0003077f89 */ /* 0x00226200000e0000 */
[----:B------:R-:W-:Y:S01]  /*9a90*/  UIADD3 UR45, UR45, 0x1, URZ ;  /* 0x000000012d2d7890 */ /* 0x000fe2000fffe03f */
[----:B------:R-:W-:Y:S02]  /*9aa0*/  BSSY B0, `(.L_x_37) ;  /* 0x0000014000007945 */ /* 0x000fe40003800000 */
[----:B------:R-:W-:Y:S01]  /*9ab0*/  ISETP.GE.AND P0, PT, R0, R101, PT ;  /* 0x000000650000720c */ /* 0x000fe20003f06270 */
[----:B0-----:R0:W0:-:S12]  /*9ac0*/  SHFL.IDX PT, R6, R14, 0x3, 0x181f ;  /* 0x00781f000e067f89 */ /* 0x00101800000e0000 */
        /* <DEDUP_REMOVED lines=8> */
[----:B------:R-:W-:Y:S02]  /*9b50*/  @!P6 LEA R12, P2, R16, R6, 0x1 ;  /* 0x00000006100ce211 */ /* 0x000fe400078408ff */
[----:B-1----:R-:W-:Y:S01]  /*9b60*/  @!P3 IMAD.WIDE R4, R2, 0x2, R6 ;  /* 0x000000020204b825 */ /* 0x002fe200078e0206 */
[-C--:B------:R-:W-:Y:S02]  /*9b70*/  @!P4 LEA.HI.X R9, R18, R7.reuse, R137, 0x1, P0 ;  /* 0x000000071209c211 */ /* 0x080fe400000f0c89 */
[-C--:B------:R-:W-:Y:S02]  /*9b80*/  @!P5 LEA.HI.X R11, R17, R7.reuse, R135, 0x1, P1 ;  /* 0x00000007110bd211 */ /* 0x080fe400008f0c87 */
[----:B------:R-:W-:Y:S01]  /*9b90*/  @!P6 LEA.HI.X R13, R16, R7, R237, 0x1, P2 ;  /* 0x00000007100de211 */ /* 0x000fe200010f0ced */
[----:B-----5:R0:W-:Y:S04]  /*9ba0*/  @!P3 ST.E.128 desc[UR48][R4.64], R52 ;  /* 0x000000340400b985 */ /* 0x0201e8000c101d30 */
[----:B------:R0:W-:Y:S04]  /*9bb0*/  @!P4 ST.E.128 desc[UR48][R8.64], R64 ;  /* 0x000000400800c985 */ /* 0x0001e8000c101d30 */
[----:B------:R0:W-:Y:S04]  /*9bc0*/  @!P5 ST.E.128 desc[UR48][R10.64], R72 ;  /* 0x000000480a00d985 */ /* 0x0001e8000c101d30 */
[----:B------:R0:W-:Y:S02]  /*9bd0*/  @!P6 ST.E.128 desc[UR48][R12.64], R36 ;  /* 0x000000240c00e985 */ /* 0x0001e4000c101d30 */
.L_x_38:
[----:B------:R-:W-:Y:S05]  /*9be0*/  BSYNC B0 ;  /* 0x0000000000007941 */ /* 0x000fea0003800000 */
.L_x_37:
[----:B------:R-:W1:Y:S02]  /*9bf0*/  LDC R0, c[0x0][0xc34] ;  /* 0x00030d00ff007b82 */ /* 0x000e640000000800 */
[----:B-1----:R-:W-:-:S13]  /*9c00*/  ISETP.LE.AND P0, PT, R0, UR41, PT ;  /* 0x0000002900007c0c */ /* 0x002fda000bf03270 */
[----:B------:R-:W-:Y:S05]  /*9c10*/  @!P0 BRA `(.L_x_39) ;  /* 0xffffff7000708947 */ /* 0x000fea000383ffff */
[----:B------:R-:W-:Y:S05]  /*9c20*/  EXIT ;  /* 0x000000000000794d */ /* 0x000fea0003800000 */
.L_x_7:
[----:B------:R-:W-:-:S08]  /*9c30*/  NOP ;  /* 0x0000000000007918 */ /* 0x000fd00000000000 */
[----:B------:R-:W0:-:S00]  /*9c40*/  USETMAXREG.DEALLOC.CTAPOOL 0x18 ;  /* 0x00000018000079c8 */ /* 0x000e0000080e0500 */
[----:B------:R-:W1:Y:S01]  /*9c50*/  S2UR UR50, SR_CTAID.X ;  /* 0x00000000003279c3 */ /* 0x000e620000002500 */
[----:B0-----:R-:W-:Y:S01]  /*9c60*/  IMAD.MOV.U32 R0, RZ, RZ, 0x1 ;  /* 0x00000001ff007424 */ /* 0x001fe200078e00ff */
[----:B------:R0:W-:Y:S01]  /*9c70*/  STL [R1], RZ ;  /* 0x000000ff01007387 */ /* 0x0001e20000100800 */
[----:B------:R-:W-:-:S03]  /*9c80*/  UMOV UR46, 0x1 ;  /* 0x00000001002e7882 */ /* 0x000fc60000000000 */
[----:B------:R0:W-:Y:S02]  /*9c90*/  STL [R1+0x4], R0 ;  /* 0x0000040001007387 */ /* 0x0001e40000100800 */
[----:B------:R-:W1:Y:S02]  /*9ca0*/  LDC R2, c[0x0][0xc34] ;  /* 0x00030d00ff027b82 */ /* 0x000e640000000800 */
[----:B-1----:R-:W-:-:S13]  /*9cb0*/  ISETP.LE.AND P0, PT, R2, UR50, PT ;  /* 0x0000003202007c0c */ /* 0x002fda000bf03270 */
[----:B0-----:R-:W-:Y:S05]  /*9cc0*/  @P0 BRA `(.L_x_40) ;  /* 0x00000038008c0947 */ /* 0x001fea0003800000 */
[----:B------:R-:W0:Y:S01]  /*9cd0*/  S2R R7, SR_TID.X ;  /* 0x0000000000077919 */ /* 0x000e220000002100 */
[----:B------:R-:W1:Y:S01]  /*9ce0*/  S2UR UR4, SR_CgaCtaId ;  /* 0x00000000000479c3 */ /* 0x000e620000008800 */
[----:B------:R-:W-:Y:S01]  /*9cf0*/  UMOV UR41, 0x400 ;  /* 0x0000040000297882 */ /* 0x000fe20000000000 */
[----:B------:R-:W-:Y:S01]  /*9d00*/  ULDC.64 UR52, c[0x0][0x198] ;  /* 0x0000660000347ab9 */ /* 0x000fe20000000a00 */
[----:B------:R-:W-:Y:S02]  /*9d10*/  ULOP3.LUT UR42, UR38, 0x1, URZ, 0xfc, !UPT ;  /* 0x00000001262a7892 */ /* 0x000fe4000f8efc3f */
[----:B------:R-:W-:Y:S01]  /*9d20*/  ULOP3.LUT UR47, UR38, 0x2, URZ, 0xfc, !UPT ;  /* 0x00000002262f7892 */ /* 0x000fe2000f8efc3f */
[----:B------:R-:W-:Y:S01]  /*9d30*/  ULDC UR43, c[0x0][0xc] ;  /* 0x00000300002b7ab9 */ /* 0x000fe20000000800 */
[----:B------:R-:W-:Y:S01]  /*9d40*/  UMOV UR46, URZ ;  /* 0x0000003f002e7c82 */ /* 0x000fe20008000000 */
[----:B-1----:R-:W-:Y:S01]  /*9d50*/  ULEA UR41, UR4, UR41, 0x18 ;  /* 0x0000002904297291 */ /* 0x002fe2000f8ec03f */
[C---:B0-----:R-:W-:Y:S01]  /*9d60*/  IMAD.SHL.U32 R2, R7.reuse, 0x80, RZ ;  /* 0x0000008007027824 */ /* 0x041fe200078e00ff */
[----:B------:R-:W-:-:S02]  /*9d70*/  LOP3.LUT R6, R7, 0x7f, RZ, 0xc0, !PT ;  /* 0x0000007f07067812 */ /* 0x000fc400078ec0ff */
[----:B------:R-:W-:Y:S02]  /*9d80*/  R2P PR, R7, 0x6 ;  /* 0x0000000607007804 */ /* 0x000fe40000000000 */
[----:B------:R-:W-:Y:S02]  /*9d90*/  SHF.R.U32.HI R0, RZ, 0x5, R6 ;  /* 0x00000005ff007819 */ /* 0x000fe40000011606 */
[C---:B------:R-:W-:Y:S02]  /*9da0*/  LOP3.LUT R5, R2.reuse, 0x400, RZ, 0xc0, !PT ;  /* 0x0000040002057812 */ /* 0x040fe400078ec0ff */
[----:B------:R-:W-:-:S03]  /*9db0*/  LOP3.LUT R3, R2, 0x380, RZ, 0xc0, !PT ;  /* 0x0000038002037812 */ /* 0x000fc600078ec0ff */
[C---:B------:R-:W-:Y:S02]  /*9dc0*/  IMAD R4, R0.reuse, 0x800, R5 ;  /* 0x0000080000047824 */ /* 0x040fe400078e0205 */
[----:B------:R-:W-:Y:S01]  /*9dd0*/  IMAD R5, R0, 0x10, R3 ;  /* 0x0000001000057824 */ /* 0x000fe200078e0203 */
[----:B------:R-:W-:Y:S01]  /*9de0*/  LOP3.LUT R3, R3, 0x10, R7, 0xf8, !PT ;  /* 0x0000001003037812 */ /* 0x000fe200078ef807 */
[----:B------:R-:W-:-:S05]  /*9df0*/  IMAD.SHL.U32 R0, R7, 0x10, RZ ;  /* 0x0000001007007824 */ /* 0x000fca00078e00ff */
[--C-:B------:R-:W-:Y:S02]  /*9e00*/  LOP3.LUT R5, R5, 0x70, R0.reuse, 0x78, !PT ;  /* 0x0000007005057812 */ /* 0x100fe400078e7800 */
[----:B------:R-:W-:Y:S02]  /*9e10*/  LOP3.LUT R3, R3, 0x70, R0, 0x78, !PT ;  /* 0x0000007003037812 */ /* 0x000fe400078e7800 */
[----:B------:R-:W-:-:S03]  /*9e20*/  LOP3.LUT R5, R5, 0xc00, R2, 0xf8, !PT ;  /* 0x00000c0005057812 */ /* 0x000fc600078ef802 */
[----:B------:R-:W-:Y:S02]  /*9e30*/  IMAD.IADD R2, R4, 0x1, R3 ;  /* 0x0000000104027824 */ /* 0x000fe400078e0203 */
[----:B------:R0:W-:Y:S01]  /*9e40*/  STL [R1+0x20], R5 ;  /* 0x0000200501007387 */ /* 0x0001e20000100800 */
[----:B------:R-:W-:-:S03]  /*9e50*/  IMAD.SHL.U32 R3, R7, 0x2, RZ ;  /* 0x0000000207037824 */ /* 0x000fc600078e00ff */
[----:B------:R1:W-:Y:S01]  /*9e60*/  STL [R1+0x1c], R2 ;  /* 0x00001c0201007387 */ /* 0x0003e20000100800 */
[----:B0-----:R-:W-:Y:S02]  /*9e70*/  SHF.R.U32.HI R5, RZ, 0x3, R6 ;  /* 0x00000003ff057819 */ /* 0x001fe40000011606 */
[----:B-1----:R-:W-:-:S04]  /*9e80*/  LOP3.LUT R2, R0, 0x3f0, RZ, 0xc0, !PT ;  /* 0x000003f000027812 */ /* 0x002fc800078ec0ff */
[----:B------:R-:W-:Y:S01]  /*9e90*/  LOP3.LUT R3, R2, 0x70, R3, 0x78, !PT ;  /* 0x0000007002037812 */ /* 0x000fe200078e7803 */
[----:B------:R-:W-:-:S05]  /*9ea0*/  IMAD.SHL.U32 R2, R6, 0x10, RZ ;  /* 0x0000001006027824 */ /* 0x000fca00078e00ff */
[----:B------:R-:W-:Y:S01]  /*9eb0*/  LOP3.LUT R2, R3, 0x400, R2, 0xf8, !PT ;  /* 0x0000040003027812 */ /* 0x000fe200078ef802 */
[----:B------:R-:W-:-:S05]  /*9ec0*/  IMAD.MOV.U32 R3, RZ, RZ, 0x40 ;  /* 0x00000040ff037424 */ /* 0x000fca00078e00ff */
[----:B------:R-:W-:Y:S01]  /*9ed0*/  SEL R4, R3, 0xffffffc0, !P2 ;  /* 0xffffffc003047807 */ /* 0x000fe20005000000 */
[----:B------:R-:W-:-:S04]  /*9ee0*/  IMAD.MOV.U32 R3, RZ, RZ, 0x20 ;  /* 0x00000020ff037424 */ /* 0x000fc800078e00ff */
[----:B------:R0:W-:Y:S01]  /*9ef0*/  STL [R1+0x14], R4 ;  /* 0x0000140401007387 */ /* 0x0001e20000100800 */
[----:B------:R-:W-:Y:S02]  /*9f00*/  SEL R6, R3, 0xffffffe0, !P1 ;  /* 0xffffffe003067807 */ /* 0x000fe40004800000 */
[----:B------:R-:W-:-:S03]  /*9f10*/  LOP3.LUT R3, R5, 0x70, R0, 0xf8, !PT ;  /* 0x0000007005037812 */ /* 0x000fc600078ef800 */
[----:B------:R-:W-:Y:S01]  /*9f20*/  STL [R1+0x10], R6 ;  /* 0x0000100601007387 */ /* 0x000fe20000100800 */
[----:B0-----:R-:W-:Y:S01]  /*9f30*/  LOP3.LUT R4, R0, 0x70, RZ, 0xc0, !PT ;  /* 0x0000007000047812 */ /* 0x001fe200078ec0ff */
[----:B------:R-:W-:Y:S02]  /*9f40*/  VIADD R0, R2, UR41 ;  /* 0x0000002902007c36 */ /* 0x000fe40008000000 */
[----:B------:R-:W-:Y:S01]  /*9f50*/  STL [R1], RZ ;  /* 0x000000ff01007387 */ /* 0x000fe20000100800 */
[----:B------:R-:W-:-:S03]  /*9f60*/  IMAD.MOV.U32 R2, RZ, RZ, 0x1 ;  /* 0x00000001ff027424 */ /* 0x000fc600078e00ff */
[----:B------:R0:W-:Y:S04]  /*9f70*/  STL [R1+0x24], R0 ;  /* 0x0000240001007387 */ /* 0x0001e80000100800 */
[----:B------:R1:W-:Y:S01]  /*9f80*/  STL [R1+0x4], R2 ;  /* 0x0000040201007387 */ /* 0x0003e20000100800 */
[----:B0-----:R-:W-:-:S07]  /*9f90*/  LOP3.LUT R0, R4, 0x80, RZ, 0xfc, !PT ;  /* 0x0000008004007812 */ /* 0x001fce00078efcff */
.L_x_87:
[----:B------:R-:W-:Y:S01]  /*9fa0*/  ULDC UR4, c[0x0][0xc38] ;  /* 0x00030e0000047ab9 */ /* 0x000fe20000000800 */
[----:B------:R-:W-:Y:S01]  /*9fb0*/  ULDC UR6, c[0x0][0xc44] ;  /* 0x0003110000067ab9 */ /* 0x000fe20000000800 */
[----:B------:R-:W-:Y:S02]  /*9fc0*/  UISETP.NE.AND UP2, UPT, UR4, 0x1, UPT ;  /* 0x000000010400788c */ /* 0x000fe4000bf45270 */
[----:B------:R-:W-:Y:S01]  /*9fd0*/  UISETP.NE.AND UP1, UPT, UR6, 0x1, UPT ;  /* 0x000000010600788c */ /* 0x000fe2000bf25270 */
[----:B------:R-:W-:Y:S01]  /*9fe0*/  ULDC.64 UR4, c[0x0][0x418] ;  /* 0x0001060000047ab9 */ /* 0x000fe20000000a00 */
[----:B------:R-:W-:Y:S02]  /*9ff0*/  UIADD3 UR10, UR41, 0x28400, URZ ;  /* 0x00028400290a7890 */ /* 0x000fe4000fffe03f */
[----:B------:R-:W-:Y:S01]  /*a000*/  UISETP.NE.U32.AND UP0, UPT, UR4, URZ, UPT ;  /* 0x0000003f0400728c */ /* 0x000fe2000bf05070 */
[----:B------:R-:W-:Y:S01]  /*a010*/  ULDC UR7, c[0x0][0x424] ;  /* 0x0001090000077ab9 */ /* 0x000fe20000000800 */
[----:B------:R-:W-:-:S02]  /*a020*/  UMOV UR45, UR50 ;  /* 0x00000032002d7c82 */ /* 0x000fc40008000000 */
[----:B------:R-:W-:Y:S01]  /*a030*/  UISETP.NE.AND.EX UP0, UPT, UR5, URZ, UPT, UP0 ;  /* 0x0000003f0500728c */ /* 0x000fe2000bf05300 */
[----:B------:R-:W-:Y:S01]  /*a040*/  @UP2 ULDC UR4, c[0x0][0xc3c] ;  /* 0x00030f0000042ab9 */ /* 0x000fe20000000800 */
[----:B------:R-:W-:Y:S01]  /*a050*/  @UP2 ULDC UR8, c[0x0][0xc40] ;  /* 0x0003100000082ab9 */ /* 0x000fe20000000800 */
[----:B------:R-:W-:Y:S02]  /*a060*/  UIMAD.WIDE.U32 UR4, UR50, UR4, URZ ;  /* 0x00000004320472a5 */ /* 0x000fe4000f8e003f */
[----:B------:R-:W-:Y:S02]  /*a070*/  USEL UR7, UR7, 0x1, UP0 ;  /* 0x0000000107077887 */ /* 0x000fe40008000000 */
[----:B------:R-:W-:Y:S02]  /*a080*/  ULOP3.LUT UP0, URZ, UR10, 0x3ff, URZ, 0xc0, !UPT ;  /* 0x000003ff0a3f7892 */ /* 0x000fe4000f80c03f */
[----:B------:R-:W-:Y:S01]  /*a090*/  @UP2 USHF.R.U32.HI UR45, URZ, UR8, UR5 ;  /* 0x000000083f2d2299 */ /* 0x000fe20008011605 */
[----:B------:R-:W-:-:S02]  /*a0a0*/  ULDC UR40, c[0x0][0x2f0] ;  /* 0x0000bc0000287ab9 */ /* 0x000fc40000000800 */
[----:B------:R-:W-:Y:S01]  /*a0b0*/  @UP1 ULDC.64 UR8, c[0x0][0xc48] ;  /* 0x0003120000081ab9 */ /* 0x000fe20000000a00 */
[----:B------:R-:W-:Y:S01]  /*a0c0*/  UIMAD UR40, UR7, UR40, URZ ;  /* 0x00000028072872a4 */ /* 0x000fe2000f8e023f */
[----:B------:R-:W-:Y:S01]  /*a0d0*/  PLOP3.LUT P0, PT, PT, PT, UP0, 0x80, 0x0 ;  /* 0x000000000000781c */ /* 0x000fe20003f0f008 */
[----:B------:R-:W-:Y:S02]  /*a0e0*/  UIMAD.WIDE.U32 UR4, UR45, UR8, URZ ;  /* 0x000000082d0472a5 */ /* 0x000fe4000f8e003f */
[----:B------:R-:W-:Y:S01]  /*a0f0*/  UMOV UR44, UR45 ;  /* 0x0000002d002c7c82 */ /* 0x000fe20008000000 */
[----:B------:R-:W-:Y:S02]  /*a100*/  UIADD3 UR39, UR40, 0x7f, URZ ;  /* 0x0000007f28277890 */ /* 0x000fe4000fffe03f */
[----:B------:R-:W-:Y:S02]  /*a110*/  @UP1 USHF.R.U32.HI UR44, URZ, UR9, UR5 ;  /* 0x000000093f2c1299 */ /* 0x000fe40008011605 */
[----:B------:R-:W-:-:S02]  /*a120*/  USHF.R.S32.HI UR4, URZ, 0x1f, UR39 ;  /* 0x0000001f3f047899 */ /* 0x000fc40008011427 */
[----:B------:R-:W-:Y:S02]  /*a130*/  UIADD3 UR36, -UR44, URZ, URZ ;  /* 0x0000003f2c247290 */ /* 0x000fe4000fffe13f */
[----:B------:R-:W-:Y:S02]  /*a140*/  ULEA.HI UR39, UR4, UR39, URZ, 0x7 ;  /* 0x0000002704277291 */ /* 0x000fe4000f8f383f */
[----:B------:R-:W-:Y:S01]  /*a150*/  UIMAD UR36, UR6, UR36, UR45 ;  /* 0x00000024062472a4 */ /* 0x000fe2000f8e022d */
[----:B0-----:R-:W-:Y:S11]  /*a160*/  @!P0 BRA `(.L_x_41) ;  /* 0x0000000000408947 */ /* 0x001ff60003800000 */
[----:B-1----:R-:W-:Y:S01]  /*a170*/  MOV R2, 0x0 ;  /* 0x0000000000027802 */ /* 0x002fe20000000f00 */
[----:B------:R-:W-:Y:S01]  /*a180*/  ULDC.64 UR6, c[0x4][0xc0] ;  /* 0x0100300000067ab9 */ /* 0x000fe20000000a00 */
[----:B------:R-:W-:Y:S01]  /*a190*/  ULDC.64 UR8, c[0x4][0xc8] ;  /* 0x0100320000087ab9 */ /* 0x000fe20000000a00 */
[----:B------:R-:W-:Y:S01]  /*a1a0*/  ULDC.64 UR4, c[0x4][0x8] ;  /* 0x0100020000047ab9 */ /* 0x000fe20000000a00 */
[----:B------:R-:W-:Y:S02]  /*a1b0*/  IMAD.U32 R4, RZ, RZ, UR6 ;  /* 0x00000006ff047e24 */ /* 0x000fe4000f8e00ff */
[----:B------:R-:W0:Y:S01]  /*a1c0*/  LDC.64 R2, c[0x4][R2] ;  /* 0x0100000002027b82 */ /* 0x000e220000000a00 */
[----:B------:R-:W-:Y:S02]  /*a1d0*/  IMAD.U32 R5, RZ, RZ, UR7 ;  /* 0x00000007ff057e24 */ /* 0x000fe4000f8e00ff */
[----:B------:R-:W-:Y:S02]  /*a1e0*/  IMAD.U32 R6, RZ, RZ, UR8 ;  /* 0x00000008ff067e24 */ /* 0x000fe4000f8e00ff */
[----:B------:R-:W-:-:S02]  /*a1f0*/  IMAD.U32 R7, RZ, RZ, UR9 ;  /* 0x00000009ff077e24 */ /* 0x000fc4000f8e00ff */
[----:B------:R-:W-:Y:S02]  /*a200*/  IMAD.U32 R10, RZ, RZ, UR4 ;  /* 0x00000004ff0a7e24 */ /* 0x000fe4000f8e00ff */
[----:B------:R-:W-:Y:S02]  /*a210*/  IMAD.U32 R11, RZ, RZ, UR5 ;  /* 0x00000005ff0b7e24 */ /* 0x000fe4000f8e00ff */
[----:B------:R-:W-:Y:S02]  /*a220*/  IMAD.MOV.U32 R8, RZ, RZ, 0x70 ;  /* 0x00000070ff087424 */ /* 0x000fe400078e00ff */
[----:B------:R-:W-:Y:S02]  /*a230*/  IMAD.MOV.U32 R12, RZ, RZ, 0x1 ;  /* 0x00000001ff0c7424 */ /* 0x000fe400078e00ff */
[----:B------:R-:W-:-:S07]  /*a240*/  IMAD.MOV.U32 R13, RZ, RZ, RZ ;  /* 0x000000ffff0d7224 */ /* 0x000fce00078e00ff */
[----:B------:R-:W-:-:S07]  /*a250*/  LEPC R20, `(.L_x_41) ;  /* 0x000000001014794e */ /* 0x000fce0000000000 */
[----:B0-----:R-:W-:Y:S05]  /*a260*/  CALL.ABS.NOINC R2 ;  /* 0x0000000002007343 */ /* 0x001fea0003c00000 */
.L_x_41:
[----:B------:R-:W-:-:S06]  /*a270*/  UIADD3 UR4, UR41, 0x10400, URZ ;  /* 0x0001040029047890 */ /* 0x000fcc000fffe03f */
[----:B------:R-:W-:-:S05]  /*a280*/  IMAD.U32 R16, RZ, RZ, UR4 ;  /* 0x00000004ff107e24 */ /* 0x000fca000f8e00ff */
[----:B------:R-:W-:-:S13]  /*a290*/  LOP3.LUT P0, RZ, R16, 0x3ff, RZ, 0xc0, !PT ;  /* 0x000003ff10ff7812 */ /* 0x000fda000780c0ff */
[----:B------:R-:W-:Y:S05]  /*a2a0*/  @!P0 BRA `(.L_x_42) ;  /* 0x0000000000408947 */ /* 0x000fea0003800000 */
        /* <DEDUP_REMOVED lines=16> */
.L_x_42:
[----:B------:R-:W-:-:S04]  /*a3b0*/  UIADD3 UR4, UR41, 0x400, URZ ;  /* 0x0000040029047890 */ /* 0x000fc8000fffe03f */
[----:B------:R-:W-:-:S06]  /*a3c0*/  ULOP3.LUT UP0, URZ, UR4, 0x3ff, URZ, 0xc0, !UPT ;  /* 0x000003ff043f7892 */ /* 0x000fcc000f80c03f */
[----:B------:R-:W-:-:S13]  /*a3d0*/  PLOP3.LUT P0, PT, PT, PT, UP0, 0x80, 0x0 ;  /* 0x000000000000781c */ /* 0x000fda0003f0f008 */
        /* <DEDUP_REMOVED lines=17> */
.L_x_43:
        /* <DEDUP_REMOVED lines=18> */
.L_x_44:
[----:B------:R-:W-:Y:S01]  /*a610*/  ULDC.64 UR4, c[0x0][0x9f8] ;  /* 0x00027e0000047ab9 */ /* 0x000fe20000000a00 */
[----:B------:R-:W2:Y:S01]  /*a620*/  LDL.LU R17, [R1+0xc] ;  /* 0x00000c0001117983 */ /* 0x000ea20000300800 */
[----:B------:R-:W-:Y:S01]  /*a630*/  UISETP.NE.U32.AND UP0, UPT, UR4, URZ, UPT ;  /* 0x0000003f0400728c */ /* 0x000fe2000bf05070 */
[----:B------:R-:W-:-:S03]  /*a640*/  IMAD.U32 R8, RZ, RZ, UR44 ;  /* 0x0000002cff087e24 */ /* 0x000fc6000f8e00ff */
[----:B------:R-:W-:-:S06]  /*a650*/  UISETP.NE.AND.EX UP0, UPT, UR5, URZ, UPT, UP0 ;  /* 0x0000003f0500728c */ /* 0x000fcc000bf05300 */
[----:B------:R-:W-:-:S05]  /*a660*/  PLOP3.LUT P0, PT, PT, PT, UP0, 0x80, 0x0 ;  /* 0x000000000000781c */ /* 0x000fca0003f0f008 */
[----:B------:R-:W-:Y:S02]  /*a670*/  @UP0 ULDC.64 UR4, c[0x0][0x9f8] ;  /* 0x00027e0000040ab9 */ /* 0x000fe40000000a00 */
[----:B------:R-:W-:-:S06]  /*a680*/  @UP0 UIMAD.WIDE UR4, UR44, 0x4, UR4 ;  /* 0x000000042c0408a5 */ /* 0x000fcc000f8e0204 */
[----:B-1----:R-:W-:Y:S02]  /*a690*/  IMAD.U32 R2, RZ, RZ, UR4 ;  /* 0x00000004ff027e24 */ /* 0x002fe4000f8e00ff */
[----:B------:R-:W-:-:S05]  /*a6a0*/  IMAD.U32 R3, RZ, RZ, UR5 ;  /* 0x00000005ff037e24 */ /* 0x000fca000f8e00ff */
[----:B------:R0:W3:Y:S01]  /*a6b0*/  @P0 LDG.E R8, desc[UR48][R2.64] ;  /* 0x0000003002080981 */ /* 0x0000e2000c1e1900 */
[----:B------:R-:W-:Y:S01]  /*a6c0*/  UMOV UR4, 0xffffffff ;  /* 0xffffffff00047882 */ /* 0x000fe20000000000 */
[----:B------:R-:W1:Y:S01]  /*a6d0*/  S2R R18, SR_TID.X ;  /* 0x0000000000127919 */ /* 0x000e620000002100 */
[----:B0-----:R-:W0:Y:S02]  /*a6e0*/  LDC.64 R2, c[0x0][0x418] ;  /* 0x00010600ff027b82 */ /* 0x001e240000000a00 */
[----:B0-----:R-:W-:Y:S02]  /*a6f0*/  ISETP.NE.U32.AND P0, PT, R2, RZ, PT ;  /* 0x000000ff0200720c */ /* 0x001fe40003f05070 */
[----:B-1----:R-:W-:Y:S02]  /*a700*/  SHF.R.U32.HI R18, RZ, 0x5, R18 ;  /* 0x00000005ff127819 */ /* 0x002fe40000011612 */
[----:B------:R-:W-:Y:S02]  /*a710*/  ISETP.NE.AND.EX P1, PT, R3, RZ, PT, P0 ;  /* 0x000000ff0300720c */ /* 0x000fe40003f25300 */
[----:B------:R-:W-:-:S02]  /*a720*/  LOP3.LUT R18, R18, 0x3, RZ, 0xc0, !PT ;  /* 0x0000000312127812 */ /* 0x000fc400078ec0ff */
[----:B--2---:R-:W-:-:S09]  /*a730*/  LOP3.LUT R17, R17, 0xfffffffe, RZ, 0xc0, !PT ;  /* 0xfffffffe11117812 */ /* 0x004fd200078ec0ff */
[----:B------:R-:W-:Y:S02]  /*a740*/  @P1 LOP3.LUT R17, R17, 0x1, RZ, 0xfc, !PT ;  /* 0x0000000111111812 */ /* 0x000fe400078efcff */
[----:B---3--:R-:W-:Y:S01]  /*a750*/  SHF.R.S32.HI R9, RZ, 0x1f, R8 ;  /* 0x0000001fff097819 */ /* 0x008fe20000011408 */
[----:B------:R0:W-:Y:S01]  /*a760*/  STL [R1+0x8], R8 ;  /* 0x0000080801007387 */ /* 0x0001e20000100800 */
[----:B------:R-:W-:-:S03]  /*a770*/  SEL R16, R8, RZ, !P1 ;  /* 0x000000ff08107207 */ /* 0x000fc60004800000 */
[----:B------:R0:W-:Y:S04]  /*a780*/  STL [R1+0x18], R9 ;  /* 0x0000180901007387 */ /* 0x0001e80000100800 */
[----:B------:R0:W-:Y:S01]  /*a790*/  STL [R1+0xc], R17 ;  /* 0x00000c1101007387 */ /* 0x0001e20000100800 */
[----:B------:R-:W-:Y:S05]  /*a7a0*/  BRA.DIV UR4, `(.L_x_45) ;  /* 0x0000003604307947 */ /* 0x000fea000b800000 */
[----:B------:R1:W2:Y:S02]  /*a7b0*/  SHFL.IDX PT, R14, R18, RZ, 0x1f ;  /* 0x00001fff120e7589 */ /* 0x0002a400000e0000 */
.L_x_103:
[----:B------:R-:W-:Y:S01]  /*a7c0*/  PLOP3.LUT P2, PT, PT, PT, PT, 0x8, 0x0 ;  /* 0x000000000000781c */ /* 0x000fe20003f4e170 */
[----:B------:R-:W-:Y:S01]  /*a7d0*/  IMAD.MOV.U32 R0, RZ, RZ, R17 ;  /* 0x000000ffff007224 */ /* 0x000fe200078e0011 */
[----:B--2---:R-:W-:-:S04]  /*a7e0*/  ISETP.NE.AND P0, PT, R14, RZ, PT ;  /* 0x000000ff0e00720c */ /* 0x004fc80003f05270 */
[----:B------:R-:W-:-:S07]  /*a7f0*/  LOP3.LUT R0, R0, 0xfffffffd, RZ, 0xc0, !PT ;  /* 0xfffffffd00007812 */ /* 0x000fce00078ec0ff */
[----:B------:R-:W-:-:S05]  /*a800*/  @P2 LOP3.LUT R0, R0, 0x2, RZ, 0xfc, !PT ;  /* 0x0000000200002812 */ /* 0x000fca00078efcff */
[----:B------:R2:W-:Y:S01]  /*a810*/  STL [R1+0xc], R0 ;  /* 0x00000c0001007387 */ /* 0x0005e20000100800 */
[----:B------:R-:W-:Y:S05]  /*a820*/  @P0 BRA `(.L_x_46) ;  /* 0x0000000400900947 */ /* 0x000fea0003800000 */
[----:B------:R-:W-:-:S06]  /*a830*/  ULEA.HI.SX32 UR4, UR39, 0xffffffff, 0x19 ;  /* 0xffffffff27047891 */ /* 0x000fcc000f8fca3f */
[----:B--2---:R-:W-:Y:S01]  /*a840*/  IMAD.U32 R0, RZ, RZ, UR4 ;  /* 0x00000004ff007e24 */ /* 0x004fe2000f8e00ff */
[----:B------:R-:W-:-:S03]  /*a850*/  UMOV UR4, 0xffffffff ;  /* 0xffffffff00047882 */ /* 0x000fc60000000000 */
[----:B------:R-:W-:Y:S05]  /*a860*/  BRA.DIV UR4, `(.L_x_47) ;  /* 0x0000003604207947 */ /* 0x000fea000b800000 */
[----:B------:R-:W-:-:S13]  /*a870*/  ELECT P6, URZ, PT ;  /* 0x00000000003f782f */ /* 0x000fda00038c0000 */
.L_x_106:
[----:B------:R-:W-:Y:S05]  /*a880*/  @!P6 BRA `(.L_x_46) ;  /* 0x000000040078e947 */ /* 0x000fea0003800000 */
[----:B------:R-:W-:Y:S01]  /*a890*/  IMAD.MOV.U32 R16, RZ, RZ, R8 ;  /* 0x000000ffff107224 */ /* 0x000fe200078e0008 */
[----:B------:R-:W-:Y:S06]  /*a8a0*/  @!P1 BRA `(.L_x_48) ;  /* 0x0000000000449947 */ /* 0x000fec0003800000 */
[----:B------:R-:W2:Y:S01]  /*a8b0*/  LDC R7, c[0x0][0x43c] ;  /* 0x00010f00ff077b82 */ /* 0x000ea20000000800 */
[----:B------:R-:W-:Y:S01]  /*a8c0*/  ULDC.64 UR4, c[0x0][0x428] ;  /* 0x00010a0000047ab9 */ /* 0x000fe20000000a00 */
[----:B--2---:R-:W-:-:S13]  /*a8d0*/  ISETP.NE.AND P0, PT, R7, 0x1, PT ;  /* 0x000000010700780c */ /* 0x004fda0003f05270 */
[----:B------:R-:W2:Y:S02]  /*a8e0*/  @P0 LDC.64 R4, c[0x0][0x440] ;  /* 0x00011000ff040b82 */ /* 0x000ea40000000a00 */
[----:B--2---:R-:W-:-:S04]  /*a8f0*/  @P0 IMAD.HI.U32 R6, R0, R4, RZ ;  /* 0x0000000400060227 */ /* 0x004fc800078e00ff */
[----:B------:R-:W-:Y:S01]  /*a900*/  IMAD.MOV.U32 R4, RZ, RZ, R0 ;  /* 0x000000ffff047224 */ /* 0x000fe200078e0000 */
[----:B------:R-:W-:Y:S01]  /*a910*/  @P0 SHF.R.U32.HI R4, RZ, R5, R6 ;  /* 0x00000005ff040219 */ /* 0x000fe20000011606 */
[----:B------:R-:W-:-:S04]  /*a920*/  IMAD R6, R9, UR4, RZ ;  /* 0x0000000409067c24 */ /* 0x000fc8000f8e02ff */
[----:B------:R-:W-:Y:S02]  /*a930*/  IMAD.MOV R5, RZ, RZ, -R4 ;  /* 0x000000ffff057224 */ /* 0x000fe400078e0a04 */
[----:B------:R-:W-:Y:S02]  /*a940*/  IMAD R6, R8, UR5, R6 ;  /* 0x0000000508067c24 */ /* 0x000fe4000f8e0206 */
[----:B------:R-:W-:Y:S01]  /*a950*/  IMAD R0, R7, R5, R0 ;  /* 0x0000000507007224 */ /* 0x000fe200078e0200 */
[----:B------:R-:W-:-:S03]  /*a960*/  SHF.R.S32.HI R5, RZ, 0x1f, R4 ;  /* 0x0000001fff057819 */ /* 0x000fc60000011404 */
[----:B------:R-:W-:-:S04]  /*a970*/  IMAD.WIDE.U32 R4, R8, UR4, R4 ;  /* 0x0000000408047c25 */ /* 0x000fc8000f8e0004 */
[----:B------:R-:W-:Y:S01]  /*a980*/  IMAD.IADD R6, R5, 0x1, R6 ;  /* 0x0000000105067824 */ /* 0x000fe200078e0206 */
[----:B------:R-:W-:-:S04]  /*a990*/  LEA R2, P0, R4, R2, 0x2 ;  /* 0x0000000204027211 */ /* 0x000fc800078010ff */
[----:B------:R-:W-:-:S05]  /*a9a0*/  LEA.HI.X R3, R4, R3, R6, 0x2, P0 ;  /* 0x0000000304037211 */ /* 0x000fca00000f1406 */
[----:B------:R2:W5:Y:S04]  /*a9b0*/  LDG.E R16, desc[UR48][R2.64] ;  /* 0x0000003002107981 */ /* 0x000568000c1e1900 */
.L_x_48:
[----:B------:R-:W3:Y:S04]  /*a9c0*/  LDL R4, [R1] ;  /* 0x0000000001047983 */ /* 0x000ee80000100800 */
[----:B--2---:R-:W2:Y:S01]  /*a9d0*/  LDL R3, [R1+0x4] ;  /* 0x0000040001037983 */ /* 0x004ea20000100800 */
[----:B------:R-:W4:Y:S02]  /*a9e0*/  S2R R2, SR_TID.X ;  /* 0x0000000000027919 */ /* 0x000f240000002100 */
[----:B----4-:R-:W-:-:S04]  /*a9f0*/  LOP3.LUT R2, R2, 0x7f, RZ, 0xc0, !PT ;  /* 0x0000007f02027812 */ /* 0x010fc800078ec0ff */
[----:B------:R-:W-:Y:S02]  /*aa00*/  ISETP.NE.AND P1, PT, R2, RZ, PT ;  /* 0x000000ff0200720c */ /* 0x000fe40003f25270 */
[----:B---3--:R-:W-:Y:S02]  /*aa10*/  LEA R4, R4, UR41, 0x3 ;  /* 0x0000002904047c11 */ /* 0x008fe4000f8e18ff */
[----:B--2---:R-:W-:-:S04]  /*aa20*/  SHF.L.U32 R3, R3, 0x1f, RZ ;  /* 0x0000001f03037819 */ /* 0x004fc800000006ff */
[----:B------:R-:W2:Y:S02]  /*aa30*/  SYNCS.PHASECHK.TRANS64.TRYWAIT P0, [R4+URZ+0x38880], R3 ;  /* 0x03888003040075a7 */ /* 0x000ea4000800017f */
[----:B--2---:R-:W-:Y:S05]  /*aa40*/  @!P0 BRA `(.L_x_49) ;  /* 0x0000003000c88947 */ /* 0x004fea0003800000 */
.L_x_107:
[----:B------:R-:W-:Y:S05]  /*aa50*/  @P1 BRA `(.L_x_50) ;  /* 0x00000000001c1947 */ /* 0x000fea0003800000 */
[----:B------:R-:W3:Y:S02]  /*aa60*/  S2R R2, SR_TID.X ;  /* 0x0000000000027919 */ /* 0x000ee40000002100 */
[----:B---3--:R-:W-:Y:S01]  /*aa70*/  LOP3.LUT R5, R2, 0x1f, RZ, 0xc0, !PT ;  /* 0x0000001f02057812 */ /* 0x008fe200078ec0ff */
[----:B------:R-:W-:-:S03]  /*aa80*/  IMAD.MOV.U32 R2, RZ, RZ, 0x8000 ;  /* 0x00008000ff027424 */ /* 0x000fc600078e00ff */
[----:B------:R-:W-:Y:S01]  /*aa90*/  ISETP.NE.AND P0, PT, R5, RZ, PT ;  /* 0x000000ff0500720c */ /* 0x000fe20003f05270 */
[----:B------:R3:W-:-:S12]  /*aaa0*/  SYNCS.ARRIVE.TRANS64 RZ, [R4+URZ+0x38870], R2 ;  /* 0x0388700204ff79a7 */ /* 0x0007d8000800003f */
[----:B---3--:R-:W-:Y:S05]  /*aab0*/  @!P0 BRA `(.L_x_50) ;  /* 0x0000000000048947 */ /* 0x008fea0003800000 */
[----:B------:R-:W-:Y:S01]  /*aac0*/  BPT.TRAP 0x1 ;  /* 0x000000040000795c */ /* 0x000fe20000300000 */
.L_x_50:
[----:B------:R-:W3:Y:S01]  /*aad0*/  LDL R2, [R1] ;  /* 0x0000000001027983 */ /* 0x000ee20000100800 */
[----:B------:R-:W-:Y:S01]  /*aae0*/  R2UR UR33, R4 ;  /* 0x00000000042172ca */ /* 0x000fe200000e0000 */
[----:B------:R-:W-:Y:S01]  /*aaf0*/  IMAD.SHL.U32 R0, R0, 0x80, RZ ;  /* 0x0000008000007824 */ /* 0x000fe200078e00ff */
[----:B-----5:R-:W-:Y:S01]  /*ab00*/  R2UR UR37, R16 ;  /* 0x00000000102572ca */ /* 0x020fe200000e0000 */
[----:B------:R-:W-:Y:S01]  /*ab10*/  UIADD3 UR4, UP0, UR52, 0x470, URZ ;  /* 0x0000047034047890 */ /* 0x000fe2000ff1e03f */
[----:B------:R-:W-:Y:S02]  /*ab20*/  UMOV UR6, 0x0 ;  /* 0x0000000000067882 */ /* 0x000fe40000000000 */
[----:B------:R-:W-:Y:S01]  /*ab30*/  R2UR UR35, R0 ;  /* 0x00000000002372ca */ /* 0x000fe200000e0000 */
[----:B------:R-:W-:Y:S01]  /*ab40*/  UIADD3.X UR5, URZ, UR53, URZ, UP0, !UPT ;  /* 0x000000353f057290 */ /* 0x000fe200087fe43f */
[----:B------:R-:W-:Y:S01]  /*ab50*/  UMOV UR7, 0x14f00000 ;  /* 0x14f0000000077882 */ /* 0x000fe20000000000 */
[----:B------:R-:W-:Y:S01]  /*ab60*/  UMOV UR34, URZ ;  /* 0x0000003f00227c82 */ /* 0x000fe20008000000 */
[----:B------:R-:W-:Y:S01]  /*ab70*/  UMOV UR10, 0x80 ;  /* 0x00000080000a7882 */ /* 0x000fe20000000000 */
[----:B------:R-:W-:-:S02]  /*ab80*/  UMOV UR12, UR36 ;  /* 0x00000024000c7c82 */ /* 0x000fc40008000000 */
[----:B------:R-:W-:Y:S02]  /*ab90*/  UIADD3 UR33, UR33, 0x38870, URZ ;  /* 0x0003887021217890 */ /* 0x000fe4000fffe03f */
[----:B------:R-:W-:-:S04]  /*aba0*/  UMOV UR13, UR37 ;  /* 0x00000025000d7c82 */ /* 0x000fc80008000000 */
[----:B------:R-:W-:Y:S01]  /*abb0*/  UMOV UR11, UR35 ;  /* 0x00000023000b7c82 */ /* 0x000fe20008000000 */
[----:B------:R-:W-:Y:S01]  /*abc0*/  UMOV UR9, UR33 ;  /* 0x0000002100097c82 */ /* 0x000fe20008000000 */
[----:B---3--:R-:W-:-:S04]  /*abd0*/  LEA R2, R2, UR41, 0xf ;  /* 0x0000002902027c11 */ /* 0x008fc8000f8e78ff */
[----:B------:R-:W-:-:S13]  /*abe0*/  R2UR UR8, R2 ;  /* 0x00000000020872ca */ /* 0x000fda00000e0000 */
[----:B------:R-:W-:Y:S02]  /*abf0*/  UIADD3 UR32, UR8, 0x10400, URZ ;  /* 0x0001040008207890 */ /* 0x000fe4000fffe03f */
[----:B------:R-:W-:-:S07]  /*ac00*/  UIADD3 UR8, UR8, 0x14400, URZ ;  /* 0x0001440008087890 */ /* 0x000fce000fffe03f */
[----:B------:R3:W-:Y:S02]  /*ac10*/  UTMALDG.4D [UR32], [UR4], desc[UR6] ;  /* 0x00000620040075b4 */ /* 0x0007e40008019000 */
[----:B------:R3:W-:Y:S01]  /*ac20*/  UTMALDG.4D [UR8], [UR4], desc[UR6] ;  /* 0x00000608040075b4 */ /* 0x0007e20008019000 */
[----:B------:R-:W4:Y:S02]  /*ac30*/  SYNCS.PHASECHK.TRANS64.TRYWAIT P0, [R4+URZ+0x38840], R3 ;  /* 0x03884003040075a7 */ /* 0x000f24000800017f */
[----:B---34-:R-:W-:Y:S05]  /*ac40*/  @!P0 BRA `(.L_x_51) ;  /* 0x00000030005c8947 */ /* 0x018fea0003800000 */
.L_x_108:
[----:B------:R-:W-:Y:S05]  /*ac50*/  @P1 BRA `(.L_x_52) ;  /* 0x00000000001c1947 */ /* 0x000fea0003800000 */
[----:B------:R-:W4:Y:S01]  /*ac60*/  S2R R5, SR_TID.X ;  /* 0x0000000000057919 */ /* 0x000f220000002100 */
[----:B--23--:R-:W-:-:S04]  /*ac70*/  IMAD.MOV.U32 R3, RZ, RZ, 0x8000 ;  /* 0x00008000ff037424 */ /* 0x00cfc800078e00ff */
[----:B------:R2:W-:Y:S01]  /*ac80*/  SYNCS.ARRIVE.TRANS64 RZ, [R4+URZ+0x38830], R3 ;  /* 0x0388300304ff79a7 */ /* 0x0005e2000800003f */
[----:B----4-:R-:W-:-:S04]  /*ac90*/  LOP3.LUT R5, R5, 0x1f, RZ, 0xc0, !PT ;  /* 0x0000001f05057812 */ /* 0x010fc800078ec0ff */
[----:B------:R-:W-:-:S13]  /*aca0*/  ISETP.NE.AND P0, PT, R5, RZ, PT ;  /* 0x000000ff0500720c */ /* 0x000fda0003f05270 */
[----:B--2---:R-:W-:Y:S05]  /*acb0*/  @!P0 BRA `(.L_x_52) ;  /* 0x0000000000048947 */ /* 0x004fea0003800000 */
[----:B------:R-:W-:Y:S01]  /*acc0*/  BPT.TRAP 0x1 ;  /* 0x000000040000795c */ /* 0x000fe20000300000 */
.L_x_52:
[----:B--23--:R-:W2:Y:S01]  /*acd0*/  LDL.LU R3, [R1+0xc] ;  /* 0x00000c0001037983 */ /* 0x00cea20000300800 */
[----:B------:R-:W-:Y:S01]  /*ace0*/  R2UR UR8, R2 ;  /* 0x00000000020872ca */ /* 0x000fe200000e0000 */
[----:B------:R-:W-:Y:S01]  /*acf0*/  UIADD3 UR4, UP0, UR52, 0x370, URZ ;  /* 0x0000037034047890 */ /* 0x000fe2000ff1e03f */
[----:B------:R-:W-:Y:S01]  /*ad00*/  R2UR UR17, R4 ;  /* 0x00000000041172ca */ /* 0x000fe200000e0000 */
[----:B------:R-:W-:Y:S01]  /*ad10*/  UMOV UR6, 0x0 ;  /* 0x0000000000067882 */ /* 0x000fe20000000000 */
[----:B------:R-:W-:Y:S01]  /*ad20*/  PLOP3.LUT P0, PT, PT, PT, PT, 0x80, 0x0 ;  /* 0x000000000000781c */ /* 0x000fe20003f0f070 */
[----:B------:R-:W-:Y:S01]  /*ad30*/  UIADD3.X UR5, URZ, UR53, URZ, UP0, !UPT ;  /* 0x000000353f057290 */ /* 0x000fe200087fe43f */
[----:B------:R-:W-:Y:S01]  /*ad40*/  R2UR UR19, R0 ;  /* 0x00000000001372ca */ /* 0x000fe200000e0000 */
[----:B------:R-:W-:Y:S01]  /*ad50*/  UMOV UR7, 0x14f00000 ;  /* 0x14f0000000077882 */ /* 0x000fe20000000000 */
[----:B------:R-:W-:Y:S01]  /*ad60*/  R2UR UR21, R16 ;  /* 0x00000000101572ca */ /* 0x000fe200000e0000 */
[----:B------:R-:W-:Y:S01]  /*ad70*/  UMOV UR18, URZ ;  /* 0x0000003f00127c82 */ /* 0x000fe20008000000 */
[----:B------:R-:W-:Y:S01]  /*ad80*/  UMOV UR20, UR36 ;  /* 0x0000002400147c82 */ /* 0x000fe20008000000 */
[----:B------:R-:W-:Y:S01]  /*ad90*/  UMOV UR10, 0x80 ;  /* 0x00000080000a7882 */ /* 0x000fe20000000000 */
[----:B------:R-:W-:Y:S01]  /*ada0*/  UMOV UR12, UR36 ;  /* 0x00000024000c7c82 */ /* 0x000fe20008000000 */
[----:B------:R-:W-:-:S02]  /*adb0*/  UIADD3 UR16, UR8, 0x28400, URZ ;  /* 0x0002840008107890 */ /* 0x000fc4000fffe03f */
[----:B------:R-:W-:Y:S02]  /*adc0*/  UIADD3 UR17, UR17, 0x38830, URZ ;  /* 0x0003883011117890 */ /* 0x000fe4000fffe03f */
[----:B------:R-:W-:Y:S02]  /*add0*/  UIADD3 UR8, UR8, 0x2c400, URZ ;  /* 0x0002c40008087890 */ /* 0x000fe4000fffe03f */
[----:B------:R-:W-:Y:S02]  /*ade0*/  UMOV UR11, UR19 ;  /* 0x00000013000b7c82 */ /* 0x000fe40008000000 */
[----:B------:R-:W-:Y:S01]  /*adf0*/  UMOV UR13, UR21 ;  /* 0x00000015000d7c82 */ /* 0x000fe20008000000 */
[----:B------:R-:W-:Y:S02]  /*ae00*/  UMOV UR9, UR17 ;  /* 0x0000001100097c82 */ /* 0x000fe40008000000 */
[----:B------:R3:W-:Y:S02]  /*ae10*/  UTMALDG.4D [UR16], [UR4], desc[UR6] ;  /* 0x00000610040075b4 */ /* 0x0007e40008019000 */
[----:B------:R3:W-:Y:S01]  /*ae20*/  UTMALDG.4D [UR8], [UR4], desc[UR6] ;  /* 0x00000608040075b4 */ /* 0x0007e20008019000 */
[----:B--2---:R-:W-:-:S04]  /*ae30*/  LOP3.LUT R3, R3, 0xfffffffd, RZ, 0xc0, !PT ;  /* 0xfffffffd03037812 */ /* 0x004fc800078ec0ff */
[----:B------:R-:W-:-:S05]  /*ae40*/  @P0 LOP3.LUT R3, R3, 0x2, RZ, 0xfc, !PT ;  /* 0x0000000203030812 */ /* 0x000fca00078efcff */
[----:B------:R3:W-:Y:S01]  /*ae50*/  STL [R1+0xc], R3 ;  /* 0x00000c0301007387 */ /* 0x0007e20000100800 */
[----:B------:R-:W-:Y:S01]  /*ae60*/  NOP ;  /* 0x0000000000007918 */ /* 0x000fe20000000000 */
.L_x_46:
[----:B------:R-:W-:Y:S05]  /*ae70*/  WARPSYNC.ALL ;  /* 0x0000000000007948 */ /* 0x000fea0003800000 */
[----:B---3--:R-:W-:Y:S01]  /*ae80*/  UIADD3 UR4, UR41, 0x20400, URZ ;  /* 0x0002040029047890 */ /* 0x008fe2000fffe03f */
[----:B------:R-:W-:Y:S03]  /*ae90*/  BAR.SYNC.DEFER_BLOCKING 0x8, 0x180 ;  /* 0x0206000000007b1d */ /* 0x000fe60000010000 */
[----:B------:R-:W-:-:S06]  /*aea0*/  ULOP3.LUT UP0, URZ, UR4, 0x3ff, URZ, 0xc0, !UPT ;  /* 0x000003ff043f7892 */ /* 0x000fcc000f80c03f */
[----:B------:R-:W-:-:S13]  /*aeb0*/  PLOP3.LUT P0, PT, PT, PT, UP0, 0x80, 0x0 ;  /* 0x000000000000781c */ /* 0x000fda0003f0f008 */
[----:B------:R-:W-:Y:S05]  /*aec0*/  @!P0 BRA `(.L_x_53) ;  /* 0x0000000000408947 */ /* 0x000fea0003800000 */
[----:B------:R-:W-:Y:S01]  /*aed0*/  MOV R2, 0x0 ;  /* 0x0000000000027802 */ /* 0x000fe20000000f00 */
[----:B------:R-:W-:Y:S01]  /*aee0*/  ULDC.64 UR6, c[0x4][0xc0] ;  /* 0x0100300000067ab9 */ /* 0x000fe20000000a00 */
[----:B------:R-:W-:Y:S01]  /*aef0*/  ULDC.64 UR8, c[0x4][0xc8] ;  /* 0x0100320000087ab9 */ /* 0x000fe20000000a00 */
[----:B------:R-:W-:Y:S01]  /*af00*/  ULDC.64 UR4, c[0x4][0x28] ;  /* 0x01000a0000047ab9 */ /* 0x000fe20000000a00 */
[----:B------:R-:W-:Y:S02]  /*af10*/  IMAD.U32 R4, RZ, RZ, UR6 ;  /* 0x00000006ff047e24 */ /* 0x000fe4000f8e00ff */
[----:B------:R-:W3:Y:S01]  /*af20*/  LDC.64 R2, c[0x4][R2] ;  /* 0x0100000002027b82 */ /* 0x000ee20000000a00 */
[----:B------:R-:W-:Y:S02]  /*af30*/  IMAD.U32 R5, RZ, RZ, UR7 ;  /* 0x00000007ff057e24 */ /* 0x000fe4000f8e00ff */
[----:B------:R-:W-:Y:S02]  /*af40*/  IMAD.U32 R6, RZ, RZ, UR8 ;  /* 0x00000008ff067e24 */ /* 0x000fe4000f8e00ff */
[----:B------:R-:W-:-:S02]  /*af50*/  IMAD.U32 R7, RZ, RZ, UR9 ;  /* 0x00000009ff077e24 */ /* 0x000fc4000f8e00ff */
[----:B------:R-:W-:Y:S02]  /*af60*/  IMAD.U32 R10, RZ, RZ, UR4 ;  /* 0x00000004ff0a7e24 */ /* 0x000fe4000f8e00ff */
[----:B------:R-:W-:Y:S02]  /*af70*/  IMAD.U32 R11, RZ, RZ, UR5 ;  /* 0x00000005ff0b7e24 */ /* 0x000fe4000f8e00ff */
[----:B0-----:R-:W-:Y:S02]  /*af80*/  IMAD.MOV.U32 R8, RZ, RZ, 0x70 ;  /* 0x00000070ff087424 */ /* 0x001fe400078e00ff */
[----:B------:R-:W-:Y:S02]  /*af90*/  IMAD.MOV.U32 R12, RZ, RZ, 0x1 ;  /* 0x00000001ff0c7424 */ /* 0x000fe400078e00ff */
[----:B------:R-:W-:-:S07]  /*afa0*/  IMAD.MOV.U32 R13, RZ, RZ, RZ ;  /* 0x000000ffff0d7224 */ /* 0x000fce00078e00ff */
[----:B------:R-:W-:-:S07]  /*afb0*/  LEPC R20, `(.L_x_53) ;  /* 0x000000001014794e */ /* 0x000fce0000000000 */
[----:B-123--:R-:W-:Y:S05]  /*afc0*/  CALL.ABS.NOINC R2 ;  /* 0x0000000002007343 */ /* 0x00efea0003c00000 */
.L_x_53:
[----:B0-----:R0:W5:Y:S01]  /*afd0*/  LDL R9, [R1+0x24] ;  /* 0x0000240001097983 */ /* 0x0011620000100800 */
[----:B------:R-:W3:Y:S01]  /*afe0*/  LDC R8, c[0x0][0x448] ;  /* 0x00011200ff087b82 */ /* 0x000ee20000000800 */
[----:B------:R-:W4:Y:S01]  /*aff0*/  S2R R2, SR_TID.X ;  /* 0x0000000000027919 */ /* 0x000f220000002100 */
[----:B------:R-:W2:Y:S06]  /*b000*/  S2R R17, SR_TID.X ;  /* 0x0000000000117919 */ /* 0x000eac0000002100 */
[----:B------:R-:W0:Y:S01]  /*b010*/  LDC R4, c[0x0][0xc38] ;  /* 0x00030e00ff047b82 */ /* 0x000e220000000800 */
[----:B------:R-:W-:Y:S01]  /*b020*/  USHF.R.S32.HI UR4, URZ, 0x1f, UR36 ;  /* 0x0000001f3f047899 */ /* 0x000fe20008011424 */
[----:B------:R-:W-:Y:S01]  /*b030*/  ULDC.64 UR8, c[0x0][0x2d8] ;  /* 0x0000b60000087ab9 */ /* 0x000fe20000000a00 */
[----:B---3--:R-:W-:-:S02]  /*b040*/  ISETP.NE.AND P0, PT, R8, 0x1, PT ;  /* 0x000000010800780c */ /* 0x008fc40003f05270 */
[----:B----4-:R-:W-:-:S11]  /*b050*/  LOP3.LUT R2, R2, 0x7f, RZ, 0xc0, !PT ;  /* 0x0000007f02027812 */ /* 0x010fd600078ec0ff */
[----:B------:R-:W3:Y:S01]  /*b060*/  @P0 LDC R3, c[0x0][0x44c] ;  /* 0x00011300ff030b82 */ /* 0x000ee20000000800 */
[----:B-1----:R-:W-:Y:S01]  /*b070*/  SHF.R.U32.HI R18, RZ, 0x3, R2 ;  /* 0x00000003ff127819 */ /* 0x002fe20000011602 */
[----:B------:R-:W-:Y:S02]  /*b080*/  IMAD R2, RZ, RZ, -UR45 ;  /* 0x8000002dff027e24 */ /* 0x000fe4000f8e02ff */
[----:B--2---:R-:W-:Y:S02]  /*b090*/  IMAD.SHL.U32 R17, R17, 0x10, RZ ;  /* 0x0000001011117824 */ /* 0x004fe400078e00ff */
[----:B0-----:R-:W-:Y:S02]  /*b0a0*/  IMAD R2, R4, R2, UR50 ;  /* 0x0000003204027e24 */ /* 0x001fe4000f8e0202 */
[----:B------:R-:W0:Y:S01]  /*b0b0*/  @P0 LDC R0, c[0x0][0x450] ;  /* 0x00011400ff000b82 */ /* 0x000e220000000800 */
[----:B------:R-:W-:Y:S01]  /*b0c0*/  LOP3.LUT R17, R18, 0x70, R17, 0xf8, !PT ;  /* 0x0000007012117812 */ /* 0x000fe200078ef811 */
[----:B------:R-:W-:-:S05]  /*b0d0*/  IMAD.SHL.U32 R5, R2, 0x80, RZ ;  /* 0x0000008002057824 */ /* 0x000fca00078e00ff */
[----:B------:R-:W-:-:S05]  /*b0e0*/  LOP3.LUT R2, R17, R5, RZ, 0xfc, !PT ;  /* 0x0000000511027212 */ /* 0x000fca00078efcff */
[----:B---3--:R-:W-:-:S04]  /*b0f0*/  @P0 IMAD.HI.U32 R3, R2, R3, RZ ;  /* 0x0000000302030227 */ /* 0x008fc800078e00ff */
[----:B------:R-:W-:Y:S01]  /*b100*/  IMAD.MOV.U32 R6, RZ, RZ, R2 ;  /* 0x000000ffff067224 */ /* 0x000fe200078e0002 */
[----:B0-----:R-:W-:-:S05]  /*b110*/  @P0 SHF.R.U32.HI R6, RZ, R0, R3 ;  /* 0x00000000ff060219 */ /* 0x001fca0000011603 */
[----:B------:R-:W-:Y:S01]  /*b120*/  IMAD.MOV R0, RZ, RZ, -R6 ;  /* 0x000000ffff007224 */ /* 0x000fe200078e0a06 */
[----:B------:R-:W0:Y:S03]  /*b130*/  S2R R18, SR_TID.X ;  /* 0x0000000000127919 */ /* 0x000e260000002100 */
[----:B------:R-:W-:Y:S02]  /*b140*/  IMAD R0, R8, R0, R2 ;  /* 0x0000000008007224 */ /* 0x000fe400078e0202 */
[----:B------:R-:W1:Y:S01]  /*b150*/  LDC.64 R2, c[0x0][0x2d0] ;  /* 0x0000b400ff027b82 */ /* 0x000e620000000a00 */
[----:B------:R-:W2:Y:S01]  /*b160*/  S2R R17, SR_TID.X ;  /* 0x0000000000117919 */ /* 0x000ea20000002100 */
[----:B------:R-:W-:Y:S02]  /*b170*/  UIMAD UR6, UR4, UR8, URZ ;  /* 0x00000008040672a4 */ /* 0x000fe4000f8e023f */
[----:B------:R-:W-:-:S02]  /*b180*/  UIMAD.WIDE.U32 UR4, UR36, UR8, URZ ;  /* 0x00000008240472a5 */ /* 0x000fc4000f8e003f */
[----:B------:R-:W-:Y:S02]  /*b190*/  UIMAD UR6, UR36, UR9, UR6 ;  /* 0x00000009240672a4 */ /* 0x000fe4000f8e0206 */
[----:B------:R-:W-:Y:S01]  /*b1a0*/  USHF.R.S32.HI UR7, URZ, 0x1f, UR44 ;  /* 0x0000001f3f077899 */ /* 0x000fe2000801142c */
[----:B------:R-:W-:Y:S01]  /*b1b0*/  ULDC.64 UR8, c[0x0][0x2e0] ;  /* 0x0000b80000087ab9 */ /* 0x000fe20000000a00 */
[----:B------:R-:W-:Y:S02]  /*b1c0*/  UIADD3 UR5, UR5, UR6, URZ ;  /* 0x0000000605057290 */ /* 0x000fe4000fffe03f */
[----:B------:R-:W-:Y:S01]  /*b1d0*/  UIMAD UR6, UR7, UR8, URZ ;  /* 0x00000008070672a4 */ /* 0x000fe2000f8e023f */
[----:B------:R-:W-:Y:S01]  /*b1e0*/  SHF.R.S32.HI R4, RZ, 0x1f, R6 ;  /* 0x0000001fff047819 */ /* 0x000fe20000011406 */
[----:B------:R-:W-:Y:S02]  /*b1f0*/  UIMAD.WIDE.U32 UR4, UR44, UR8, UR4 ;  /* 0x000000082c0472a5 */ /* 0x000fe4000f8e0004 */
[----:B------:R-:W-:-:S04]  /*b200*/  UIMAD UR6, UR44, UR9, UR6 ;  /* 0x000000092c0672a4 */ /* 0x000fc8000f8e0206 */
[----:B------:R-:W-:Y:S01]  /*b210*/  UIADD3 UR5, UR5, UR6, URZ ;  /* 0x0000000605057290 */ /* 0x000fe2000fffe03f */
[-C--:B-1----:R-:W-:Y:S02]  /*b220*/  IMAD R4, R4, R2.reuse, RZ ;  /* 0x0000000204047224 */ /* 0x082fe400078e02ff */
[----:B------:R-:W-:Y:S02]  /*b230*/  ULDC.64 UR6, c[0x0][0x280] ;  /* 0x0000a00000067ab9 */ /* 0x000fe40000000a00 */
[C---:B------:R-:W-:Y:S02]  /*b240*/  IMAD R4, R6.reuse, R3, R4 ;  /* 0x0000000306047224 */ /* 0x040fe400078e0204 */
[----:B------:R-:W-:Y:S01]  /*b250*/  IMAD.WIDE.U32 R2, R6, R2, UR4 ;  /* 0x0000000406027e25 */ /* 0x000fe2000f8e0002 */
[----:B------:R-:W-:-:S03]  /*b260*/  ULDC.64 UR4, c[0x0][0x2c8] ;  /* 0x0000b20000047ab9 */ /* 0x000fc60000000a00 */
[----:B0-----:R-:W-:Y:S02]  /*b270*/  IMAD.SHL.U32 R18, R18, 0x10, RZ ;  /* 0x0000001012127824 */ /* 0x001fe400078e00ff */
[----:B------:R-:W-:Y:S01]  /*b280*/  IMAD.IADD R3, R3, 0x1, R4 ;  /* 0x0000000103037824 */ /* 0x000fe200078e0204 */
[----:B------:R-:W-:Y:S01]  /*b290*/  SHF.R.S32.HI R4, RZ, 0x1f, R0 ;  /* 0x0000001fff047819 */ /* 0x000fe20000011400 */
[----:B--2---:R-:W-:Y:S01]  /*b2a0*/  IMAD.SHL.U32 R10, R17, 0x10, RZ ;  /* 0x00000010110a7824 */ /* 0x004fe200078e00ff */
[----:B------:R-:W-:Y:S01]  /*b2b0*/  LOP3.LUT R18, R18, 0x70, RZ, 0xc0, !PT ;  /* 0x0000007012127812 */ /* 0x000fe200078ec0ff */
[----:B------:R-:W-:-:S04]  /*b2c0*/  IMAD.WIDE.U32 R2, R0, UR4, R2 ;  /* 0x0000000400027c25 */ /* 0x000fc8000f8e0002 */
[----:B------:R-:W-:Y:S01]  /*b2d0*/  IMAD R4, R4, UR4, RZ ;  /* 0x0000000404047c24 */ /* 0x000fe2000f8e02ff */
[----:B------:R-:W-:Y:S01]  /*b2e0*/  LOP3.LUT R10, R10, 0x70, RZ, 0xc0, !PT ;  /* 0x000000700a0a7812 */ /* 0x000fe200078ec0ff */
[----:B------:R-:W-:Y:S01]  /*b2f0*/  ULDC UR4, c[0x0][0x2b8] ;  /* 0x0000ae0000047ab9 */ /* 0x000fe20000000800 */
[----:B------:R-:W-:Y:S01]  /*b300*/  LOP3.LUT R7, R18, 0x80, RZ, 0xfc, !PT ;  /* 0x0000008012077812 */ /* 0x000fe200078efcff */
[----:B------:R-:W-:Y:S01]  /*b310*/  IMAD R4, R0, UR5, R4 ;  /* 0x0000000500047c24 */ /* 0x000fe2000f8e0204 */
[----:B------:R-:W-:Y:S02]  /*b320*/  IADD3 R0, P2, R2, UR6, RZ ;  /* 0x0000000602007c10 */ /* 0x000fe4000ff5e0ff */
[----:B------:R-:W-:Y:S02]  /*b330*/  ISETP.GE.AND P0, PT, R10, UR4, PT ;  /* 0x000000040a007c0c */ /* 0x000fe4000bf06270 */
[----:B------:R-:W-:Y:S01]  /*b340*/  ISETP.GE.AND P1, PT, R7, UR4, PT ;  /* 0x0000000407007c0c */ /* 0x000fe2000bf26270 */
[----:B------:R-:W-:Y:S01]  /*b350*/  UMOV UR4, 0xffffffff ;  /* 0xffffffff00047882 */ /* 0x000fe20000000000 */
[----:B------:R-:W-:-:S02]  /*b360*/  LOP3.LUT R17, R17, 0x7f, RZ, 0xc0, !PT ;  /* 0x0000007f11117812 */ /* 0x000fc400078ec0ff */
[----:B------:R-:W-:Y:S02]  /*b370*/  IADD3.X R4, R3, UR7, R4, P2, !PT ;  /* 0x0000000703047c10 */ /* 0x000fe400097fe404 */
[----:B------:R-:W-:Y:S01]  /*b380*/  SHF.R.U32.HI R17, RZ, 0x3, R17 ;  /* 0x00000003ff117819 */ /* 0x000fe20000011611 */
[----:B------:R-:W-:Y:S06]  /*b390*/  BRA.DIV UR4, `(.L_x_54) ;  /* 0x0000002a049c7947 */ /* 0x000fec000b800000 */
[----:B------:R-:W0:Y:S01]  /*b3a0*/  SHFL.IDX PT, R7, R0, RZ, 0x181f ;  /* 0x00181fff00077589 */ /* 0x000e2200000e0000 */
[----:B------:R-:W-:Y:S01]  /*b3b0*/  ULDC UR4, c[0x0][0x288] ;  /* 0x0000a20000047ab9 */ /* 0x000fe20000000800 */
[----:B------:R-:W-:Y:S02]  /*b3c0*/  IMAD.IADD R2, R17, 0x1, R5 ;  /* 0x0000000111027824 */ /* 0x000fe400078e0205 */
[----:B------:R-:W1:Y:S01]  /*b3d0*/  SHFL.IDX PT, R6, R4, RZ, 0x181f ;  /* 0x00181fff04067589 */ /* 0x000e6200000e0000 */
[----:B------:R-:W-:Y:S02]  /*b3e0*/  IMAD R3, R8, UR4, RZ ;  /* 0x0000000408037c24 */ /* 0x000fe4000f8e02ff */
[C---:B------:R-:W-:Y:S01]  /*b3f0*/  VIADD R5, R2.reuse, 0x10 ;  /* 0x0000001002057836 */ /* 0x040fe20000000000 */
[----:B------:R-:W2:Y:S02]  /*b400*/  SHFL.IDX PT, R8, R0, 0x1, 0x181f ;  /* 0x00381f0000087f89 */ /* 0x000ea400000e0000 */
[----:B------:R-:W-:-:S02]  /*b410*/  ISETP.GE.AND P4, PT, R2, R3, PT ;  /* 0x000000030200720c */ /* 0x000fc40003f86270 */
[----:B------:R-:W-:Y:S02]  /*b420*/  ISETP.GE.AND P2, PT, R5, R3, PT ;  /* 0x000000030500720c */ /* 0x000fe40003f46270 */
[----:B------:R-:W3:Y:S09]  /*b430*/  SHFL.IDX PT, R5, R4, 0x1, 0x181f ;  /* 0x00381f0004057f89 */ /* 0x000ef200000e0000 */
[----:B0-----:R-:W-:-:S05]  /*b440*/  @!P4 IADD3 R7, P3, R10, R7, RZ ;  /* 0x000000070a07c210 */ /* 0x001fca0007f7e0ff */
[----:B-1----:R-:W-:-:S05]  /*b450*/  @!P4 IMAD.X R6, RZ, RZ, R6, P3 ;  /* 0x000000ffff06c224 */ /* 0x002fca00018e0606 */
[----:B------:R-:W-:-:S04]  /*b460*/  @!P4 LOP3.LUT R7, R7, R6, RZ, 0x3c, !PT ;  /* 0x000000060707c212 */ /* 0x000fc800078e3cff */
[----:B------:R-:W-:-:S04]  /*b470*/  @!P4 LOP3.LUT R6, R7, R6, RZ, 0x3c, !PT ;  /* 0x000000060706c212 */ /* 0x000fc800078e3cff */
[----:B------:R-:W-:-:S05]  /*b480*/  @!P4 LOP3.LUT R7, R7, R6, RZ, 0x3c, !PT ;  /* 0x000000060707c212 */ /* 0x000fca00078e3cff */
[----:B-----5:R-:W-:Y:S04]  /*b490*/  @!P4 LDGSTS.E.BYPASS.LTC128B.128 [R9+0x20400], desc[UR48][R6.64], !P0 ;  /* 0x204000000609cfae */ /* 0x020fe8000c101d70 */
[----:B------:R2:W-:Y:S02]  /*b4a0*/  @!P4 LDGSTS.E.BYPASS.LTC128B.128 [R9+0x24400], desc[UR48][R6.64+0x80], !P1 ;  /* 0x244000800609cfae */ /* 0x0005e4000c901d70 */
[----:B--2---:R-:W-:-:S05]  /*b4b0*/  @!P2 IADD3 R6, P3, R10, R8, RZ ;  /* 0x000000080a06a210 */ /* 0x004fca0007f7e0ff */
[----:B---3--:R-:W-:-:S04]  /*b4c0*/  @!P2 IMAD.X R5, RZ, RZ, R5, P3 ;  /* 0x000000ffff05a224 */ /* 0x008fc800018e0605 */
[----:B------:R-:W-:Y:S02]  /*b4d0*/  @!P2 IMAD.MOV.U32 R7, RZ, RZ, R5 ;  /* 0x000000ffff07a224 */ /* 0x000fe400078e0005 */
[----:B------:R-:W-:-:S03]  /*b4e0*/  VIADD R5, R2, 0x20 ;  /* 0x0000002002057836 */ /* 0x000fc60000000000 */
[----:B------:R-:W-:Y:S04]  /*b4f0*/  @!P2 LDGSTS.E.BYPASS.LTC128B.128 [R9+0x20c00], desc[UR48][R6.64], !P0 ;  /* 0x20c000000609afae */ /* 0x000fe8000c101d70 */
[----:B------:R0:W-:Y:S01]  /*b500*/  @!P2 LDGSTS.E.BYPASS.LTC128B.128 [R9+0x24c00], desc[UR48][R6.64+0x80], !P1 ;  /* 0x24c000800609afae */ /* 0x0001e2000c901d70 */
[----:B------:R-:W-:-:S03]  /*b510*/  ISETP.GE.AND P2, PT, R5, R3, PT ;  /* 0x000000030500720c */ /* 0x000fc60003f46270 */
[----:B------:R-:W-:Y:S04]  /*b520*/  SHFL.IDX PT, R5, R4, 0x2, 0x181f ;  /* 0x00581f0004057f89 */ /* 0x000fe800000e0000 */
[----:B0-----:R-:W0:Y:S06]  /*b530*/  SHFL.IDX PT, R6, R0, 0x2, 0x181f ;  /* 0x00581f0000067f89 */ /* 0x001e2c00000e0000 */
[----:B0-----:R-:W-:-:S05]  /*b540*/  @!P2 IADD3 R6, P3, R10, R6, RZ ;  /* 0x000000060a06a210 */ /* 0x001fca0007f7e0ff */
[----:B------:R-:W-:-:S04]  /*b550*/  @!P2 IMAD.X R5, RZ, RZ, R5, P3 ;  /* 0x000000ffff05a224 */ /* 0x000fc800018e0605 */
        /* <DEDUP_REMOVED lines=33> */
[----:B------:R-:W-:Y:S04]  /*b770*/  SHFL.IDX PT, R4, R4, 0x7, 0x181f ;  /* 0x00f81f0004047f89 */ /* 0x000fe800000e0000 */
[----:B0-----:R-:W0:Y:S04]  /*b780*/  SHFL.IDX PT, R6, R0, 0x6, 0x181f ;  /* 0x00d81f0000067f89 */ /* 0x001e2800000e0000 */
[----:B------:R-:W1:Y:S01]  /*b790*/  SHFL.IDX PT, R0, R0, 0x7, 0x181f ;  /* 0x00f81f0000007f89 */ /* 0x000e6200000e0000 */
[----:B0-----:R-:W-:-:S05]  /*b7a0*/  @!P2 IADD3 R6, P3, R10, R6, RZ ;  /* 0x000000060a06a210 */ /* 0x001fca0007f7e0ff */
[----:B------:R-:W-:-:S04]  /*b7b0*/  @!P2 IMAD.X R5, RZ, RZ, R5, P3 ;  /* 0x000000ffff05a224 */ /* 0x000fc800018e0605 */
[----:B------:R-:W-:-:S05]  /*b7c0*/  @!P2 IMAD.MOV.U32 R7, RZ, RZ, R5 ;  /* 0x000000ffff07a224 */ /* 0x000fca00078e0005 */
[----:B------:R0:W-:Y:S04]  /*b7d0*/  @!P2 LDGSTS.E.BYPASS.LTC128B.128 [R9+0x23400], desc[UR48][R6.64], !P0 ;  /* 0x234000000609afae */ /* 0x0001e8000c101d70 */
[----:B-1----:R0:W-:Y:S02]  /*b7e0*/  @!P2 LDGSTS.E.BYPASS.LTC128B.128 [R9+0x27400], desc[UR48][R6.64+0x80], !P1 ;  /* 0x274000800609afae */ /* 0x0021e4000c901d70 */
.L_x_125:
[----:B------:R-:W-:Y:S01]  /*b7f0*/  VIADD R2, R2, 0x70 ;  /* 0x0000007002027836 */ /* 0x000fe20000000000 */
[----:B------:R-:W-:Y:S04]  /*b800*/  BSSY B0, `(.L_x_55) ;  /* 0x000000a000007945 */ /* 0x000fe80003800000 */
[----:B------:R-:W-:-:S13]  /*b810*/  ISETP.GE.AND P2, PT, R2, R3, PT ;  /* 0x000000030200720c */ /* 0x000fda0003f46270 */
[----:B------:R-:W-:Y:S05]  /*b820*/  @P2 BRA `(.L_x_56) ;  /* 0x00000000001c2947 */ /* 0x000fea0003800000 */
[----:B------:R-:W-:-:S05]  /*b830*/  IADD3 R2, P2, R10, R0, RZ ;  /* 0x000000000a027210 */ /* 0x000fca0007f5e0ff */
[----:B------:R-:W-:-:S05]  /*b840*/  IMAD.X R3, RZ, RZ, R4, P2 ;  /* 0x000000ffff037224 */ /* 0x000fca00010e0604 */
[----:B------:R-:W-:Y:S01]  /*b850*/  @!PT LDS RZ, [RZ] ;  /* 0x00000000fffff984 */ /* 0x000fe20000000800 */
[----:B------:R-:W-:Y:S01]  /*b860*/  @!PT LDS RZ, [RZ] ;  /* 0x00000000fffff984 */ /* 0x000fe20000000800 */
[----:B------:R-:W-:Y:S01]  /*b870*/  @!PT LDS RZ, [RZ] ;  /* 0x00000000fffff984 */ /* 0x000fe20000000800 */
[----:B------:R1:W-:Y:S04]  /*b880*/  LDGSTS.E.BYPASS.LTC128B.128 [R9+0x23c00], desc[UR48][R2.64], !P0 ;  /* 0x23c0000002097fae */ /* 0x0003e8000c101d70 */
[----:B------:R1:W-:Y:S02]  /*b890*/  LDGSTS.E.BYPASS.LTC128B.128 [R9+0x27c00], desc[UR48][R2.64+0x80], !P1 ;  /* 0x27c0008002097fae */ /* 0x0003e4000c901d70 */
.L_x_56:
[----:B------:R-:W-:Y:S05]  /*b8a0*/  BSYNC B0 ;  /* 0x0000000000007941 */ /* 0x000fea0003800000 */
.L_x_55:
[----:B------:R-:W-:Y:S01]  /*b8b0*/  NOP ;  /* 0x0000000000007918 */ /* 0x000fe20000000000 */
[----:B------:R-:W-:Y:S01]  /*b8c0*/  SYNCS.ARRIVE.TRANS64.RED.A0T1 RZ, [UR41+0x38800], RZ ;  /* 0x038800ffffff79a7 */ /* 0x000fe20008200429 */
[----:B------:R-:W-:Y:S01]  /*b8d0*/  ARRIVES.LDGSTSBAR.64.TRANSCNT [UR41+0x38800] ;  /* 0x03880000ff0079b0 */ /* 0x000fe20008000aa9 */
[----:B------:R-:W-:Y:S01]  /*b8e0*/  NOP ;  /* 0x0000000000007918 */ /* 0x000fe20000000000 */
[----:B------:R-:W-:Y:S01]  /*b8f0*/  ULOP3.LUT UR4, UR46, 0x1, URZ, 0xc, !UPT ;  /* 0x000000012e047892 */ /* 0x000fe2000f8e0c3f */
[----:B------:R-:W-:Y:S05]  /*b900*/  SYNCS.ARRIVE.TRANS64.A1T0 RZ, [UR41+0x38800], RZ ;  /* 0x038800ffffff79a7 */ /* 0x000fea0008100029 */
[----:B------:R-:W-:-:S05]  /*b910*/  IMAD.U32 R0, RZ, RZ, UR4 ;  /* 0x00000004ff007e24 */ /* 0x000fca000f8e00ff */
[----:B------:R-:W-:-:S04]  /*b920*/  SHF.L.U32 R0, R0, 0x1f, RZ ;  /* 0x0000001f00007819 */ /* 0x000fc800000006ff */
[----:B------:R-:W2:Y:S02]  /*b930*/  SYNCS.PHASECHK.TRANS64.TRYWAIT P0, [UR41+0x38820], R0 ;  /* 0x03882000ff0075a7 */ /* 0x000ea40008000169 */
[----:B--2---:R-:W-:Y:S05]  /*b940*/  @!P0 BRA `(.L_x_57) ;  /* 0x0000002c00c48947 */ /* 0x004fea0003800000 */
.L_x_126:
[----:B------:R-:W-:-:S06]  /*b950*/  UISETP.GE.AND UP0, UPT, UR40, 0x81, UPT ;  /* 0x000000812800788c */ /* 0x000fcc000bf06270 */
[----:B------:R-:W-:-:S13]  /*b960*/  PLOP3.LUT P0, PT, PT, PT, UP0, 0x80, 0x0 ;  /* 0x000000000000781c */ /* 0x000fda0003f0f008 */
[----:B------:R-:W-:Y:S05]  /*b970*/  @!P0 BRA `(.L_x_58) ;  /* 0x0000001000b88947 */ /* 0x000fea0003800000 */
[----:B-1----:R1:W5:Y:S01]  /*b980*/  LDL.LU R0, [R1+0x4] ;  /* 0x0000040001007983 */ /* 0x0023620000300800 */
[----:B------:R-:W-:-:S03]  /*b990*/  ULEA.HI.SX32 UR4, UR39, 0xfffffffe, 0x19 ;  /* 0xfffffffe27047891 */ /* 0x000fc6000f8fca3f */
[----:B0-----:R1:W5:Y:S03]  /*b9a0*/  LDL.LU R6, [R1] ;  /* 0x0000000001067983 */ /* 0x0013660000300800 */
[----:B------:R-:W-:-:S07]  /*b9b0*/  IMAD.U32 R17, RZ, RZ, UR4 ;  /* 0x00000004ff117e24 */ /* 0x000fce000f8e00ff */
.L_x_80:
[----:B------:R-:W2:Y:S01]  /*b9c0*/  LDL R4, [R1+0xc] ;  /* 0x00000c0001047983 */ /* 0x000ea20000100800 */
[----:B-----5:R-:W-:Y:S01]  /*b9d0*/  VIADD R2, R6, 0x1 ;  /* 0x0000000106027836 */ /* 0x020fe20000000000 */
[----:B------:R-:W-:Y:S04]  /*b9e0*/  BSSY B0, `(.L_x_59) ;  /* 0x000008a000007945 */ /* 0x000fe80003800000 */
[----:B------:R-:W-:-:S04]  /*b9f0*/  ISETP.NE.AND P0, PT, R2, 0x2, PT ;  /* 0x000000020200780c */ /* 0x000fc80003f05270 */
[----:B0-----:R-:W-:Y:S02]  /*ba00*/  SEL R3, RZ, 0x1, P0 ;  /* 0x00000001ff037807 */ /* 0x001fe40000000000 */
[----:B------:R-:W-:Y:S02]  /*ba10*/  SEL R9, R2, RZ, P0 ;  /* 0x000000ff02097207 */ /* 0x000fe40000000000 */
[----:B------:R-:W-:-:S05]  /*ba20*/  LOP3.LUT R8, R0, R3, RZ, 0x3c, !PT ;  /* 0x0000000300087212 */ /* 0x000fca00078e3cff */
[----:B------:R0:W-:Y:S04]  /*ba30*/  STL [R1+0x4], R8 ;  /* 0x0000040801007387 */ /* 0x0001e80000100800 */
[----:B------:R0:W-:Y:S01]  /*ba40*/  STL [R1], R9 ;  /* 0x0000000901007387 */ /* 0x0001e20000100800 */
[----:B--2---:R-:W-:-:S13]  /*ba50*/  LOP3.LUT P1, RZ, R4, 0x2, RZ, 0xc0, !PT ;  /* 0x0000000204ff7812 */ /* 0x004fda000782c0ff */
[----:B0-----:R-:W-:Y:S05]  /*ba60*/  @!P1 BRA `(.L_x_60) ;  /* 0x0000000800049947 */ /* 0x001fea0003800000 */
[----:B------:R-:W-:Y:S01]  /*ba70*/  LOP3.LUT P1, RZ, R4, 0x1, RZ, 0xc0, !PT ;  /* 0x0000000104ff7812 */ /* 0x000fe2000782c0ff */
[----:B------:R-:W-:-:S12]  /*ba80*/  IMAD.MOV.U32 R7, RZ, RZ, R17 ;  /* 0x000000ffff077224 */ /* 0x000fd800078e0011 */
[----:B------:R-:W-:Y:S05]  /*ba90*/  @!P1 BRA `(.L_x_61) ;  /* 0x0000000000509947 */ /* 0x000fea0003800000 */
[----:B------:R-:W2:Y:S01]  /*baa0*/  LDL R10, [R1+0x18] ;  /* 0x00001800010a7983 */ /* 0x000ea20000100800 */
[----:B------:R-:W0:Y:S01]  /*bab0*/  LDC R7, c[0x0][0x43c] ;  /* 0x00010f00ff077b82 */ /* 0x000e220000000800 */
[----:B------:R-:W-:Y:S02]  /*bac0*/  ULDC.64 UR4, c[0x0][0x428] ;  /* 0x00010a0000047ab9 */ /* 0x000fe40000000a00 */
[----:B------:R-:W3:Y:S01]  /*bad0*/  LDL R5, [R1+0x8] ;  /* 0x0000080001057983 */ /* 0x000ee20000100800 */
[----:B0-----:R-:W-:-:S13]  /*bae0*/  ISETP.NE.AND P0, PT, R7, 0x1, PT ;  /* 0x000000010700780c */ /* 0x001fda0003f05270 */
[----:B------:R-:W0:Y:S02]  /*baf0*/  @P0 LDC.64 R2, c[0x0][0x440] ;  /* 0x00011000ff020b82 */ /* 0x000e240000000a00 */
[----:B0-----:R-:W-:-:S04]  /*bb00*/  @P0 IMAD.HI.U32 R4, R17, R2, RZ ;  /* 0x0000000211040227 */ /* 0x001fc800078e00ff */
[----:B------:R-:W-:Y:S01]  /*bb10*/  IMAD.MOV.U32 R2, RZ, RZ, R17 ;  /* 0x000000ffff027224 */ /* 0x000fe200078e0011 */
[----:B------:R-:W-:-:S05]  /*bb20*/  @P0 SHF.R.U32.HI R2, RZ, R3, R4 ;  /* 0x00000003ff020219 */ /* 0x000fca0000011604 */
[----:B------:R-:W-:-:S04]  /*bb30*/  IMAD.MOV R3, RZ, RZ, -R2 ;  /* 0x000000ffff037224 */ /* 0x000fc800078e0a02 */
[----:B------:R-:W-:Y:S01]  /*bb40*/  IMAD R7, R7, R3, R17 ;  /* 0x0000000307077224 */ /* 0x000fe200078e0211 */
[----:B------:R-:W-:Y:S01]  /*bb50*/  SHF.R.S32.HI R3, RZ, 0x1f, R2 ;  /* 0x0000001fff037819 */ /* 0x000fe20000011402 */
[----:B--2---:R-:W-:-:S04]  /*bb60*/  IMAD R4, R10, UR4, RZ ;  /* 0x000000040a047c24 */ /* 0x004fc8000f8e02ff */
[C---:B---3--:R-:W-:Y:S02]  /*bb70*/  IMAD R4, R5.reuse, UR5, R4 ;  /* 0x0000000505047c24 */ /* 0x048fe4000f8e0204 */
[----:B------:R-:W-:Y:S01]  /*bb80*/  IMAD.WIDE.U32 R2, R5, UR4, R2 ;  /* 0x0000000405027c25 */ /* 0x000fe2000f8e0002 */
[----:B------:R-:W-:-:S03]  /*bb90*/  ULDC.64 UR4, c[0x0][0x418] ;  /* 0x0001060000047ab9 */ /* 0x000fc60000000a00 */
[----:B------:R-:W-:Y:S01]  /*bba0*/  IMAD.IADD R3, R4, 0x1, R3 ;  /* 0x0000000104037824 */ /* 0x000fe200078e0203 */
[----:B------:R-:W-:-:S04]  /*bbb0*/  LEA R4, P0, R2, UR4, 0x2 ;  /* 0x0000000402047c11 */ /* 0x000fc8000f8010ff */
[----:B------:R-:W-:-:S05]  /*bbc0*/  LEA.HI.X R5, R2, UR5, R3, 0x2, P0 ;  /* 0x0000000502057c11 */ /* 0x000fca00080f1403 */
[----:B------:R0:W5:Y:S04]  /*bbd0*/  LDG.E R16, desc[UR48][R4.64] ;  /* 0x0000003004107981 */ /* 0x000168000c1e1900 */
.L_x_61:
[----:B------:R-:W2:Y:S01]  /*bbe0*/  S2R R2, SR_TID.X ;  /* 0x0000000000027919 */ /* 0x000ea20000002100 */
[----:B0-----:R-:W-:Y:S01]  /*bbf0*/  LEA R4, R9, UR41, 0x3 ;  /* 0x0000002909047c11 */ /* 0x001fe2000f8e18ff */
[----:B------:R-:W-:Y:S01]  /*bc00*/  BSSY B1, `(.L_x_62) ;  /* 0x0000006000017945 */ /* 0x000fe20003800000 */
[----:B--2---:R-:W-:Y:S02]  /*bc10*/  LOP3.LUT R3, R2, 0x7f, RZ, 0xc0, !PT ;  /* 0x0000007f02037812 */ /* 0x004fe400078ec0ff */
[----:B------:R-:W-:Y:S02]  /*bc20*/  SHF.L.U32 R2, R8, 0x1f, RZ ;  /* 0x0000001f08027819 */ /* 0x000fe400000006ff */
[----:B------:R-:W-:Y:S02]  /*bc30*/  ISETP.NE.AND P1, PT, R3, RZ, PT ;  /* 0x000000ff0300720c */ /* 0x000fe40003f25270 */
[----:B------:R-:W0:Y:S02]  /*bc40*/  SYNCS.PHASECHK.TRANS64.TRYWAIT P0, [R4+URZ+0x38880], R2 ;  /* 0x03888002040075a7 */ /* 0x000e24000800017f */
[----:B0-----:R-:W-:Y:S09]  /*bc50*/  @!P0 BRA `(.L_x_63) ;  /* 0x0000002c00188947 */ /* 0x001ff20003800000 */
.L_x_127:
[----:B------:R-:W-:Y:S05]  /*bc60*/  BSYNC B1 ;  /* 0x0000000000017941 */ /* 0x000fea0003800000 */
.L_x_62:
[----:B------:R-:W-:Y:S04]  /*bc70*/  BSSY B1, `(.L_x_64) ;  /* 0x0000009000017945 */ /* 0x000fe80003800000 */
[----:B------:R-:W-:Y:S05]  /*bc80*/  @P1 BRA `(.L_x_65) ;  /* 0x00000000001c1947 */ /* 0x000fea0003800000 */
[----:B------:R-:W2:Y:S02]  /*bc90*/  S2R R3, SR_TID.X ;  /* 0x0000000000037919 */ /* 0x000ea40000002100 */
[----:B--2---:R-:W-:Y:S01]  /*bca0*/  LOP3.LUT R5, R3, 0x1f, RZ, 0xc0, !PT ;  /* 0x0000001f03057812 */ /* 0x004fe200078ec0ff */
[----:B------:R-:W-:-:S03]  /*bcb0*/  IMAD.MOV.U32 R3, RZ, RZ, 0x8000 ;  /* 0x00008000ff037424 */ /* 0x000fc600078e00ff */
[----:B------:R-:W-:Y:S01]  /*bcc0*/  ISETP.NE.AND P0, PT, R5, RZ, PT ;  /* 0x000000ff0500720c */ /* 0x000fe20003f05270 */
[----:B------:R2:W-:-:S12]  /*bcd0*/  SYNCS.ARRIVE.TRANS64 RZ, [R4+URZ+0x38870], R3 ;  /* 0x0388700304ff79a7 */ /* 0x0005d8000800003f */
[----:B--2---:R-:W-:Y:S05]  /*bce0*/  @!P0 BRA `(.L_x_65) ;  /* 0x0000000000048947 */ /* 0x004fea0003800000 */
[----:B------:R-:W-:Y:S01]  /*bcf0*/  BPT.TRAP 0x1 ;  /* 0x000000040000795c */ /* 0x000fe20000300000 */
.L_x_65:
[----:B------:R-:W-:Y:S05]  /*bd00*/  BSYNC B1 ;  /* 0x0000000000017941 */ /* 0x000fea0003800000 */
.L_x_64:
[----:B------:R-:W2:Y:S01]  /*bd10*/  LDL R3, [R1] ;  /* 0x0000000001037983 */ /* 0x000ea20000100800 */
[----:B------:R-:W-:Y:S01]  /*bd20*/  IMAD.MOV.U32 R10, RZ, RZ, RZ ;  /* 0x000000ffff0a7224 */ /* 0x000fe200078e00ff */
[----:B------:R-:W-:Y:S01]  /*bd30*/  UIADD3 UR4, UP0, UR52, 0x470, URZ ;  /* 0x0000047034047890 */ /* 0x000fe2000ff1e03f */
[----:B------:R-:W-:Y:S01]  /*bd40*/  PLOP3.LUT P0, PT, PT, PT, PT, 0x80, 0x0 ;  /* 0x000000000000781c */ /* 0x000fe20003f0f070 */
[----:B------:R-:W-:Y:S01]  /*bd50*/  IMAD.SHL.U32 R7, R7, 0x80, RZ ;  /* 0x0000008007077824 */ /* 0x000fe200078e00ff */
[----:B------:R-:W-:Y:S01]  /*bd60*/  UMOV UR6, 0x0 ;  /* 0x0000000000067882 */ /* 0x000fe20000000000 */
[----:B------:R-:W-:Y:S01]  /*bd70*/  R2UR UR10, R10 ;  /* 0x000000000a0a72ca */ /* 0x000fe200000e0000 */
[----:B------:R-:W-:Y:S01]  /*bd80*/  UIADD3.X UR5, URZ, UR53, URZ, UP0, !UPT ;  /* 0x000000353f057290 */ /* 0x000fe200087fe43f */
[----:B------:R-:W-:Y:S01]  /*bd90*/  UMOV UR7, 0x14f00000 ;  /* 0x14f0000000077882 */ /* 0x000fe20000000000 */
[----:B--2---:R-:W-:Y:S01]  /*bda0*/  LEA R5, R3, UR41, 0xf ;  /* 0x0000002903057c11 */ /* 0x004fe2000f8e78ff */
[----:B------:R-:W-:-:S04]  /*bdb0*/  VIADD R3, R4, 0x38870 ;  /* 0x0003887004037836 */ /* 0x000fc80000000000 */
[----:B------:R-:W-:-:S07]  /*bdc0*/  VIADD R8, R5, 0x10400 ;  /* 0x0001040005087836 */ /* 0x000fce0000000000 */
.L_x_66:
[----:B------:R-:W-:-:S13]  /*bdd0*/  @P0 ELECT P2, URZ, PT ;  /* 0x00000000003f082f */ /* 0x000fda0003840000 */
[----:B-----5:R-:W-:Y:S01]  /*bde0*/  @P2 R2UR UR13, R16 ;  /* 0x00000000100d22ca */ /* 0x020fe200000e0000 */
[----:B------:R-:W-:Y:S01]  /*bdf0*/  UMOV UR12, UR36 ;  /* 0x00000024000c7c82 */ /* 0x000fe20008000000 */
[----:B------:R-:W-:Y:S02]  /*be00*/  @P2 R2UR UR11, R7 ;  /* 0x00000000070b22ca */ /* 0x000fe400000e0000 */
[----:B------:R-:W-:Y:S02]  /*be10*/  @P2 R2UR UR9, R3 ;  /* 0x00000000030922ca */ /* 0x000fe400000e0000 */
[----:B------:R-:W-:Y:S02]  /*be20*/  @P2 R2UR UR8, R8 ;  /* 0x00000000080822ca */ /* 0x000fe400000e0000 */
[----:B------:R-:W-:Y:S02]  /*be30*/  @P2 PLOP3.LUT P0, PT, P2, PT, PT, 0x8, 0x0 ;  /* 0x000000000000281c */ /* 0x000fe4000170e170 */
[----:B------:R-:W-:-:S09]  /*be40*/  PLOP3.LUT P2, PT, PT, PT, PT, 0x8, 0x0 ;  /* 0x000000000000781c */ /* 0x000fd20003f4e170 */
[----:B------:R2:W-:Y:S02]  /*be50*/  UTMALDG.4D [UR8], [UR4], desc[UR6] ;  /* 0x00000608040075b4 */ /* 0x0005e40008019000 */
[----:B--2---:R-:W-:Y:S05]  /*be60*/  @P0 BRA.U.ANY `(.L_x_66) ;  /* 0xfffffffd00d80947 */ /* 0x004fea000393ffff */
[----:B------:R-:W-:Y:S01]  /*be70*/  IMAD.MOV.U32 R8, RZ, RZ, 0x80 ;  /* 0x00000080ff087424 */ /* 0x000fe200078e00ff */
[----:B------:R-:W-:Y:S01]  /*be80*/  PLOP3.LUT P0, PT, PT, PT, PT, 0x80, 0x0 ;  /* 0x000000000000781c */ /* 0x000fe20003f0f070 */
[----:B------:R-:W-:Y:S01]  /*be90*/  VIADD R9, R5, 0x14400 ;  /* 0x0001440005097836 */ /* 0x000fe20000000000 */
[----:B------:R-:W-:Y:S01]  /*bea0*/  UMOV UR6, 0x0 ;  /* 0x0000000000067882 */ /* 0x000fe20000000000 */
[----:B------:R-:W-:Y:S01]  /*beb0*/  UMOV UR7, 0x14f00000 ;  /* 0x14f0000000077882 */ /* 0x000fe20000000000 */
[----:B------:R-:W-:-:S15]  /*bec0*/  R2UR UR10, R8 ;  /* 0x00000000080a72ca */ /* 0x000fde00000e0000 */
.L_x_67:
[----:B------:R-:W-:-:S13]  /*bed0*/  @P0 ELECT P2, URZ, PT ;  /* 0x00000000003f082f */ /* 0x000fda0003840000 */
[----:B------:R-:W-:Y:S01]  /*bee0*/  @P2 R2UR UR13, R16 ;  /* 0x00000000100d22ca */ /* 0x000fe200000e0000 */
        /* <DEDUP_REMOVED lines=8> */
[----:B------:R-:W2:Y:S01]  /*bf70*/  SYNCS.PHASECHK.TRANS64.TRYWAIT P0, [R4+URZ+0x38840], R2 ;  /* 0x03884002040075a7 */ /* 0x000ea2000800017f */
[----:B------:R-:W-:Y:S04]  /*bf80*/  BSSY B1, `(.L_x_68) ;  /* 0x0000002000017945 */ /* 0x000fe80003800000 */
[----:B--2---:R-:W-:Y:S05]  /*bf90*/  @!P0 BRA `(.L_x_69) ;  /* 0x00000028005c8947 */ /* 0x004fea0003800000 */
.L_x_128:
[----:B------:R-:W-:Y:S05]  /*bfa0*/  BSYNC B1 ;  /* 0x0000000000017941 */ /* 0x000fea0003800000 */
.L_x_68:
[----:B------:R-:W-:Y:S01]  /*bfb0*/  BSSY B1, `(.L_x_70) ;  /* 0x000000b000017945 */ /* 0x000fe20003800000 */
[----:B0-2---:R-:W-:Y:S02]  /*bfc0*/  IMAD.MOV.U32 R2, RZ, RZ, 0x0 ;  /* 0x00000000ff027424 */ /* 0x005fe400078e00ff */
[----:B------:R-:W-:Y:S01]  /*bfd0*/  IMAD.MOV.U32 R3, RZ, RZ, 0x14f00000 ;  /* 0x14f00000ff037424 */ /* 0x000fe200078e00ff */
[----:B------:R-:W-:Y:S06]  /*bfe0*/  @P1 BRA `(.L_x_71) ;  /* 0x00000000001c1947 */ /* 0x000fec0003800000 */
[----:B------:R-:W0:Y:S02]  /*bff0*/  S2R R9, SR_TID.X ;  /* 0x0000000000097919 */ /* 0x000e240000002100 */
[----:B0-----:R-:W-:Y:S01]  /*c000*/  LOP3.LUT R11, R9, 0x1f, RZ, 0xc0, !PT ;  /* 0x0000001f090b7812 */ /* 0x001fe200078ec0ff */
[----:B------:R-:W-:-:S03]  /*c010*/  IMAD.MOV.U32 R9, RZ, RZ, 0x8000 ;  /* 0x00008000ff097424 */ /* 0x000fc600078e00ff */
[----:B------:R-:W-:Y:S01]  /*c020*/  ISETP.NE.AND P0, PT, R11, RZ, PT ;  /* 0x000000ff0b00720c */ /* 0x000fe20003f05270 */
[----:B------:R0:W-:-:S12]  /*c030*/  SYNCS.ARRIVE.TRANS64 RZ, [R4+URZ+0x38830], R9 ;  /* 0x0388300904ff79a7 */ /* 0x0001d8000800003f */
[----:B0-----:R-:W-:Y:S05]  /*c040*/  @!P0 BRA `(.L_x_71) ;  /* 0x0000000000048947 */ /* 0x001fea0003800000 */
[----:B------:R-:W-:Y:S01]  /*c050*/  BPT.TRAP 0x1 ;  /* 0x000000040000795c */ /* 0x000fe20000300000 */
.L_x_71:
[----:B------:R-:W-:Y:S05]  /*c060*/  BSYNC B1 ;  /* 0x0000000000017941 */ /* 0x000fea0003800000 */
.L_x_70:
[----:B------:R-:W-:Y:S01]  /*c070*/  R2UR UR10, R10 ;  /* 0x000000000a0a72ca */ /* 0x000fe200000e0000 */
[----:B------:R-:W-:Y:S01]  /*c080*/  UIADD3 UR4, UP0, UR52, 0x370, URZ ;  /* 0x0000037034047890 */ /* 0x000fe2000ff1e03f */
[----:B------:R-:W-:Y:S01]  /*c090*/  R2UR UR6, R2 ;  /* 0x00000000020672ca */ /* 0x000fe200000e0000 */
[----:B------:R-:W-:Y:S01]  /*c0a0*/  VIADD R4, R4, 0x38830 ;  /* 0x0003883004047836 */ /* 0x000fe20000000000 */
[----:B------:R-:W-:Y:S01]  /*c0b0*/  R2UR UR7, R3 ;  /* 0x00000000030772ca */ /* 0x000fe200000e0000 */
[----:B------:R-:W-:Y:S01]  /*c0c0*/  VIADD R9, R5, 0x28400 ;  /* 0x0002840005097836 */ /* 0x000fe20000000000 */
[----:B------:R-:W-:Y:S01]  /*c0d0*/  PLOP3.LUT P0, PT, PT, PT, PT, 0x80, 0x0 ;  /* 0x000000000000781c */ /* 0x000fe20003f0f070 */
[----:B------:R-:W-:-:S12]  /*c0e0*/  UIADD3.X UR5, URZ, UR53, URZ, UP0, !UPT ;  /* 0x000000353f057290 */ /* 0x000fd800087fe43f */
.L_x_72:
        /* <DEDUP_REMOVED lines=9> */
[----:B0-----:R-:W-:Y:S05]  /*c180*/  @P0 BRA.U.ANY `(.L_x_72) ;  /* 0xfffffffd00d80947 */ /* 0x001fea000393ffff */
[----:B------:R-:W-:Y:S01]  /*c190*/  R2UR UR10, R8 ;  /* 0x00000000080a72ca */ /* 0x000fe200000e0000 */
[----:B------:R-:W-:Y:S01]  /*c1a0*/  VIADD R5, R5, 0x2c400 ;  /* 0x0002c40005057836 */ /* 0x000fe20000000000 */
[----:B------:R-:W-:Y:S02]  /*c1b0*/  R2UR UR6, R2 ;  /* 0x00000000020672ca */ /* 0x000fe400000e0000 */
[----:B------:R-:W-:Y:S02]  /*c1c0*/  R2UR UR7, R3 ;  /* 0x00000000030772ca */ /* 0x000fe400000e0000 */
[----:B------:R-:W-:-:S13]  /*c1d0*/  PLOP3.LUT P0, PT, PT, PT, PT, 0x80, 0x0 ;  /* 0x000000000000781c */ /* 0x000fda0003f0f070 */
.L_x_73:
        /* <DEDUP_REMOVED lines=10> */
.L_x_60:
[----:B------:R-:W-:Y:S05]  /*c280*/  BSYNC B0 ;  /* 0x0000000000007941 */ /* 0x000fea0003800000 */
.L_x_59:
[----:B------:R-:W-:-:S06]  /*c290*/  UISETP.NE.AND UP0, UPT, UR42, 0x3, UPT ;  /* 0x000000032a00788c */ /* 0x000fcc000bf05270 */
[----:B------:R-:W-:-:S13]  /*c2a0*/  PLOP3.LUT P0, PT, PT, PT, UP0, 0x80, 0x0 ;  /* 0x000000000000781c */ /* 0x000fda0003f0f008 */
[----:B------:R-:W-:Y:S05]  /*c2b0*/  @!P0 BRA `(.L_x_74) ;  /* 0x0000000000048947 */ /* 0x000fea0003800000 */
[----:B------:R-:W-:Y:S01]  /*c2c0*/  BPT.TRAP 0x1 ;  /* 0x000000040000795c */ /* 0x000fe20000300000 */
.L_x_74:
[----:B------:R-:W-:Y:S01]  /*c2d0*/  IMAD.U32 R2, RZ, RZ, UR47 ;  /* 0x0000002fff027e24 */ /* 0x000fe2000f8e00ff */
[----:B------:R-:W-:Y:S01]  /*c2e0*/  LEA R19, R6, UR41, 0x3 ;  /* 0x0000002906137c11 */ /* 0x000fe2000f8e18ff */
[----:B------:R-:W-:Y:S03]  /*c2f0*/  BSSY B0, `(.L_x_75) ;  /* 0x0000006000007945 */ /* 0x000fe60003800000 */
[----:B------:R-:W-:Y:S02]  /*c300*/  ISETP.NE.AND P1, PT, R2, 0x3, PT ;  /* 0x000000030200780c */ /* 0x000fe40003f25270 */
[----:B------:R-:W-:-:S04]  /*c310*/  LOP3.LUT R2, R0, 0x1, RZ, 0x3c, !PT ;  /* 0x0000000100027812 */ /* 0x000fc800078e3cff */
[----:B------:R-:W-:-:S04]  /*c320*/  SHF.L.U32 R2, R2, 0x1f, RZ ;  /* 0x0000001f02027819 */ /* 0x000fc800000006ff */
[----:B------:R-:W0:Y:S02]  /*c330*/  SYNCS.PHASECHK.TRANS64.TRYWAIT P0, [R19+URZ+0x38870], R2 ;  /* 0x03887002130075a7 */ /* 0x000e24000800017f */
[----:B0-----:R-:W-:Y:S05]  /*c340*/  @!P0 BRA `(.L_x_76) ;  /* 0x0000002400848947 */ /* 0x001fea0003800000 */
.L_x_129:
[----:B------:R-:W-:Y:S05]  /*c350*/  BSYNC B0 ;  /* 0x0000000000007941 */ /* 0x000fea0003800000 */
.L_x_75:
[----:B------:R-:W-:Y:S05]  /*c360*/  @!P1 BRA `(.L_x_77) ;  /* 0x0000000000049947 */ /* 0x000fea0003800000 */
[----:B------:R-:W-:Y:S01]  /*c370*/  BPT.TRAP 0x1 ;  /* 0x000000040000795c */ /* 0x000fe20000300000 */
.L_x_77:
[----:B------:R-:W-:Y:S01]  /*c380*/  SHF.L.U32 R0, R0, 0x1f, RZ ;  /* 0x0000001f00007819 */ /* 0x000fe200000006ff */
[----:B------:R-:W-:-:S03]  /*c390*/  IMAD.SHL.U32 R3, R6, 0x8000, RZ ;  /* 0x0000800006037824 */ /* 0x000fc600078e00ff */
[----:B------:R-:W2:Y:S02]  /*c3a0*/  SYNCS.PHASECHK.TRANS64.TRYWAIT P0, [R19+URZ+0x38860], R0 ;  /* 0x03886000130075a7 */ /* 0x000ea4000800017f */
[----:B--2---:R-:W-:Y:S05]  /*c3b0*/  @!P0 BRA `(.L_x_78) ;  /* 0x00000024007c8947 */ /* 0x004fea0003800000 */
.L_x_130:
[----:B0-----:R-:W2:Y:S04]  /*c3c0*/  LDL R2, [R1+0x20] ;  /* 0x0000200001027983 */ /* 0x001ea80000100800 */
[----:B------:R-:W3:Y:S04]  /*c3d0*/  LDL R18, [R1+0x14] ;  /* 0x0000140001127983 */ /* 0x000ee80000100800 */
[----:B------:R-:W4:Y:S01]  /*c3e0*/  LDL R12, [R1+0x1c] ;  /* 0x00001c00010c7983 */ /* 0x000f220000100800 */
[----:B------:R-:W-:Y:S05]  /*c3f0*/  WARPSYNC.ALL ;  /* 0x0000000000007948 */ /* 0x000fea0003800000 */
[----:B--2---:R-:W-:-:S05]  /*c400*/  LOP3.LUT R0, R3, R2, RZ, 0xfc, !PT ;  /* 0x0000000203007212 */ /* 0x004fca00078efcff */
[----:B------:R-:W0:Y:S01]  /*c410*/  LDSM.16.MT88.4 R8, [R0+UR41+0x10400] ;  /* 0x010400290008783b */ /* 0x000e220008004200 */
[----:B------:R-:W-:-:S04]  /*c420*/  VIADD R2, R0, UR41 ;  /* 0x0000002900027c36 */ /* 0x000fc80008000000 */
[----:B---3--:R-:W-:Y:S01]  /*c430*/  IMAD.IADD R2, R18, 0x1, R2 ;  /* 0x0000000112027824 */ /* 0x008fe200078e0202 */
[C-C-:B0-----:R-:W-:Y:S02]  /*c440*/  PRMT R4, R8.reuse, 0x6420, R9.reuse ;  /* 0x0000642008047816 */ /* 0x141fe40000000009 */
[----:B------:R-:W-:Y:S02]  /*c450*/  PRMT R5, R8, 0x7531, R9 ;  /* 0x0000753108057816 */ /* 0x000fe40000000009 */
[C-C-:B------:R-:W-:Y:S02]  /*c460*/  PRMT R6, R10.reuse, 0x6420, R11.reuse ;  /* 0x000064200a067816 */ /* 0x140fe4000000000b */
[----:B------:R-:W-:Y:S02]  /*c470*/  PRMT R7, R10, 0x7531, R11 ;  /* 0x000075310a077816 */ /* 0x000fe4000000000b */
[----:B------:R-:W0:Y:S01]  /*c480*/  LDSM.16.MT88.4 R8, [R2+0x10400] ;  /* 0x010400000208783b */ /* 0x000e220000004200 */
[----:B----4-:R-:W-:-:S05]  /*c490*/  IADD3 R3, R3, UR41, R12 ;  /* 0x0000002903037c10 */ /* 0x010fca000fffe00c */
[----:B------:R-:W-:Y:S01]  /*c4a0*/  STSM.16.M88.4 [R3+0x400], R4 ;  /* 0x0004000403007844 */ /* 0x000fe20000000200 */
[C-C-:B0-----:R-:W-:Y:S02]  /*c4b0*/  PRMT R12, R8.reuse, 0x6420, R9.reuse ;  /* 0x00006420080c7816 */ /* 0x141fe40000000009 */
[----:B------:R-:W-:Y:S02]  /*c4c0*/  PRMT R13, R8, 0x7531, R9 ;  /* 0x00007531080d7816 */ /* 0x000fe40000000009 */
[C-C-:B------:R-:W-:Y:S02]  /*c4d0*/  PRMT R14, R10.reuse, 0x6420, R11.reuse ;  /* 0x000064200a0e7816 */ /* 0x140fe4000000000b */
[----:B------:R-:W-:-:S05]  /*c4e0*/  PRMT R15, R10, 0x7531, R11 ;  /* 0x000075310a0f7816 */ /* 0x000fca000000000b */
[----:B------:R-:W-:Y:S04]  /*c4f0*/  STSM.16.M88.4 [R3+0x2400], R12 ;  /* 0x0024000c03007844 */ /* 0x000fe80000000200 */
[----:B------:R-:W0:Y:S02]  /*c500*/  LDSM.16.MT88.4 R8, [R0+UR41+0x14400] ;  /* 0x014400290008783b */ /* 0x000e240008004200 */
[C-C-:B0-----:R-:W-:Y:S02]  /*c510*/  PRMT R4, R8.reuse, 0x6420, R9.reuse ;  /* 0x0000642008047816 */ /* 0x141fe40000000009 */
[----:B------:R-:W-:Y:S02]  /*c520*/  PRMT R5, R8, 0x7531, R9 ;  /* 0x0000753108057816 */ /* 0x000fe40000000009 */
[----:B------:R-:W-:-:S02]  /*c530*/  PRMT R6, R10, 0x6420, R11 ;  /* 0x000064200a067816 */ /* 0x000fc4000000000b */
[----:B------:R-:W-:Y:S02]  /*c540*/  PRMT R7, R10, 0x7531, R11 ;  /* 0x000075310a077816 */ /* 0x000fe4000000000b */
[----:B------:R-:W0:Y:S04]  /*c550*/  LDSM.16.MT88.4 R8, [R2+0x14400] ;  /* 0x014400000208783b */ /* 0x000e280000004200 */
[----:B------:R-:W-:Y:S01]  /*c560*/  STSM.16.M88.4 [R3+0x4400], R4 ;  /* 0x0044000403007844 */ /* 0x000fe20000000200 */
[C-C-:B0-----:R-:W-:Y:S02]  /*c570*/  PRMT R12, R8.reuse, 0x6420, R9.reuse ;  /* 0x00006420080c7816 */ /* 0x141fe40000000009 */
[----:B------:R-:W-:Y:S02]  /*c580*/  PRMT R13, R8, 0x7531, R9 ;  /* 0x00007531080d7816 */ /* 0x000fe40000000009 */
[----:B------:R-:W-:-:S02]  /*c590*/  PRMT R14, R10, 0x6420, R11 ;  /* 0x000064200a0e7816 */ /* 0x000fc4000000000b */
[----:B------:R-:W-:-:S05]  /*c5a0*/  PRMT R15, R10, 0x7531, R11 ;  /* 0x000075310a0f7816 */ /* 0x000fca000000000b */
[----:B------:R0:W-:Y:S04]  /*c5b0*/  STSM.16.M88.4 [R3+0x6400], R12 ;  /* 0x0064000c03007844 */ /* 0x0001e80000000200 */
[----:B------:R-:W2:Y:S04]  /*c5c0*/  LDSM.16.MT88.4 R8, [R0+UR41+0x11400] ;  /* 0x011400290008783b */ /* 0x000ea80008004200 */
[----:B0-----:R-:W3:Y:S01]  /*c5d0*/  LDL R15, [R1+0x10] ;  /* 0x00001000010f7983 */ /* 0x001ee20000100800 */
[C-C-:B--2---:R-:W-:Y:S02]  /*c5e0*/  PRMT R4, R8.reuse, 0x6420, R9.reuse ;  /* 0x0000642008047816 */ /* 0x144fe40000000009 */
[----:B------:R-:W-:-:S02]  /*c5f0*/  PRMT R5, R8, 0x7531, R9 ;  /* 0x0000753108057816 */ /* 0x000fc40000000009 */
[C-C-:B------:R-:W-:Y:S02]  /*c600*/  PRMT R6, R10.reuse, 0x6420, R11.reuse ;  /* 0x000064200a067816 */ /* 0x140fe4000000000b */
[----:B------:R-:W-:Y:S02]  /*c610*/  PRMT R7, R10, 0x7531, R11 ;  /* 0x000075310a077816 */ /* 0x000fe4000000000b */
[----:B------:R-:W0:Y:S01]  /*c620*/  LDSM.16.MT88.4 R8, [R2+0x11400] ;  /* 0x011400000208783b */ /* 0x000e220000004200 */
[----:B------:R-:W-:Y:S01]  /*c630*/  IMAD.MOV.U32 R14, RZ, RZ, R18 ;  /* 0x000000ffff0e7224 */ /* 0x000fe200078e0012 */
[C-C-:B0-----:R-:W-:Y:S02]  /*c640*/  PRMT R12, R8.reuse, 0x6420, R9.reuse ;  /* 0x00006420080c7816 */ /* 0x141fe40000000009 */
[----:B------:R-:W-:Y:S02]  /*c650*/  PRMT R13, R8, 0x7531, R9 ;  /* 0x00007531080d7816 */ /* 0x000fe40000000009 */
[----:B---3--:R-:W-:-:S05]  /*c660*/  IADD3 R18, R15, 0x400, R3 ;  /* 0x000004000f127810 */ /* 0x008fca0007ffe003 */
[----:B------:R0:W-:Y:S02]  /*c670*/  STSM.16.M88.4 [R18], R4 ;  /* 0x0000000412007844 */ /* 0x0001e40000000200 */
[----:B0-----:R-:W-:Y:S01]  /*c680*/  IMAD.MOV.U32 R6, RZ, RZ, R14 ;  /* 0x000000ffff067224 */ /* 0x001fe200078e000e */
[C---:B------:R-:W-:Y:S01]  /*c690*/  PRMT R14, R10.reuse, 0x6420, R11 ;  /* 0x000064200a0e7816 */ /* 0x040fe2000000000b */
[----:B------:R-:W-:Y:S01]  /*c6a0*/  IMAD.MOV.U32 R7, RZ, RZ, R15 ;  /* 0x000000ffff077224 */ /* 0x000fe200078e000f */
[----:B------:R-:W-:-:S05]  /*c6b0*/  PRMT R15, R10, 0x7531, R11 ;  /* 0x000075310a0f7816 */ /* 0x000fca000000000b */
[----:B------:R0:W-:Y:S04]  /*c6c0*/  STSM.16.M88.4 [R18+0x2000], R12 ;  /* 0x0020000c12007844 */ /* 0x0001e80000000200 */
[----:B------:R-:W2:Y:S01]  /*c6d0*/  LDSM.16.MT88.4 R8, [R0+UR41+0x15400] ;  /* 0x015400290008783b */ /* 0x000ea20008004200 */
[----:B0-----:R-:W-:Y:S02]  /*c6e0*/  IMAD.MOV.U32 R14, RZ, RZ, R6 ;  /* 0x000000ffff0e7224 */ /* 0x001fe400078e0006 */
[----:B------:R-:W-:Y:S01]  /*c6f0*/  IMAD.MOV.U32 R15, RZ, RZ, R7 ;  /* 0x000000ffff0f7224 */ /* 0x000fe200078e0007 */
[C-C-:B--2---:R-:W-:Y:S02]  /*c700*/  PRMT R4, R8.reuse, 0x6420, R9.reuse ;  /* 0x0000642008047816 */ /* 0x144fe40000000009 */
[----:B------:R-:W-:-:S02]  /*c710*/  PRMT R5, R8, 0x7531, R9 ;  /* 0x0000753108057816 */ /* 0x000fc40000000009 */
[C-C-:B------:R-:W-:Y:S02]  /*c720*/  PRMT R6, R10.reuse, 0x6420, R11.reuse ;  /* 0x000064200a067816 */ /* 0x140fe4000000000b */
[----:B------:R-:W-:Y:S02]  /*c730*/  PRMT R7, R10, 0x7531, R11 ;  /* 0x000075310a077816 */ /* 0x000fe4000000000b */
[----:B------:R-:W0:Y:S04]  /*c740*/  LDSM.16.MT88.4 R8, [R2+0x15400] ;  /* 0x015400000208783b */ /* 0x000e280000004200 */
[----:B------:R2:W-:Y:S02]  /*c750*/  STSM.16.M88.4 [R18+0x4000], R4 ;  /* 0x0040000412007844 */ /* 0x0005e40000000200 */
[----:B--2---:R-:W-:-:S02]  /*c760*/  IMAD.MOV.U32 R6, RZ, RZ, R14 ;  /* 0x000000ffff067224 */ /* 0x004fc400078e000e */
[----:B------:R-:W-:Y:S01]  /*c770*/  IMAD.MOV.U32 R7, RZ, RZ, R15 ;  /* 0x000000ffff077224 */ /* 0x000fe200078e000f */
[C-C-:B0-----:R-:W-:Y:S02]  /*c780*/  PRMT R12, R8.reuse, 0x6420, R9.reuse ;  /* 0x00006420080c7816 */ /* 0x141fe40000000009 */
[----:B------:R-:W-:Y:S02]  /*c790*/  PRMT R13, R8, 0x7531, R9 ;  /* 0x00007531080d7816 */ /* 0x000fe40000000009 */
[C-C-:B------:R-:W-:Y:S02]  /*c7a0*/  PRMT R14, R10.reuse, 0x6420, R11.reuse ;  /* 0x000064200a0e7816 */ /* 0x140fe4000000000b */
        /* <DEDUP_REMOVED lines=9> */
[----:B------:R-:W0:Y:S01]  /*c840*/  LDSM.16.MT88.4 R8, [R2+0x12400] ;  /* 0x012400000208783b */ /* 0x000e220000004200 */
[----:B------:R-:W-:-:S05]  /*c850*/  IADD3 R3, R15, 0x400, R3 ;  /* 0x000004000f037810 */ /* 0x000fca0007ffe003 */
[----:B------:R-:W-:Y:S01]  /*c860*/  STSM.16.M88.4 [R3], R4 ;  /* 0x0000000403007844 */ /* 0x000fe20000000200 */
        /* <DEDUP_REMOVED lines=16> */
[----:B------:R-:W-:Y:S04]  /*c970*/  STSM.16.M88.4 [R3+0x6000], R12 ;  /* 0x0060000c03007844 */ /* 0x000fe80000000200 */
[----:B------:R-:W0:Y:S02]  /*c980*/  LDSM.16.MT88.4 R8, [R0+UR41+0x13400] ;  /* 0x013400290008783b */ /* 0x000e240008004200 */
[C-C-:B0-----:R-:W-:Y:S02]  /*c990*/  PRMT R4, R8.reuse, 0x6420, R9.reuse ;  /* 0x0000642008047816 */ /* 0x141fe40000000009 */
[----:B------:R-:W-:Y:S02]  /*c9a0*/  PRMT R5, R8, 0x7531, R9 ;  /* 0x0000753108057816 */ /* 0x000fe40000000009 */
[----:B------:R-:W-:-:S02]  /*c9b0*/  PRMT R6, R10, 0x6420, R11 ;  /* 0x000064200a067816 */ /* 0x000fc4000000000b */
[----:B------:R-:W-:Y:S02]  /*c9c0*/  PRMT R7, R10, 0x7531, R11 ;  /* 0x000075310a077816 */ /* 0x000fe4000000000b */
[----:B------:R-:W0:Y:S01]  /*c9d0*/  LDSM.16.MT88.4 R8, [R2+0x13400] ;  /* 0x013400000208783b */ /* 0x000e220000004200 */
[----:B------:R-:W-:-:S05]  /*c9e0*/  IMAD.IADD R3, R18, 0x1, R3 ;  /* 0x0000000112037824 */ /* 0x000fca00078e0203 */
[----:B------:R0:W-:Y:S02]  /*c9f0*/  STSM.16.M88.4 [R3], R4 ;  /* 0x0000000403007844 */ /* 0x0001e40000000200 */
[C-C-:B0-----:R-:W-:Y:S02]  /*ca00*/  PRMT R4, R8.reuse, 0x6420, R9.reuse ;  /* 0x0000642008047816 */ /* 0x141fe40000000009 */
[----:B------:R-:W-:Y:S02]  /*ca10*/  PRMT R5, R8, 0x7531, R9 ;  /* 0x0000753108057816 */ /* 0x000fe40000000009 */
[C-C-:B------:R-:W-:Y:S02]  /*ca20*/  PRMT R6, R10.reuse, 0x6420, R11.reuse ;  /* 0x000064200a067816 */ /* 0x140fe4000000000b */
[----:B------:R-:W-:-:S05]  /*ca30*/  PRMT R7, R10, 0x7531, R11 ;  /* 0x000075310a077816 */ /* 0x000fca000000000b */
[----:B------:R-:W-:Y:S04]  /*ca40*/  STSM.16.M88.4 [R3+0x2000], R4 ;  /* 0x0020000403007844 */ /* 0x000fe80000000200 */
[----:B------:R-:W0:Y:S04]  /*ca50*/  LDSM.16.MT88.4 R8, [R0+UR41+0x17400] ;  /* 0x017400290008783b */ /* 0x000e280008004200 */
[----:B------:R-:W2:Y:S01]  /*ca60*/  LDSM.16.MT88.4 R4, [R2+0x17400] ;  /* 0x017400000204783b */ /* 0x000ea20000004200 */
[C-C-:B0-----:R-:W-:Y:S02]  /*ca70*/  PRMT R12, R8.reuse, 0x6420, R9.reuse ;  /* 0x00006420080c7816 */ /* 0x141fe40000000009 */
[----:B------:R-:W-:-:S02]  /*ca80*/  PRMT R13, R8, 0x7531, R9 ;  /* 0x00007531080d7816 */ /* 0x000fc40000000009 */
[C-C-:B------:R-:W-:Y:S02]  /*ca90*/  PRMT R14, R10.reuse, 0x6420, R11.reuse ;  /* 0x000064200a0e7816 */ /* 0x140fe4000000000b */
[----:B------:R-:W-:Y:S02]  /*caa0*/  PRMT R15, R10, 0x7531, R11 ;  /* 0x000075310a0f7816 */ /* 0x000fe4000000000b */
[C-C-:B--2---:R-:W-:Y:S02]  /*cab0*/  PRMT R8, R4.reuse, 0x6420, R5.reuse ;  /* 0x0000642004087816 */ /* 0x144fe40000000005 */
[----:B------:R-:W-:Y:S02]  /*cac0*/  PRMT R9, R4, 0x7531, R5 ;  /* 0x0000753104097816 */ /* 0x000fe40000000005 */
[C-C-:B------:R-:W-:Y:S02]  /*cad0*/  PRMT R10, R6.reuse, 0x6420, R7.reuse ;  /* 0x00006420060a7816 */ /* 0x140fe40000000007 */
[----:B------:R-:W-:Y:S01]  /*cae0*/  PRMT R11, R6, 0x7531, R7 ;  /* 0x00007531060b7816 */ /* 0x000fe20000000007 */
[----:B------:R0:W-:Y:S04]  /*caf0*/  STSM.16.M88.4 [R3+0x4000], R12 ;  /* 0x0040000c03007844 */ /* 0x0001e80000000200 */
[----:B------:R0:W-:Y:S01]  /*cb00*/  STSM.16.M88.4 [R3+0x6000], R8 ;  /* 0x0060000803007844 */ /* 0x0001e20000000200 */
[----:B------:R-:W-:Y:S01]  /*cb10*/  @!PT LDS RZ, [RZ] ;  /* 0x00000000fffff984 */ /* 0x000fe20000000800 */
[----:B------:R-:W-:Y:S01]  /*cb20*/  @!PT LDS RZ, [RZ] ;  /* 0x00000000fffff984 */ /* 0x000fe20000000800 */
[----:B------:R-:W-:Y:S01]  /*cb30*/  @!PT LDS RZ, [RZ] ;  /* 0x00000000fffff984 */ /* 0x000fe20000000800 */
[----:B------:R-:W-:Y:S01]  /*cb40*/  @!PT LDS RZ, [RZ] ;  /* 0x00000000fffff984 */ /* 0x000fe20000000800 */
[----:B------:R2:W-:Y:S06]  /*cb50*/  MEMBAR.ALL.CTA ;  /* 0x0000000000007992 */ /* 0x0005ec0000008000 */
[----:B--2---:R-:W2:Y:S01]  /*cb60*/  FENCE.VIEW.ASYNC.S ;  /* 0x00000000000073c6 */ /* 0x004ea20000000000 */
[----:B------:R-:W-:Y:S05]  /*cb70*/  @!P1 BRA `(.L_x_79) ;  /* 0x0000000000049947 */ /* 0x000fea0003800000 */
[----:B------:R-:W-:Y:S01]  /*cb80*/  BPT.TRAP 0x1 ;  /* 0x000000040000795c */ /* 0x000fe20000300000 */
.L_x_79:
[----:B------:R-:W3:Y:S01]  /*cb90*/  S2R R0, SR_TID.X ;  /* 0x0000000000007919 */ /* 0x000ee20000002100 */
[----:B--2---:R2:W-:Y:S01]  /*cba0*/  SYNCS.ARRIVE.TRANS64.A1T0 RZ, [R19+URZ+0x38850], RZ ;  /* 0x038850ff13ff79a7 */ /* 0x0045e2000810003f */
[----:B------:R4:W5:Y:S01]  /*cbb0*/  LDL R6, [R1] ;  /* 0x0000000001067983 */ /* 0x0009620000100800 */
[----:B---3--:R-:W-:Y:S01]  /*cbc0*/  LOP3.LUT R0, R0, 0x7f, RZ, 0xc0, !PT ;  /* 0x0000007f00007812 */ /* 0x008fe200078ec0ff */
[----:B------:R-:W-:Y:S03]  /*cbd0*/  BAR.SYNC.DEFER_BLOCKING 0x2, 0x80 ;  /* 0x0082000000007b1d */ /* 0x000fe60000010000 */
[----:B------:R-:W-:-:S03]  /*cbe0*/  ISETP.NE.AND P0, PT, R0, RZ, PT ;  /* 0x000000ff0000720c */ /* 0x000fc60003f05270 */
[----:B------:R4:W5:Y:S10]  /*cbf0*/  LDL R0, [R1+0x4] ;  /* 0x0000040001007983 */ /* 0x0009740000100800 */
[----:B--2---:R-:W-:-:S05]  /*cc00*/  @!P0 VIADD R19, R19, 0x38880 ;  /* 0x0003888013138836 */ /* 0x004fca0000000000 */
[----:B------:R-:W-:-:S04]  /*cc10*/  @!P0 PRMT R19, RZ, 0x654, R19 ;  /* 0x00000654ff138816 */ /* 0x000fc80000000013 */
[----:B------:R4:W-:Y:S01]  /*cc20*/  @!P0 SYNCS.ARRIVE.TRANS64.RED.A1T0 RZ, [R19+URZ], RZ ;  /* 0x000000ff13ff89a7 */ /* 0x0009e2000810043f */
[C---:B------:R-:W-:Y:S01]  /*cc30*/  ISETP.GT.AND P0, PT, R17.reuse, RZ, PT ;  /* 0x000000ff1100720c */ /* 0x040fe20003f04270 */
[----:B------:R-:W-:-:S12]  /*cc40*/  VIADD R17, R17, 0xffffffff ;  /* 0xffffffff11117836 */ /* 0x000fd80000000000 */
[----:B----4-:R-:W-:Y:S05]  /*cc50*/  @P0 BRA `(.L_x_80) ;  /* 0xffffffec00580947 */ /* 0x010fea000383ffff */
.L_x_58:
[----:B------:R-:W-:-:S06]  /*cc60*/  UISETP.NE.AND UP0, UPT, UR42, 0x3, UPT ;  /* 0x000000032a00788c */ /* 0x000fcc000bf05270 */
[----:B------:R-:W-:-:S13]  /*cc70*/  PLOP3.LUT P0, PT, PT, PT, UP0, 0x80, 0x0 ;  /* 0x000000000000781c */ /* 0x000fda0003f0f008 */
[----:B------:R-:W-:Y:S05]  /*cc80*/  @!P0 BRA `(.L_x_81) ;  /* 0x0000000000048947 */ /* 0x000fea0003800000 */
[----:B------:R-:W-:Y:S01]  /*cc90*/  BPT.TRAP 0x1 ;  /* 0x000000040000795c */ /* 0x000fe20000300000 */
.L_x_81:
[----:B-1---5:R-:W2:Y:S04]  /*cca0*/  LDL R0, [R1+0x4] ;  /* 0x0000040001007983 */ /* 0x022ea80000100800 */
[----:B------:R-:W3:Y:S01]  /*ccb0*/  LDL R2, [R1] ;  /* 0x0000000001027983 */ /* 0x000ee20000100800 */
[----:B------:R-:W-:Y:S01]  /*ccc0*/  BSSY B0, `(.L_x_82) ;  /* 0x0000008000007945 */ /* 0x000fe20003800000 */
[----:B--2---:R-:W-:-:S04]  /*ccd0*/  LOP3.LUT R0, R0, 0x1, RZ, 0x3c, !PT ;  /* 0x0000000100007812 */ /* 0x004fc800078e3cff */
[----:B------:R-:W-:Y:S02]  /*cce0*/  SHF.L.U32 R0, R0, 0x1f, RZ ;  /* 0x0000001f00007819 */ /* 0x000fe400000006ff */
[----:B---3--:R-:W-:-:S04]  /*ccf0*/  LEA R21, R2, UR41, 0x3 ;  /* 0x0000002902157c11 */ /* 0x008fc8000f8e18ff */
[----:B------:R-:W1:Y:S01]  /*cd00*/  SYNCS.PHASECHK.TRANS64.TRYWAIT P0, [R21+URZ+0x38870], R0 ;  /* 0x03887000150075a7 */ /* 0x000e62000800017f */
[----:B------:R-:W-:-:S05]  /*cd10*/  IMAD.U32 R2, RZ, RZ, UR47 ;  /* 0x0000002fff027e24 */ /* 0x000fca000f8e00ff */
[----:B------:R-:W-:Y:S01]  /*cd20*/  ISETP.NE.AND P1, PT, R2, 0x3, PT ;  /* 0x000000030200780c */ /* 0x000fe20003f25270 */
[----:B-1----:R-:W-:-:S12]  /*cd30*/  @!P0 BRA `(.L_x_83) ;  /* 0x0000001c00308947 */ /* 0x002fd80003800000 */
.L_x_131:
[----:B------:R-:W-:Y:S05]  /*cd40*/  BSYNC B0 ;  /* 0x0000000000007941 */ /* 0x000fea0003800000 */
.L_x_82:
[----:B------:R-:W-:Y:S05]  /*cd50*/  @!P1 BRA `(.L_x_84) ;  /* 0x0000000000049947 */ /* 0x000fea0003800000 */
[----:B------:R-:W-:Y:S01]  /*cd60*/  BPT.TRAP 0x1 ;  /* 0x000000040000795c */ /* 0x000fe20000300000 */
.L_x_84:
[----:B-1----:R-:W2:Y:S02]  /*cd70*/  LDL R0, [R1+0x4] ;  /* 0x0000040001007983 */ /* 0x002ea40000100800 */
[----:B--2---:R-:W-:-:S04]  /*cd80*/  SHF.L.U32 R0, R0, 0x1f, RZ ;  /* 0x0000001f00007819 */ /* 0x004fc800000006ff */
[----:B------:R-:W1:Y:S02]  /*cd90*/  SYNCS.PHASECHK.TRANS64.TRYWAIT P0, [R21+URZ+0x38860], R0 ;  /* 0x03886000150075a7 */ /* 0x000e64000800017f */
[----:B-1----:R-:W-:Y:S05]  /*cda0*/  @!P0 BRA `(.L_x_85) ;  /* 0x0000001c00288947 */ /* 0x002fea0003800000 */
.L_x_132:
[----:B0-----:R-:W2:Y:S04]  /*cdb0*/  LDL R3, [R1] ;  /* 0x0000000001037983 */ /* 0x001ea80000100800 */
[----:B------:R-:W1:Y:S04]  /*cdc0*/  LDL R2, [R1+0x20] ;  /* 0x0000200001027983 */ /* 0x000e680000100800 */
[----:B------:R-:W3:Y:S04]  /*cdd0*/  LDL R16, [R1+0x14] ;  /* 0x0000140001107983 */ /* 0x000ee80000100800 */
[----:B------:R-:W4:Y:S01]  /*cde0*/  LDL R12, [R1+0x1c] ;  /* 0x00001c00010c7983 */ /* 0x000f220000100800 */
[----:B------:R-:W-:Y:S05]  /*cdf0*/  WARPSYNC.ALL ;  /* 0x0000000000007948 */ /* 0x000fea0003800000 */
[----:B--2---:R-:W-:-:S05]  /*ce00*/  IMAD.SHL.U32 R3, R3, 0x8000, RZ ;  /* 0x0000800003037824 */ /* 0x004fca00078e00ff */
[----:B-1----:R-:W-:-:S05]  /*ce10*/  LOP3.LUT R0, R3, R2, RZ, 0xfc, !PT ;  /* 0x0000000203007212 */ /* 0x002fca00078efcff */
        /* <DEDUP_REMOVED lines=9> */
[----:B------:R0:W-:Y:S02]  /*ceb0*/  STSM.16.M88.4 [R3+0x400], R8 ;  /* 0x0004000803007844 */ /* 0x0001e40000000200 */
        /* <DEDUP_REMOVED lines=11> */
[----:B------:R1:W-:Y:S04]  /*cf70*/  STSM.16.M88.4 [R3+0x4400], R12 ;  /* 0x0044000c03007844 */ /* 0x0003e80000000200 */
[----:B-1----:R-:W2:Y:S01]  /*cf80*/  LDL R15, [R1+0x10] ;  /* 0x00001000010f7983 */ /* 0x002ea20000100800 */
[----:B0-----:R-:W-:-:S02]  /*cf90*/  PRMT R8, R4, 0x6420, R5 ;  /* 0x0000642004087816 */ /* 0x001fc40000000005 */
[----:B------:R-:W-:Y:S02]  /*cfa0*/  PRMT R9, R4, 0x7531, R5 ;  /* 0x0000753104097816 */ /* 0x000fe40000000005 */
[C-C-:B------:R-:W-:Y:S02]  /*cfb0*/  PRMT R10, R6.reuse, 0x6420, R7.reuse ;  /* 0x00006420060a7816 */ /* 0x140fe40000000007 */
[----:B------:R-:W-:-:S05]  /*cfc0*/  PRMT R11, R6, 0x7531, R7 ;  /* 0x00007531060b7816 */ /* 0x000fca0000000007 */
[----:B------:R-:W-:Y:S04]  /*cfd0*/  STSM.16.M88.4 [R3+0x6400], R8 ;  /* 0x0064000803007844 */ /* 0x000fe80000000200 */
[----:B------:R-:W0:Y:S01]  /*cfe0*/  LDSM.16.MT88.4 R4, [R0+UR41+0x11400] ;  /* 0x011400290004783b */ /* 0x000e220008004200 */
[----:B------:R-:W-:Y:S01]  /*cff0*/  IMAD.MOV.U32 R14, RZ, RZ, R16 ;  /* 0x000000ffff0e7224 */ /* 0x000fe200078e0010 */
[C-C-:B0-----:R-:W-:Y:S02]  /*d000*/  PRMT R16, R4.reuse, 0x6420, R5.reuse ;  /* 0x0000642004107816 */ /* 0x141fe40000000005 */
[----:B------:R-:W-:Y:S02]  /*d010*/  PRMT R17, R4, 0x7531, R5 ;  /* 0x0000753104117816 */ /* 0x000fe40000000005 */
[----:B------:R-:W-:-:S02]  /*d020*/  PRMT R18, R6, 0x6420, R7 ;  /* 0x0000642006127816 */ /* 0x000fc40000000007 */
[----:B------:R-:W-:Y:S02]  /*d030*/  PRMT R19, R6, 0x7531, R7 ;  /* 0x0000753106137816 */ /* 0x000fe40000000007 */
[----:B------:R-:W0:Y:S02]  /*d040*/  LDSM.16.MT88.4 R4, [R2+0x11400] ;  /* 0x011400000204783b */ /* 0x000e240000004200 */
[C-C-:B0-----:R-:W-:Y:S02]  /*d050*/  PRMT R8, R4.reuse, 0x6420, R5.reuse ;  /* 0x0000642004087816 */ /* 0x141fe40000000005 */
[----:B------:R-:W-:Y:S02]  /*d060*/  PRMT R9, R4, 0x7531, R5 ;  /* 0x0000753104097816 */ /* 0x000fe40000000005 */
[C-C-:B------:R-:W-:Y:S02]  /*d070*/  PRMT R10, R6.reuse, 0x6420, R7.reuse ;  /* 0x00006420060a7816 */ /* 0x140fe40000000007 */
[----:B------:R-:W-:-:S02]  /*d080*/  PRMT R11, R6, 0x7531, R7 ;  /* 0x00007531060b7816 */ /* 0x000fc40000000007 */
[----:B--2---:R-:W-:-:S05]  /*d090*/  IADD3 R20, R15, 0x400, R3 ;  /* 0x000004000f147810 */ /* 0x004fca0007ffe003 */
[----:B------:R0:W-:Y:S04]  /*d0a0*/  STSM.16.M88.4 [R20], R16 ;  /* 0x0000001014007844 */ /* 0x0001e80000000200 */
[----:B------:R-:W-:Y:S04]  /*d0b0*/  STSM.16.M88.4 [R20+0x2000], R8 ;  /* 0x0020000814007844 */ /* 0x000fe80000000200 */
[----:B------:R-:W1:Y:S01]  /*d0c0*/  LDSM.16.MT88.4 R4, [R0+UR41+0x15400] ;  /* 0x015400290004783b */ /* 0x000e620008004200 */
[----:B0-----:R-:W-:Y:S02]  /*d0d0*/  IMAD.MOV.U32 R18, RZ, RZ, R14 ;  /* 0x000000ffff127224 */ /* 0x001fe400078e000e */
[----:B------:R-:W-:Y:S01]  /*d0e0*/  IMAD.MOV.U32 R19, RZ, RZ, R15 ;  /* 0x000000ffff137224 */ /* 0x000fe200078e000f */
[----:B-1----:R-:W-:-:S02]  /*d0f0*/  PRMT R12, R4, 0x6420, R5 ;  /* 0x00006420040c7816 */ /* 0x002fc40000000005 */
[----:B------:R-:W-:Y:S02]  /*d100*/  PRMT R13, R4, 0x7531, R5 ;  /* 0x00007531040d7816 */ /* 0x000fe40000000005 */
[C-C-:B------:R-:W-:Y:S02]  /*d110*/  PRMT R14, R6.reuse, 0x6420, R7.reuse ;  /* 0x00006420060e7816 */ /* 0x140fe40000000007 */
[----:B------:R-:W-:Y:S02]  /*d120*/  PRMT R15, R6, 0x7531, R7 ;  /* 0x00007531060f7816 */ /* 0x000fe40000000007 */
[----:B------:R-:W0:Y:S04]  /*d130*/  LDSM.16.MT88.4 R4, [R2+0x15400] ;  /* 0x015400000204783b */ /* 0x000e280000004200 */
[----:B------:R1:W-:Y:S01]  /*d140*/  STSM.16.M88.4 [R20+0x4000], R12 ;  /* 0x0040000c14007844 */ /* 0x0003e20000000200 */
[----:B0-----:R-:W-:-:S02]  /*d150*/  PRMT R8, R4, 0x6420, R5 ;  /* 0x0000642004087816 */ /* 0x001fc40000000005 */
[----:B------:R-:W-:Y:S02]  /*d160*/  PRMT R9, R4, 0x7531, R5 ;  /* 0x0000753104097816 */ /* 0x000fe40000000005 */
[C-C-:B------:R-:W-:Y:S02]  /*d170*/  PRMT R10, R6.reuse, 0x6420, R7.reuse ;  /* 0x00006420060a7816 */ /* 0x140fe40000000007 */
[----:B------:R-:W-:-:S05]  /*d180*/  PRMT R11, R6, 0x7531, R7 ;  /* 0x00007531060b7816 */ /* 0x000fca0000000007 */
[----:B------:R-:W-:Y:S04]  /*d190*/  STSM.16.M88.4 [R20+0x6000], R8 ;  /* 0x0060000814007844 */ /* 0x000fe80000000200 */
[----:B------:R-:W0:Y:S01]  /*d1a0*/  LDSM.16.MT88.4 R4, [R0+UR41+0x12400] ;  /* 0x012400290004783b */ /* 0x000e220008004200 */
[----:B-1----:R-:W-:Y:S02]  /*d1b0*/  IMAD.MOV.U32 R14, RZ, RZ, R18 ;  /* 0x000000ffff0e7224 */ /* 0x002fe400078e0012 */
[----:B------:R-:W-:Y:S01]  /*d1c0*/  IMAD.MOV.U32 R15, RZ, RZ, R19 ;  /* 0x000000ffff0f7224 */ /* 0x000fe200078e0013 */
[C-C-:B0-----:R-:W-:Y:S02]  /*d1d0*/  PRMT R16, R4.reuse, 0x6420, R5.reuse ;  /* 0x0000642004107816 */ /* 0x141fe40000000005 */
[----:B------:R-:W-:-:S02]  /*d1e0*/  PRMT R17, R4, 0x7531, R5 ;  /* 0x0000753104117816 */ /* 0x000fc40000000005 */
[C-C-:B------:R-:W-:Y:S02]  /*d1f0*/  PRMT R18, R6.reuse, 0x6420, R7.reuse ;  /* 0x0000642006127816 */ /* 0x140fe40000000007 */
[----:B------:R-:W-:Y:S02]  /*d200*/  PRMT R19, R6, 0x7531, R7 ;  /* 0x0000753106137816 */ /* 0x000fe40000000007 */
[----:B------:R-:W0:Y:S01]  /*d210*/  LDSM.16.MT88.4 R4, [R2+0x12400] ;  /* 0x012400000204783b */ /* 0x000e220000004200 */
[----:B------:R-:W-:-:S05]  /*d220*/  IADD3 R3, R14, 0x400, R3 ;  /* 0x000004000e037810 */ /* 0x000fca0007ffe003 */
[----:B------:R1:W-:Y:S01]  /*d230*/  STSM.16.M88.4 [R3], R16 ;  /* 0x0000001003007844 */ /* 0x0003e20000000200 */
[C-C-:B0-----:R-:W-:Y:S02]  /*d240*/  PRMT R8, R4.reuse, 0x6420, R5.reuse ;  /* 0x0000642004087816 */ /* 0x141fe40000000005 */
[----:B------:R-:W-:Y:S02]  /*d250*/  PRMT R9, R4, 0x7531, R5 ;  /* 0x0000753104097816 */ /* 0x000fe40000000005 */
[C-C-:B------:R-:W-:Y:S02]  /*d260*/  PRMT R10, R6.reuse, 0x6420, R7.reuse ;  /* 0x00006420060a7816 */ /* 0x140fe40000000007 */
[----:B------:R-:W-:-:S05]  /*d270*/  PRMT R11, R6, 0x7531, R7 ;  /* 0x00007531060b7816 */ /* 0x000fca0000000007 */
[----:B------:R-:W-:Y:S04]  /*d280*/  STSM.16.M88.4 [R3+0x2000], R8 ;  /* 0x0020000803007844 */ /* 0x000fe80000000200 */
[----:B------:R-:W0:Y:S01]  /*d290*/  LDSM.16.MT88.4 R4, [R0+UR41+0x16400] ;  /* 0x016400290004783b */ /* 0x000e220008004200 */
[----:B-1----:R-:W-:Y:S01]  /*d2a0*/  IMAD.MOV.U32 R19, RZ, RZ, R15 ;  /* 0x000000ffff137224 */ /* 0x002fe200078e000f */
[C-C-:B0-----:R-:W-:Y:S02]  /*d2b0*/  PRMT R12, R4.reuse, 0x6420, R5.reuse ;  /* 0x00006420040c7816 */ /* 0x141fe40000000005 */
[----:B------:R-:W-:Y:S02]  /*d2c0*/  PRMT R13, R4, 0x7531, R5 ;  /* 0x00007531040d7816 */ /* 0x000fe40000000005 */
[----:B------:R-:W-:-:S02]  /*d2d0*/  PRMT R14, R6, 0x6420, R7 ;  /* 0x00006420060e7816 */ /* 0x000fc40000000007 */
[----:B------:R-:W-:Y:S02]  /*d2e0*/  PRMT R15, R6, 0x7531, R7 ;  /* 0x00007531060f7816 */ /* 0x000fe40000000007 */
[----:B------:R-:W0:Y:S04]  /*d2f0*/  LDSM.16.MT88.4 R4, [R2+0x16400] ;  /* 0x016400000204783b */ /* 0x000e280000004200 */
[----:B------:R1:W-:Y:S01]  /*d300*/  STSM.16.M88.4 [R3+0x4000], R12 ;  /* 0x0040000c03007844 */ /* 0x0003e20000000200 */
[C-C-:B0-----:R-:W-:Y:S02]  /*d310*/  PRMT R8, R4.reuse, 0x6420, R5.reuse ;  /* 0x0000642004087816 */ /* 0x141fe40000000005 */
[----:B------:R-:W-:Y:S02]  /*d320*/  PRMT R9, R4, 0x7531, R5 ;  /* 0x0000753104097816 */ /* 0x000fe40000000005 */
[----:B------:R-:W-:-:S02]  /*d330*/  PRMT R10, R6, 0x6420, R7 ;  /* 0x00006420060a7816 */ /* 0x000fc40000000007 */
        /* <DEDUP_REMOVED lines=8> */
[----:B------:R-:W0:Y:S01]  /*d3c0*/  LDSM.16.MT88.4 R4, [R2+0x13400] ;  /* 0x013400000204783b */ /* 0x000e220000004200 */
[----:B------:R-:W-:-:S05]  /*d3d0*/  IMAD.IADD R3, R15, 0x1, R3 ;  /* 0x000000010f037824 */ /* 0x000fca00078e0203 */
        /* <DEDUP_REMOVED lines=17> */
[----:B------:R1:W-:Y:S01]  /*d4f0*/  STSM.16.M88.4 [R3+0x6000], R8 ;  /* 0x0060000803007844 */ /* 0x0003e20000000200 */
[----:B------:R-:W-:Y:S01]  /*d500*/  @!PT LDS RZ, [RZ] ;  /* 0x00000000fffff984 */ /* 0x000fe20000000800 */
[----:B------:R-:W-:Y:S01]  /*d510*/  @!PT LDS RZ, [RZ] ;  /* 0x00000000fffff984 */ /* 0x000fe20000000800 */
[----:B------:R-:W-:Y:S01]  /*d520*/  @!PT LDS RZ, [RZ] ;  /* 0x00000000fffff984 */ /* 0x000fe20000000800 */
[----:B------:R-:W-:Y:S01]  /*d530*/  @!PT LDS RZ, [RZ] ;  /* 0x00000000fffff984 */ /* 0x000fe20000000800 */
[----:B------:R0:W-:Y:S06]  /*d540*/  MEMBAR.ALL.CTA ;  /* 0x0000000000007992 */ /* 0x0001ec0000008000 */
[----:B0-----:R-:W0:Y:S01]  /*d550*/  FENCE.VIEW.ASYNC.S ;  /* 0x00000000000073c6 */ /* 0x001e220000000000 */
[----:B------:R-:W-:Y:S05]  /*d560*/  @!P1 BRA `(.L_x_86) ;  /* 0x0000000000049947 */ /* 0x000fea0003800000 */
[----:B------:R-:W-:Y:S01]  /*d570*/  BPT.TRAP 0x1 ;  /* 0x000000040000795c */ /* 0x000fe20000300000 */
.L_x_86:
[----:B------:R-:W2:Y:S01]  /*d580*/  LDL.LU R2, [R1] ;  /* 0x0000000001027983 */ /* 0x000ea20000300800 */
[----:B0-----:R-:W-:Y:S03]  /*d590*/  SYNCS.ARRIVE.TRANS64.A1T0 RZ, [R21+URZ+0x38850], RZ ;  /* 0x038850ff15ff79a7 */ /* 0x001fe6000810003f */
[----:B-1----:R-:W3:Y:S01]  /*d5a0*/  LDL.LU R3, [R1+0x4] ;  /* 0x0000040001037983 */ /* 0x002ee20000300800 */
[----:B------:R-:W0:Y:S01]  /*d5b0*/  S2R R0, SR_TID.X ;  /* 0x0000000000007919 */ /* 0x000e220000002100 */
[----:B------:R-:W-:Y:S01]  /*d5c0*/  UIADD3 UR50, UR43, UR50, URZ ;  /* 0x000000322b327290 */ /* 0x000fe2000fffe03f */
[----:B0-----:R-:W-:Y:S01]  /*d5d0*/  LOP3.LUT R0, R0, 0x7f, RZ, 0xc0, !PT ;  /* 0x0000007f00007812 */ /* 0x001fe200078ec0ff */
[----:B------:R-:W-:Y:S03]  /*d5e0*/  BAR.SYNC.DEFER_BLOCKING 0x2, 0x80 ;  /* 0x0082000000007b1d */ /* 0x000fe60000010000 */
[----:B------:R-:W-:-:S13]  /*d5f0*/  ISETP.NE.AND P0, PT, R0, RZ, PT ;  /* 0x000000ff0000720c */ /* 0x000fda0003f05270 */
[----:B------:R-:W-:-:S05]  /*d600*/  @!P0 VIADD R0, R21, 0x38880 ;  /* 0x0003888015008836 */ /* 0x000fca0000000000 */
[----:B------:R-:W-:-:S04]  /*d610*/  @!P0 PRMT R0, RZ, 0x654, R0 ;  /* 0x00000654ff008816 */ /* 0x000fc80000000000 */
[----:B------:R0:W-:Y:S01]  /*d620*/  @!P0 SYNCS.ARRIVE.TRANS64.RED.A1T0 RZ, [R0+URZ], RZ ;  /* 0x000000ff00ff89a7 */ /* 0x0001e2000810043f */
[----:B------:R-:W-:Y:S01]  /*d630*/  UIADD3 UR46, UR46, 0x1, URZ ;  /* 0x000000012e2e7890 */ /* 0x000fe2000fffe03f */
[----:B--2---:R-:W-:Y:S02]  /*d640*/  IMAD.MOV.U32 R4, RZ, RZ, R2 ;  /* 0x000000ffff047224 */ /* 0x004fe400078e0002 */
[----:B------:R-:W1:Y:S02]  /*d650*/  LDC R2, c[0x0][0xc34] ;  /* 0x00030d00ff027b82 */ /* 0x000e640000000800 */
[----:B0-----:R-:W-:-:S05]  /*d660*/  VIADD R0, R4, 0x1 ;  /* 0x0000000104007836 */ /* 0x001fca0000000000 */
[----:B------:R-:W-:-:S04]  /*d670*/  ISETP.NE.AND P0, PT, R0, 0x2, PT ;  /* 0x000000020000780c */ /* 0x000fc80003f05270 */
[----:B------:R-:W-:Y:S02]  /*d680*/  SEL R0, R0, RZ, P0 ;  /* 0x000000ff00007207 */ /* 0x000fe40000000000 */
[----:B-1----:R-:W-:Y:S02]  /*d690*/  ISETP.LE.AND P1, PT, R2, UR50, PT ;  /* 0x0000003202007c0c */ /* 0x002fe4000bf23270 */
[----:B------:R-:W-:-:S04]  /*d6a0*/  SEL R2, RZ, 0x1, P0 ;  /* 0x00000001ff027807 */ /* 0x000fc80000000000 */
[----:B---3--:R-:W-:Y:S01]  /*d6b0*/  LOP3.LUT R3, R3, R2, RZ, 0x3c, !PT ;  /* 0x0000000203037212 */ /* 0x008fe200078e3cff */
[----:B------:R0:W-:Y:S04]  /*d6c0*/  STL [R1], R0 ;  /* 0x0000000001007387 */ /* 0x0001e80000100800 */
[----:B------:R0:W-:Y:S02]  /*d6d0*/  STL [R1+0x4], R3 ;  /* 0x0000040301007387 */ /* 0x0001e40000100800 */
[----:B------:R-:W-:Y:S05]  /*d6e0*/  @!P1 BRA `(.L_x_87) ;  /* 0xffffffc8002c9947 */ /* 0x000fea000383ffff */
[----:B------:R-:W-:-:S12]  /*d6f0*/  ULOP3.LUT UR46, UR46, 0x1, URZ, 0xc, !UPT ;  /* 0x000000012e2e7892 */ /* 0x000fd8000f8e0c3f */
.L_x_40:
[----:B0-----:R-:W0:Y:S01]  /*d700*/  S2R R3, SR_CgaCtaId ;  /* 0x0000000000037919 */ /* 0x001e220000008800 */
[----:B------:R-:W-:-:S04]  /*d710*/  MOV R0, 0x400 ;  /* 0x0000040000007802 */ /* 0x000fc80000000f00 */
[----:B0-----:R-:W-:Y:S01]  /*d720*/  LEA R9, R3, R0, 0x18 ;  /* 0x0000000003097211 */ /* 0x001fe200078ec0ff */
[----:B------:R-:W-:-:S05]  /*d730*/  IMAD.U32 R0, RZ, RZ, UR46 ;  /* 0x0000002eff007e24 */ /* 0x000fca000f8e00ff */
[----:B------:R-:W-:-:S04]  /*d740*/  SHF.L.U32 R0, R0, 0x1f, RZ ;  /* 0x0000001f00007819 */ /* 0x000fc800000006ff */
[----:B------:R-:W0:Y:S02]  /*d750*/  SYNCS.PHASECHK.TRANS64.TRYWAIT P0, [R9+URZ+0x38820], R0 ;  /* 0x03882000090075a7 */ /* 0x000e24000800017f */
[----:B0-----:R-:W-:Y:S05]  /*d760*/  @!P0 BRA `(.L_x_88) ;  /* 0x0000001000cc8947 */ /* 0x001fea0003800000 */
.L_x_133:
[----:B------:R-:W1:Y:S02]  /*d770*/  S2R R2, SR_TID.X ;  /* 0x0000000000027919 */ /* 0x000e640000002100 */
[----:B-1----:R-:W-:-:S04]  /*d780*/  SHF.R.U32.HI R2, RZ, 0x5, R2 ;  /* 0x00000005ff027819 */ /* 0x002fc80000011602 */
[----:B------:R-:W-:-:S05]  /*d790*/  LOP3.LUT R2, R2, 0x3, RZ, 0xc0, !PT ;  /* 0x0000000302027812 */ /* 0x000fca00078ec0ff */
[----:B0-----:R-:W0:Y:S02]  /*d7a0*/  SHFL.IDX PT, R0, R2, RZ, 0x1f ;  /* 0x00001fff02007589 */ /* 0x001e2400000e0000 */
[----:B0-----:R-:W-:-:S13]  /*d7b0*/  ISETP.NE.AND P0, PT, R0, RZ, PT ;  /* 0x000000ff0000720c */ /* 0x001fda0003f05270 */
[----:B------:R-:W-:Y:S05]  /*d7c0*/  @P0 EXIT ;  /* 0x000000000000094d */ /* 0x000fea0003800000 */
[----:B------:R-:W-:Y:S01]  /*d7d0*/  ELECT P0, URZ, PT ;  /* 0x00000000003f782f */ /* 0x000fe20003800000 */
[----:B------:R-:W-:-:S12]  /*d7e0*/  BSSY B0, `(.L_x_89) ;  /* 0x000002a000007945 */ /* 0x000fd80003800000 */
[----:B------:R-:W-:Y:S05]  /*d7f0*/  @!P0 BRA `(.L_x_90) ;  /* 0x0000000000a08947 */ /* 0x000fea0003800000 */
[----:B------:R-:W-:-:S06]  /*d800*/  ULOP3.LUT UR4, UR38, 0x2, URZ, 0xfc, !UPT ;  /* 0x0000000226047892 */ /* 0x000fcc000f8efc3f */
[----:B------:R-:W-:-:S05]  /*d810*/  IMAD.U32 R0, RZ, RZ, UR4 ;  /* 0x00000004ff007e24 */ /* 0x000fca000f8e00ff */
[----:B------:R-:W-:-:S13]  /*d820*/  ISETP.NE.AND P0, PT, R0, 0x3, PT ;  /* 0x000000030000780c */ /* 0x000fda0003f05270 */
[----:B------:R-:W-:Y:S05]  /*d830*/  @!P0 BRA `(.L_x_91) ;  /* 0x0000000000048947 */ /* 0x000fea0003800000 */
[----:B------:R-:W-:Y:S01]  /*d840*/  BPT.TRAP 0x1 ;  /* 0x000000040000795c */ /* 0x000fe20000300000 */
.L_x_91:
[----:B------:R-:W2:Y:S04]  /*d850*/  LDL R2, [R1] ;  /* 0x0000000001027983 */ /* 0x000ea80000100800 */
[----:B------:R-:W3:Y:S01]  /*d860*/  LDL.LU R6, [R1+0x4] ;  /* 0x0000040001067983 */ /* 0x000ee20000300800 */
[----:B------:R-:W-:-:S04]  /*d870*/  VIADD R0, R9, 0x38840 ;  /* 0x0003884009007836 */ /* 0x000fc80000000000 */
[C---:B--2---:R-:W-:Y:S02]  /*d880*/  IMAD R5, R2.reuse, 0x8, R0 ;  /* 0x0000000802057824 */ /* 0x044fe400078e0200 */
[----:B------:R-:W-:Y:S01]  /*d890*/  VIADD R2, R2, 0x1 ;  /* 0x0000000102027836 */ /* 0x000fe20000000000 */
[----:B---3--:R-:W-:-:S04]  /*d8a0*/  SHF.L.U32 R4, R6, 0x1f, RZ ;  /* 0x0000001f06047819 */ /* 0x008fc800000006ff */
[----:B------:R-:W-:Y:S01]  /*d8b0*/  ISETP.NE.AND P2, PT, R2, 0x2, PT ;  /* 0x000000020200780c */ /* 0x000fe20003f45270 */
[----:B------:R-:W0:Y:S03]  /*d8c0*/  SYNCS.PHASECHK.TRANS64.TRYWAIT P1, [R5+URZ], R4 ;  /* 0x00000004050075a7 */ /* 0x000e26000802017f */
[----:B------:R-:W-:-:S04]  /*d8d0*/  SEL R3, RZ, 0x1, P2 ;  /* 0x00000001ff037807 */ /* 0x000fc80001000000 */
[----:B------:R-:W-:Y:S02]  /*d8e0*/  LOP3.LUT R6, R6, R3, RZ, 0x3c, !PT ;  /* 0x0000000306067212 */ /* 0x000fe400078e3cff */
[----:B------:R-:W-:-:S05]  /*d8f0*/  SEL R3, R2, RZ, P2 ;  /* 0x000000ff02037207 */ /* 0x000fca0001000000 */
[----:B------:R-:W-:Y:S01]  /*d900*/  IMAD R7, R3, 0x8, R0 ;  /* 0x0000000803077824 */ /* 0x000fe200078e0200 */
[----:B------:R-:W-:Y:S01]  /*d910*/  SHF.L.U32 R0, R6, 0x1f, RZ ;  /* 0x0000001f06007819 */ /* 0x000fe200000006ff */
[----:B0-----:R-:W-:Y:S06]  /*d920*/  @!P1 BRA `(.L_x_92) ;  /* 0x0000001000709947 */ /* 0x001fec0003800000 */
.L_x_134:
[----:B------:R-:W1:Y:S02]  /*d930*/  SYNCS.PHASECHK.TRANS64.TRYWAIT P1, [R7+URZ], R0 ;  /* 0x00000000070075a7 */ /* 0x000e64000802017f */
[----:B-1----:R-:W-:Y:S05]  /*d940*/  @!P1 BRA `(.L_x_93) ;  /* 0x00000010007c9947 */ /* 0x002fea0003800000 */
.L_x_135:
[----:B------:R-:W-:Y:S05]  /*d950*/  @!P0 BRA `(.L_x_94) ;  /* 0x0000000000048947 */ /* 0x000fea0003800000 */
[----:B------:R-:W-:Y:S01]  /*d960*/  BPT.TRAP 0x1 ;  /* 0x000000040000795c */ /* 0x000fe20000300000 */
.L_x_94:
[----:B------:R-:W0:Y:S02]  /*d970*/  LDL.LU R2, [R1] ;  /* 0x0000000001027983 */ /* 0x000e240000300800 */
[----:B0-----:R-:W-:-:S04]  /*d980*/  IMAD R5, R2, 0x8, R9 ;  /* 0x0000000802057824 */ /* 0x001fc800078e0209 */
[----:B------:R-:W0:Y:S02]  /*d990*/  SYNCS.PHASECHK.TRANS64.TRYWAIT P1, [R5+URZ+0x38860], R4 ;  /* 0x03886004050075a7 */ /* 0x000e24000802017f */
[----:B0-----:R-:W-:Y:S05]  /*d9a0*/  @!P1 BRA `(.L_x_95) ;  /* 0x0000001000789947 */ /* 0x001fea0003800000 */
.L_x_136:
[----:B------:R-:W-:Y:S05]  /*d9b0*/  @!P0 BRA `(.L_x_96) ;  /* 0x0000000000048947 */ /* 0x000fea0003800000 */
[----:B------:R-:W-:Y:S01]  /*d9c0*/  BPT.TRAP 0x1 ;  /* 0x000000040000795c */ /* 0x000fe20000300000 */
.L_x_96:
[----:B------:R-:W-:-:S04]  /*d9d0*/  IMAD R3, R3, 0x8, R9 ;  /* 0x0000000803037824 */ /* 0x000fc800078e0209 */
[----:B------:R-:W2:Y:S02]  /*d9e0*/  SYNCS.PHASECHK.TRANS64.TRYWAIT P1, [R3+URZ+0x38860], R0 ;  /* 0x03886000030075a7 */ /* 0x000ea4000802017f */
[----:B--2---:R-:W-:Y:S05]  /*d9f0*/  @!P1 BRA `(.L_x_97) ;  /* 0x0000001000789947 */ /* 0x004fea0003800000 */
.L_x_137:
[----:B------:R-:W-:Y:S05]  /*da00*/  @!P0 BRA `(.L_x_98) ;  /* 0x0000000000048947 */ /* 0x000fea0003800000 */
[----:B------:R-:W-:Y:S01]  /*da10*/  BPT.TRAP 0x1 ;  /* 0x000000040000795c */ /* 0x000fe20000300000 */
.L_x_98:
[----:B------:R-:W3:Y:S02]  /*da20*/  SYNCS.PHASECHK.TRANS64.TRYWAIT P0, [R5+URZ+0x38880], R4 ;  /* 0x03888004050075a7 */ /* 0x000ee4000800017f */
[----:B---3--:R-:W-:Y:S05]  /*da30*/  @!P0 BRA `(.L_x_99) ;  /* 0x00000010007c8947 */ /* 0x008fea0003800000 */
.L_x_100:
[----:B----4-:R4:W0:Y:S02]  /*da40*/  SYNCS.PHASECHK.TRANS64.TRYWAIT P0, [R3+URZ+0x38880], R0 ;  /* 0x03888000030075a7 */ /* 0x010824000800017f */
[----:B0-----:R-:W-:Y:S05]  /*da50*/  @!P0 NANOSLEEP.SYNCS 0x989680 ;  /* 0x009896800000895d */ /* 0x001fea0003900000 */
[----:B------:R-:W0:Y:S02]  /*da60*/  @!P0 SYNCS.PHASECHK.TRANS64 P0, [R3+URZ+0x38880], R0 ;  /* 0x03888000030085a7 */ /* 0x000e24000800007f */
[----:B0-----:R-:W-:Y:S05]  /*da70*/  @!P0 BRA `(.L_x_100) ;  /* 0xfffffffc00f08947 */ /* 0x001fea000383ffff */
.L_x_90:
[----:B------:R-:W-:Y:S05]  /*da80*/  BSYNC B0 ;  /* 0x0000000000007941 */ /* 0x000fea0003800000 */
.L_x_89:
[----:B------:R-:W-:Y:S05]  /*da90*/  EXIT ;  /* 0x000000000000794d */ /* 0x000fea0003800000 */
.L_x_10:
[----:B0-----:R-:W-:-:S04]  /*daa0*/  IMAD.U32 R3, RZ, RZ, UR39 ;  /* 0x00000027ff037e24 */ /* 0x001fc8000f8e00ff */
[----:B------:R0:W1:Y:S03]  /*dab0*/  SYNCS.PHASECHK.TRANS64.TRYWAIT P1, [R3+URZ+0x38800], R0 ;  /* 0x03880000030075a7 */ /* 0x000066000802017f */
[----:B-1----:R-:W-:Y:S05]  /*dac0*/  @!P1 NANOSLEEP.SYNCS 0x989680 ;  /* 0x009896800000995d */ /* 0x002fea0003900000 */
[----:B------:R-:W1:Y:S02]  /*dad0*/  @!P1 SYNCS.PHASECHK.TRANS64 P1, [R3+URZ+0x38800], R0 ;  /* 0x03880000030095a7 */ /* 0x000e64000802007f */
[----:B-1----:R-:W-:Y:S05]  /*dae0*/  @!P1 BRA `(.L_x_10) ;  /* 0xfffffffc00ec9947 */ /* 0x002fea000383ffff */
[----:B------:R-:W-:Y:S05]  /*daf0*/  BRA `(.L_x_101) ;  /* 0xffffff3800807947 */ /* 0x000fea000383ffff */
.L_x_14:
[----:B-1----:R1:W2:Y:S02]  /*db00*/  SYNCS.PHASECHK.TRANS64.TRYWAIT P1, [R3+URZ+0x38830], R0 ;  /* 0x03883000030075a7 */ /* 0x0022a4000802017f */
[----:B--2---:R-:W-:Y:S05]  /*db10*/  @!P1 NANOSLEEP.SYNCS 0x989680 ;  /* 0x009896800000995d */ /* 0x004fea0003900000 */
[----:B------:R-:W2:Y:S02]  /*db20*/  @!P1 SYNCS.PHASECHK.TRANS64 P1, [R3+URZ+0x38830], R0 ;  /* 0x03883000030095a7 */ /* 0x000ea4000802007f */
[----:B--2---:R-:W-:Y:S05]  /*db30*/  @!P1 BRA `(.L_x_14) ;  /* 0xfffffffc00f09947 */ /* 0x004fea000383ffff */
[----:B------:R-:W-:Y:S05]  /*db40*/  BRA `(.L_x_13) ;  /* 0xffffff3800a87947 */ /* 0x000fea000383ffff */
.L_x_19:
[----:B-1----:R-:W-:-:S04]  /*db50*/  IMAD.U32 R5, RZ, RZ, UR6 ;  /* 0x00000006ff057e24 */ /* 0x002fc8000f8e00ff */
[----:B------:R1:W2:Y:S03]  /*db60*/  SYNCS.PHASECHK.TRANS64.TRYWAIT P1, [R5+URZ+0x38830], R0 ;  /* 0x03883000050075a7 */ /* 0x0002a6000802017f */
[----:B--2---:R-:W-:Y:S05]  /*db70*/  @!P1 NANOSLEEP.SYNCS 0x989680 ;  /* 0x009896800000995d */ /* 0x004fea0003900000 */
[----:B------:R-:W2:Y:S02]  /*db80*/  @!P1 SYNCS.PHASECHK.TRANS64 P1, [R5+URZ+0x38830], R0 ;  /* 0x03883000050095a7 */ /* 0x000ea4000802007f */
[----:B--2---:R-:W-:Y:S05]  /*db90*/  @!P1 BRA `(.L_x_19) ;  /* 0xfffffffc00ec9947 */ /* 0x004fea000383ffff */
[----:B------:R-:W-:Y:S05]  /*dba0*/  BRA `(.L_x_16) ;  /* 0xffffff6400647947 */ /* 0x000fea000383ffff */
.L_x_23:
[----:B-1----:R-:W-:-:S04]  /*dbb0*/  IMAD.U32 R5, RZ, RZ, UR6 ;  /* 0x00000006ff057e24 */ /* 0x002fc8000f8e00ff */
[----:B------:R1:W2:Y:S03]  /*dbc0*/  SYNCS.PHASECHK.TRANS64.TRYWAIT P1, [R5+URZ+0x38850], R0 ;  /* 0x03885000050075a7 */ /* 0x0002a6000802017f */
[----:B--2---:R-:W-:Y:S05]  /*dbd0*/  @!P1 NANOSLEEP.SYNCS 0x989680 ;  /* 0x009896800000995d */ /* 0x004fea0003900000 */
[----:B------:R-:W2:Y:S02]  /*dbe0*/  @!P1 SYNCS.PHASECHK.TRANS64 P1, [R5+URZ+0x38850], R0 ;  /* 0x03885000050095a7 */ /* 0x000ea4000802007f */
[----:B--2---:R-:W-:Y:S05]  /*dbf0*/  @!P1 BRA `(.L_x_23) ;  /* 0xfffffffc00ec9947 */ /* 0x004fea000383ffff */
[----:B------:R-:W-:Y:S05]  /*dc00*/  BRA `(.L_x_20) ;  /* 0xffffff6800387947 */ /* 0x000fea000383ffff */
.L_x_29:
[----:B-1----:R-:W-:-:S04]  /*dc10*/  IMAD.U32 R7, RZ, RZ, UR8 ;  /* 0x00000008ff077e24 */ /* 0x002fc8000f8e00ff */
[----:B------:R1:W2:Y:S03]  /*dc20*/  SYNCS.PHASECHK.TRANS64.TRYWAIT P1, [R7+URZ+0x38850], R6 ;  /* 0x03885006070075a7 */ /* 0x0002a6000802017f */
[----:B--2---:R-:W-:Y:S05]  /*dc30*/  @!P1 NANOSLEEP.SYNCS 0x989680 ;  /* 0x009896800000995d */ /* 0x004fea0003900000 */
[----:B------:R-:W2:Y:S02]  /*dc40*/  @!P1 SYNCS.PHASECHK.TRANS64 P1, [R7+URZ+0x38850], R6 ;  /* 0x03885006070095a7 */ /* 0x000ea4000802007f */
[----:B--2---:R-:W-:Y:S05]  /*dc50*/  @!P1 BRA `(.L_x_29) ;  /* 0xfffffffc00ec9947 */ /* 0x004fea000383ffff */
[----:B------:R-:W-:Y:S05]  /*dc60*/  BRA `(.L_x_28) ;  /* 0xffffff8400dc7947 */ /* 0x000fea000383ffff */
.L_x_45:
[----:B------:R-:W-:Y:S02]  /*dc70*/  IMAD.MOV.U32 R13, RZ, RZ, R18 ;  /* 0x000000ffff0d7224 */ /* 0x000fe400078e0012 */
[----:B------:R-:W-:Y:S02]  /*dc80*/  IMAD.MOV.U32 R12, RZ, RZ, RZ ;  /* 0x000000ffff0c7224 */ /* 0x000fe400078e00ff */
[----:B------:R-:W-:Y:S02]  /*dc90*/  IMAD.MOV.U32 R11, RZ, RZ, 0x1f ;  /* 0x0000001fff0b7424 */ /* 0x000fe400078e00ff */
[----:B------:R-:W-:-:S07]  /*dca0*/  IMAD.MOV.U32 R15, RZ, RZ, -0x1 ;  /* 0xffffffffff0f7424 */ /* 0x000fce00078e00ff */
[----:B0-----:R-:W-:Y:S05]  /*dcb0*/  WARPSYNC.COLLECTIVE R15, `(.L_x_102) ;  /* 0x000000000f087348 */ /* 0x001fea0003c00000 */
[----:B------:R1:W2:Y:S02]  /*dcc0*/  SHFL.IDX P6, R14, R13, R12, R11 ;  /* 0x0000000c0d0e7389 */ /* 0x0002a400000c000b */
[----:B012---:R-:W-:Y:S01]  /*dcd0*/  ENDCOLLECTIVE ;  /* 0x000000000000791b */ /* 0x007fe20003800000 */
.L_x_102:
[----:B------:R-:W-:Y:S05]  /*dce0*/  BRA `(.L_x_103) ;  /* 0xffffffc800b47947 */ /* 0x000fea000383ffff */
.L_x_47:
[----:B------:R-:W-:Y:S01]  /*dcf0*/  BSSY B0, `(.L_x_104) ;  /* 0x0000006000007945 */ /* 0x000fe20003800000 */
[----:B------:R-:W-:-:S07]  /*dd00*/  IMAD.MOV.U32 R15, RZ, RZ, -0x1 ;  /* 0xffffffffff0f7424 */ /* 0x000fce00078e00ff */
[----:B01----:R-:W-:Y:S05]  /*dd10*/  WARPSYNC.COLLECTIVE R15, `(.L_x_105) ;  /* 0x000000000f0c7348 */ /* 0x003fea0003c00000 */
[----:B------:R-:W-:Y:S02]  /*dd20*/  ELECT P6, UR62, PT ;  /* 0x00000000003e782f */ /* 0x000fe400038c0000 */
[----:B------:R-:W-:Y:S01]  /*dd30*/  MOV R14, UR62 ;  /* 0x0000003e000e7c02 */ /* 0x000fe20008000f00 */
[----:B01----:R-:W-:Y:S10]  /*dd40*/  ENDCOLLECTIVE ;  /* 0x000000000000791b */ /* 0x003ff40003800000 */
.L_x_105:
[----:B------:R-:W-:Y:S05]  /*dd50*/  BSYNC B0 ;  /* 0x0000000000007941 */ /* 0x000fea0003800000 */
.L_x_104:
[----:B------:R-:W-:Y:S05]  /*dd60*/  BRA `(.L_x_106) ;  /* 0xffffffc800c47947 */ /* 0x000fea000383ffff */
.L_x_49:
[----:B--2---:R2:W3:Y:S02]  /*dd70*/  SYNCS.PHASECHK.TRANS64.TRYWAIT P0, [R4+URZ+0x38880], R3 ;  /* 0x03888003040075a7 */ /* 0x0044e4000800017f */
[----:B---3--:R-:W-:Y:S05]  /*dd80*/  @!P0 NANOSLEEP.SYNCS 0x989680 ;  /* 0x009896800000895d */ /* 0x008fea0003900000 */
[----:B------:R-:W3:Y:S02]  /*dd90*/  @!P0 SYNCS.PHASECHK.TRANS64 P0, [R4+URZ+0x38880], R3 ;  /* 0x03888003040085a7 */ /* 0x000ee4000800007f */
[----:B---3--:R-:W-:Y:S05]  /*dda0*/  @!P0 BRA `(.L_x_49) ;  /* 0xfffffffc00f08947 */ /* 0x008fea000383ffff */
[----:B------:R-:W-:Y:S05]  /*ddb0*/  BRA `(.L_x_107) ;  /* 0xffffffcc00247947 */ /* 0x000fea000383ffff */
.L_x_51:
[----:B---3--:R3:W4:Y:S02]  /*ddc0*/  SYNCS.PHASECHK.TRANS64.TRYWAIT P0, [R4+URZ+0x38840], R3 ;  /* 0x03884003040075a7 */ /* 0x008724000800017f */
[----:B----4-:R-:W-:Y:S05]  /*ddd0*/  @!P0 NANOSLEEP.SYNCS 0x989680 ;  /* 0x009896800000895d */ /* 0x010fea0003900000 */
[----:B------:R-:W4:Y:S02]  /*dde0*/  @!P0 SYNCS.PHASECHK.TRANS64 P0, [R4+URZ+0x38840], R3 ;  /* 0x03884003040085a7 */ /* 0x000f24000800007f */
[----:B----4-:R-:W-:Y:S05]  /*ddf0*/  @!P0 BRA `(.L_x_51) ;  /* 0xfffffffc00f08947 */ /* 0x010fea000383ffff */
[----:B------:R-:W-:Y:S05]  /*de00*/  BRA `(.L_x_108) ;  /* 0xffffffcc00907947 */ /* 0x000fea000383ffff */
.L_x_54:
[----:B------:R-:W-:Y:S02]  /*de10*/  IMAD.MOV.U32 R13, RZ, RZ, R4 ;  /* 0x000000ffff0d7224 */ /* 0x000fe400078e0004 */
[----:B------:R-:W-:Y:S02]  /*de20*/  IMAD.MOV.U32 R12, RZ, RZ, RZ ;  /* 0x000000ffff0c7224 */ /* 0x000fe400078e00ff */
[----:B------:R-:W-:Y:S02]  /*de30*/  IMAD.MOV.U32 R11, RZ, RZ, 0x181f ;  /* 0x0000181fff0b7424 */ /* 0x000fe400078e00ff */
[----:B------:R-:W-:Y:S02]  /*de40*/  IMAD.MOV.U32 R15, RZ, RZ, -0x1 ;  /* 0xffffffffff0f7424 */ /* 0x000fe400078e00ff */
[----:B------:R-:W-:-:S07]  /*de50*/  IMAD.IADD R2, R17, 0x1, R5 ;  /* 0x0000000111027824 */ /* 0x000fce00078e0205 */
[----:B-----5:R-:W-:Y:S05]  /*de60*/  WARPSYNC.COLLECTIVE R15, `(.L_x_109) ;  /* 0x000000000f087348 */ /* 0x020fea0003c00000 */
[----:B------:R0:W1:Y:S02]  /*de70*/  SHFL.IDX P6, R14, R13, R12, R11 ;  /* 0x0000000c0d0e7389 */ /* 0x00006400000c000b */
[----:B01---5:R-:W-:Y:S01]  /*de80*/  ENDCOLLECTIVE ;  /* 0x000000000000791b */ /* 0x023fe20003800000 */
.L_x_109:
[----:B------:R-:W-:Y:S02]  /*de90*/  VIADD R5, R2, 0x10 ;  /* 0x0000001002057836 */ /* 0x000fe40000000000 */
[----:B------:R-:W-:Y:S02]  /*dea0*/  IMAD.MOV.U32 R13, RZ, RZ, R0 ;  /* 0x000000ffff0d7224 */ /* 0x000fe400078e0000 */
[----:B------:R-:W-:-:S07]  /*deb0*/  IMAD.MOV.U32 R6, RZ, RZ, R14 ;  /* 0x000000ffff067224 */ /* 0x000fce00078e000e */
[----:B------:R-:W-:Y:S05]  /*dec0*/  WARPSYNC.COLLECTIVE R15, `(.L_x_110) ;  /* 0x000000000f087348 */ /* 0x000fea0003c00000 */
[----:B------:R0:W1:Y:S02]  /*ded0*/  SHFL.IDX P6, R14, R13, R12, R11 ;  /* 0x0000000c0d0e7389 */ /* 0x00006400000c000b */
[----:B01----:R-:W-:Y:S01]  /*dee0*/  ENDCOLLECTIVE ;  /* 0x000000000000791b */ /* 0x003fe20003800000 */
.L_x_110:
[----:B------:R-:W-:Y:S02]  /*def0*/  ULDC UR4, c[0x0][0x288] ;  /* 0x0000a20000047ab9 */ /* 0x000fe40000000800 */
[----:B------:R-:W-:-:S05]  /*df00*/  IMAD R3, R8, UR4, RZ ;  /* 0x0000000408037c24 */ /* 0x000fca000f8e02ff */
[----:B------:R-:W-:Y:S01]  /*df10*/  ISETP.GE.AND P2, PT, R2, R3, PT ;  /* 0x000000030200720c */ /* 0x000fe20003f46270 */
[----:B------:R-:W-:Y:S02]  /*df20*/  IMAD.MOV.U32 R13, RZ, RZ, R4 ;  /* 0x000000ffff0d7224 */ /* 0x000fe400078e0004 */
[----:B------:R-:W-:Y:S02]  /*df30*/  IMAD.MOV.U32 R12, RZ, RZ, 0x1 ;  /* 0x00000001ff0c7424 */ /* 0x000fe400078e00ff */
[----:B------:R-:W-:-:S08]  /*df40*/  IMAD.MOV.U32 R7, RZ, RZ, R14 ;  /* 0x000000ffff077224 */ /* 0x000fd000078e000e */
[----:B------:R-:W-:Y:S05]  /*df50*/  WARPSYNC.COLLECTIVE R15, `(.L_x_111) ;  /* 0x000000000f087348 */ /* 0x000fea0003c00000 */
[----:B------:R0:W1:Y:S02]  /*df60*/  SHFL.IDX P6, R14, R13, R12, R11 ;  /* 0x0000000c0d0e7389 */ /* 0x00006400000c000b */
[----:B01----:R-:W-:Y:S01]  /*df70*/  ENDCOLLECTIVE ;  /* 0x000000000000791b */ /* 0x003fe20003800000 */
.L_x_111:
[----:B------:R-:W-:-:S05]  /*df80*/  @!P2 IADD3 R7, P3, R10, R7, RZ ;  /* 0x000000070a07a210 */ /* 0x000fca0007f7e0ff */
[----:B------:R-:W-:-:S05]  /*df90*/  @!P2 IMAD.X R6, RZ, RZ, R6, P3 ;  /* 0x000000ffff06a224 */ /* 0x000fca00018e0606 */
[----:B------:R-:W-:Y:S01]  /*dfa0*/  @!P2 LOP3.LUT R7, R7, R6, RZ, 0x3c, !PT ;  /* 0x000000060707a212 */ /* 0x000fe200078e3cff */
[----:B------:R-:W-:-:S03]  /*dfb0*/  IMAD.MOV.U32 R13, RZ, RZ, R0 ;  /* 0x000000ffff0d7224 */ /* 0x000fc600078e0000 */
[----:B------:R-:W-:-:S04]  /*dfc0*/  @!P2 LOP3.LUT R6, R7, R6, RZ, 0x3c, !PT ;  /* 0x000000060706a212 */ /* 0x000fc800078e3cff */
[----:B------:R-:W-:-:S05]  /*dfd0*/  @!P2 LOP3.LUT R7, R7, R6, RZ, 0x3c, !PT ;  /* 0x000000060707a212 */ /* 0x000fca00078e3cff */
[----:B------:R-:W-:Y:S01]  /*dfe0*/  @!PT LDS RZ, [RZ] ;  /* 0x00000000fffff984 */ /* 0x000fe20000000800 */
[----:B------:R-:W-:Y:S01]  /*dff0*/  @!PT LDS RZ, [RZ] ;  /* 0x00000000fffff984 */ /* 0x000fe20000000800 */
[----:B------:R-:W-:Y:S01]  /*e000*/  @!PT LDS RZ, [RZ] ;  /* 0x00000000fffff984 */ /* 0x000fe20000000800 */
[----:B------:R0:W-:Y:S04]  /*e010*/  @!P2 LDGSTS.E.BYPASS.LTC128B.128 [R9+0x20400], desc[UR48][R6.64], !P0 ;  /* 0x204000000609afae */ /* 0x0001e8000c101d70 */
[----:B------:R0:W-:Y:S01]  /*e020*/  @!P2 LDGSTS.E.BYPASS.LTC128B.128 [R9+0x24400], desc[UR48][R6.64+0x80], !P1 ;  /* 0x244000800609afae */ /* 0x0001e2000c901d70 */
[----:B------:R-:W-:Y:S01]  /*e030*/  ISETP.GE.AND P2, PT, R5, R3, PT ;  /* 0x000000030500720c */ /* 0x000fe20003f46270 */
[----:B------:R-:W-:-:S12]  /*e040*/  IMAD.MOV.U32 R5, RZ, RZ, R14 ;  /* 0x000000ffff057224 */ /* 0x000fd800078e000e */
[----:B0-----:R-:W-:Y:S05]  /*e050*/  WARPSYNC.COLLECTIVE R15, `(.L_x_112) ;  /* 0x000000000f087348 */ /* 0x001fea0003c00000 */
[----:B------:R1:W2:Y:S02]  /*e060*/  SHFL.IDX P6, R14, R13, R12, R11 ;  /* 0x0000000c0d0e7389 */ /* 0x0002a400000c000b */
[----:B012---:R-:W-:Y:S01]  /*e070*/  ENDCOLLECTIVE ;  /* 0x000000000000791b */ /* 0x007fe20003800000 */
.L_x_112:
[----:B------:R-:W-:Y:S02]  /*e080*/  IMAD.MOV.U32 R13, RZ, RZ, R4 ;  /* 0x000000ffff0d7224 */ /* 0x000fe400078e0004 */
[----:B------:R-:W-:Y:S02]  /*e090*/  IMAD.MOV.U32 R12, RZ, RZ, 0x2 ;  /* 0x00000002ff0c7424 */ /* 0x000fe400078e00ff */
[----:B------:R-:W-:-:S07]  /*e0a0*/  IMAD.MOV.U32 R8, RZ, RZ, R14 ;  /* 0x000000ffff087224 */ /* 0x000fce00078e000e */
[----:B------:R-:W-:Y:S05]  /*e0b0*/  WARPSYNC.COLLECTIVE R15, `(.L_x_113) ;  /* 0x000000000f087348 */ /* 0x000fea0003c00000 */
[----:B------:R0:W1:Y:S02]  /*e0c0*/  SHFL.IDX P6, R14, R13, R12, R11 ;  /* 0x0000000c0d0e7389 */ /* 0x00006400000c000b */
[----:B01----:R-:W-:Y:S01]  /*e0d0*/  ENDCOLLECTIVE ;  /* 0x000000000000791b */ /* 0x003fe20003800000 */
.L_x_113:
[----:B------:R-:W-:Y:S01]  /*e0e0*/  @!P2 IADD3 R6, P3, R10, R8, RZ ;  /* 0x000000080a06a210 */ /* 0x000fe20007f7e0ff */
[----:B------:R-:W-:-:S04]  /*e0f0*/  VIADD R8, R2, 0x60 ;  /* 0x0000006002087836 */ /* 0x000fc80000000000 */
[----:B------:R-:W-:-:S04]  /*e100*/  @!P2 IMAD.X R5, RZ, RZ, R5, P3 ;  /* 0x000000ffff05a224 */ /* 0x000fc800018e0605 */
[----:B------:R-:W-:Y:S02]  /*e110*/  @!P2 IMAD.MOV.U32 R7, RZ, RZ, R5 ;  /* 0x000000ffff07a224 */ /* 0x000fe400078e0005 */
[----:B------:R-:W-:Y:S02]  /*e120*/  VIADD R5, R2, 0x20 ;  /* 0x0000002002057836 */ /* 0x000fe40000000000 */
[----:B------:R-:W-:Y:S01]  /*e130*/  IMAD.MOV.U32 R13, RZ, RZ, R0 ;  /* 0x000000ffff0d7224 */ /* 0x000fe200078e0000 */
        /* <DEDUP_REMOVED lines=10> */
.L_x_114:
[----:B------:R-:W-:Y:S02]  /*e1e0*/  IMAD.MOV.U32 R13, RZ, RZ, R4 ;  /* 0x000000ffff0d7224 */ /* 0x000fe400078e0004 */
[----:B------:R-:W-:Y:S02]  /*e1f0*/  IMAD.MOV.U32 R12, RZ, RZ, 0x3 ;  /* 0x00000003ff0c7424 */ /* 0x000fe400078e00ff */
[----:B------:R-:W-:-:S07]  /*e200*/  IMAD.MOV.U32 R6, RZ, RZ, R14 ;  /* 0x000000ffff067224 */ /* 0x000fce00078e000e */
[----:B------:R-:W-:Y:S05]  /*e210*/  WARPSYNC.COLLECTIVE R15, `(.L_x_115) ;  /* 0x000000000f087348 */ /* 0x000fea0003c00000 */
[----:B------:R0:W1:Y:S02]  /*e220*/  SHFL.IDX P6, R14, R13, R12, R11 ;  /* 0x0000000c0d0e7389 */ /* 0x00006400000c000b */
[----:B01----:R-:W-:Y:S01]  /*e230*/  ENDCOLLECTIVE ;  /* 0x000000000000791b */ /* 0x003fe20003800000 */
.L_x_115:
[----:B------:R-:W-:-:S05]  /*e240*/  @!P2 IADD3 R6, P3, R10, R6, RZ ;  /* 0x000000060a06a210 */ /* 0x000fca0007f7e0ff */
        /* <DEDUP_REMOVED lines=14> */
.L_x_116:
[----:B------:R-:W-:Y:S02]  /*e330*/  IMAD.MOV.U32 R13, RZ, RZ, R4 ;  /* 0x000000ffff0d7224 */ /* 0x000fe400078e0004 */
[----:B------:R-:W-:Y:S02]  /*e340*/  IMAD.MOV.U32 R12, RZ, RZ, 0x4 ;  /* 0x00000004ff0c7424 */ /* 0x000fe400078e00ff */
[----:B------:R-:W-:-:S07]  /*e350*/  IMAD.MOV.U32 R6, RZ, RZ, R14 ;  /* 0x000000ffff067224 */ /* 0x000fce00078e000e */
[----:B------:R-:W-:Y:S05]  /*e360*/  WARPSYNC.COLLECTIVE R15, `(.L_x_117) ;  /* 0x000000000f087348 */ /* 0x000fea0003c00000 */
[----:B------:R0:W1:Y:S02]  /*e370*/  SHFL.IDX P6, R14, R13, R12, R11 ;  /* 0x0000000c0d0e7389 */ /* 0x00006400000c000b */
[----:B01----:R-:W-:Y:S01]  /*e380*/  ENDCOLLECTIVE ;  /* 0x000000000000791b */ /* 0x003fe20003800000 */
.L_x_117:
        /* <DEDUP_REMOVED lines=15> */
.L_x_118:
[----:B------:R-:W-:Y:S02]  /*e480*/  IMAD.MOV.U32 R13, RZ, RZ, R4 ;  /* 0x000000ffff0d7224 */ /* 0x000fe400078e0004 */
[----:B------:R-:W-:Y:S02]  /*e490*/  IMAD.MOV.U32 R12, RZ, RZ, 0x5 ;  /* 0x00000005ff0c7424 */ /* 0x000fe400078e00ff */
[----:B------:R-:W-:-:S07]  /*e4a0*/  IMAD.MOV.U32 R6, RZ, RZ, R14 ;  /* 0x000000ffff067224 */ /* 0x000fce00078e000e */
[----:B------:R-:W-:Y:S05]  /*e4b0*/  WARPSYNC.COLLECTIVE R15, `(.L_x_119) ;  /* 0x000000000f087348 */ /* 0x000fea0003c00000 */
[----:B------:R0:W1:Y:S02]  /*e4c0*/  SHFL.IDX P6, R14, R13, R12, R11 ;  /* 0x0000000c0d0e7389 */ /* 0x00006400000c000b */
[----:B01----:R-:W-:Y:S01]  /*e4d0*/  ENDCOLLECTIVE ;  /* 0x000000000000791b */ /* 0x003fe20003800000 */
.L_x_119:
        /* <DEDUP_REMOVED lines=15> */
.L_x_120:
[----:B------:R-:W-:Y:S02]  /*e5d0*/  IMAD.MOV.U32 R13, RZ, RZ, R4 ;  /* 0x000000ffff0d7224 */ /* 0x000fe400078e0004 */
[----:B------:R-:W-:Y:S02]  /*e5e0*/  IMAD.MOV.U32 R12, RZ, RZ, 0x6 ;  /* 0x00000006ff0c7424 */ /* 0x000fe400078e00ff */
[----:B------:R-:W-:-:S07]  /*e5f0*/  IMAD.MOV.U32 R6, RZ, RZ, R14 ;  /* 0x000000ffff067224 */ /* 0x000fce00078e000e */
[----:B------:R-:W-:Y:S05]  /*e600*/  WARPSYNC.COLLECTIVE R15, `(.L_x_121) ;  /* 0x000000000f087348 */ /* 0x000fea0003c00000 */
[----:B------:R0:W1:Y:S02]  /*e610*/  SHFL.IDX P6, R14, R13, R12, R11 ;  /* 0x0000000c0d0e7389 */ /* 0x00006400000c000b */
[----:B01----:R-:W-:Y:S01]  /*e620*/  ENDCOLLECTIVE ;  /* 0x000000000000791b */ /* 0x003fe20003800000 */
.L_x_121:
[----:B------:R-:W-:-:S05]  /*e630*/  @!P2 IADD3 R6, P3, R10, R6, RZ ;  /* 0x000000060a06a210 */ /* 0x000fca0007f7e0ff */
[----:B------:R-:W-:-:S04]  /*e640*/  @!P2 IMAD.X R5, RZ, RZ, R5, P3 ;  /* 0x000000ffff05a224 */ /* 0x000fc800018e0605 */
[----:B------:R-:W-:Y:S02]  /*e650*/  @!P2 IMAD.MOV.U32 R7, RZ, RZ, R5 ;  /* 0x000000ffff07a224 */ /* 0x000fe400078e0005 */
[----:B------:R-:W-:-:S03]  /*e660*/  IMAD.MOV.U32 R13, RZ, RZ, R0 ;  /* 0x000000ffff0d7224 */ /* 0x000fc600078e0000 */
        /* <DEDUP_REMOVED lines=10> */
.L_x_122:
[----:B------:R-:W-:Y:S02]  /*e710*/  IMAD.MOV.U32 R13, RZ, RZ, R4 ;  /* 0x000000ffff0d7224 */ /* 0x000fe400078e0004 */
[----:B------:R-:W-:Y:S02]  /*e720*/  IMAD.MOV.U32 R12, RZ, RZ, 0x7 ;  /* 0x00000007ff0c7424 */ /* 0x000fe400078e00ff */
[----:B------:R-:W-:-:S07]  /*e730*/  IMAD.MOV.U32 R6, RZ, RZ, R14 ;  /* 0x000000ffff067224 */ /* 0x000fce00078e000e */
[----:B------:R-:W-:Y:S05]  /*e740*/  WARPSYNC.COLLECTIVE R15, `(.L_x_123) ;  /* 0x000000000f087348 */ /* 0x000fea0003c00000 */
[----:B------:R0:W1:Y:S02]  /*e750*/  SHFL.IDX P6, R14, R13, R12, R11 ;  /* 0x0000000c0d0e7389 */ /* 0x00006400000c000b */
[----:B01----:R-:W-:Y:S01]  /*e760*/  ENDCOLLECTIVE ;  /* 0x000000000000791b */ /* 0x003fe20003800000 */
.L_x_123:
        /* <DEDUP_REMOVED lines=9> */
[----:B------:R-:W-:-:S07]  /*e800*/  IMAD.MOV.U32 R4, RZ, RZ, R14 ;  /* 0x000000ffff047224 */ /* 0x000fce00078e000e */
[----:B0-----:R-:W-:Y:S05]  /*e810*/  WARPSYNC.COLLECTIVE R15, `(.L_x_124) ;  /* 0x000000000f087348 */ /* 0x001fea0003c00000 */
[----:B------:R1:W2:Y:S02]  /*e820*/  SHFL.IDX P6, R14, R13, R12, R11 ;  /* 0x0000000c0d0e7389 */ /* 0x0002a400000c000b */
[----:B012---:R-:W-:Y:S01]  /*e830*/  ENDCOLLECTIVE ;  /* 0x000000000000791b */ /* 0x007fe20003800000 */
.L_x_124:
[----:B------:R-:W-:Y:S01]  /*e840*/  IMAD.MOV.U32 R0, RZ, RZ, R14 ;  /* 0x000000ffff007224 */ /* 0x000fe200078e000e */
[----:B------:R-:W-:Y:S06]  /*e850*/  BRA `(.L_x_125) ;  /* 0xffffffcc00e47947 */ /* 0x000fec000383ffff */
.L_x_57:
[----:B-1----:R-:W-:-:S04]  /*e860*/  IMAD.U32 R3, RZ, RZ, UR41 ;  /* 0x00000029ff037e24 */ /* 0x002fc8000f8e00ff */
[----:B------:R1:W2:Y:S03]  /*e870*/  SYNCS.PHASECHK.TRANS64.TRYWAIT P0, [R3+URZ+0x38820], R0 ;  /* 0x03882000030075a7 */ /* 0x0002a6000800017f */
[----:B--2---:R-:W-:Y:S05]  /*e880*/  @!P0 NANOSLEEP.SYNCS 0x989680 ;  /* 0x009896800000895d */ /* 0x004fea0003900000 */
[----:B------:R-:W2:Y:S02]  /*e890*/  @!P0 SYNCS.PHASECHK.TRANS64 P0, [R3+URZ+0x38820], R0 ;  /* 0x03882000030085a7 */ /* 0x000ea4000800007f */
[----:B--2---:R-:W-:Y:S05]  /*e8a0*/  @!P0 BRA `(.L_x_57) ;  /* 0xfffffffc00ec8947 */ /* 0x004fea000383ffff */
[----:B------:R-:W-:Y:S05]  /*e8b0*/  BRA `(.L_x_126) ;  /* 0xffffffd000247947 */ /* 0x000fea000383ffff */
.L_x_63:
[----:B0-----:R0:W2:Y:S02]  /*e8c0*/  SYNCS.PHASECHK.TRANS64.TRYWAIT P0, [R4+URZ+0x38880], R2 ;  /* 0x03888002040075a7 */ /* 0x0010a4000800017f */
[----:B--2---:R-:W-:Y:S05]  /*e8d0*/  @!P0 NANOSLEEP.SYNCS 0x989680 ;  /* 0x009896800000895d */ /* 0x004fea0003900000 */
[----:B------:R-:W2:Y:S02]  /*e8e0*/  @!P0 SYNCS.PHASECHK.TRANS64 P0, [R4+URZ+0x38880], R2 ;  /* 0x03888002040085a7 */ /* 0x000ea4000800007f */
[----:B--2---:R-:W-:Y:S05]  /*e8f0*/  @!P0 BRA `(.L_x_63) ;  /* 0xfffffffc00f08947 */ /* 0x004fea000383ffff */
[----:B------:R-:W-:Y:S05]  /*e900*/  BRA `(.L_x_127) ;  /* 0xffffffd000d47947 */ /* 0x000fea000383ffff */
.L_x_69:
[----:B--2---:R2:W3:Y:S02]  /*e910*/  SYNCS.PHASECHK.TRANS64.TRYWAIT P0, [R4+URZ+0x38840], R2 ;  /* 0x03884002040075a7 */ /* 0x0044e4000800017f */
[----:B---3--:R-:W-:Y:S05]  /*e920*/  @!P0 NANOSLEEP.SYNCS 0x989680 ;  /* 0x009896800000895d */ /* 0x008fea0003900000 */
[----:B------:R-:W3:Y:S02]  /*e930*/  @!P0 SYNCS.PHASECHK.TRANS64 P0, [R4+URZ+0x38840], R2 ;  /* 0x03884002040085a7 */ /* 0x000ee4000800007f */
[----:B---3--:R-:W-:Y:S05]  /*e940*/  @!P0 BRA `(.L_x_69) ;  /* 0xfffffffc00f08947 */ /* 0x008fea000383ffff */
[----:B------:R-:W-:Y:S05]  /*e950*/  BRA `(.L_x_128) ;  /* 0xffffffd400907947 */ /* 0x000fea000383ffff */
.L_x_76:
[----:B0-----:R0:W2:Y:S02]  /*e960*/  SYNCS.PHASECHK.TRANS64.TRYWAIT P0, [R19+URZ+0x38870], R2 ;  /* 0x03887002130075a7 */ /* 0x0010a4000800017f */
[----:B--2---:R-:W-:Y:S05]  /*e970*/  @!P0 NANOSLEEP.SYNCS 0x989680 ;  /* 0x009896800000895d */ /* 0x004fea0003900000 */
[----:B------:R-:W2:Y:S02]  /*e980*/  @!P0 SYNCS.PHASECHK.TRANS64 P0, [R19+URZ+0x38870], R2 ;  /* 0x03887002130085a7 */ /* 0x000ea4000800007f */
[----:B--2---:R-:W-:Y:S05]  /*e990*/  @!P0 BRA `(.L_x_76) ;  /* 0xfffffffc00f08947 */ /* 0x004fea000383ffff */
[----:B------:R-:W-:Y:S05]  /*e9a0*/  BRA `(.L_x_129) ;  /* 0xffffffd800687947 */ /* 0x000fea000383ffff */
.L_x_78:
[----:B--2---:R2:W3:Y:S02]  /*e9b0*/  SYNCS.PHASECHK.TRANS64.TRYWAIT P0, [R19+URZ+0x38860], R0 ;  /* 0x03886000130075a7 */ /* 0x0044e4000800017f */
[----:B---3--:R-:W-:Y:S05]  /*e9c0*/  @!P0 NANOSLEEP.SYNCS 0x989680 ;  /* 0x009896800000895d */ /* 0x008fea0003900000 */
[----:B------:R-:W3:Y:S02]  /*e9d0*/  @!P0 SYNCS.PHASECHK.TRANS64 P0, [R19+URZ+0x38860], R0 ;  /* 0x03886000130085a7 */ /* 0x000ee4000800007f */
[----:B---3--:R-:W-:Y:S05]  /*e9e0*/  @!P0 BRA `(.L_x_78) ;  /* 0xfffffffc00f08947 */ /* 0x008fea000383ffff */
[----:B------:R-:W-:Y:S05]  /*e9f0*/  BRA `(.L_x_130) ;  /* 0xffffffd800707947 */ /* 0x000fea000383ffff */
.L_x_83:
[----:B-1----:R1:W2:Y:S02]  /*ea00*/  SYNCS.PHASECHK.TRANS64.TRYWAIT P0, [R21+URZ+0x38870], R0 ;  /* 0x03887000150075a7 */ /* 0x0022a4000800017f */
[----:B--2---:R-:W-:Y:S05]  /*ea10*/  @!P0 NANOSLEEP.SYNCS 0x989680 ;  /* 0x009896800000895d */ /* 0x004fea0003900000 */
[----:B------:R-:W2:Y:S02]  /*ea20*/  @!P0 SYNCS.PHASECHK.TRANS64 P0, [R21+URZ+0x38870], R0 ;  /* 0x03887000150085a7 */ /* 0x000ea4000800007f */
[----:B--2---:R-:W-:Y:S05]  /*ea30*/  @!P0 BRA `(.L_x_83) ;  /* 0xfffffffc00f08947 */ /* 0x004fea000383ffff */
[----:B------:R-:W-:Y:S05]  /*ea40*/  BRA `(.L_x_131) ;  /* 0xffffffe000bc7947 */ /* 0x000fea000383ffff */
.L_x_85:
[----:B-1----:R1:W2:Y:S02]  /*ea50*/  SYNCS.PHASECHK.TRANS64.TRYWAIT P0, [R21+URZ+0x38860], R0 ;  /* 0x03886000150075a7 */ /* 0x0022a4000800017f */
[----:B--2---:R-:W-:Y:S05]  /*ea60*/  @!P0 NANOSLEEP.SYNCS 0x989680 ;  /* 0x009896800000895d */ /* 0x004fea0003900000 */
[----:B------:R-:W2:Y:S02]  /*ea70*/  @!P0 SYNCS.PHASECHK.TRANS64 P0, [R21+URZ+0x38860], R0 ;  /* 0x03886000150085a7 */ /* 0x000ea4000800007f */
[----:B--2---:R-:W-:Y:S05]  /*ea80*/  @!P0 BRA `(.L_x_85) ;  /* 0xfffffffc00f08947 */ /* 0x004fea000383ffff */
[----:B------:R-:W-:Y:S05]  /*ea90*/  BRA `(.L_x_132) ;  /* 0xffffffe000c47947 */ /* 0x000fea000383ffff */
.L_x_88:
[----:B0-----:R0:W1:Y:S02]  /*eaa0*/  SYNCS.PHASECHK.TRANS64.TRYWAIT P0, [R9+URZ+0x38820], R0 ;  /* 0x03882000090075a7 */ /* 0x001064000800017f */
[----:B-1----:R-:W-:Y:S05]  /*eab0*/  @!P0 NANOSLEEP.SYNCS 0x989680 ;  /* 0x009896800000895d */ /* 0x002fea0003900000 */
[----:B------:R-:W1:Y:S02]  /*eac0*/  @!P0 SYNCS.PHASECHK.TRANS64 P0, [R9+URZ+0x38820], R0 ;  /* 0x03882000090085a7 */ /* 0x000e64000800007f */
[----:B-1----:R-:W-:Y:S05]  /*ead0*/  @!P0 BRA `(.L_x_88) ;  /* 0xfffffffc00f08947 */ /* 0x002fea000383ffff */
[----:B------:R-:W-:Y:S05]  /*eae0*/  BRA `(.L_x_133) ;  /* 0xffffffec00207947 */ /* 0x000fea000383ffff */
.L_x_92:
[----:B0-----:R0:W1:Y:S02]  /*eaf0*/  SYNCS.PHASECHK.TRANS64.TRYWAIT P1, [R5+URZ], R4 ;  /* 0x00000004050075a7 */ /* 0x001064000802017f */
[----:B-1----:R-:W-:Y:S05]  /*eb00*/  @!P1 NANOSLEEP.SYNCS 0x989680 ;  /* 0x009896800000995d */ /* 0x002fea0003900000 */
[----:B------:R-:W1:Y:S02]  /*eb10*/  @!P1 SYNCS.PHASECHK.TRANS64 P1, [R5+URZ], R4 ;  /* 0x00000004050095a7 */ /* 0x000e64000802007f */
[----:B-1----:R-:W-:Y:S05]  /*eb20*/  @!P1 BRA `(.L_x_92) ;  /* 0xfffffffc00f09947 */ /* 0x002fea000383ffff */
[----:B------:R-:W-:Y:S05]  /*eb30*/  BRA `(.L_x_134) ;  /* 0xffffffec007c7947 */ /* 0x000fea000383ffff */
.L_x_93:
[----:B-1----:R1:W2:Y:S02]  /*eb40*/  SYNCS.PHASECHK.TRANS64.TRYWAIT P1, [R7+URZ], R0 ;  /* 0x00000000070075a7 */ /* 0x0022a4000802017f */
[----:B--2---:R-:W-:Y:S05]  /*eb50*/  @!P1 NANOSLEEP.SYNCS 0x989680 ;  /* 0x009896800000995d */ /* 0x004fea0003900000 */
[----:B------:R-:W2:Y:S02]  /*eb60*/  @!P1 SYNCS.PHASECHK.TRANS64 P1, [R7+URZ], R0 ;  /* 0x00000000070095a7 */ /* 0x000ea4000802007f */
[----:B--2---:R-:W-:Y:S05]  /*eb70*/  @!P1 BRA `(.L_x_93) ;  /* 0xfffffffc00f09947 */ /* 0x004fea000383ffff */
[----:B------:R-:W-:Y:S05]  /*eb80*/  BRA `(.L_x_135) ;  /* 0xffffffec00707947 */ /* 0x000fea000383ffff */
.L_x_95:
[----:B0-----:R0:W2:Y:S02]  /*eb90*/  SYNCS.PHASECHK.TRANS64.TRYWAIT P1, [R5+URZ+0x38860], R4 ;  /* 0x03886004050075a7 */ /* 0x0010a4000802017f */
[----:B--2---:R-:W-:Y:S05]  /*eba0*/  @!P1 NANOSLEEP.SYNCS 0x989680 ;  /* 0x009896800000995d */ /* 0x004fea0003900000 */
[----:B------:R-:W2:Y:S02]  /*ebb0*/  @!P1 SYNCS.PHASECHK.TRANS64 P1, [R5+URZ+0x38860], R4 ;  /* 0x03886004050095a7 */ /* 0x000ea4000802007f */
[----:B--2---:R-:W-:Y:S05]  /*ebc0*/  @!P1 BRA `(.L_x_95) ;  /* 0xfffffffc00f09947 */ /* 0x004fea000383ffff */
[----:B------:R-:W-:Y:S05]  /*ebd0*/  BRA `(.L_x_136) ;  /* 0xffffffec00747947 */ /* 0x000fea000383ffff */
.L_x_97:
[----:B--2---:R2:W3:Y:S02]  /*ebe0*/  SYNCS.PHASECHK.TRANS64.TRYWAIT P1, [R3+URZ+0x38860], R0 ;  /* 0x03886000030075a7 */ /* 0x0044e4000802017f */
[----:B---3--:R-:W-:Y:S05]  /*ebf0*/  @!P1 NANOSLEEP.SYNCS 0x989680 ;  /* 0x009896800000995d */ /* 0x008fea0003900000 */
[----:B------:R-:W3:Y:S02]  /*ec00*/  @!P1 SYNCS.PHASECHK.TRANS64 P1, [R3+URZ+0x38860], R0 ;  /* 0x03886000030095a7 */ /* 0x000ee4000802007f */
[----:B---3--:R-:W-:Y:S05]  /*ec10*/  @!P1 BRA `(.L_x_97) ;  /* 0xfffffffc00f09947 */ /* 0x008fea000383ffff */
[----:B------:R-:W-:Y:S05]  /*ec20*/  BRA `(.L_x_137) ;  /* 0xffffffec00747947 */ /* 0x000fea000383ffff */
.L_x_99:
[----:B---3--:R3:W4:Y:S02]  /*ec30*/  SYNCS.PHASECHK.TRANS64.TRYWAIT P0, [R5+URZ+0x38880], R4 ;  /* 0x03888004050075a7 */ /* 0x008724000800017f */
[----:B----4-:R-:W-:Y:S05]  /*ec40*/  @!P0 NANOSLEEP.SYNCS 0x989680 ;  /* 0x009896800000895d */ /* 0x010fea0003900000 */
[----:B------:R-:W4:Y:S02]  /*ec50*/  @!P0 SYNCS.PHASECHK.TRANS64 P0, [R5+URZ+0x38880], R4 ;  /* 0x03888004050085a7 */ /* 0x000f24000800007f */
[----:B----4-:R-:W-:Y:S05]  /*ec60*/  @!P0 BRA `(.L_x_99) ;  /* 0xfffffffc00f08947 */ /* 0x010fea000383ffff */
[----:B------:R-:W-:Y:S05]  /*ec70*/  BRA `(.L_x_100) ;  /* 0xffffffec00707947 */ /* 0x000fea000383ffff */
.L_x_138:
[----:B------:R-:W-:-:S00]  /*ec80*/  BRA `(.L_x_138) ;  /* 0xfffffffc00fc7947 */ /* 0x000fc0000383ffff */
[----:B------:R-:W-:-:S00]  /*ec90*/  NOP ;  /* 0x0000000000007918 */ /* 0x000fc00000000000 */
        /* <DEDUP_REMOVED lines=14> */
.L_x_2896:


//--------------------- .text._ZN7cutlass13device_kernelIN5flash11enable_sm90INS1_16FlashAttnFwdSm90INS1_25CollectiveMainloopFwdSm90ILi2EN4cute5tupleIJNS5_1CILi1EEES8_S8_EEENS6_IJNS7_ILi128EEESA_NS7_ILi256EEEEEELi256ENS_12float_e4m3_tEfNS_4arch4Sm90ELb0ELb0ELb0ELb1ELb0ELb0ELb0ELb1ELb1ELb1ELb0ELb0EEENS1_21CollectiveEpilogueFwdINS6_IJSA_SB_SA_EEES9_NS_10bfloat16_tESF_Li256ELb1ELb1ELb0ELb1EEENS1_36VarlenDynamicPersistentTileSchedulerILi128ELi128ELi256ELi128ELb0ELb1ELb1ELb0ELb1ELb1EEEEEEEEEvNT_6ParamsE --------------------------
	.section	.text._ZN7cutlass13device_kernelIN5flash11enable_sm90INS1_16FlashAttnFwdSm90INS1_25CollectiveMainloopFwdSm90ILi2EN4cute5tupleIJNS5_1CILi1EEES8_S8_EEENS6_IJNS7_ILi128EEESA_NS7_ILi256EEEEEELi256ENS_12float_e4m3_tEfNS_4arch4Sm90ELb0ELb0ELb0ELb1ELb0ELb0ELb0ELb1ELb1ELb1ELb0ELb0EEENS1_21CollectiveEpilogueFwdINS6_IJSA_SB_SA_EEES9_NS_10bfloat16_tESF_Li256ELb1ELb1ELb0ELb1EEENS1_36VarlenDynamicPersistentTileSchedulerILi128ELi128ELi256ELi128ELb0ELb1ELb1ELb0ELb1ELb1EEEEEEEEEvNT_6ParamsE,"ax",@progbits
	.align	128
.text._ZN7cutlass13device_kernelIN5flash11enable_sm90INS1_16FlashAttnFwdSm90INS1_25CollectiveMainloopFwdSm90ILi2EN4cute5tupleIJNS5_1CILi1EEES8_S8_EEENS6_IJNS7_ILi128EEESA_NS7_ILi256EEEEEELi256ENS_12float_e4m3_tEfNS_4arch4Sm90ELb0ELb0ELb0ELb1ELb0ELb0ELb0ELb1ELb1ELb1ELb0ELb0EEENS1_21CollectiveEpilogueFwdINS6_IJSA_SB_SA_EEES9_NS_10bfloat16_tESF_Li256ELb1ELb1ELb0ELb1EEENS1_36VarlenDynamicPersistentTileSchedulerILi128ELi128ELi256ELi128ELb0ELb1ELb1ELb0ELb1ELb1EEEEEEEEEvNT_6ParamsE:
        .type           _ZN7cutlass13device_kernelIN5flash11enable_sm90INS1_16FlashAttnFwdSm90INS1_25CollectiveMainloopFwdSm90ILi2EN4cute5tupleIJNS5_1CILi1EEES8_S8_EEENS6_IJNS7_ILi128EEESA_NS7_ILi256EEEEEELi256ENS_12float_e4m3_tEfNS_4arch4Sm90ELb0ELb0ELb0ELb1ELb0ELb0ELb0ELb1ELb1ELb1ELb0ELb0EEENS1_21CollectiveEpilogueFwdINS6_IJSA_SB_SA_EEES9_NS_10bfloat16_tESF_Li256ELb1ELb1ELb0ELb1EEENS1_36VarlenDynamicPersistentTileSchedulerILi128ELi128ELi256ELi128ELb0ELb1ELb1ELb0ELb1ELb1EEEEEEEEEvNT_6ParamsE,@function
        .size           _ZN7cutlass13device_kernelIN5flash11enable_sm90INS1_16FlashAttnFwdSm90INS1_25CollectiveMainloopFwdSm90ILi2EN4cute5tupleIJNS5_1CILi1EEES8_S8_EEENS6_IJNS7_ILi128EEESA_NS7_ILi256EEEEEELi256ENS_12float_e4m3_tEfNS_4arch4Sm90ELb0ELb0ELb0ELb1ELb0ELb0ELb0ELb1ELb1ELb1ELb0ELb0EEENS1_21CollectiveEpilogueFwdINS6_IJSA_SB_SA_EEES9_NS_10bfloat16_tESF_Li256ELb1ELb1ELb0ELb1EEENS1_36VarlenDynamicPersistentTileSchedulerILi128ELi128ELi256ELi128ELb0ELb1ELb1ELb0ELb1ELb1EEEEEEEEEvNT_6ParamsE,(.L_x_2897 - _ZN7cutlass13device_kernelIN5flash11enable_sm90INS1_16FlashAttnFwdSm90INS1_25CollectiveMainloopFwdSm90ILi2EN4cute5tupleIJNS5_1CILi1EEES8_S8_EEENS6_IJNS7_ILi128EEESA_NS7_ILi256EEEEEELi256ENS_12float_e4m3_tEfNS_4arch4Sm90ELb0ELb0ELb0ELb1ELb0ELb0ELb0ELb1ELb1ELb1ELb0ELb0EEENS1_21CollectiveEpilogueFwdINS6_IJSA_SB_SA_EEES9_NS_10bfloat16_tESF_Li256ELb1ELb1ELb0ELb1EEENS1_36VarlenDynamicPersistentTileSchedulerILi128ELi128ELi256ELi128ELb0ELb1ELb1ELb0ELb1ELb1EEEEEEEEEvNT_6ParamsE)
        .other          _ZN7cutlass13device_kernelIN5flash11enable_sm90INS1_16FlashAttnFwdSm90INS1_25CollectiveMainloopFwdSm90ILi2EN4cute5tupleIJNS5_1CILi1EEES8_S8_EEENS6_IJNS7_ILi128EEESA_NS7_ILi256EEEEEELi256ENS_12float_e4m3_tEfNS_4arch4Sm90ELb0ELb0ELb0ELb1ELb0ELb0ELb0ELb1ELb1ELb1ELb0ELb0EEENS1_21CollectiveEpilogueFwdINS6_IJSA_SB_SA_EEES9_NS_10bfloat16_tESF_Li256ELb1ELb1ELb0ELb1EEENS1_36VarlenDynamicPersistentTileSchedulerILi128ELi128ELi256ELi128ELb0ELb1ELb1ELb0ELb1ELb1EEEEEEEEEvNT_6ParamsE,@"STO_CUDA_ENTRY STV_DEFAULT"
_ZN7cutlass13device_kernelIN5flash11enable_sm90INS1_16FlashAttnFwdSm90INS1_25CollectiveMainloopFwdSm90ILi2EN4cute5tupleIJNS5_1CILi1EEES8_S8_EEENS6_IJNS7_ILi128EEESA_NS7_ILi256EEEEEELi256ENS_12float_e4m3_tEfNS_4arch4Sm90ELb0ELb0ELb0ELb1ELb0ELb0ELb0ELb1ELb1ELb1ELb0ELb0EEENS1_21CollectiveEpilogueFwdINS6_IJSA_SB_SA_EEES9_NS_10bfloat16_tESF_Li256ELb1ELb1ELb0ELb1EEENS1_36VarlenDynamicPersistentTileSchedulerILi128ELi128ELi256ELi128ELb0ELb1ELb1ELb0ELb1ELb1EEEEEEEEEvNT_6ParamsE:
        /* <DEDUP_REMOVED lines=18> */
.L_x_140:
[----:B------:R-:W-:Y:S05]  /*0120*/  BSYNC B0 ;  /* 0x0000000000007941 */ /* 0x000fea0003800000 */
.L_x_139:
        /* <DEDUP_REMOVED lines=41> */
.L_x_141:
        /* <DEDUP_REMOVED lines=22> */
.L_x_142:
        /* <DEDUP_REMOVED lines=18> */
.L_x_143:
        /* <DEDUP_REMOVED lines=22> */
.L_x_144:
        /* <DEDUP_REMOVED lines=22> */
.L_x_145:
[----:B------:R-:W-:Y:S01]  /*0900*/  PLOP3.LUT P0, PT, PT, PT, UP0, 0x80, 0x0 ;  /* 0x000000000000781c */ /* 0x000fe20003f0f008 */
[----:B------:R-:W-:Y:S01]  /*0910*/  UMOV UR38, 0x1 ;  /* 0x0000000100267882 */ /* 0x000fe20000000000 */
[----:B------:R-:W-:Y:S01]  /*0920*/  NOP ;  /* 0x0000000000007918 */ /* 0x000fe20000000000 */
[----:B------:R-:W-:Y:S01]  /*0930*/  USEL UR38, UR38, 0x2, !UP0 ;  /* 0x0000000226267887 */ /* 0x000fe2000c000000 */
[----:B------:R-:W-:Y:S01]  /*0940*/  ULDC.64 UR48, c[0x0][0x208] ;  /* 0x0000820000307ab9 */ /* 0x000fe20000000a00 */
[----:B012-4-:R-:W-:Y:S08]  /*0950*/  BAR.SYNC.DEFER_BLOCKING 0x0 ;  /* 0x0000000000007b1d */ /* 0x017ff00000010000 */
[----:B------:R-:W-:Y:S05]  /*0960*/  @!P0 BRA `(.L_x_146) ;  /* 0x000000ac000c8947 */ /* 0x000fea0003800000 */
.L_x_147:
[----:B------:R-:W-:-:S08]  /*0970*/  NOP ;  /* 0x0000000000007918 */ /* 0x000fd00000000000 */
[----:B------:R-:W0:Y:S02]  /*0980*/  USETMAXREG.TRY_ALLOC.CTAPOOL UP0, 0xf0 ;  /* 0x000000f0000079c8 */ /* 0x000e240008000600 */
[----:B0-----:R-:W-:-:S13]  /*0990*/  PLOP3.LUT P0, PT, PT, PT, UP0, 0x80, 0x0 ;  /* 0x000000000000781c */ /* 0x001fda0003f0f008 */
[----:B------:R-:W-:Y:S05]  /*09a0*/  @!P0 BRA `(.L_x_147) ;  /* 0xfffffffc00f08947 */ /* 0x000fea000383ffff */
[----:B------:R-:W0:Y:S01]  /*09b0*/  S2R R2, SR_TID.X ;  /* 0x0000000000027919 */ /* 0x000e220000002100 */
[----:B------:R-:W1:Y:S01]  /*09c0*/  S2UR UR5, SR_CgaCtaId ;  /* 0x00000000000579c3 */ /* 0x000e620000008800 */
[----:B------:R-:W-:-:S07]  /*09d0*/  UMOV UR4, 0x400 ;  /* 0x0000040000047882 */ /* 0x000fce0000000000 */
[----:B------:R-:W-:Y:S06]  /*09e0*/  BAR.ARV 0x8, 0x180 ;  /* 0x0206000000007b1d */ /* 0x000fec0000002000 */
[----:B-1----:R-:W-:Y:S01]  /*09f0*/  ULEA UR4, UR5, UR4, 0x18 ;  /* 0x0000000405047291 */ /* 0x002fe2000f8ec03f */
[----:B0-----:R-:W-:-:S04]  /*0a00*/  LOP3.LUT R0, R2, 0xffffff80, RZ, 0xc0, !PT ;  /* 0xffffff8002007812 */ /* 0x001fc800078ec0ff */
[----:B------:R-:W-:-:S13]  /*0a10*/  ISETP.NE.AND P0, PT, R0, 0x80, PT ;  /* 0x000000800000780c */ /* 0x000fda0003f05270 */
[----:B------:R-:W-:Y:S08]  /*0a20*/  @!P0 BAR.ARV 0x9, 0x100 ;  /* 0x0244000000008b1d */ /* 0x000ff00000002000 */
[----:B------:R-:W-:Y:S06]  /*0a30*/  BAR.SYNC.DEFER_BLOCKING 0x5, 0x180 ;  /* 0x0146000000007b1d */ /* 0x000fec0000010000 */
[----:B------:R-:W0:Y:S01]  /*0a40*/  LDS.128 R48, [UR4+0x388d0] ;  /* 0x0388d004ff307984 */ /* 0x000e220008000c00 */
[----:B------:R-:W-:Y:S01]  /*0a50*/  ULDC UR4, c[0x0][0xc3c] ;  /* 0x00030f0000047ab9 */ /* 0x000fe20000000800 */
[----:B------:R-:W-:Y:S06]  /*0a60*/  BAR.ARV 0x4, 0x180 ;  /* 0x0106000000007b1d */ /* 0x000fec0000002000 */
[----:B0-----:R-:W-:-:S13]  /*0a70*/  ISETP.GE.AND P0, PT, R51, UR4, PT ;  /* 0x0000000433007c0c */ /* 0x001fda000bf06270 */
[----:B------:R-:W-:Y:S05]  /*0a80*/  @P0 EXIT ;  /* 0x000000000000094d */ /* 0x000fea0003800000 */
[----:B------:R-:W-:Y:S01]  /*0a90*/  VIADD R11, R2, 0xffffff80 ;  /* 0xffffff80020b7836 */ /* 0x000fe20000000000 */
[----:B------:R-:W-:Y:S01]  /*0aa0*/  R2UR UR5, R49 ;  /* 0x00000000310572ca */ /* 0x000fe200000e0000 */
[----:B------:R-:W-:Y:S01]  /*0ab0*/  ULOP3.LUT UR45, UR38, 0x1, URZ, 0xfc, !UPT ;  /* 0x00000001262d7892 */ /* 0x000fe2000f8efc3f */
[----:B------:R-:W-:Y:S01]  /*0ac0*/  R2UR UR46, R50 ;  /* 0x00000000322e72ca */ /* 0x000fe200000e0000 */
[----:B------:R-:W-:Y:S01]  /*0ad0*/  UMOV UR44, URZ ;  /* 0x0000003f002c7c82 */ /* 0x000fe20008000000 */
[----:B------:R-:W-:Y:S01]  /*0ae0*/  SHF.R.S32.HI R0, RZ, 0x1f, R11 ;  /* 0x0000001fff007819 */ /* 0x000fe2000001140b */
[----:B------:R-:W-:Y:S01]  /*0af0*/  UMOV UR43, URZ ;  /* 0x0000003f002b7c82 */ /* 0x000fe20008000000 */
[----:B------:R-:W-:Y:S02]  /*0b00*/  UMOV UR52, URZ ;  /* 0x0000003f00347c82 */ /* 0x000fe40008000000 */
[CC--:B------:R-:W-:Y:S02]  /*0b10*/  LEA.HI R2, R0.reuse, R11.reuse, RZ, 0x7 ;  /* 0x0000000b00027211 */ /* 0x0c0fe400078f38ff */
[----:B------:R-:W-:-:S02]  /*0b20*/  LEA.HI R4, R0, R11, RZ, 0x5 ;  /* 0x0000000b00047211 */ /* 0x000fc400078f28ff */
[----:B------:R-:W-:Y:S02]  /*0b30*/  LOP3.LUT R232, R2, 0xffffff80, RZ, 0xc0, !PT ;  /* 0xffffff8002e87812 */ /* 0x000fe400078ec0ff */
[----:B------:R-:W-:Y:S01]  /*0b40*/  LEA.HI R3, R0, R11, RZ, 0x4 ;  /* 0x0000000b00037211 */ /* 0x000fe200078f20ff */
[----:B------:R-:W-:Y:S01]  /*0b50*/  IMAD.SHL.U32 R5, R4, 0x20, RZ ;  /* 0x0000002004057824 */ /* 0x000fe200078e00ff */
[----:B------:R-:W-:Y:S01]  /*0b60*/  SHF.R.S32.HI R233, RZ, 0x7, R2 ;  /* 0x00000007ffe97819 */ /* 0x000fe20000011402 */
[----:B------:R-:W-:Y:S01]  /*0b70*/  IMAD.IADD R232, R11, 0x1, -R232 ;  /* 0x000000010be87824 */ /* 0x000fe200078e0ae8 */
[----:B------:R-:W-:Y:S02]  /*0b80*/  LOP3.LUT R4, R3, 0x3fffff0, RZ, 0xc0, !PT ;  /* 0x03fffff003047812 */ /* 0x000fe400078ec0ff */
[----:B------:R-:W-:Y:S02]  /*0b90*/  LOP3.LUT R5, R5, 0xfffffc00, RZ, 0xc0, !PT ;  /* 0xfffffc0005057812 */ /* 0x000fe400078ec0ff */
[----:B------:R-:W-:Y:S01]  /*0ba0*/  SHF.R.S32.HI R7, RZ, 0x1f, R232 ;  /* 0x0000001fff077819 */ /* 0x000fe200000114e8 */
[----:B------:R-:W-:Y:S01]  /*0bb0*/  IMAD.IADD R4, R11, 0x1, -R4 ;  /* 0x000000010b047824 */ /* 0x000fe200078e0a04 */
[----:B------:R-:W-:-:S02]  /*0bc0*/  SHF.R.S32.HI R6, RZ, 0x4, R3 ;  /* 0x00000004ff067819 */ /* 0x000fc40000011403 */
[----:B------:R-:W-:Y:S01]  /*0bd0*/  LEA.HI R8, R7, R232, RZ, 0x2 ;  /* 0x000000e807087211 */ /* 0x000fe200078f10ff */
[----:B------:R-:W-:Y:S01]  /*0be0*/  IMAD R4, R4, 0x40, R5 ;  /* 0x0000004004047824 */ /* 0x000fe200078e0205 */
[----:B------:R-:W-:Y:S02]  /*0bf0*/  LEA.HI R3, R3, R6, RZ, 0x1 ;  /* 0x0000000603037211 */ /* 0x000fe400078f08ff */
[----:B------:R-:W-:Y:S02]  /*0c00*/  LEA.HI R5, R0, R11, RZ, 0x2 ;  /* 0x0000000b00057211 */ /* 0x000fe400078f10ff */
[--C-:B------:R-:W-:Y:S02]  /*0c10*/  SHF.R.S32.HI R9, RZ, 0x2, R8.reuse ;  /* 0x00000002ff097819 */ /* 0x100fe40000011408 */
[----:B------:R-:W-:Y:S02]  /*0c20*/  SHF.R.S32.HI R10, RZ, 0x1f, R8 ;  /* 0x0000001fff0a7819 */ /* 0x000fe40000011408 */
[----:B------:R-:W-:-:S02]  /*0c30*/  LOP3.LUT R3, R3, 0x1ffffffe, RZ, 0xc0, !PT ;  /* 0x1ffffffe03037812 */ /* 0x000fc400078ec0ff */
[----:B------:R-:W-:Y:S02]  /*0c40*/  LOP3.LUT R5, R5, 0xfffffffc, RZ, 0xc0, !PT ;  /* 0xfffffffc05057812 */ /* 0x000fe400078ec0ff */
[----:B------:R-:W-:Y:S01]  /*0c50*/  LEA.HI R0, R0, R11, RZ, 0x3 ;  /* 0x0000000b00007211 */ /* 0x000fe200078f18ff */
[----:B------:R-:W-:Y:S01]  /*0c60*/  IMAD.IADD R3, R6, 0x1, -R3 ;  /* 0x0000000106037824 */ /* 0x000fe200078e0a03 */
[----:B------:R-:W-:Y:S01]  /*0c70*/  LEA.HI R10, R10, R9, RZ, 0x3 ;  /* 0x000000090a0a7211 */ /* 0x000fe200078f18ff */
[----:B------:R-:W-:Y:S01]  /*0c80*/  IMAD.IADD R5, R11, 0x1, -R5 ;  /* 0x000000010b057824 */ /* 0x000fe200078e0a05 */
[----:B------:R-:W-:Y:S01]  /*0c90*/  LOP3.LUT R22, R0, 0xfffffff8, RZ, 0xc0, !PT ;  /* 0xfffffff800167812 */ /* 0x000fe200078ec0ff */
[----:B------:R-:W-:Y:S01]  /*0ca0*/  IMAD R237, R3, 0x8, R4 ;  /* 0x0000000803ed7824 */ /* 0x000fe200078e0204 */
[----:B------:R-:W-:Y:S01]  /*0cb0*/  LOP3.LUT R10, R10, 0xfffffff8, RZ, 0xc0, !PT ;  /* 0xfffffff80a0a7812 */ /* 0x000fe200078ec0ff */
[----:B------:R-:W-:Y:S01]  /*0cc0*/  IMAD.MOV.U32 R6, RZ, RZ, 0x80 ;  /* 0x00000080ff067424 */ /* 0x000fe200078e00ff */
[----:B------:R-:W-:Y:S01]  /*0cd0*/  LEA.HI R7, R7, R232, RZ, 0x5 ;  /* 0x000000e807077211 */ /* 0x000fe200078f28ff */
[----:B------:R-:W-:Y:S01]  /*0ce0*/  IMAD.IADD R22, R11, 0x1, -R22 ;  /* 0x000000010b167824 */ /* 0x000fe200078e0a16 */
[----:B------:R-:W-:Y:S01]  /*0cf0*/  LEA.HI R2, R2, R233, RZ, 0x1 ;  /* 0x000000e902027211 */ /* 0x000fe200078f08ff */
[----:B------:R-:W-:Y:S01]  /*0d00*/  IMAD.IADD R10, R9, 0x1, -R10 ;  /* 0x00000001090a7824 */ /* 0x000fe200078e0a0a */
[----:B------:R-:W-:Y:S01]  /*0d10*/  LEA.HI R3, R5, R5, RZ, 0x1 ;  /* 0x0000000505037211 */ /* 0x000fe200078f08ff */
[----:B------:R-:W-:Y:S01]  /*0d20*/  IMAD.SHL.U32 R16, R22, 0x8, RZ ;  /* 0x0000000816107824 */ /* 0x000fe200078e00ff */
[----:B------:R-:W-:-:S02]  /*0d30*/  SHF.R.S32.HI R7, RZ, 0x5, R7 ;  /* 0x00000005ff077819 */ /* 0x000fc40000011407 */
[----:B------:R-:W-:Y:S01]  /*0d40*/  LOP3.LUT R2, R2, 0x3fffffe, RZ, 0xc0, !PT ;  /* 0x03fffffe02027812 */ /* 0x000fe200078ec0ff */
[----:B------:R-:W-:Y:S01]  /*0d50*/  VIADD R18, R16, 0x40 ;  /* 0x0000004010127836 */ /* 0x000fe20000000000 */
[----:B------:R-:W-:Y:S01]  /*0d60*/  LOP3.LUT R9, R8, 0x7ffffffc, RZ, 0xc0, !PT ;  /* 0x7ffffffc08097812 */ /* 0x000fe200078ec0ff */
[----:B------:R-:W-:Y:S01]  /*0d70*/  IMAD R7, R7, 0x10, R10 ;  /* 0x0000001007077824 */ /* 0x000fe200078e020a */
[----:B------:R-:W-:Y:S01]  /*0d80*/  LOP3.LUT R4, R3, 0x1ffffffe, RZ, 0xc0, !PT ;  /* 0x1ffffffe03047812 */ /* 0x000fe200078ec0ff */
[----:B------:R-:W-:Y:S01]  /*0d90*/  IMAD.IADD R2, R233, 0x1, -R2 ;  /* 0x00000001e9027824 */ /* 0x000fe200078e0a02 */
[----:B------:R-:W-:Y:S01]  /*0da0*/  SHF.R.S32.HI R23, RZ, 0x3, R0 ;  /* 0x00000003ff177819 */ /* 0x000fe20000011400 */
[C---:B------:R-:W-:Y:S01]  /*0db0*/  VIADD R17, R16.reuse, 0x80 ;  /* 0x0000008010117836 */ /* 0x040fe20000000000 */
[----:B------:R-:W-:Y:S01]  /*0dc0*/  SHF.R.S32.HI R0, RZ, 0x1f, R16 ;  /* 0x0000001fff007819 */ /* 0x000fe20000011410 */
[----:B------:R-:W-:Y:S01]  /*0dd0*/  VIADD R19, R16, 0xc0 ;  /* 0x000000c010137836 */ /* 0x000fe20000000000 */
[----:B------:R-:W-:Y:S01]  /*0de0*/  SHF.R.S32.HI R3, RZ, 0x1f, R18 ;  /* 0x0000001fff037819 */ /* 0x000fe20000011412 */
[----:B------:R-:W-:-:S02]  /*0df0*/  IMAD.IADD R9, R232, 0x1, -R9 ;  /* 0x00000001e8097824 */ /* 0x000fc400078e0a09 */
[----:B------:R-:W-:Y:S01]  /*0e00*/  IMAD.IADD R5, R5, 0x1, -R4 ;  /* 0x0000000105057824 */ /* 0x000fe200078e0a04 */
[----:B------:R-:W-:Y:S01]  /*0e10*/  SHF.R.S32.HI R0, RZ, 0x1f, R19 ;  /* 0x0000001fff007819 */ /* 0x000fe20000011413 */
[----:B------:R-:W-:Y:S01]  /*0e20*/  IMAD R234, R2, 0x40, R7 ;  /* 0x0000004002ea7824 */ /* 0x000fe200078e0207 */
[----:B------:R-:W-:Y:S01]  /*0e30*/  SHF.R.S32.HI R2, RZ, 0x1f, R17 ;  /* 0x0000001fff027819 */ /* 0x000fe20000011411 */
[----:B------:R-:W-:Y:S02]  /*0e40*/  IMAD R235, R9, -0x2, R6 ;  /* 0xfffffffe09eb7824 */ /* 0x000fe400078e0206 */
[----:B------:R-:W-:-:S07]  /*0e50*/  IMAD R236, R5, 0x8, R234 ;  /* 0x0000000805ec7824 */ /* 0x000fce00078e02ea */
.L_x_191:
[----:B012---:R-:W0:Y:S01]  /*0e60*/  LDC.64 R2, c[0x0][0xc88] ;  /* 0x00032200ff027b82 */ /* 0x007e220000000a00 */
[----:B------:R-:W-:Y:S01]  /*0e70*/  ULDC.64 UR6, c[0x0][0x990] ;  /* 0x0002640000067ab9 */ /* 0x000fe20000000a00 */
[----:B------:R-:W-:Y:S01]  /*0e80*/  ULDC.64 UR8, c[0x0][0x998] ;  /* 0x0002660000087ab9 */ /* 0x000fe20000000a00 */
[----:B0-----:R-:W-:-:S06]  /*0e90*/  IMAD.WIDE R2, R51, 0x4, R2 ;  /* 0x0000000433027825 */ /* 0x001fcc00078e0202 */
[----:B------:R-:W2:Y:S01]  /*0ea0*/  LDG.E R2, desc[UR48][R2.64] ;  /* 0x0000003002027981 */ /* 0x000ea2000c1e1900 */
[----:B------:R-:W-:Y:S01]  /*0eb0*/  UISETP.NE.U32.AND UP0, UPT, UR6, URZ, UPT ;  /* 0x0000003f0600728c */ /* 0x000fe2000bf05070 */
[----:B------:R-:W-:Y:S01]  /*0ec0*/  IMAD.MOV.U32 R11, RZ, RZ, 0x3f800000 ;  /* 0x3f800000ff0b7424 */ /* 0x000fe200078e00ff */
[----:B------:R-:W-:Y:S01]  /*0ed0*/  UISETP.NE.U32.AND UP3, UPT, UR8, URZ, UPT ;  /* 0x0000003f0800728c */ /* 0x000fe2000bf65070 */
[----:B------:R-:W-:Y:S01]  /*0ee0*/  IMAD.MOV.U32 R0, RZ, RZ, 0x3f800000 ;  /* 0x3f800000ff007424 */ /* 0x000fe200078e00ff */
[----:B------:R-:W-:Y:S02]  /*0ef0*/  UISETP.NE.AND.EX UP0, UPT, UR7, URZ, UPT, UP0 ;  /* 0x0000003f0700728c */ /* 0x000fe4000bf05300 */
[----:B------:R-:W-:-:S04]  /*0f00*/  UISETP.NE.AND.EX UP3, UPT, UR9, URZ, UPT, UP3 ;  /* 0x0000003f0900728c */ /* 0x000fc8000bf65330 */
[----:B------:R-:W-:Y:S02]  /*0f10*/  PLOP3.LUT P2, PT, PT, PT, UP0, 0x80, 0x0 ;  /* 0x000000000000781c */ /* 0x000fe40003f4f008 */
[----:B------:R-:W-:-:S03]  /*0f20*/  PLOP3.LUT P3, PT, PT, PT, UP3, 0x80, 0x0 ;  /* 0x000000000000781c */ /* 0x000fc60003f6f038 */
[----:B------:R-:W-:Y:S01]  /*0f30*/  @UP0 ULDC.64 UR12, c[0x0][0x9a8] ;  /* 0x00026a00000c0ab9 */ /* 0x000fe20000000a00 */
[----:B------:R-:W-:Y:S01]  /*0f40*/  @UP0 ULDC.64 UR14, c[0x0][0x9b0] ;  /* 0x00026c00000e0ab9 */ /* 0x000fe20000000a00 */
[----:B------:R-:W-:Y:S01]  /*0f50*/  @UP3 ULDC.64 UR18, c[0x0][0x9b8] ;  /* 0x00026e0000123ab9 */ /* 0x000fe20000000a00 */
[----:B------:R-:W-:Y:S01]  /*0f60*/  @UP3 ULDC.64 UR20, c[0x0][0x9c0] ;  /* 0x0002700000143ab9 */ /* 0x000fe20000000a00 */
[----:B--2---:R-:W-:-:S13]  /*0f70*/  R2UR UR36, R2 ;  /* 0x00000000022472ca */ /* 0x004fda00000e0000 */
[----:B------:R-:W-:Y:S02]  /*0f80*/  USHF.R.S32.HI UR37, URZ, 0x1f, UR36 ;  /* 0x0000001f3f257899 */ /* 0x000fe40008011424 */
[----:B------:R-:W-:Y:S02]  /*0f90*/  @UP0 UIMAD.WIDE.U32 UR10, UR36, UR12, URZ ;  /* 0x0000000c240a02a5 */ /* 0x000fe4000f8e003f */
[----:B------:R-:W-:Y:S02]  /*0fa0*/  @UP0 UIMAD UR4, UR37, UR12, URZ ;  /* 0x0000000c250402a4 */ /* 0x000fe4000f8e023f */
[----:B------:R-:W-:Y:S02]  /*0fb0*/  @UP3 UIMAD.WIDE.U32 UR16, UR36, UR18, URZ ;  /* 0x00000012241032a5 */ /* 0x000fe4000f8e003f */
[----:B------:R-:W-:Y:S02]  /*0fc0*/  @UP0 UIMAD UR12, UR36, UR13, UR4 ;  /* 0x0000000d240c02a4 */ /* 0x000fe4000f8e0204 */
[----:B------:R-:W-:-:S02]  /*0fd0*/  @UP0 USHF.R.S32.HI UR4, URZ, 0x1f, UR46 ;  /* 0x0000001f3f040899 */ /* 0x000fc4000801142e */
[----:B------:R-:W-:Y:S02]  /*0fe0*/  @UP3 UIMAD UR13, UR37, UR18, URZ ;  /* 0x00000012250d32a4 */ /* 0x000fe4000f8e023f */
[----:B------:R-:W-:Y:S02]  /*0ff0*/  @UP0 UIADD3 UR11, UR11, UR12, URZ ;  /* 0x0000000c0b0b0290 */ /* 0x000fe4000fffe03f */
[----:B------:R-:W-:Y:S02]  /*1000*/  @UP0 UIMAD UR4, UR4, UR14, URZ ;  /* 0x0000000e040402a4 */ /* 0x000fe4000f8e023f */
[----:B------:R-:W-:Y:S02]  /*1010*/  @UP3 UIMAD UR18, UR36, UR19, UR13 ;  /* 0x00000013241232a4 */ /* 0x000fe4000f8e020d */
[----:B------:R-:W-:Y:S02]  /*1020*/  @UP3 USHF.R.S32.HI UR19, URZ, 0x1f, UR46 ;  /* 0x0000001f3f133899 */ /* 0x000fe4000801142e */
[----:B------:R-:W-:-:S02]  /*1030*/  @UP0 UIMAD UR4, UR46, UR15, UR4 ;  /* 0x0000000f2e0402a4 */ /* 0x000fc4000f8e0204 */
[----:B------:R-:W-:Y:S02]  /*1040*/  @UP0 UIMAD.WIDE.U32 UR14, UR46, UR14, UR10 ;  /* 0x0000000e2e0e02a5 */ /* 0x000fe4000f8e000a */
[----:B------:R-:W-:Y:S01]  /*1050*/  @UP3 UIADD3 UR17, UR17, UR18, URZ ;  /* 0x0000001211113290 */ /* 0x000fe2000fffe03f */
[----:B------:R-:W-:Y:S01]  /*1060*/  ULDC.64 UR10, c[0x0][0xa28] ;  /* 0x00028a00000a7ab9 */ /* 0x000fe20000000a00 */
[----:B------:R-:W-:Y:S01]  /*1070*/  ULDC.64 UR12, c[0x0][0xa20] ;  /* 0x00028800000c7ab9 */ /* 0x000fe20000000a00 */
[----:B------:R-:W-:Y:S02]  /*1080*/  @UP3 UIMAD UR18, UR19, UR20, URZ ;  /* 0x00000014131232a4 */ /* 0x000fe4000f8e023f */
[----:B------:R-:W-:Y:S02]  /*1090*/  UISETP.NE.U32.AND UP1, UPT, UR10, URZ, UPT ;  /* 0x0000003f0a00728c */ /* 0x000fe4000bf25070 */
[----:B------:R-:W-:Y:S02]  /*10a0*/  UISETP.NE.U32.AND UP2, UPT, UR12, URZ, UPT ;  /* 0x0000003f0c00728c */ /* 0x000fe4000bf45070 */
[----:B------:R-:W-:-:S02]  /*10b0*/  @UP3 UIMAD UR18, UR46, UR21, UR18 ;  /* 0x000000152e1232a4 */ /* 0x000fc4000f8e0212 */
[----:B------:R-:W-:Y:S02]  /*10c0*/  @UP3 UIMAD.WIDE.U32 UR16, UR46, UR20, UR16 ;  /* 0x000000142e1032a5 */ /* 0x000fe4000f8e0010 */
[----:B------:R-:W-:Y:S02]  /*10d0*/  UISETP.NE.AND.EX UP1, UPT, UR11, URZ, UPT, UP1 ;  /* 0x0000003f0b00728c */ /* 0x000fe4000bf25310 */
[----:B------:R-:W-:Y:S02]  /*10e0*/  UISETP.NE.AND.EX UP2, UPT, UR13, URZ, UPT, UP2 ;  /* 0x0000003f0d00728c */ /* 0x000fe4000bf45320 */
[----:B------:R-:W-:Y:S02]  /*10f0*/  @UP0 UIADD3 UR15, UR15, UR4, URZ ;  /* 0x000000040f0f0290 */ /* 0x000fe4000fffe03f */
[----:B------:R-:W-:Y:S01]  /*1100*/  @UP0 ULEA UR6, UP4, UR14, UR6, 0x2 ;  /* 0x000000060e060291 */ /* 0x000fe2000f88103f */
[----:B------:R-:W-:Y:S01]  /*1110*/  PLOP3.LUT P0, PT, PT, PT, UP1, 0x80, 0x0 ;  /* 0x000000000000781c */ /* 0x000fe20003f0f018 */
[----:B------:R-:W-:Y:S01]  /*1120*/  @UP3 UIADD3 UR4, UR17, UR18, URZ ;  /* 0x0000001211043290 */ /* 0x000fe2000fffe03f */
[----:B------:R-:W-:Y:S01]  /*1130*/  PLOP3.LUT P1, PT, PT, PT, UP2, 0x80, 0x0 ;  /* 0x000000000000781c */ /* 0x000fe20003f2f028 */
[----:B------:R-:W-:-:S02]  /*1140*/  @UP3 ULEA UR8, UP5, UR16, UR8, 0x2 ;  /* 0x0000000810083291 */ /* 0x000fc4000f8a103f */
[----:B------:R-:W-:Y:S01]  /*1150*/  @UP0 ULEA.HI.X UR7, UR14, UR7, UR15, 0x2, UP4 ;  /* 0x000000070e070291 */ /* 0x000fe2000a0f140f */
[----:B------:R-:W-:Y:S01]  /*1160*/  IMAD.U32 R6, RZ, RZ, UR6 ;  /* 0x00000006ff067e24 */ /* 0x000fe2000f8e00ff */
[----:B------:R-:W-:Y:S02]  /*1170*/  @UP3 ULEA.HI.X UR9, UR16, UR9, UR4, 0x2, UP5 ;  /* 0x0000000910093291 */ /* 0x000fe4000a8f1404 */
[----:B------:R-:W-:Y:S01]  /*1180*/  @UP1 ULEA UR10, UP0, UR36, UR10, 0x2 ;  /* 0x0000000a240a1291 */ /* 0x000fe2000f80103f */
[----:B------:R-:W-:Y:S01]  /*1190*/  IMAD.U32 R8, RZ, RZ, UR8 ;  /* 0x00000008ff087e24 */ /* 0x000fe2000f8e00ff */
[----:B------:R-:W-:Y:S01]  /*11a0*/  @UP2 ULEA UR12, UP3, UR36, UR12, 0x2 ;  /* 0x0000000c240c2291 */ /* 0x000fe2000f86103f */
[----:B------:R-:W-:Y:S01]  /*11b0*/  IMAD.U32 R7, RZ, RZ, UR7 ;  /* 0x00000007ff077e24 */ /* 0x000fe2000f8e00ff */
[----:B------:R-:W-:Y:S01]  /*11c0*/  @UP1 ULEA.HI.X UR11, UR36, UR11, UR37, 0x2, UP0 ;  /* 0x0000000b240b1291 */ /* 0x000fe200080f1425 */
[----:B------:R-:W-:Y:S01]  /*11d0*/  IMAD.U32 R9, RZ, RZ, UR9 ;  /* 0x00000009ff097e24 */ /* 0x000fe2000f8e00ff */
[----:B------:R-:W-:-:S02]  /*11e0*/  @UP2 ULEA.HI.X UR13, UR36, UR13, UR37, 0x2, UP3 ;  /* 0x0000000d240d2291 */ /* 0x000fc400098f1425 */
[----:B------:R-:W2:Y:S01]  /*11f0*/  @P2 LDG.E R11, desc[UR48][R6.64] ;  /* 0x00000030060b2981 */ /* 0x000ea2000c1e1900 */
[----:B------:R-:W-:Y:S01]  /*1200*/  IMAD.U32 R2, RZ, RZ, UR10 ;  /* 0x0000000aff027e24 */ /* 0x000fe2000f8e00ff */
[----:B------:R-:W-:Y:S01]  /*1210*/  ULDC.64 UR6, c[0x0][0x418] ;  /* 0x0001060000067ab9 */ /* 0x000fe20000000a00 */
[----:B------:R-:W-:Y:S01]  /*1220*/  ULDC UR4, c[0x0][0x424] ;  /* 0x0001090000047ab9 */ /* 0x000fe20000000800 */
[----:B------:R0:W2:Y:S01]  /*1230*/  @P3 LDG.E R0, desc[UR48][R8.64] ;  /* 0x0000003008003981 */ /* 0x0000a2000c1e1900 */
[----:B------:R-:W-:Y:S02]  /*1240*/  IMAD.U32 R4, RZ, RZ, UR12 ;  /* 0x0000000cff047e24 */ /* 0x000fe4000f8e00ff */
[----:B------:R-:W-:Y:S02]  /*1250*/  IMAD.U32 R3, RZ, RZ, UR11 ;  /* 0x0000000bff037e24 */ /* 0x000fe4000f8e00ff */
[----:B------:R-:W-:-:S03]  /*1260*/  IMAD.U32 R5, RZ, RZ, UR13 ;  /* 0x0000000dff057e24 */ /* 0x000fc6000f8e00ff */
[----:B---3--:R-:W3:Y:S04]  /*1270*/  @P0 LDG.E R2, desc[UR48][R2.64] ;  /* 0x0000003002020981 */ /* 0x008ee8000c1e1900 */
[----:B----4-:R-:W4:Y:S01]  /*1280*/  @P1 LDG.E R4, desc[UR48][R4.64] ;  /* 0x0000003004041981 */ /* 0x010f22000c1e1900 */
[----:B------:R-:W-:Y:S01]  /*1290*/  UISETP.NE.U32.AND UP0, UPT, UR6, URZ, UPT ;  /* 0x0000003f0600728c */ /* 0x000fe2000bf05070 */
[----:B------:R-:W-:Y:S01]  /*12a0*/  CS2R R20, SRZ ;  /* 0x0000000000147805 */ /* 0x000fe2000001ff00 */
[----:B------:R-:W-:Y:S01]  /*12b0*/  UMOV UR50, URZ ;  /* 0x0000003f00327c82 */ /* 0x000fe20008000000 */
[----:B------:R-:W-:Y:S01]  /*12c0*/  ULDC UR6, c[0x0][0x2f0] ;  /* 0x0000bc0000067ab9 */ /* 0x000fe20000000800 */
[----:B------:R-:W-:Y:S01]  /*12d0*/  UISETP.NE.AND.EX UP0, UPT, UR7, URZ, UPT, UP0 ;  /* 0x0000003f0700728c */ /* 0x000fe2000bf05300 */
[----:B------:R-:W-:Y:S01]  /*12e0*/  CS2R R30, SRZ ;  /* 0x00000000001e7805 */ /* 0x000fe2000001ff00 */
[----:B------:R-:W-:Y:S01]  /*12f0*/  UMOV UR40, UR5 ;  /* 0x0000000500287c82 */ /* 0x000fe20008000000 */
[----:B------:R-:W-:Y:S01]  /*1300*/  ULDC UR7, c[0x0][0x988] ;  /* 0x0002620000077ab9 */ /* 0x000fe20000000800 */
[----:B------:R-:W-:Y:S01]  /*1310*/  USEL UR4, UR4, 0x1, UP0 ;  /* 0x0000000104047887 */ /* 0x000fe20008000000 */
[----:B------:R-:W-:-:S02]  /*1320*/  CS2R R124, SRZ ;  /* 0x00000000007c7805 */ /* 0x000fc4000001ff00 */
[----:B------:R-:W-:Y:S02]  /*1330*/  CS2R R34, SRZ ;  /* 0x0000000000227805 */ /* 0x000fe4000001ff00 */
[----:B------:R-:W-:Y:S01]  /*1340*/  CS2R R128, SRZ ;  /* 0x0000000000807805 */ /* 0x000fe2000001ff00 */
[----:B------:R-:W-:Y:S01]  /*1350*/  UIMAD UR4, UR4, UR6, URZ ;  /* 0x00000006040472a4 */ /* 0x000fe2000f8e023f */
        /* <DEDUP_REMOVED lines=50> */
[----:B------:R-:W-:Y:S02]  /*1680*/  IMAD.MOV.U32 R166, RZ, RZ, RZ ;  /* 0x000000ffffa67224 */ /* 0x000fe400078e00ff */
[----:B0-----:R-:W-:Y:S02]  /*1690*/  IMAD.MOV.U32 R9, RZ, RZ, RZ ;  /* 0x000000ffff097224 */ /* 0x001fe400078e00ff */
[----:B------:R-:W-:-:S02]  /*16a0*/  IMAD.MOV.U32 R168, RZ, RZ, RZ ;  /* 0x000000ffffa87224 */ /* 0x000fc400078e00ff */
[----:B------:R-:W-:Y:S02]  /*16b0*/  IMAD.MOV.U32 R6, RZ, RZ, RZ ;  /* 0x000000ffff067224 */ /* 0x000fe400078e00ff */
[----:B--2---:R-:W-:Y:S01]  /*16c0*/  FMUL.FTZ R0, R11, R0 ;  /* 0x000000000b007220 */ /* 0x004fe20000410000 */
[----:B------:R-:W-:-:S03]  /*16d0*/  IMAD.MOV.U32 R11, RZ, RZ, RZ ;  /* 0x000000ffff0b7224 */ /* 0x000fc600078e00ff */
[----:B------:R-:W-:Y:S01]  /*16e0*/  FMUL.FTZ R0, R0, UR7 ;  /* 0x0000000700007c20 */ /* 0x000fe20008410000 */
[----:B---3--:R-:W-:-:S04]  /*16f0*/  @P0 R2UR UR50, R2 ;  /* 0x00000000023202ca */ /* 0x008fc800000e0000 */
[----:B------:R-:W-:Y:S01]  /*1700*/  R2UR UR39, R0 ;  /* 0x00000000002772ca */ /* 0x000fe200000e0000 */
[----:B------:R-:W-:Y:S01]  /*1710*/  IMAD.MOV.U32 R0, RZ, RZ, RZ ;  /* 0x000000ffff007224 */ /* 0x000fe200078e00ff */
[----:B----4-:R-:W-:Y:S01]  /*1720*/  @P1 R2UR UR4, R4 ;  /* 0x00000000040412ca */ /* 0x010fe200000e0000 */
[----:B------:R-:W-:Y:S01]  /*1730*/  IMAD.MOV.U32 R4, RZ, RZ, RZ ;  /* 0x000000ffff047224 */ /* 0x000fe200078e00ff */
[----:B------:R-:W-:Y:S01]  /*1740*/  PLOP3.LUT P0, PT, PT, PT, PT, 0x80, 0x0 ;  /* 0x000000000000781c */ /* 0x000fe20003f0f070 */
[----:B------:R-:W-:-:S12]  /*1750*/  @P1 BRA `(.L_x_148) ;  /* 0x0000000000341947 */ /* 0x000fd80003800000 */
[----:B------:R-:W-:Y:S02]  /*1760*/  ULDC.64 UR6, c[0x0][0xa08] ;  /* 0x0002820000067ab9 */ /* 0x000fe40000000a00 */
[----:B------:R-:W-:-:S04]  /*1770*/  ISETP.NE.U32.AND P1, PT, RZ, UR6, PT ;  /* 0x00000006ff007c0c */ /* 0x000fc8000bf25070 */
[----:B------:R-:W-:-:S13]  /*1780*/  ISETP.NE.AND.EX P1, PT, RZ, UR7, PT, P1 ;  /* 0x00000007ff007c0c */ /* 0x000fda000bf25310 */
[----:B------:R-:W-:Y:S05]  /*1790*/  @!P1 BRA `(.L_x_148) ;  /* 0x0000000000249947 */ /* 0x000fea0003800000 */
[----:B------:R-:W-:Y:S02]  /*17a0*/  ULDC.64 UR4, c[0x0][0xa08] ;  /* 0x0002820000047ab9 */ /* 0x000fe40000000a00 */
[----:B------:R-:W-:-:S06]  /*17b0*/  UIMAD.WIDE UR4, UR36, 0x4, UR4 ;  /* 0x00000004240478a5 */ /* 0x000fcc000f8e0204 */
[----:B------:R-:W-:Y:S02]  /*17c0*/  IMAD.U32 R2, RZ, RZ, UR4 ;  /* 0x00000004ff027e24 */ /* 0x000fe4000f8e00ff */
[----:B------:R-:W-:-:S05]  /*17d0*/  IMAD.U32 R3, RZ, RZ, UR5 ;  /* 0x00000005ff037e24 */ /* 0x000fca000f8e00ff */
[----:B------:R-:W2:Y:S04]  /*17e0*/  LDG.E R7, desc[UR48][R2.64] ;  /* 0x0000003002077981 */ /* 0x000ea8000c1e1900 */
[----:B------:R-:W3:Y:S01]  /*17f0*/  LDG.E R5, desc[UR48][R2.64+0x4] ;  /* 0x0000043002057981 */ /* 0x000ee2000c1e1900 */
[----:B--2---:R-:W-:Y:S02]  /*1800*/  R2UR UR4, R7 ;  /* 0x00000000070472ca */ /* 0x004fe400000e0000 */
[----:B---3--:R-:W-:-:S13]  /*1810*/  R2UR UR5, R5 ;  /* 0x00000000050572ca */ /* 0x008fda00000e0000 */
[----:B------:R-:W-:-:S12]  /*1820*/  UIADD3 UR4, -UR4, UR5, URZ ;  /* 0x0000000504047290 */ /* 0x000fd8000fffe13f */
.L_x_148:
[----:B------:R-:W-:Y:S01]  /*1830*/  UIADD3 UR50, -UR50, UR4, URZ ;  /* 0x0000000432327290 */ /* 0x000fe2000fffe13f */
[----:B------:R-:W-:Y:S01]  /*1840*/  IMAD.MOV.U32 R7, RZ, RZ, RZ ;  /* 0x000000ffff077224 */ /* 0x000fe200078e00ff */
[----:B------:R-:W-:Y:S01]  /*1850*/  UMOV UR41, UR46 ;  /* 0x0000002e00297c82 */ /* 0x000fe20008000000 */
[----:B------:R-:W-:Y:S01]  /*1860*/  IMAD.MOV.U32 R167, RZ, RZ, RZ ;  /* 0x000000ffffa77224 */ /* 0x000fe200078e00ff */
[----:B------:R-:W-:Y:S01]  /*1870*/  UISETP.GE.AND UP0, UPT, UR50, 0x1, UPT ;  /* 0x000000013200788c */ /* 0x000fe2000bf06270 */
[----:B------:R-:W-:Y:S01]  /*1880*/  CS2R R170, SRZ ;  /* 0x0000000000aa7805 */ /* 0x000fe2000001ff00 */
[----:B------:R-:W-:Y:S01]  /*1890*/  UIADD3 UR4, UR50, 0x7f, URZ ;  /* 0x0000007f32047890 */ /* 0x000fe2000fffe03f */
[----:B------:R-:W-:Y:S01]  /*18a0*/  CS2R R12, SRZ ;  /* 0x00000000000c7805 */ /* 0x000fe2000001ff00 */
[----:B------:R-:W-:Y:S02]  /*18b0*/  IMAD.MOV.U32 R8, RZ, RZ, RZ ;  /* 0x000000ffff087224 */ /* 0x000fe400078e00ff */
[----:B------:R-:W-:Y:S01]  /*18c0*/  PLOP3.LUT P1, PT, PT, PT, UP0, 0x80, 0x0 ;  /* 0x000000000000781c */ /* 0x000fe20003f2f008 */
[----:B------:R-:W-:Y:S01]  /*18d0*/  USHF.R.S32.HI UR5, URZ, 0x1f, UR4 ;  /* 0x0000001f3f057899 */ /* 0x000fe20008011404 */
[----:B------:R-:W-:-:S02]  /*18e0*/  IMAD.MOV.U32 R169, RZ, RZ, RZ ;  /* 0x000000ffffa97224 */ /* 0x000fc400078e00ff */
[----:B------:R-:W-:Y:S01]  /*18f0*/  IMAD.MOV.U32 R172, RZ, RZ, RZ ;  /* 0x000000ffffac7224 */ /* 0x000fe200078e00ff */
[----:B------:R-:W-:Y:S01]  /*1900*/  ULEA.HI UR5, UR5, UR4, URZ, 0x7 ;  /* 0x0000000405057291 */ /* 0x000fe2000f8f383f */
[----:B------:R-:W-:Y:S02]  /*1910*/  IMAD.MOV.U32 R10, RZ, RZ, RZ ;  /* 0x000000ffff0a7224 */ /* 0x000fe400078e00ff */
[----:B------:R-:W-:Y:S02]  /*1920*/  IMAD.MOV.U32 R3, RZ, RZ, RZ ;  /* 0x000000ffff037224 */ /* 0x000fe400078e00ff */
[----:B------:R-:W-:Y:S02]  /*1930*/  IMAD.MOV.U32 R174, RZ, RZ, RZ ;  /* 0x000000ffffae7224 */ /* 0x000fe400078e00ff */
[----:B------:R-:W-:Y:S01]  /*1940*/  IMAD.MOV.U32 R5, RZ, RZ, RZ ;  /* 0x000000ffff057224 */ /* 0x000fe200078e00ff */
[----:B------:R-:W-:Y:S06]  /*1950*/  @!P1 BRA `(.L_x_149) ;  /* 0x0000006000389947 */ /* 0x000fec0003800000 */
[----:B------:R-:W0:Y:S01]  /*1960*/  SHFL.IDX PT, R0, R233, RZ, 0x1f ;  /* 0x00001fffe9007589 */ /* 0x000e2200000e0000 */
[----:B------:R-:W1:Y:S01]  /*1970*/  S2UR UR7, SR_CgaCtaId ;  /* 0x00000000000779c3 */ /* 0x000e620000008800 */
[----:B------:R-:W-:Y:S01]  /*1980*/  UMOV UR6, 0x400 ;  /* 0x0000040000067882 */ /* 0x000fe20000000000 */
[----:B------:R-:W-:Y:S01]  /*1990*/  USHF.R.S32.HI UR47, URZ, 0x7, UR5 ;  /* 0x000000073f2f7899 */ /* 0x000fe20008011405 */
[----:B0-----:R-:W-:Y:S01]  /*19a0*/  R2UR UR42, R0 ;  /* 0x00000000002a72ca */ /* 0x001fe200000e0000 */
[----:B-1----:R-:W-:-:S04]  /*19b0*/  ULEA UR6, UR7, UR6, 0x18 ;  /* 0x0000000607067291 */ /* 0x002fc8000f8ec03f */
[----:B------:R-:W-:-:S04]  /*19c0*/  UIADD3 UR6, UR6, 0x20400, URZ ;  /* 0x0002040006067890 */ /* 0x000fc8000fffe03f */
[----:B------:R-:W-:-:S04]  /*19d0*/  ULOP3.LUT UP0, URZ, UR6, 0x3ff, URZ, 0xc0, !UPT ;  /* 0x000003ff063f7892 */ /* 0x000fc8000f80c03f */
[----:B------:R-:W-:Y:S02]  /*19e0*/  ULEA.HI UR4, UR42, UR42, URZ, 0x1 ;  /* 0x0000002a2a047291 */ /* 0x000fe4000f8f083f */
[----:B------:R-:W-:Y:S02]  /*19f0*/  PLOP3.LUT P0, PT, PT, PT, UP0, 0x80, 0x0 ;  /* 0x000000000000781c */ /* 0x000fe40003f0f008 */
[----:B------:R-:W-:-:S04]  /*1a00*/  ULOP3.LUT UR4, UR4, 0x1e, URZ, 0xc0, !UPT ;  /* 0x0000001e04047892 */ /* 0x000fc8000f8ec03f */
[----:B------:R-:W-:-:S04]  /*1a10*/  UIADD3 UR4, UR42, -UR4, URZ ;  /* 0x800000042a047290 */ /* 0x000fc8000fffe03f */
[----:B------:R-:W-:-:S04]  /*1a20*/  ULEA UR4, UR4, UR6, 0xd ;  /* 0x0000000604047291 */ /* 0x000fc8000f8e683f */
[----:B------:R-:W-:-:S04]  /*1a30*/  USHF.R.U32.HI UR4, URZ, 0x4, UR4 ;  /* 0x000000043f047899 */ /* 0x000fc80008011604 */
[----:B------:R-:W-:Y:S01]  /*1a40*/  ULOP3.LUT UR53, UR4, 0x3fff, URZ, 0xc0, !UPT ;  /* 0x00003fff04357892 */ /* 0x000fe2000f8ec03f */
[----:B------:R-:W-:Y:S11]  /*1a50*/  @!P0 BRA `(.L_x_150) ;  /* 0x0000000000408947 */ /* 0x000ff60003800000 */
        /* <DEDUP_REMOVED lines=16> */
.L_x_150:
[----:B------:R-:W0:Y:S01]  /*1b60*/  S2UR UR5, SR_CgaCtaId ;  /* 0x00000000000579c3 */ /* 0x000e220000008800 */
[----:B------:R-:W-:Y:S01]  /*1b70*/  ULEA.HI UR4, UR44, UR44, URZ, 0x1 ;  /* 0x0000002c2c047291 */ /* 0x000fe2000f8f083f */
[----:B------:R-:W-:-:S03]  /*1b80*/  MOV R3, 0x400 ;  /* 0x0000040000037802 */ /* 0x000fc60000000f00 */
[----:B------:R-:W-:-:S04]  /*1b90*/  ULOP3.LUT UR4, UR4, 0xfffffffe, URZ, 0xc0, !UPT ;  /* 0xfffffffe04047892 */ /* 0x000fc8000f8ec03f */
[----:B------:R-:W-:-:S06]  /*1ba0*/  UIADD3 UR4, UR44, -UR4, URZ ;  /* 0x800000042c047290 */ /* 0x000fcc000fffe03f */
[----:B------:R-:W-:Y:S02]  /*1bb0*/  IMAD.U32 R4, RZ, RZ, UR4 ;  /* 0x00000004ff047e24 */ /* 0x000fe4000f8e00ff */
[----:B0-----:R-:W-:-:S05]  /*1bc0*/  IMAD.U32 R2, RZ, RZ, UR5 ;  /* 0x00000005ff027e24 */ /* 0x001fca000f8e00ff */
[----:B------:R-:W-:Y:S02]  /*1bd0*/  LEA R0, R2, R3, 0x18 ;  /* 0x0000000302007211 */ /* 0x000fe400078ec0ff */
[----:B------:R-:W-:Y:S01]  /*1be0*/  SHF.L.U32 R3, R4, 0x1f, RZ ;  /* 0x0000001f04037819 */ /* 0x000fe200000006ff */
[----:B------:R-:W-:-:S03]  /*1bf0*/  IMAD.U32 R4, RZ, RZ, UR45 ;  /* 0x0000002dff047e24 */ /* 0x000fc6000f8e00ff */
[----:B------:R-:W0:Y:S02]  /*1c00*/  SYNCS.PHASECHK.TRANS64.TRYWAIT P1, [R0+URZ+0x38800], R3 ;  /* 0x03880003000075a7 */ /* 0x000e24000802017f */
[----:B------:R-:W-:Y:S01]  /*1c10*/  ISETP.NE.AND P0, PT, R4, 0x3, PT ;  /* 0x000000030400780c */ /* 0x000fe20003f05270 */
[----:B0-----:R-:W-:-:S12]  /*1c20*/  @!P1 BRA `(.L_x_151) ;  /* 0x000000f400149947 */ /* 0x001fd80003800000 */
.L_x_289:
[----:B------:R-:W-:Y:S05]  /*1c30*/  @!P0 BRA `(.L_x_152) ;  /* 0x0000000000048947 */ /* 0x000fea0003800000 */
[----:B------:R-:W-:Y:S01]  /*1c40*/  BPT.TRAP 0x1 ;  /* 0x000000040000795c */ /* 0x000fe20000300000 */
.L_x_152:
[----:B0-----:R-:W-:Y:S02]  /*1c50*/  IMAD.U32 R3, RZ, RZ, UR52 ;  /* 0x00000034ff037e24 */ /* 0x001fe4000f8e00ff */
[----:B------:R-:W-:Y:S02]  /*1c60*/  IMAD.U32 R5, RZ, RZ, UR43 ;  /* 0x0000002bff057e24 */ /* 0x000fe4000f8e00ff */
[----:B------:R-:W-:-:S03]  /*1c70*/  IMAD R4, R3, 0x8, R0 ;  /* 0x0000000803047824 */ /* 0x000fc600078e0200 */
[----:B------:R-:W-:-:S04]  /*1c80*/  SHF.L.U32 R3, R5, 0x1f, RZ ;  /* 0x0000001f05037819 */ /* 0x000fc800000006ff */
[----:B------:R0:W1:Y:S01]  /*1c90*/  SYNCS.PHASECHK.TRANS64.TRYWAIT P1, [R4+URZ+0x38830], R3 ;  /* 0x03883003040075a7 */ /* 0x000062000802017f */
[----:B------:R-:W-:Y:S05]  /*1ca0*/  @!P0 BRA `(.L_x_153) ;  /* 0x0000000000048947 */ /* 0x000fea0003800000 */
[----:B------:R-:W-:Y:S01]  /*1cb0*/  BPT.TRAP 0x1 ;  /* 0x000000040000795c */ /* 0x000fe20000300000 */
.L_x_153:
[----:B------:R-:W2:Y:S01]  /*1cc0*/  S2R R5, SR_TID.X ;  /* 0x0000000000057919 */ /* 0x000ea20000002100 */
[----:B------:R-:W-:Y:S01]  /*1cd0*/  IMAD.MOV.U32 R151, RZ, RZ, RZ ;  /* 0x000000ffff977224 */ /* 0x000fe200078e00ff */
[----:B--2---:R-:W-:Y:S01]  /*1ce0*/  LOP3.LUT P2, RZ, R5, 0x7f, RZ, 0xc0, !PT ;  /* 0x0000007f05ff7812 */ /* 0x004fe2000784c0ff */
[----:B-1----:R-:W-:-:S12]  /*1cf0*/  @P1 BRA `(.L_x_154) ;  /* 0x0000000000081947 */ /* 0x002fd80003800000 */
[----:B------:R-:W1:Y:S02]  /*1d00*/  SYNCS.PHASECHK.TRANS64.TRYWAIT P1, [R4+URZ+0x38830], R3 ;  /* 0x03883003040075a7 */ /* 0x000e64000802017f */
[----:B-1----:R-:W-:Y:S05]  /*1d10*/  @!P1 BRA `(.L_x_155) ;  /* 0x000000f000ec9947 */ /* 0x002fea0003800000 */
.L_x_154:
[----:B------:R-:W-:Y:S05]  /*1d20*/  WARPSYNC.ALL ;  /* 0x0000000000007948 */ /* 0x000fea0003800000 */
[----:B------:R-:W-:Y:S01]  /*1d30*/  R2UR UR4, R0 ;  /* 0x00000000000472ca */ /* 0x000fe200000e0000 */
[----:B------:R-:W-:Y:S01]  /*1d40*/  ULOP3.LUT UR32, UR53, 0x10000, URZ, 0xfc, !UPT ;  /* 0x0001000035207892 */ /* 0x000fe2000f8efc3f */
[----:B------:R-:W-:Y:S01]  /*1d50*/  WARPGROUP.ARRIVE ;  /* 0x00000000000079c5 */ /* 0x000fe20000000000 */
[----:B------:R-:W-:Y:S01]  /*1d60*/  UMOV UR33, 0x40000040 ;  /* 0x4000004000217882 */ /* 0x000fe20000000000 */
[----:B------:R-:W-:Y:S01]  /*1d70*/  UMOV UR35, 0x40000040 ;  /* 0x4000004000237882 */ /* 0x000fe20000000000 */
[----:B------:R-:W-:Y:S01]  /*1d80*/  UMOV UR5, 0x40000040 ;  /* 0x4000004000057882 */ /* 0x000fe20000000000 */
[----:B------:R-:W-:Y:S01]  /*1d90*/  UMOV UR7, 0x40000040 ;  /* 0x4000004000077882 */ /* 0x000fe20000000000 */
[----:B------:R-:W-:Y:S01]  /*1da0*/  UIADD3 UR8, UR32, 0x4, URZ ;  /* 0x0000000420087890 */ /* 0x000fe2000fffe03f */
[----:B01----:R-:W-:Y:S01]  /*1db0*/  VIADD R3, R235, UR50 ;  /* 0x00000032eb037c36 */ /* 0x003fe20008000000 */
[----:B------:R-:W-:Y:S01]  /*1dc0*/  UMOV UR9, 0x40000040 ;  /* 0x4000004000097882 */ /* 0x000fe20000000000 */
[----:B------:R-:W-:Y:S01]  /*1dd0*/  UMOV UR11, 0x40000040 ;  /* 0x40000040000b7882 */ /* 0x000fe20000000000 */
[----:B------:R-:W-:Y:S01]  /*1de0*/  UIADD3 UR12, UR32, 0x6, URZ ;  /* 0x00000006200c7890 */ /* 0x000fe2000fffe03f */
[----:B------:R-:W-:Y:S01]  /*1df0*/  IMAD.U32 R6, RZ, RZ, UR47 ;  /* 0x0000002fff067e24 */ /* 0x000fe2000f8e00ff */
[----:B------:R-:W-:Y:S01]  /*1e00*/  UIADD3 UR4, UR4, 0x28400, URZ ;  /* 0x0002840004047890 */ /* 0x000fe2000fffe03f */
[----:B------:R-:W-:Y:S01]  /*1e10*/  P2R R12, PR, RZ, 0x1 ;  /* 0x00000001ff0c7803 */ /* 0x000fe20000000000 */
[----:B------:R-:W-:Y:S01]  /*1e20*/  UMOV UR13, 0x40000040 ;  /* 0x40000040000d7882 */ /* 0x000fe20000000000 */
[----:B------:R-:W-:Y:S01]  /*1e30*/  UMOV UR15, 0x40000040 ;  /* 0x40000040000f7882 */ /* 0x000fe20000000000 */
[----:B------:R-:W-:Y:S01]  /*1e40*/  USHF.R.U32.HI UR4, URZ, 0x4, UR4 ;  /* 0x000000043f047899 */ /* 0x000fe20008011604 */
[----:B------:R-:W-:Y:S01]  /*1e50*/  IMAD R5, R6, -0x80, R3 ;  /* 0xffffff8006057824 */ /* 0x000fe200078e0203 */
[----:B------:R-:W-:Y:S01]  /*1e60*/  UIADD3 UR16, UR32, 0x400, URZ ;  /* 0x0000040020107890 */ /* 0x000fe2000fffe03f */
[----:B------:R-:W0:Y:S01]  /*1e70*/  S2R R91, SR_TID.X ;  /* 0x00000000005b7919 */ /* 0x000e220000002100 */
[----:B------:R-:W-:Y:S01]  /*1e80*/  ULOP3.LUT UR4, UR4, 0x3fff, URZ, 0xc0, !UPT ;  /* 0x00003fff04047892 */ /* 0x000fe2000f8ec03f */
[----:B------:R-:W-:Y:S01]  /*1e90*/  IMAD.MOV.U32 R150, RZ, RZ, R151 ;  /* 0x000000ffff967224 */ /* 0x000fe200078e0097 */
[----:B------:R-:W-:Y:S01]  /*1ea0*/  UMOV UR17, 0x40000040 ;  /* 0x4000004000117882 */ /* 0x000fe20000000000 */
[----:B------:R-:W-:Y:S01]  /*1eb0*/  UMOV UR19, 0x40000040 ;  /* 0x4000004000137882 */ /* 0x000fe20000000000 */
[----:B------:R-:W-:Y:S01]  /*1ec0*/  ULOP3.LUT UR51, UR4, 0x10000, URZ, 0xfc, !UPT ;  /* 0x0001000004337892 */ /* 0x000fe2000f8efc3f */
[C---:B------:R-:W-:Y:S01]  /*1ed0*/  ISETP.GT.AND P3, PT, R5.reuse, RZ, PT ;  /* 0x000000ff0500720c */ /* 0x040fe20003f64270 */
[----:B------:R-:W-:Y:S01]  /*1ee0*/  UIADD3 UR4, UR32, 0x2, URZ ;  /* 0x0000000220047890 */ /* 0x000fe2000fffe03f */
[C---:B------:R-:W-:Y:S01]  /*1ef0*/  ISETP.GT.AND P1, PT, R5.reuse, 0x1, PT ;  /* 0x000000010500780c */ /* 0x040fe20003f24270 */
[----:B------:R-:W-:Y:S01]  /*1f00*/  ULEA UR34, UR52, UR51, 0xb ;  /* 0x0000003334227291 */ /* 0x000fe2000f8e583f */
[C---:B------:R-:W-:Y:S01]  /*1f10*/  ISETP.GT.AND P2, PT, R5.reuse, 0x8, PT ;  /* 0x000000080500780c */ /* 0x040fe20003f44270 */
[----:B------:R-:W-:Y:S01]  /*1f20*/  UIADD3 UR20, UR32, 0x402, URZ ;  /* 0x0000040220147890 */ /* 0x000fe2000fffe03f */
[C---:B------:R-:W-:Y:S01]  /*1f30*/  ISETP.GT.AND P5, PT, R5.reuse, 0x9, PT ;  /* 0x000000090500780c */ /* 0x040fe20003fa4270 */
[----:B------:R-:W-:Y:S01]  /*1f40*/  UIADD3 UR6, UR34, 0x2, URZ ;  /* 0x0000000222067890 */ /* 0x000fe2000fffe03f */
[C---:B------:R-:W-:Y:S01]  /*1f50*/  ISETP.GT.AND P4, PT, R5.reuse, 0x10, PT ;  /* 0x000000100500780c */ /* 0x040fe20003f84270 */
[----:B------:R-:W-:Y:S01]  /*1f60*/  UIADD3 UR10, UR34, 0x4, URZ ;  /* 0x00000004220a7890 */ /* 0x000fe2000fffe03f */
[----:B------:R-:W-:Y:S01]  /*1f70*/  ISETP.GT.AND P0, PT, R5, 0x59, PT ;  /* 0x000000590500780c */ /* 0x000fe20003f04270 */
[----:B------:R-:W-:-:S02]  /*1f80*/  UIADD3 UR14, UR34, 0x6, URZ ;  /* 0x00000006220e7890 */ /* 0x000fc4000fffe03f */
[----:B------:R-:W-:Y:S01]  /*1f90*/  QGMMA.64x128x32.F32.E4M3.E4M3 R24, gdesc[UR32], RZ, !UPT, gsb0 ;  /* 0x01e00000201879f3 */ /* 0x000fe2000c0008ff */
[----:B------:R-:W-:Y:S01]  /*1fa0*/  UIADD3 UR18, UR34, 0x400, URZ ;  /* 0x0000040022127890 */ /* 0x000fe2000fffe03f */
[----:B------:R-:W-:Y:S01]  /*1fb0*/  ISETP.GT.AND P6, PT, R5, 0x60, PT ;  /* 0x000000600500780c */ /* 0x000fe20003fc4270 */
        /* <DEDUP_REMOVED lines=69> */
[----:B------:R-:W-:Y:S01]  /*2410*/  IMAD.MOV.U32 R92, RZ, RZ, R151 ;  /* 0x000000ffff5c7224 */ /* 0x000fe200078e0097 */
[----:B------:R-:W-:Y:S02]  /*2420*/  WARPGROUP.DEPBAR.LE gsb0, 0x0 ;  /* 0x00008000000079c5 */ /* 0x000fe40000010000 */
[----:B------:R-:W-:-:S06]  /*2430*/  WARPGROUP.ARRIVE ;  /* 0x00000000000079c5 */ /* 0x000fcc0000000000 */
        /* <DEDUP_REMOVED lines=148> */
[----:B------:R-:W-:-:S03]  /*2d80*/  ISETP.NE.AND P0, PT, R12, RZ, PT ;  /* 0x000000ff0c00720c */ /* 0x000fc60003f05270 */
        /* <DEDUP_REMOVED lines=14> */
[----:B------:R-:W-:-:S01]  /*2e70*/  FFMA.FTZ R20, R41, UR39, -R88 ;  /* 0x0000002729147c23 */ /* 0x000fc20008010858 */
[----:B------:R-:W-:Y:S01]  /*2e80*/  FMNMX.FTZ R9, R31, R6, !PT ;  /* 0x000000061f097209 */ /* 0x000fe20007810000 */
[----:B------:R-:W-:-:S01]  /*2e90*/  FFMA.FTZ R53, R53, UR39, -R88 ;  /* 0x0000002735357c23 */ /* 0x000fc20008010858 */
[--C-:B------:R-:W-:Y:S01]  /*2ea0*/  FFMA.FTZ R5, R24, UR39, -R88.reuse ;  /* 0x0000002718057c23 */ /* 0x100fe20008010858 */
[----:B------:R-:W-:-:S01]  /*2eb0*/  FFMA.FTZ R7, R28, UR39, -R88 ;  /* 0x000000271c077c23 */ /* 0x000fc20008010858 */
[----:B------:R-:W-:Y:S01]  /*2ec0*/  FMNMX.FTZ R6, R34, R9, !PT ;  /* 0x0000000922067209 */ /* 0x000fe20007810000 */
[----:B------:R1:W-:Y:S01]  /*2ed0*/  MUFU.EX2 R90, R53 ;  /* 0x00000035005a7308 */ /* 0x0003e20000000800 */
[----:B------:R-:W-:-:S01]  /*2ee0*/  FFMA.FTZ R32, R32, UR39, -R88 ;  /* 0x0000002720207c23 */ /* 0x000fc20008010858 */
[--C-:B------:R-:W-:Y:S01]  /*2ef0*/  FFMA.FTZ R36, R36, UR39, -R88.reuse ;  /* 0x0000002724247c23 */ /* 0x100fe20008010858 */
[----:B------:R-:W-:Y:S01]  /*2f00*/  FMNMX.FTZ R11, R35, R6, !PT ;  /* 0x00000006230b7209 */ /* 0x000fe20007810000 */
[--C-:B------:R-:W-:Y:S01]  /*2f10*/  FFMA.FTZ R14, R37, UR39, -R88.reuse ;  /* 0x00000027250e7c23 */ /* 0x100fe20008010858 */
[----:B0-----:R-:W-:Y:S01]  /*2f20*/  LOP3.LUT P2, RZ, R91, 0x7f, RZ, 0xc0, !PT ;  /* 0x0000007f5bff7812 */ /* 0x001fe2000784c0ff */
[----:B------:R-:W-:Y:S01]  /*2f30*/  FFMA.FTZ R28, R49, UR39, -R88 ;  /* 0x00000027311c7c23 */ /* 0x000fe20008010858 */
[----:B------:R-:W-:Y:S01]  /*2f40*/  FMNMX.FTZ R6, R38, R11, !PT ;  /* 0x0000000b26067209 */ /* 0x000fe20007810000 */
[----:B------:R-:W-:Y:S01]  /*2f50*/  MUFU.EX2 R5, R5 ;  /* 0x0000000500057308 */ /* 0x000fe20000000800 */
[----:B-1----:R-:W-:-:S02]  /*2f60*/  IMAD.U32 R53, RZ, RZ, UR39 ;  /* 0x00000027ff357e24 */ /* 0x002fc4000f8e00ff */
[--C-:B------:R-:W-:Y:S01]  /*2f70*/  FFMA.FTZ R49, R68, UR39, -R88.reuse ;  /* 0x0000002744317c23 */ /* 0x100fe20008010858 */
[----:B------:R-:W-:Y:S01]  /*2f80*/  FMNMX.FTZ R11, R39, R6, !PT ;  /* 0x00000006270b7209 */ /* 0x000fe20007810000 */
[--C-:B------:R-:W-:Y:S01]  /*2f90*/  FFMA.FTZ R44, R44, UR39, -R88.reuse ;  /* 0x000000272c2c7c23 */ /* 0x100fe20008010858 */
[----:B------:R-:W-:-:S01]  /*2fa0*/  FFMA.FTZ R24, R45, UR39, -R88 ;  /* 0x000000272d187c23 */ /* 0x000fc20008010858 */
[--C-:B------:R-:W-:Y:S01]  /*2fb0*/  FFMA.FTZ R48, R48, UR39, -R88.reuse ;  /* 0x0000002730307c23 */ /* 0x100fe20008010858 */
[----:B------:R-:W-:Y:S01]  /*2fc0*/  FMNMX.FTZ R6, R42, R11, !PT ;  /* 0x0000000b2a067209 */ /* 0x000fe20007810000 */
[----:B------:R-:W-:Y:S01]  /*2fd0*/  MUFU.EX2 R8, R8 ;  /* 0x0000000800087308 */ /* 0x000fe20000000800 */
[----:B------:R-:W-:-:S01]  /*2fe0*/  FFMA.FTZ R52, R52, UR39, -R88 ;  /* 0x0000002734347c23 */ /* 0x000fc20008010858 */
[----:B------:R-:W-:Y:S01]  /*2ff0*/  @!P2 VIADD R4, R4, 0x38840 ;  /* 0x000388400404a836 */ /* 0x000fe20000000000 */
[----:B------:R-:W-:Y:S01]  /*3000*/  FMNMX.FTZ R13, R43, R6, !PT ;  /* 0x000000062b0d7209 */ /* 0x000fe20007810000 */
[--C-:B------:R-:W-:Y:S01]  /*3010*/  FFMA.FTZ R56, R56, UR39, -R88.reuse ;  /* 0x0000002738387c23 */ /* 0x100fe20008010858 */
[----:B------:R-:W-:-:S01]  /*3020*/  FFMA.FTZ R60, R60, UR39, -R88 ;  /* 0x000000273c3c7c23 */ /* 0x000fc20008010858 */
[----:B------:R-:W-:Y:S01]  /*3030*/  FFMA.FTZ R61, R61, UR39, -R88 ;  /* 0x000000273d3d7c23 */ /* 0x000fe20008010858 */
[----:B------:R-:W-:Y:S01]  /*3040*/  FMNMX.FTZ R6, R46, R13, !PT ;  /* 0x0000000d2e067209 */ /* 0x000fe20007810000 */
[----:B------:R-:W-:Y:S01]  /*3050*/  MUFU.EX2 R7, R7 ;  /* 0x0000000700077308 */ /* 0x000fe20000000800 */
[----:B------:R-:W-:Y:S01]  /*3060*/  @!P2 PRMT R4, RZ, 0x654, R4 ;  /* 0x00000654ff04a816 */ /* 0x000fe20000000004 */
[--C-:B------:R-:W-:Y:S01]  /*3070*/  FFMA.FTZ R69, R69, UR39, -R88.reuse ;  /* 0x0000002745457c23 */ /* 0x100fe20008010858 */
[----:B------:R-:W-:Y:S01]  /*3080*/  FMNMX.FTZ R13, R47, R6, !PT ;  /* 0x000000062f0d7209 */ /* 0x000fe20007810000 */
[--C-:B------:R-:W-:Y:S01]  /*3090*/  FFMA.FTZ R37, R77, UR39, -R88.reuse ;  /* 0x000000274d257c23 */ /* 0x100fe20008010858 */
[----:B------:R0:W-:Y:S01]  /*30a0*/  @!P2 SYNCS.ARRIVE.TRANS64.RED.A1T0 RZ, [R4+URZ], RZ ;  /* 0x000000ff04ffa9a7 */ /* 0x0001e2000810043f */
[----:B------:R-:W-:-:S01]  /*30b0*/  FFMA.FTZ R45, R72, UR39, -R88 ;  /* 0x00000027482d7c23 */ /* 0x000fc20008010858 */
[----:B------:R-:W-:Y:S01]  /*30c0*/  FMNMX.FTZ R6, R50, R13, !PT ;  /* 0x0000000d32067209 */ /* 0x000fe20007810000 */
[----:B------:R-:W1:Y:S01]  /*30d0*/  MUFU.EX2 R10, R10 ;  /* 0x0000000a000a7308 */ /* 0x000e620000000800 */
[----:B------:R-:W-:-:S02]  /*30e0*/  IMAD.MOV.U32 R91, RZ, RZ, R151 ;  /* 0x000000ffff5b7224 */ /* 0x000fc400078e0097 */
[----:B------:R-:W-:Y:S01]  /*30f0*/  FMNMX.FTZ R15, R51, R6, !PT ;  /* 0x00000006330f7209 */ /* 0x000fe20007810000 */
[--C-:B------:R-:W-:Y:S02]  /*3100*/  IMAD.MOV.U32 R77, RZ, RZ, R151.reuse ;  /* 0x000000ffff4d7224 */ /* 0x100fe400078e0097 */
[----:B------:R-:W-:Y:S01]  /*3110*/  IMAD.MOV.U32 R72, RZ, RZ, R151 ;  /* 0x000000ffff487224 */ /* 0x000fe200078e0097 */
[----:B------:R-:W-:Y:S01]  /*3120*/  FMNMX.FTZ R6, R54, R15, !PT ;  /* 0x0000000f36067209 */ /* 0x000fe20007810000 */
[----:B------:R-:W-:Y:S03]  /*3130*/  MUFU.EX2 R13, R40 ;  /* 0x00000028000d7308 */ /* 0x000fe60000000800 */
[----:B------:R-:W-:-:S04]  /*3140*/  FMNMX.FTZ R15, R55, R6, !PT ;  /* 0x00000006370f7209 */ /* 0x000fc80007810000 */
[----:B------:R-:W-:Y:S01]  /*3150*/  FMNMX.FTZ R6, R58, R15, !PT ;  /* 0x0000000f3a067209 */ /* 0x000fe20007810000 */
[----:B------:R2:W-:Y:S01]  /*3160*/  MUFU.EX2 R9, R32 ;  /* 0x0000002000097308 */ /* 0x0005e20000000800 */
[----:B-1----:R-:W-:Y:S02]  /*3170*/  F2FP.SATFINITE.E4M3.F32.PACK_AB_MERGE_C R216, R10, R7, RZ ;  /* 0x000000070ad8723e */ /* 0x002fe400048070ff */
[----:B------:R-:W-:Y:S02]  /*3180*/  FMNMX.FTZ R21, R59, R6, !PT ;  /* 0x000000063b157209 */ /* 0x000fe40007810000 */
[----:B------:R-:W-:Y:S02]  /*3190*/  F2FP.SATFINITE.E4M3.F32.PACK_AB_MERGE_C R216, R8, R5, R216 ;  /* 0x0000000508d8723e */ /* 0x000fe400048070d8 */
[----:B------:R-:W-:Y:S01]  /*31a0*/  FMNMX.FTZ R6, R62, R21, !PT ;  /* 0x000000153e067209 */ /* 0x000fe20007810000 */
[----:B------:R-:W-:Y:S01]  /*31b0*/  MUFU.EX2 R12, R12 ;  /* 0x0000000c000c7308 */ /* 0x000fe20000000800 */
[----:B--2---:R-:W-:-:S02]  /*31c0*/  FFMA.FTZ R32, R57, UR39, -R88 ;  /* 0x0000002739207c23 */ /* 0x004fc40008010858 */
[----:B------:R-:W-:-:S04]  /*31d0*/  FMNMX.FTZ R21, R63, R6, !PT ;  /* 0x000000063f157209 */ /* 0x000fc80007810000 */
[----:B------:R-:W-:Y:S01]  /*31e0*/  FMNMX.FTZ R6, R66, R21, !PT ;  /* 0x0000001542067209 */ /* 0x000fe20007810000 */
[----:B------:R1:W-:Y:S03]  /*31f0*/  MUFU.EX2 R11, R36 ;  /* 0x00000024000b7308 */ /* 0x0003e60000000800 */
[----:B------:R-:W-:-:S04]  /*3200*/  FMNMX.FTZ R25, R67, R6, !PT ;  /* 0x0000000643197209 */ /* 0x000fc80007810000 */
[----:B------:R-:W-:Y:S01]  /*3210*/  FMNMX.FTZ R6, R70, R25, !PT ;  /* 0x0000001946067209 */ /* 0x000fe20007810000 */
[----:B------:R-:W2:Y:S01]  /*3220*/  MUFU.EX2 R14, R14 ;  /* 0x0000000e000e7308 */ /* 0x000ea20000000800 */
[----:B-1----:R-:W-:-:S02]  /*3230*/  FFMA.FTZ R36, R65, UR39, -R88 ;  /* 0x0000002741247c23 */ /* 0x002fc40008010858 */
[----:B------:R-:W-:-:S04]  /*3240*/  FMNMX.FTZ R25, R71, R6, !PT ;  /* 0x0000000647197209 */ /* 0x000fc80007810000 */
[----:B------:R-:W-:Y:S01]  /*3250*/  FMNMX.FTZ R6, R74, R25, !PT ;  /* 0x000000194a067209 */ /* 0x000fe20007810000 */
[----:B------:R-:W-:Y:S03]  /*3260*/  MUFU.EX2 R20, R20 ;  /* 0x0000001400147308 */ /* 0x000fe60000000800 */
[----:B------:R-:W-:-:S04]  /*3270*/  FMNMX.FTZ R25, R75, R6, !PT ;  /* 0x000000064b197209 */ /* 0x000fc80007810000 */
[----:B------:R-:W-:Y:S01]  /*3280*/  FMNMX.FTZ R6, R78, R25, !PT ;  /* 0x000000194e067209 */ /* 0x000fe20007810000 */
[----:B------:R1:W-:Y:S01]  /*3290*/  MUFU.EX2 R15, R44 ;  /* 0x0000002c000f7308 */ /* 0x0003e20000000800 */
[----:B--2---:R-:W-:Y:S02]  /*32a0*/  F2FP.SATFINITE.E4M3.F32.PACK_AB_MERGE_C R218, R14, R11, RZ ;  /* 0x0000000b0eda723e */ /* 0x004fe400048070ff */
[----:B------:R-:W-:Y:S02]  /*32b0*/  FMNMX.FTZ R25, R79, R6, !PT ;  /* 0x000000064f197209 */ /* 0x000fe40007810000 */
[----:B------:R-:W-:Y:S02]  /*32c0*/  F2FP.SATFINITE.E4M3.F32.PACK_AB_MERGE_C R218, R12, R9, R218 ;  /* 0x000000090cda723e */ /* 0x000fe400048070da */
[----:B------:R-:W-:Y:S01]  /*32d0*/  FMNMX.FTZ R6, R82, R25, !PT ;  /* 0x0000001952067209 */ /* 0x000fe20007810000 */
[----:B------:R-:W2:Y:S01]  /*32e0*/  MUFU.EX2 R24, R24 ;  /* 0x0000001800187308 */ /* 0x000ea20000000800 */
[----:B-1----:R-:W-:-:S01]  /*32f0*/  FFMA.FTZ R44, R81, UR39, -R88 ;  /* 0x00000027512c7c23 */ /* 0x002fc20008010858 */
[----:B------:R-:W-:Y:S01]  /*3300*/  IMAD.MOV.U32 R81, RZ, RZ, R151 ;  /* 0x000000ffff517224 */ /* 0x000fe200078e0097 */
[----:B------:R-:W-:-:S04]  /*3310*/  FMNMX.FTZ R29, R83, R6, !PT ;  /* 0x00000006531d7209 */ /* 0x000fc80007810000 */
[----:B------:R-:W-:Y:S01]  /*3320*/  FMNMX.FTZ R6, R86, R29, !PT ;  /* 0x0000001d56067209 */ /* 0x000fe20007810000 */
[----:B------:R-:W-:-:S01]  /*3330*/  FFMA.FTZ R29, R64, UR39, -R88 ;  /* 0x00000027401d7c23 */ /* 0x000fc20008010858 */
[----:B------:R-:W-:Y:S01]  /*3340*/  FADD.FTZ R64, R5, R8 ;  /* 0x0000000805407221 */ /* 0x000fe20000010000 */
[----:B------:R1:W-:Y:S01]  /*3350*/  MUFU.EX2 R21, R48 ;  /* 0x0000003000157308 */ /* 0x0003e20000000800 */
[----:B------:R-:W-:Y:S02]  /*3360*/  FMNMX.FTZ R6, R87, R6, !PT ;  /* 0x0000000657067209 */ /* 0x000fe40007810000 */
[----:B------:R-:W-:-:S03]  /*3370*/  FADD.FTZ R65, R7, R64 ;  /* 0x0000004007417221 */ /* 0x000fc60000010000 */
[----:B------:R-:W3:Y:S01]  /*3380*/  SHFL.BFLY PT, R33, R6, 0x2, 0x1f ;  /* 0x0c401f0006217f89 */ /* 0x000ee200000e0000 */
[----:B------:R-:W-:-:S01]  /*3390*/  FADD.FTZ R68, R10, R65 ;  /* 0x000000410a447221 */ /* 0x000fc20000010000 */
[----:B------:R-:W-:Y:S01]  /*33a0*/  MUFU.EX2 R28, R28 ;  /* 0x0000001c001c7308 */ /* 0x000fe20000000800 */
[----:B-1----:R-:W-:-:S01]  /*33b0*/  FFMA.FTZ R48, R76, UR39, -R88 ;  /* 0x000000274c307c23 */ /* 0x002fc20008010858 */
[----:B--2---:R-:W-:Y:S01]  /*33c0*/  F2FP.SATFINITE.E4M3.F32.PACK_AB_MERGE_C R220, R24, R15, RZ ;  /* 0x0000000f18dc723e */ /* 0x004fe200048070ff */
[----:B------:R-:W-:-:S01]  /*33d0*/  FADD.FTZ R65, R9, R68 ;  /* 0x0000004409417221 */ /* 0x000fc20000010000 */
[----:B------:R-:W-:Y:S02]  /*33e0*/  IMAD.MOV.U32 R76, RZ, RZ, R151 ;  /* 0x000000ffff4c7224 */ /* 0x000fe400078e0097 */
[----:B------:R-:W-:Y:S01]  /*33f0*/  F2FP.SATFINITE.E4M3.F32.PACK_AB_MERGE_C R220, R20, R13, R220 ;  /* 0x0000000d14dc723e */ /* 0x000fe200048070dc */
[----:B------:R-:W-:Y:S01]  /*3400*/  FADD.FTZ R68, R12, R65 ;  /* 0x000000410c447221 */ /* 0x000fe20000010000 */
[----:B------:R1:W2:Y:S03]  /*3410*/  MUFU.EX2 R89, R52 ;  /* 0x0000003400597308 */ /* 0x0002a60000000800 */
[----:B------:R-:W-:-:S01]  /*3420*/  FADD.FTZ R65, R11, R68 ;  /* 0x000000440b417221 */ /* 0x000fc20000010000 */
[----:B------:R-:W-:-:S04]  /*3430*/  IMAD.MOV.U32 R68, RZ, RZ, R151 ;  /* 0x000000ffff447224 */ /* 0x000fc800078e0097 */
[----:B------:R-:W-:Y:S01]  /*3440*/  MUFU.EX2 R25, R56 ;  /* 0x0000003800197308 */ /* 0x000fe20000000800 */
[----:B-1----:R-:W-:-:S01]  /*3450*/  FFMA.FTZ R52, R73, UR39, -R88 ;  /* 0x0000002749347c23 */ /* 0x002fc20008010858 */
[----:B------:R-:W-:Y:S01]  /*3460*/  IMAD.MOV.U32 R73, RZ, RZ, R151 ;  /* 0x000000ffff497224 */ /* 0x000fe200078e0097 */
[----:B---3--:R-:W-:Y:S01]  /*3470*/  FMNMX.FTZ R40, R6, R33, !PT ;  /* 0x0000002106287209 */ /* 0x008fe20007810000 */
[----:B------:R-:W-:-:S04]  /*3480*/  FFMA.FTZ R33, R80, UR39, -R88 ;  /* 0x0000002750217c23 */ /* 0x000fc80008010858 */
[----:B------:R-:W-:Y:S01]  /*3490*/  MUFU.EX2 R32, R32 ;  /* 0x0000002000207308 */ /* 0x000fe20000000800 */
[----:B--2---:R-:W-:Y:S01]  /*34a0*/  F2FP.SATFINITE.E4M3.F32.PACK_AB_MERGE_C R222, R90, R89, RZ ;  /* 0x000000595ade723e */ /* 0x004fe200048070ff */
[----:B------:R-:W-:Y:S01]  /*34b0*/  IMAD.MOV.U32 R80, RZ, RZ, R151 ;  /* 0x000000ffff507224 */ /* 0x000fe200078e0097 */
[----:B------:R-:W1:Y:S02]  /*34c0*/  SHFL.BFLY PT, R41, R40, 0x1, 0x1f ;  /* 0x0c201f0028297f89 */ /* 0x000e6400000e0000 */
[----:B------:R-:W-:-:S03]  /*34d0*/  F2FP.SATFINITE.E4M3.F32.PACK_AB_MERGE_C R222, R28, R21, R222 ;  /* 0x000000151cde723e */ /* 0x000fc600048070de */
[----:B------:R-:W-:Y:S08]  /*34e0*/  MUFU.EX2 R60, R60 ;  /* 0x0000003c003c7308 */ /* 0x000ff00000000800 */
[----:B------:R-:W2:Y:S08]  /*34f0*/  MUFU.EX2 R61, R61 ;  /* 0x0000003d003d7308 */ /* 0x000eb00000000800 */
[----:B------:R-:W-:Y:S01]  /*3500*/  MUFU.EX2 R29, R29 ;  /* 0x0000001d001d7308 */ /* 0x000fe20000000800 */
[----:B-1----:R-:W-:Y:S01]  /*3510*/  FMNMX.FTZ R6, R40, R41, !PT ;  /* 0x0000002928067209 */ /* 0x002fe20007810000 */
[--C-:B------:R-:W-:Y:S01]  /*3520*/  FFMA.FTZ R40, R84, UR39, -R88.reuse ;  /* 0x0000002754287c23 */ /* 0x100fe20008010858 */
[----:B------:R-:W-:-:S01]  /*3530*/  FFMA.FTZ R41, R85, UR39, -R88 ;  /* 0x0000002755297c23 */ /* 0x000fc20008010858 */
[----:B------:R-:W-:Y:S01]  /*3540*/  IMAD.MOV.U32 R88, RZ, RZ, R151 ;  /* 0x000000ffff587224 */ /* 0x000fe200078e0097 */
[C---:B------:R-:W-:Y:S01]  /*3550*/  FSETP.NEU.FTZ.AND P1, PT, R6.reuse, -INF , PT ;  /* 0xff8000000600780b */ /* 0x040fe20003f3d000 */
[----:B------:R-:W-:-:S02]  /*3560*/  FFMA.FTZ R53, R6, R53, -8 ;  /* 0xc100000006357423 */ /* 0x000fc40000010035 */
[----:B------:R-:W-:Y:S01]  /*3570*/  MUFU.EX2 R36, R36 ;  /* 0x0000002400247308 */ /* 0x000fe20000000800 */
[----:B--2---:R-:W-:Y:S01]  /*3580*/  F2FP.SATFINITE.E4M3.F32.PACK_AB_MERGE_C R224, R61, R60, RZ ;  /* 0x0000003c3de0723e */ /* 0x004fe200048070ff */
[--C-:B------:R-:W-:Y:S01]  /*3590*/  IMAD.MOV.U32 R85, RZ, RZ, R151.reuse ;  /* 0x000000ffff557224 */ /* 0x100fe200078e0097 */
[----:B------:R-:W-:Y:S01]  /*35a0*/  FSEL R53, R53, RZ, P1 ;  /* 0x000000ff35357208 */ /* 0x000fe20000800000 */
[----:B------:R-:W-:Y:S01]  /*35b0*/  IMAD.MOV.U32 R84, RZ, RZ, R151 ;  /* 0x000000ffff547224 */ /* 0x000fe200078e0097 */
[----:B------:R-:W-:-:S03]  /*35c0*/  PLOP3.LUT P1, PT, PT, PT, UP0, 0x80, 0x0 ;  /* 0x000000000000781c */ /* 0x000fc60003f2f008 */
        /* <DEDUP_REMOVED lines=33> */
[----:B-1----:R-:W-:-:S01]  /*37e0*/  FADD.FTZ R57, R26, R27 ;  /* 0x0000001b1a397221 */ /* 0x002fc20000010000 */
[--C-:B------:R-:W-:Y:S01]  /*37f0*/  FFMA.FTZ R82, R82, UR39, -R53.reuse ;  /* 0x0000002752527c23 */ /* 0x100fe20008010835 */
[----:B------:R-:W-:-:S01]  /*3800*/  FFMA.FTZ R83, R83, UR39, -R53 ;  /* 0x0000002753537c23 */ /* 0x000fc20008010835 */
[--C-:B------:R-:W-:Y:S01]  /*3810*/  FFMA.FTZ R86, R86, UR39, -R53.reuse ;  /* 0x0000002756567c23 */ /* 0x100fe20008010835 */
[----:B------:R-:W-:-:S01]  /*3820*/  FFMA.FTZ R53, R87, UR39, -R53 ;  /* 0x0000002757357c23 */ /* 0x000fc20008010835 */
[----:B------:R-:W-:Y:S01]  /*3830*/  F2FP.SATFINITE.E4M3.F32.PACK_AB_MERGE_C R224, R32, R25, R224 ;  /* 0x0000001920e0723e */ /* 0x000fe200048070e0 */
[----:B------:R-:W-:Y:S01]  /*3840*/  IMAD.MOV.U32 R87, RZ, RZ, R151 ;  /* 0x000000ffff577224 */ /* 0x000fe200078e0097 */
[----:B------:R-:W1:Y:S01]  /*3850*/  MUFU.EX2 R34, R34 ;  /* 0x0000002200227308 */ /* 0x000e620000000800 */
[----:B--2---:R-:W-:-:S07]  /*3860*/  FADD.FTZ R64, R30, R57 ;  /* 0x000000391e407221 */ /* 0x004fce0000010000 */
[----:B------:R-:W2:Y:S01]  /*3870*/  MUFU.EX2 R35, R35 ;  /* 0x0000002300237308 */ /* 0x000ea20000000800 */
[----:B---3--:R-:W-:-:S01]  /*3880*/  FADD.FTZ R57, R31, R64 ;  /* 0x000000401f397221 */ /* 0x008fc20000010000 */
[----:B------:R-:W-:Y:S01]  /*3890*/  F2FP.SATFINITE.E4M3.F32.PACK_AB_MERGE_C R30, R31, R30, RZ ;  /* 0x0000001e1f1e723e */ /* 0x000fe200048070ff */
[----:B------:R-:W-:-:S03]  /*38a0*/  IMAD.MOV.U32 R31, RZ, RZ, R151 ;  /* 0x000000ffff1f7224 */ /* 0x000fc600078e0097 */
[----:B------:R-:W-:Y:S01]  /*38b0*/  F2FP.SATFINITE.E4M3.F32.PACK_AB_MERGE_C R217, R27, R26, R30 ;  /* 0x0000001a1bd9723e */ /* 0x000fe2000480701e */
[----:B------:R-:W-:Y:S01]  /*38c0*/  IMAD.MOV.U32 R30, RZ, RZ, R151 ;  /* 0x000000ffff1e7224 */ /* 0x000fe200078e0097 */
[----:B------:R-:W0:Y:S01]  /*38d0*/  MUFU.EX2 R38, R38 ;  /* 0x0000002600267308 */ /* 0x000e220000000800 */
[----:B-1----:R-:W-:-:S01]  /*38e0*/  FADD.FTZ R64, R34, R57 ;  /* 0x0000003922407221 */ /* 0x002fc20000010000 */
[--C-:B------:R-:W-:Y:S02]  /*38f0*/  IMAD.MOV.U32 R27, RZ, RZ, R151.reuse ;  /* 0x000000ffff1b7224 */ /* 0x100fe400078e0097 */
[----:B------:R-:W-:-:S04]  /*3900*/  IMAD.MOV.U32 R26, RZ, RZ, R151 ;  /* 0x000000ffff1a7224 */ /* 0x000fc800078e0097 */
[----:B------:R-:W1:Y:S01]  /*3910*/  MUFU.EX2 R39, R39 ;  /* 0x0000002700277308 */ /* 0x000e620000000800 */
[----:B--2---:R-:W-:-:S01]  /*3920*/  FADD.FTZ R57, R35, R64 ;  /* 0x0000004023397221 */ /* 0x004fc20000010000 */
[----:B------:R-:W-:-:S04]  /*3930*/  FADD.FTZ R64, R14, R65 ;  /* 0x000000410e407221 */ /* 0x000fc80000010000 */
[----:B------:R-:W-:Y:S02]  /*3940*/  FADD.FTZ R65, R13, R64 ;  /* 0x000000400d417221 */ /* 0x000fe40000010000 */
[----:B------:R-:W2:Y:S01]  /*3950*/  MUFU.EX2 R42, R42 ;  /* 0x0000002a002a7308 */ /* 0x000ea20000000800 */
[----:B0-----:R-:W-:-:S01]  /*3960*/  FADD.FTZ R4, R38, R57 ;  /* 0x0000003926047221 */ /* 0x001fc20000010000 */
[----:B------:R-:W-:-:S04]  /*3970*/  FADD.FTZ R64, R20, R65 ;  /* 0x0000004114407221 */ /* 0x000fc80000010000 */
[----:B------:R-:W-:Y:S02]  /*3980*/  FADD.FTZ R65, R15, R64 ;  /* 0x000000400f417221 */ /* 0x000fe40000010000 */
[----:B------:R-:W0:Y:S01]  /*3990*/  MUFU.EX2 R43, R43 ;  /* 0x0000002b002b7308 */ /* 0x000e220000000800 */
[----:B-1----:R-:W-:-:S01]  /*39a0*/  FADD.FTZ R57, R39, R4 ;  /* 0x0000000427397221 */ /* 0x002fc20000010000 */
[----:B------:R-:W-:Y:S01]  /*39b0*/  FADD.FTZ R64, R24, R65 ;  /* 0x0000004118407221 */ /* 0x000fe20000010000 */
[----:B------:R-:W-:Y:S01]  /*39c0*/  F2FP.SATFINITE.E4M3.F32.PACK_AB_MERGE_C R38, R39, R38, RZ ;  /* 0x000000262726723e */ /* 0x000fe200048070ff */
[----:B------:R-:W-:Y:S02]  /*39d0*/  IMAD.MOV.U32 R39, RZ, RZ, R151 ;  /* 0x000000ffff277224 */ /* 0x000fe400078e0097 */
[----:B------:R-:W-:-:S01]  /*39e0*/  FADD.FTZ R65, R21, R64 ;  /* 0x0000004015417221 */ /* 0x000fc20000010000 */
[----:B------:R-:W-:Y:S01]  /*39f0*/  F2FP.SATFINITE.E4M3.F32.PACK_AB_MERGE_C R219, R35, R34, R38 ;  /* 0x0000002223db723e */ /* 0x000fe20004807026 */
[----:B------:R-:W1:Y:S01]  /*3a00*/  MUFU.EX2 R46, R46 ;  /* 0x0000002e002e7308 */ /* 0x000e620000000800 */
[----:B--2---:R-:W-:-:S01]  /*3a10*/  FADD.FTZ R4, R42, R57 ;  /* 0x000000392a047221 */ /* 0x004fc20000010000 */
[----:B------:R-:W-:Y:S01]  /*3a20*/  FADD.FTZ R10, R28, R65 ;  /* 0x000000411c0a7221 */ /* 0x000fe20000010000 */
[----:B------:R-:W-:-:S02]  /*3a30*/  IMAD.MOV.U32 R65, RZ, RZ, R151 ;  /* 0x000000ffff417224 */ /* 0x000fc400078e0097 */
[----:B------:R-:W-:Y:S02]  /*3a40*/  IMAD.MOV.U32 R64, RZ, RZ, R151 ;  /* 0x000000ffff407224 */ /* 0x000fe400078e0097 */
[----:B------:R-:W-:-:S01]  /*3a50*/  FADD.FTZ R11, R89, R10 ;  /* 0x0000000a590b7221 */ /* 0x000fc20000010000 */
[----:B------:R-:W-:Y:S01]  /*3a60*/  IMAD.MOV.U32 R89, RZ, RZ, R151 ;  /* 0x000000ffff597224 */ /* 0x000fe200078e0097 */
[----:B------:R-:W2:Y:S01]  /*3a70*/  MUFU.EX2 R47, R47 ;  /* 0x0000002f002f7308 */ /* 0x000ea20000000800 */
[----:B0-----:R-:W-:-:S01]  /*3a80*/  FADD.FTZ R57, R43, R4 ;  /* 0x000000042b397221 */ /* 0x001fc20000010000 */
[----:B------:R-:W-:Y:S01]  /*3a90*/  FADD.FTZ R90, R90, R11 ;  /* 0x0000000b5a5a7221 */ /* 0x000fe20000010000 */
[--C-:B------:R-:W-:Y:S02]  /*3aa0*/  IMAD.MOV.U32 R38, RZ, RZ, R151.reuse ;  /* 0x000000ffff267224 */ /* 0x100fe400078e0097 */
[----:B------:R-:W-:Y:S02]  /*3ab0*/  IMAD.MOV.U32 R35, RZ, RZ, R151 ;  /* 0x000000ffff237224 */ /* 0x000fe400078e0097 */
[----:B------:R-:W-:-:S01]  /*3ac0*/  FADD.FTZ R11, R25, R90 ;  /* 0x0000005a190b7221 */ /* 0x000fc20000010000 */
[----:B------:R-:W-:Y:S01]  /*3ad0*/  IMAD.MOV.U32 R90, RZ, RZ, R151 ;  /* 0x000000ffff5a7224 */ /* 0x000fe200078e0097 */
[----:B------:R-:W0:Y:S01]  /*3ae0*/  MUFU.EX2 R50, R50 ;  /* 0x0000003200327308 */ /* 0x000e220000000800 */
[----:B-1----:R-:W-:-:S01]  /*3af0*/  FADD.FTZ R4, R46, R57 ;  /* 0x000000392e047221 */ /* 0x002fc20000010000 */
[----:B------:R-:W-:Y:S01]  /*3b00*/  FADD.FTZ R11, R32, R11 ;  /* 0x0000000b200b7221 */ /* 0x000fe20000010000 */
[----:B------:R-:W-:-:S02]  /*3b10*/  IMAD.MOV.U32 R34, RZ, RZ, R151 ;  /* 0x000000ffff227224 */ /* 0x000fc400078e0097 */
[--C-:B------:R-:W-:Y:S02]  /*3b20*/  IMAD.MOV.U32 R32, RZ, RZ, R151.reuse ;  /* 0x000000ffff207224 */ /* 0x100fe400078e0097 */
[----:B------:R-:W-:Y:S01]  /*3b30*/  IMAD.MOV.U32 R28, RZ, RZ, R151 ;  /* 0x000000ffff1c7224 */ /* 0x000fe200078e0097 */
[----:B------:R-:W1:Y:S01]  /*3b40*/  MUFU.EX2 R51, R51 ;  /* 0x0000003300337308 */ /* 0x000e620000000800 */
[----:B--2---:R-:W-:-:S01]  /*3b50*/  FADD.FTZ R57, R47, R4 ;  /* 0x000000042f397221 */ /* 0x004fc20000010000 */
[----:B------:R-:W-:Y:S01]  /*3b60*/  F2FP.SATFINITE.E4M3.F32.PACK_AB_MERGE_C R46, R47, R46, RZ ;  /* 0x0000002e2f2e723e */ /* 0x000fe200048070ff */
[--C-:B------:R-:W-:Y:S02]  /*3b70*/  IMAD.MOV.U32 R47, RZ, RZ, R151.reuse ;  /* 0x000000ffff2f7224 */ /* 0x100fe400078e0097 */
[--C-:B------:R-:W-:Y:S01]  /*3b80*/  IMAD.MOV.U32 R25, RZ, RZ, R151.reuse ;  /* 0x000000ffff197224 */ /* 0x100fe200078e0097 */
[----:B------:R-:W-:Y:S01]  /*3b90*/  F2FP.SATFINITE.E4M3.F32.PACK_AB_MERGE_C R221, R43, R42, R46 ;  /* 0x0000002a2bdd723e */ /* 0x000fe2000480702e */
[----:B------:R-:W-:Y:S01]  /*3ba0*/  IMAD.MOV.U32 R46, RZ, RZ, R151 ;  /* 0x000000ffff2e7224 */ /* 0x000fe200078e0097 */
[----:B------:R-:W2:Y:S01]  /*3bb0*/  MUFU.EX2 R54, R54 ;  /* 0x0000003600367308 */ /* 0x000ea20000000800 */
[----:B0-----:R-:W-:-:S01]  /*3bc0*/  FADD.FTZ R4, R50, R57 ;  /* 0x0000003932047221 */ /* 0x001fc20000010000 */
[----:B------:R-:W-:-:S02]  /*3bd0*/  IMAD.MOV.U32 R57, RZ, RZ, R151 ;  /* 0x000000ffff397224 */ /* 0x000fc400078e0097 */
[--C-:B------:R-:W-:Y:S02]  /*3be0*/  IMAD.MOV.U32 R43, RZ, RZ, R151.reuse ;  /* 0x000000ffff2b7224 */ /* 0x100fe400078e0097 */
[----:B------:R-:W-:Y:S02]  /*3bf0*/  IMAD.MOV.U32 R42, RZ, RZ, R151 ;  /* 0x000000ffff2a7224 */ /* 0x000fe400078e0097 */
[----:B------:R-:W0:Y:S01]  /*3c00*/  MUFU.EX2 R55, R55 ;  /* 0x0000003700377308 */ /* 0x000e220000000800 */
[----:B-1----:R-:W-:-:S01]  /*3c10*/  FADD.FTZ R7, R51, R4 ;  /* 0x0000000433077221 */ /* 0x002fc20000010000 */
[----:B------:R-:W-:-:S06]  /*3c20*/  IMAD.MOV.U32 R24, RZ, RZ, R151 ;  /* 0x000000ffff187224 */ /* 0x000fcc00078e0097 */
[----:B------:R-:W1:Y:S01]  /*3c30*/  MUFU.EX2 R58, R58 ;  /* 0x0000003a003a7308 */ /* 0x000e620000000800 */
[----:B--2---:R-:W-:-:S07]  /*3c40*/  FADD.FTZ R4, R54, R7 ;  /* 0x0000000736047221 */ /* 0x004fce0000010000 */
[----:B------:R-:W2:Y:S01]  /*3c50*/  MUFU.EX2 R59, R59 ;  /* 0x0000003b003b7308 */ /* 0x000ea20000000800 */
[----:B0-----:R-:W-:-:S01]  /*3c60*/  FADD.FTZ R7, R55, R4 ;  /* 0x0000000437077221 */ /* 0x001fc20000010000 */
        /* <DEDUP_REMOVED lines=10> */
[----:B------:R-:W-:Y:S01]  /*3d10*/  FADD.FTZ R4, R60, R11 ;  /* 0x0000000b3c047221 */ /* 0x000fe20000010000 */
[----:B------:R-:W-:-:S03]  /*3d20*/  IMAD.MOV.U32 R60, RZ, RZ, R151 ;  /* 0x000000ffff3c7224 */ /* 0x000fc600078e0097 */
[----:B------:R-:W-:Y:S01]  /*3d30*/  FADD.FTZ R4, R61, R4 ;  /* 0x000000043d047221 */ /* 0x000fe20000010000 */
[----:B------:R-:W-:Y:S01]  /*3d40*/  IMAD.MOV.U32 R61, RZ, RZ, R151 ;  /* 0x000000ffff3d7224 */ /* 0x000fe200078e0097 */
[----:B------:R-:W2:Y:S01]  /*3d50*/  MUFU.EX2 R66, R66 ;  /* 0x0000004200427308 */ /* 0x000ea20000000800 */
[----:B0-----:R-:W-:-:S01]  /*3d60*/  FADD.FTZ R8, R62, R7 ;  /* 0x000000073e087221 */ /* 0x001fc20000010000 */
[----:B------:R-:W-:-:S06]  /*3d70*/  FADD.FTZ R5, R29, R4 ;  /* 0x000000041d057221 */ /* 0x000fcc0000010000 */
[----:B------:R-:W0:Y:S01]  /*3d80*/  MUFU.EX2 R67, R67 ;  /* 0x0000004300437308 */ /* 0x000e220000000800 */
[C---:B-1----:R-:W-:Y:S01]  /*3d90*/  F2FP.SATFINITE.E4M3.F32.PACK_AB_MERGE_C R62, R63.reuse, R62, RZ ;  /* 0x0000003e3f3e723e */ /* 0x042fe200048070ff */
[----:B------:R-:W-:Y:S01]  /*3da0*/  FADD.FTZ R63, R63, R8 ;  /* 0x000000083f3f7221 */ /* 0x000fe20000010000 */
[----:B------:R-:W-:-:S02]  /*3db0*/  FADD.FTZ R8, R36, R5 ;  /* 0x0000000524087221 */ /* 0x000fc40000010000 */
[----:B------:R-:W-:Y:S01]  /*3dc0*/  F2FP.SATFINITE.E4M3.F32.PACK_AB_MERGE_C R225, R59, R58, R62 ;  /* 0x0000003a3be1723e */ /* 0x000fe2000480703e */
[----:B------:R-:W-:Y:S02]  /*3dd0*/  IMAD.MOV.U32 R62, RZ, RZ, R151 ;  /* 0x000000ffff3e7224 */ /* 0x000fe400078e0097 */
[----:B------:R-:W-:Y:S01]  /*3de0*/  FADD.FTZ R7, R49, R8 ;  /* 0x0000000831077221 */ /* 0x000fe20000010000 */
[----:B------:R-:W1:Y:S01]  /*3df0*/  MUFU.EX2 R70, R70 ;  /* 0x0000004600467308 */ /* 0x000e620000000800 */
[----:B--2---:R-:W-:-:S01]  /*3e00*/  FADD.FTZ R4, R66, R63 ;  /* 0x0000003f42047221 */ /* 0x004fc20000010000 */
[----:B------:R-:W-:-:S02]  /*3e10*/  IMAD.MOV.U32 R63, RZ, RZ, R151 ;  /* 0x000000ffff3f7224 */ /* 0x000fc400078e0097 */
[--C-:B------:R-:W-:Y:S02]  /*3e20*/  IMAD.MOV.U32 R59, RZ, RZ, R151.reuse ;  /* 0x000000ffff3b7224 */ /* 0x100fe400078e0097 */
[----:B------:R-:W-:Y:S02]  /*3e30*/  IMAD.MOV.U32 R58, RZ, RZ, R151 ;  /* 0x000000ffff3a7224 */ /* 0x000fe400078e0097 */
[----:B------:R2:W3:Y:S01]  /*3e40*/  MUFU.EX2 R56, R69 ;  /* 0x0000004500387308 */ /* 0x0004e20000000800 */
[----:B0-----:R-:W-:-:S07]  /*3e50*/  FADD.FTZ R5, R67, R4 ;  /* 0x0000000443057221 */ /* 0x001fce0000010000 */
[----:B------:R-:W0:Y:S01]  /*3e60*/  MUFU.EX2 R71, R71 ;  /* 0x0000004700477308 */ /* 0x000e220000000800 */
[----:B-1----:R-:W-:-:S01]  /*3e70*/  FADD.FTZ R4, R70, R5 ;  /* 0x0000000546047221 */ /* 0x002fc20000010000 */
[----:B--2---:R-:W-:-:S06]  /*3e80*/  IMAD.MOV.U32 R69, RZ, RZ, R151 ;  /* 0x000000ffff457224 */ /* 0x004fcc00078e0097 */
[----:B------:R-:W-:Y:S01]  /*3e90*/  MUFU.EX2 R48, R48 ;  /* 0x0000003000307308 */ /* 0x000fe20000000800 */
[C---:B---3--:R-:W-:Y:S01]  /*3ea0*/  F2FP.SATFINITE.E4M3.F32.PACK_AB_MERGE_C R49, R56.reuse, R49, RZ ;  /* 0x000000313831723e */ /* 0x048fe200048070ff */
[----:B------:R-:W-:-:S03]  /*3eb0*/  FADD.FTZ R56, R56, R7 ;  /* 0x0000000738387221 */ /* 0x000fc60000010000 */
[----:B------:R-:W-:Y:S01]  /*3ec0*/  F2FP.SATFINITE.E4M3.F32.PACK_AB_MERGE_C R226, R36, R29, R49 ;  /* 0x0000001d24e2723e */ /* 0x000fe20004807031 */
[--C-:B------:R-:W-:Y:S02]  /*3ed0*/  IMAD.MOV.U32 R49, RZ, RZ, R151.reuse ;  /* 0x000000ffff317224 */ /* 0x100fe400078e0097 */
[----:B------:R-:W1:Y:S01]  /*3ee0*/  MUFU.EX2 R37, R37 ;  /* 0x0000002500257308 */ /* 0x000e620000000800 */
[C---:B0-----:R-:W-:Y:S01]  /*3ef0*/  F2FP.SATFINITE.E4M3.F32.PACK_AB_MERGE_C R70, R71.reuse, R70, RZ ;  /* 0x000000464746723e */ /* 0x041fe200048070ff */
[----:B------:R-:W-:Y:S01]  /*3f00*/  FADD.FTZ R71, R71, R4 ;  /* 0x0000000447477221 */ /* 0x000fe20000010000 */
[--C-:B------:R-:W-:Y:S02]  /*3f10*/  IMAD.MOV.U32 R36, RZ, RZ, R151.reuse ;  /* 0x000000ffff247224 */ /* 0x100fe400078e0097 */
[----:B------:R-:W-:Y:S01]  /*3f20*/  F2FP.SATFINITE.E4M3.F32.PACK_AB_MERGE_C R227, R67, R66, R70 ;  /* 0x0000004243e3723e */ /* 0x000fe20004807046 */
[--C-:B------:R-:W-:Y:S02]  /*3f30*/  IMAD.MOV.U32 R70, RZ, RZ, R151.reuse ;  /* 0x000000ffff467224 */ /* 0x100fe400078e0097 */
[----:B------:R-:W0:Y:S01]  /*3f40*/  MUFU.EX2 R45, R45 ;  /* 0x0000002d002d7308 */ /* 0x000e220000000800 */
[----:B------:R-:W-:-:S02]  /*3f50*/  IMAD.MOV.U32 R67, RZ, RZ, R151 ;  /* 0x000000ffff437224 */ /* 0x000fc400078e0097 */
[--C-:B------:R-:W-:Y:S02]  /*3f60*/  IMAD.MOV.U32 R66, RZ, RZ, R151.reuse ;  /* 0x000000ffff427224 */ /* 0x100fe400078e0097 */
[----:B------:R-:W-:-:S03]  /*3f70*/  IMAD.MOV.U32 R29, RZ, RZ, R151 ;  /* 0x000000ffff1d7224 */ /* 0x000fc600078e0097 */
[----:B------:R-:W2:Y:S01]  /*3f80*/  MUFU.EX2 R74, R74 ;  /* 0x0000004a004a7308 */ /* 0x000ea20000000800 */
[----:B-1----:R-:W-:-:S07]  /*3f90*/  F2FP.SATFINITE.E4M3.F32.PACK_AB_MERGE_C R7, R37, R48, RZ ;  /* 0x000000302507723e */ /* 0x002fce00048070ff */
[----:B------:R-:W1:Y:S01]  /*3fa0*/  MUFU.EX2 R52, R52 ;  /* 0x0000003400347308 */ /* 0x000e620000000800 */
[----:B0-----:R-:W-:-:S01]  /*3fb0*/  FADD.FTZ R5, R45, R56 ;  /* 0x000000382d057221 */ /* 0x001fc20000010000 */
[----:B------:R-:W-:-:S06]  /*3fc0*/  IMAD.MOV.U32 R56, RZ, RZ, R151 ;  /* 0x000000ffff387224 */ /* 0x000fcc00078e0097 */
[----:B------:R-:W0:Y:S01]  /*3fd0*/  MUFU.EX2 R75, R75 ;  /* 0x0000004b004b7308 */ /* 0x000e220000000800 */
[----:B--2---:R-:W-:-:S01]  /*3fe0*/  FADD.FTZ R4, R74, R71 ;  /* 0x000000474a047221 */ /* 0x004fc20000010000 */
[----:B------:R-:W-:-:S06]  /*3ff0*/  IMAD.MOV.U32 R71, RZ, RZ, R151 ;  /* 0x000000ffff477224 */ /* 0x000fcc00078e0097 */
[----:B------:R-:W2:Y:S01]  /*4000*/  MUFU.EX2 R78, R78 ;  /* 0x0000004e004e7308 */ /* 0x000ea20000000800 */
[C---:B-1----:R-:W-:Y:S01]  /*4010*/  F2FP.SATFINITE.E4M3.F32.PACK_AB_MERGE_C R228, R52.reuse, R45, R7 ;  /* 0x0000002d34e4723e */ /* 0x042fe20004807007 */
[----:B------:R-:W-:Y:S01]  /*4020*/  FADD.FTZ R5, R52, R5 ;  /* 0x0000000534057221 */ /* 0x000fe20000010000 */
[--C-:B------:R-:W-:Y:S02]  /*4030*/  IMAD.MOV.U32 R52, RZ, RZ, R151.reuse ;  /* 0x000000ffff347224 */ /* 0x100fe400078e0097 */
[----:B------:R-:W-:Y:S02]  /*4040*/  IMAD.MOV.U32 R45, RZ, RZ, R151 ;  /* 0x000000ffff2d7224 */ /* 0x000fe400078e0097 */
[----:B------:R-:W-:-:S01]  /*4050*/  FADD.FTZ R48, R48, R5 ;  /* 0x0000000530307221 */ /* 0x000fc20000010000 */
[----:B------:R-:W1:Y:S01]  /*4060*/  MUFU.EX2 R79, R79 ;  /* 0x0000004f004f7308 */ /* 0x000e620000000800 */
[----:B0-----:R-:W-:-:S02]  /*4070*/  FADD.FTZ R7, R75, R4 ;  /* 0x000000044b077221 */ /* 0x001fc40000010000 */
[----:B------:R-:W-:Y:S01]  /*4080*/  FADD.FTZ R48, R37, R48 ;  /* 0x0000003025307221 */ /* 0x000fe20000010000 */
[----:B------:R-:W-:-:S04]  /*4090*/  IMAD.MOV.U32 R37, RZ, RZ, R151 ;  /* 0x000000ffff257224 */ /* 0x000fc800078e0097 */
[----:B------:R-:W-:Y:S01]  /*40a0*/  MUFU.EX2 R40, R40 ;  /* 0x0000002800287308 */ /* 0x000fe20000000800 */
[----:B--2---:R-:W-:-:S07]  /*40b0*/  FADD.FTZ R4, R78, R7 ;  /* 0x000000074e047221 */ /* 0x004fce0000010000 */
[----:B------:R-:W0:Y:S01]  /*40c0*/  MUFU.EX2 R41, R41 ;  /* 0x0000002900297308 */ /* 0x000e220000000800 */
[C---:B-1----:R-:W-:Y:S01]  /*40d0*/  F2FP.SATFINITE.E4M3.F32.PACK_AB_MERGE_C R78, R79.reuse, R78, RZ ;  /* 0x0000004e4f4e723e */ /* 0x042fe200048070ff */
        /* <DEDUP_REMOVED lines=14> */
[----:B------:R-:W2:Y:S01]  /*41c0*/  MUFU.EX2 R86, R86 ;  /* 0x0000005600567308 */ /* 0x000ea20000000800 */
[C---:B0-----:R-:W-:Y:S01]  /*41d0*/  F2FP.SATFINITE.E4M3.F32.PACK_AB_MERGE_C R230, R44.reuse, R33, R7 ;  /* 0x000000212ce6723e */ /* 0x041fe20004807007 */
[----:B------:R-:W-:Y:S01]  /*41e0*/  FADD.FTZ R5, R44, R5 ;  /* 0x000000052c057221 */ /* 0x000fe20000010000 */
[--C-:B------:R-:W-:Y:S02]  /*41f0*/  IMAD.MOV.U32 R44, RZ, RZ, R151.reuse ;  /* 0x000000ffff2c7224 */ /* 0x100fe400078e0097 */
[----:B------:R-:W-:Y:S02]  /*4200*/  IMAD.MOV.U32 R33, RZ, RZ, R151 ;  /* 0x000000ffff217224 */ /* 0x000fe400078e0097 */
[----:B------:R-:W-:-:S01]  /*4210*/  FADD.FTZ R40, R40, R5 ;  /* 0x0000000528287221 */ /* 0x000fc20000010000 */
[----:B------:R-:W0:Y:S01]  /*4220*/  MUFU.EX2 R53, R53 ;  /* 0x0000003500357308 */ /* 0x000e220000000800 */
[----:B-1----:R-:W-:-:S02]  /*4230*/  FADD.FTZ R7, R83, R4 ;  /* 0x0000000453077221 */ /* 0x002fc40000010000 */
[----:B------:R-:W-:Y:S01]  /*4240*/  FADD.FTZ R5, R41, R40 ;  /* 0x0000002829057221 */ /* 0x000fe20000010000 */
[----:B------:R-:W-:-:S02]  /*4250*/  IMAD.MOV.U32 R41, RZ, RZ, R151 ;  /* 0x000000ffff297224 */ /* 0x000fc400078e0097 */
[----:B------:R-:W-:Y:S02]  /*4260*/  IMAD.MOV.U32 R40, RZ, RZ, R151 ;  /* 0x000000ffff287224 */ /* 0x000fe400078e0097 */
[----:B--2---:R-:W-:-:S01]  /*4270*/  FADD.FTZ R4, R86, R7 ;  /* 0x0000000756047221 */ /* 0x004fc20000010000 */
[----:B0-----:R-:W-:-:S03]  /*4280*/  F2FP.SATFINITE.E4M3.F32.PACK_AB_MERGE_C R8, R53, R86, RZ ;  /* 0x000000563508723e */ /* 0x001fc600048070ff */
[----:B------:R-:W-:Y:S01]  /*4290*/  FADD.FTZ R4, R53, R4 ;  /* 0x0000000435047221 */ /* 0x000fe20000010000 */
[--C-:B------:R-:W-:Y:S01]  /*42a0*/  IMAD.MOV.U32 R86, RZ, RZ, R151.reuse ;  /* 0x000000ffff567224 */ /* 0x100fe200078e0097 */
[----:B------:R-:W-:Y:S01]  /*42b0*/  F2FP.SATFINITE.E4M3.F32.PACK_AB_MERGE_C R231, R83, R82, R8 ;  /* 0x0000005253e7723e */ /* 0x000fe20004807008 */
        /* <DEDUP_REMOVED lines=73> */
.L_x_166:
[----:B------:R-:W-:Y:S01]  /*4750*/  ISETP.NE.AND P2, PT, RZ, UR42, PT ;  /* 0x0000002aff007c0c */ /* 0x000fe2000bf45270 */
[----:B------:R-:W-:-:S04]  /*4760*/  UISETP.NE.AND UP0, UPT, UR50, 0x1, UPT ;  /* 0x000000013200788c */ /* 0x000fc8000bf05270 */
[----:B------:R-:W-:-:S04]  /*4770*/  USEL UR43, URZ, 0x1, UP0 ;  /* 0x000000013f2b7887 */ /* 0x000fc80008000000 */
[----:B------:R-:W-:-:S04]  /*4780*/  ULOP3.LUT UR43, UR53, UR43, URZ, 0x3c, !UPT ;  /* 0x0000002b352b7292 */ /* 0x000fc8000f8e3c3f */
[----:B------:R-:W-:Y:S08]  /*4790*/  @P2 BRA `(.L_x_157) ;  /* 0x0000000000442947 */ /* 0x000ff00003800000 */
[----:B------:R-:W-:Y:S05]  /*47a0*/  @!P0 BRA `(.L_x_158) ;  /* 0x0000000000048947 */ /* 0x000fea0003800000 */
[----:B------:R-:W-:Y:S01]  /*47b0*/  BPT.TRAP 0x1 ;  /* 0x000000040000795c */ /* 0x000fe20000300000 */
.L_x_158:
[----:B------:R-:W0:Y:S01]  /*47c0*/  S2UR UR10, SR_CgaCtaId ;  /* 0x00000000000a79c3 */ /* 0x000e220000008800 */
[----:B------:R-:W-:Y:S01]  /*47d0*/  UIADD3 UR6, UR50, 0x1, URZ ;  /* 0x0000000132067890 */ /* 0x000fe2000fffe03f */
[----:B------:R-:W-:Y:S01]  /*47e0*/  IMAD.U32 R0, RZ, RZ, UR43 ;  /* 0x0000002bff007e24 */ /* 0x000fe2000f8e00ff */
[----:B------:R-:W-:Y:S02]  /*47f0*/  UMOV UR7, 0x400 ;  /* 0x0000040000077882 */ /* 0x000fe40000000000 */
[----:B------:R-:W-:Y:S02]  /*4800*/  UISETP.NE.AND UP0, UPT, UR6, 0x2, UPT ;  /* 0x000000020600788c */ /* 0x000fe4000bf05270 */
[----:B------:R-:W-:Y:S02]  /*4810*/  SHF.L.U32 R0, R0, 0x1f, RZ ;  /* 0x0000001f00007819 */ /* 0x000fe400000006ff */
[----:B------:R-:W-:Y:S02]  /*4820*/  USEL UR6, UR6, URZ, UP0 ;  /* 0x0000003f06067287 */ /* 0x000fe40008000000 */
[----:B0-----:R-:W-:-:S04]  /*4830*/  ULEA UR7, UR10, UR7, 0x18 ;  /* 0x000000070a077291 */ /* 0x001fc8000f8ec03f */
[----:B------:R-:W-:-:S09]  /*4840*/  ULEA UR6, UR6, UR7, 0x3 ;  /* 0x0000000706067291 */ /* 0x000fd2000f8e183f */
[----:B------:R0:W1:Y:S01]  /*4850*/  SYNCS.PHASECHK.TRANS64.TRYWAIT P1, [UR6+0x38830], R0 ;  /* 0x03883000ff0075a7 */ /* 0x0000620008020146 */
[----:B------:R-:W-:Y:S05]  /*4860*/  @!P0 BRA `(.L_x_159) ;  /* 0x0000000000048947 */ /* 0x000fea0003800000 */
[----:B------:R-:W-:Y:S01]  /*4870*/  BPT.TRAP 0x1 ;  /* 0x000000040000795c */ /* 0x000fe20000300000 */
.L_x_159:
[----:B-1----:R-:W-:Y:S05]  /*4880*/  @P1 BRA `(.L_x_157) ;  /* 0x0000000000081947 */ /* 0x002fea0003800000 */
[----:B------:R-:W1:Y:S02]  /*4890*/  SYNCS.PHASECHK.TRANS64.TRYWAIT P1, [UR6+0x38830], R0 ;  /* 0x03883000ff0075a7 */ /* 0x000e640008020146 */
[----:B-1----:R-:W-:Y:S05]  /*48a0*/  @!P1 BRA `(.L_x_160) ;  /* 0x000000c8001c9947 */ /* 0x002fea0003800000 */
.L_x_157:
[----:B------:R-:W2:Y:S01]  /*48b0*/  S2R R2, SR_TID.X ;  /* 0x0000000000027919 */ /* 0x000ea20000002100 */
        /* <DEDUP_REMOVED lines=19> */
[----:B--2---:R-:W-:-:S05]  /*49f0*/  SHF.R.U32.HI R2, RZ, 0x7, R2 ;  /* 0x00000007ff027819 */ /* 0x004fca0000011602 */
[----:B01----:R-:W-:-:S05]  /*4a00*/  VIADD R0, R2, 0x8 ;  /* 0x0000000802007836 */ /* 0x003fca0000000000 */
        /* <DEDUP_REMOVED lines=28> */
.L_x_162:
[----:B------:R-:W0:Y:S01]  /*4bd0*/  S2UR UR7, SR_CgaCtaId ;  /* 0x00000000000779c3 */ /* 0x000e220000008800 */
[----:B------:R-:W-:Y:S01]  /*4be0*/  UMOV UR6, 0x400 ;  /* 0x0000040000067882 */ /* 0x000fe20000000000 */
[----:B------:R-:W-:-:S05]  /*4bf0*/  IMAD.U32 R0, RZ, RZ, UR53 ;  /* 0x00000035ff007e24 */ /* 0x000fca000f8e00ff */
[----:B------:R-:W-:Y:S01]  /*4c00*/  SHF.L.U32 R0, R0, 0x1f, RZ ;  /* 0x0000001f00007819 */ /* 0x000fe200000006ff */
[----:B0-----:R-:W-:-:S04]  /*4c10*/  ULEA UR6, UR7, UR6, 0x18 ;  /* 0x0000000607067291 */ /* 0x001fc8000f8ec03f */
[----:B------:R-:W-:-:S09]  /*4c20*/  ULEA UR6, UR50, UR6, 0x3 ;  /* 0x0000000632067291 */ /* 0x000fd2000f8e183f */
[----:B------:R0:W1:Y:S01]  /*4c30*/  SYNCS.PHASECHK.TRANS64.TRYWAIT P1, [UR6+0x38850], R0 ;  /* 0x03885000ff0075a7 */ /* 0x0000620008020146 */
[----:B------:R-:W-:Y:S05]  /*4c40*/  @!P0 BRA `(.L_x_163) ;  /* 0x0000000000048947 */ /* 0x000fea0003800000 */
[----:B------:R-:W-:Y:S01]  /*4c50*/  BPT.TRAP 0x1 ;  /* 0x000000040000795c */ /* 0x000fe20000300000 */
.L_x_163:
[----:B-1----:R-:W-:Y:S05]  /*4c60*/  @P1 BRA `(.L_x_161) ;  /* 0x0000000000081947 */ /* 0x002fea0003800000 */
[----:B------:R-:W1:Y:S02]  /*4c70*/  SYNCS.PHASECHK.TRANS64.TRYWAIT P1, [UR6+0x38850], R0 ;  /* 0x03885000ff0075a7 */ /* 0x000e640008020146 */
[----:B-1----:R-:W-:Y:S05]  /*4c80*/  @!P1 BRA `(.L_x_164) ;  /* 0x000000c4003c9947 */ /* 0x002fea0003800000 */
.L_x_161:
[----:B------:R-:W2:Y:S01]  /*4c90*/  S2UR UR6, SR_CgaCtaId ;  /* 0x00000000000679c3 */ /* 0x000ea20000008800 */
[----:B-1----:R-:W-:Y:S01]  /*4ca0*/  MOV R3, 0x400 ;  /* 0x0000040000037802 */ /* 0x002fe20000000f00 */
[----:B------:R-:W-:Y:S01]  /*4cb0*/  WARPGROUP.ARRIVE ;  /* 0x00000000000079c5 */ /* 0x000fe20000000000 */
[----:B------:R-:W-:Y:S01]  /*4cc0*/  UMOV UR7, 0x40000040 ;  /* 0x4000004000077882 */ /* 0x000fe20000000000 */
[----:B------:R-:W-:Y:S01]  /*4cd0*/  FMNMX.FTZ R6, R152, R7, !PT ;  /* 0x0000000798067209 */ /* 0x000fe20007810000 */
[----:B--2---:R-:W-:-:S05]  /*4ce0*/  IMAD.U32 R2, RZ, RZ, UR6 ;  /* 0x00000006ff027e24 */ /* 0x004fca000f8e00ff */
[----:B0-----:R-:W-:Y:S02]  /*4cf0*/  LEA R0, R2, R3, 0x18 ;  /* 0x0000000302007211 */ /* 0x001fe400078ec0ff */
[----:B------:R-:W-:Y:S02]  /*4d00*/  FMNMX.FTZ R3, R153, R6, !PT ;  /* 0x0000000699037209 */ /* 0x000fe40007810000 */
[----:B------:R-:W-:Y:S02]  /*4d10*/  R2UR UR6, R0 ;  /* 0x00000000000672ca */ /* 0x000fe400000e0000 */
[----:B------:R-:W-:-:S04]  /*4d20*/  FMNMX.FTZ R6, R154, R9, !PT ;  /* 0x000000099a067209 */ /* 0x000fc80007810000 */
[----:B------:R-:W-:Y:S02]  /*4d30*/  FMNMX.FTZ R11, R155, R6, !PT ;  /* 0x000000069b0b7209 */ /* 0x000fe40007810000 */
[----:B------:R-:W-:Y:S02]  /*4d40*/  FMNMX.FTZ R6, R156, R3, !PT ;  /* 0x000000039c067209 */ /* 0x000fe40007810000 */
[----:B------:R-:W-:Y:S02]  /*4d50*/  FMNMX.FTZ R8, R158, R11, !PT ;  /* 0x0000000b9e087209 */ /* 0x000fe40007810000 */
[----:B------:R-:W-:Y:S01]  /*4d60*/  FMNMX.FTZ R3, R157, R6, !PT ;  /* 0x000000069d037209 */ /* 0x000fe20007810000 */
[----:B------:R-:W-:Y:S01]  /*4d70*/  UIADD3 UR6, UR6, 0x400, URZ ;  /* 0x0000040006067890 */ /* 0x000fe2000fffe03f */
[----:B------:R-:W-:Y:S02]  /*4d80*/  FMNMX.FTZ R11, R159, R8, !PT ;  /* 0x000000089f0b7209 */ /* 0x000fe40007810000 */
[----:B------:R-:W-:Y:S01]  /*4d90*/  FMNMX.FTZ R6, R160, R3, !PT ;  /* 0x00000003a0067209 */ /* 0x000fe20007810000 */
[----:B------:R-:W-:Y:S01]  /*4da0*/  USHF.R.U32.HI UR6, URZ, 0x4, UR6 ;  /* 0x000000043f067899 */ /* 0x000fe20008011606 */
[----:B------:R-:W-:-:S02]  /*4db0*/  FMNMX.FTZ R8, R162, R11, !PT ;  /* 0x0000000ba2087209 */ /* 0x000fc40007810000 */
[----:B------:R-:W-:Y:S01]  /*4dc0*/  FMNMX.FTZ R3, R161, R6, !PT ;  /* 0x00000006a1037209 */ /* 0x000fe20007810000 */
[----:B------:R-:W-:Y:S01]  /*4dd0*/  ULOP3.LUT UR6, UR6, 0x3fff, URZ, 0xc0, !UPT ;  /* 0x00003fff06067892 */ /* 0x000fe2000f8ec03f */
[----:B------:R-:W-:Y:S02]  /*4de0*/  FMNMX.FTZ R11, R163, R8, !PT ;  /* 0x00000008a30b7209 */ /* 0x000fe40007810000 */
[----:B------:R-:W-:Y:S01]  /*4df0*/  FMNMX.FTZ R6, R164, R3, !PT ;  /* 0x00000003a4067209 */ /* 0x000fe20007810000 */
[----:B------:R-:W-:Y:S01]  /*4e00*/  ULOP3.LUT UR6, UR6, 0x10000, URZ, 0xfc, !UPT ;  /* 0x0001000006067892 */ /* 0x000fe2000f8efc3f */
[----:B------:R-:W-:Y:S02]  /*4e10*/  FMNMX.FTZ R8, R166, R11, !PT ;  /* 0x0000000ba6087209 */ /* 0x000fe40007810000 */
[----:B------:R-:W-:Y:S01]  /*4e20*/  FMNMX.FTZ R3, R165, R6, !PT ;  /* 0x00000006a5037209 */ /* 0x000fe20007810000 */
[----:B------:R-:W-:Y:S01]  /*4e30*/  ULEA UR10, UR50, UR6, 0xb ;  /* 0x00000006320a7291 */ /* 0x000fe2000f8e583f */
[----:B------:R-:W-:-:S02]  /*4e40*/  FMNMX.FTZ R11, R167, R8, !PT ;  /* 0x00000008a70b7209 */ /* 0x000fc40007810000 */
        /* <DEDUP_REMOVED lines=61> */
[----:B------:R-:W-:-:S04]  /*5220*/  FADD.FTZ R7, -R3, R7 ;  /* 0x0000000703077221 */ /* 0x000fc80000010100 */
[----:B------:R-:W-:Y:S01]  /*5230*/  FMUL.FTZ R8, R7, UR39 ;  /* 0x0000002707087c20 */ /* 0x000fe20008410000 */
[----:B------:R-:W-:-:S01]  /*5240*/  FADD.FTZ R7, -R6, R9 ;  /* 0x0000000906077221 */ /* 0x000fc20000010100 */
[----:B------:R-:W-:-:S03]  /*5250*/  FFMA.FTZ R9, R3, R10, -8 ;  /* 0xc100000003097423 */ /* 0x000fc6000001000a */
[----:B------:R-:W-:Y:S01]  /*5260*/  FMUL.FTZ R7, R7, UR39 ;  /* 0x0000002707077c20 */ /* 0x000fe20008410000 */
[----:B------:R-:W-:-:S01]  /*5270*/  FFMA.FTZ R21, R165, UR39, -R9 ;  /* 0x00000027a5157c23 */ /* 0x000fc20008010809 */
[--C-:B------:R-:W-:Y:S01]  /*5280*/  FFMA.FTZ R165, R181, UR39, -R9.reuse ;  /* 0x00000027b5a57c23 */ /* 0x100fe20008010809 */
[----:B------:R-:W-:-:S01]  /*5290*/  FFMA.FTZ R181, R197, UR39, -R9 ;  /* 0x00000027c5b57c23 */ /* 0x000fc20008010809 */
[----:B------:R-:W-:Y:S02]  /*52a0*/  IMAD.U32 R197, RZ, RZ, UR39 ;  /* 0x00000027ffc57e24 */ /* 0x000fe4000f8e00ff */
[----:B------:R-:W-:-:S01]  /*52b0*/  FFMA.FTZ R11, R152, UR39, -R9 ;  /* 0x00000027980b7c23 */ /* 0x000fc20008010809 */
[--C-:B------:R-:W-:Y:S01]  /*52c0*/  FFMA.FTZ R10, R153, UR39, -R9.reuse ;  /* 0x00000027990a7c23 */ /* 0x100fe20008010809 */
[----:B------:R-:W-:-:S01]  /*52d0*/  FFMA.FTZ R153, R169, UR39, -R9 ;  /* 0x00000027a9997c23 */ /* 0x000fc20008010809 */
[----:B------:R-:W-:Y:S01]  /*52e0*/  FFMA.FTZ R197, R6, R197, -8 ;  /* 0xc100000006c57423 */ /* 0x000fe200000100c5 */
[----:B------:R-:W-:-:S01]  /*52f0*/  FFMA.FTZ R169, R185, UR39, -R9 ;  /* 0x00000027b9a97c23 */ /* 0x000fc20008010809 */
[----:B------:R-:W-:Y:S01]  /*5300*/  MUFU.EX2 R8, R8 ;  /* 0x0000000800087308 */ /* 0x000fe20000000800 */
[----:B------:R-:W-:-:S01]  /*5310*/  FFMA.FTZ R185, R201, UR39, -R9 ;  /* 0x00000027c9b97c23 */ /* 0x000fc20008010809 */
[--C-:B------:R-:W-:Y:S01]  /*5320*/  FFMA.FTZ R154, R154, UR39, -R197.reuse ;  /* 0x000000279a9a7c23 */ /* 0x100fe200080108c5 */
[----:B------:R-:W-:-:S01]  /*5330*/  FFMA.FTZ R155, R155, UR39, -R197 ;  /* 0x000000279b9b7c23 */ /* 0x000fc200080108c5 */
[----:B------:R-:W-:-:S02]  /*5340*/  IMAD.U32 R201, RZ, RZ, UR52 ;  /* 0x00000034ffc97e24 */ /* 0x000fc4000f8e00ff */
[----:B------:R-:W-:-:S01]  /*5350*/  FFMA.FTZ R12, R156, UR39, -R9 ;  /* 0x000000279c0c7c23 */ /* 0x000fc20008010809 */
[--C-:B------:R-:W-:Y:S01]  /*5360*/  FFMA.FTZ R152, R168, UR39, -R9.reuse ;  /* 0x00000027a8987c23 */ /* 0x100fe20008010809 */
[----:B------:R-:W-:-:S01]  /*5370*/  FFMA.FTZ R168, R184, UR39, -R9 ;  /* 0x00000027b8a87c23 */ /* 0x000fc20008010809 */
[----:B------:R-:W0:Y:S01]  /*5380*/  MUFU.EX2 R11, R11 ;  /* 0x0000000b000b7308 */ /* 0x000e220000000800 */
[----:B------:R-:W-:-:S01]  /*5390*/  FFMA.FTZ R158, R158, UR39, -R197 ;  /* 0x000000279e9e7c23 */ /* 0x000fc200080108c5 */
[--C-:B------:R-:W-:Y:S01]  /*53a0*/  FFMA.FTZ R184, R200, UR39, -R9.reuse ;  /* 0x00000027c8b87c23 */ /* 0x100fe20008010809 */
[----:B------:R-:W-:-:S01]  /*53b0*/  FFMA.FTZ R13, R157, UR39, -R9 ;  /* 0x000000279d0d7c23 */ /* 0x000fc20008010809 */
[----:B------:R-:W-:Y:S01]  /*53c0*/  FFMA.FTZ R159, R159, UR39, -R197 ;  /* 0x000000279f9f7c23 */ /* 0x000fe200080108c5 */
        /* <DEDUP_REMOVED lines=9> */
[--C-:B------:R-:W-:Y:S01]  /*5460*/  FFMA.FTZ R172, R188, UR39, -R9.reuse ;  /* 0x00000027bcac7c23 */ /* 0x100fe20008010809 */
[----:B------:R-:W-:-:S01]  /*5470*/  FFMA.FTZ R188, R204, UR39, -R9 ;  /* 0x00000027ccbc7c23 */ /* 0x000fc20008010809 */
[----:B------:R-:W1:Y:S01]  /*5480*/  MUFU.EX2 R154, R154 ;  /* 0x0000009a009a7308 */ /* 0x000e620000000800 */
[----:B0-----:R-:W-:-:S01]  /*5490*/  FFMA.FTZ R5, R8, R5, R11 ;  /* 0x0000000508057223 */ /* 0x001fc2000001000b */
[--C-:B------:R-:W-:Y:S01]  /*54a0*/  FFMA.FTZ R170, R170, UR39, -R197.reuse ;  /* 0x00000027aaaa7c23 */ /* 0x100fe200080108c5 */
[----:B------:R-:W-:-:S01]  /*54b0*/  FFMA.FTZ R171, R171, UR39, -R197 ;  /* 0x00000027abab7c23 */ /* 0x000fc200080108c5 */
[----:B------:R-:W-:Y:S01]  /*54c0*/  FFMA.FTZ R174, R174, UR39, -R197 ;  /* 0x00000027aeae7c23 */ /* 0x000fe200080108c5 */
[----:B------:R-:W-:-:S01]  /*54d0*/  FFMA.FTZ R157, R173, UR39, -R9 ;  /* 0x00000027ad9d7c23 */ /* 0x000fc20008010809 */
[----:B------:R-:W-:Y:S01]  /*54e0*/  FFMA.FTZ R175, R175, UR39, -R197 ;  /* 0x00000027afaf7c23 */ /* 0x000fe200080108c5 */
[----:B------:R-:W-:-:S01]  /*54f0*/  FFMA.FTZ R160, R176, UR39, -R9 ;  /* 0x00000027b0a07c23 */ /* 0x000fc20008010809 */
[----:B------:R-:W0:Y:S01]  /*5500*/  MUFU.EX2 R10, R10 ;  /* 0x0000000a000a7308 */ /* 0x000e220000000800 */
[----:B------:R-:W-:-:S01]  /*5510*/  FFMA.FTZ R178, R178, UR39, -R197 ;  /* 0x00000027b2b27c23 */ /* 0x000fc200080108c5 */
[----:B------:R-:W-:Y:S01]  /*5520*/  FFMA.FTZ R161, R177, UR39, -R9 ;  /* 0x00000027b1a17c23 */ /* 0x000fe20008010809 */
[----:B------:R-:W-:-:S01]  /*5530*/  FFMA.FTZ R179, R179, UR39, -R197 ;  /* 0x00000027b3b37c23 */ /* 0x000fc200080108c5 */
[----:B------:R-:W-:Y:S01]  /*5540*/  FFMA.FTZ R164, R180, UR39, -R9 ;  /* 0x00000027b4a47c23 */ /* 0x000fe20008010809 */
        /* <DEDUP_REMOVED lines=10> */
[----:B------:R-:W-:-:S01]  /*55f0*/  FFMA.FTZ R176, R192, UR39, -R9 ;  /* 0x00000027c0b07c23 */ /* 0x000fc20008010809 */
[----:B------:R-:W1:Y:S01]  /*5600*/  MUFU.EX2 R12, R12 ;  /* 0x0000000c000c7308 */ /* 0x000e620000000800 */
[----:B0-----:R-:W-:-:S01]  /*5610*/  FADD.FTZ R5, R10, R5 ;  /* 0x000000050a057221 */ /* 0x001fc20000010000 */
[----:B------:R-:W-:Y:S01]  /*5620*/  FFMA.FTZ R194, R194, UR39, -R197 ;  /* 0x00000027c2c27c23 */ /* 0x000fe200080108c5 */
        /* <DEDUP_REMOVED lines=9> */
[----:B------:R-:W-:-:S04]  /*56c0*/  FFMA.FTZ R9, R213, UR39, -R9 ;  /* 0x00000027d5097c23 */ /* 0x000fc80008010809 */
[----:B------:R-:W3:Y:S08]  /*56d0*/  MUFU.EX2 R13, R13 ;  /* 0x0000000d000d7308 */ /* 0x000ef00000000800 */
[----:B------:R-:W4:Y:S08]  /*56e0*/  MUFU.EX2 R159, R159 ;  /* 0x0000009f009f7308 */ /* 0x000f300000000800 */
[----:B------:R-:W5:Y:S08]  /*56f0*/  MUFU.EX2 R14, R14 ;  /* 0x0000000e000e7308 */ /* 0x000f700000000800 */
[----:B------:R-:W5:Y:S08]  /*5700*/  MUFU.EX2 R162, R162 ;  /* 0x000000a200a27308 */ /* 0x000f700000000800 */
[----:B------:R-:W5:Y:S01]  /*5710*/  MUFU.EX2 R15, R15 ;  /* 0x0000000f000f7308 */ /* 0x000f620000000800 */
[----:B------:R-:W-:-:S02]  /*5720*/  WARPGROUP.DEPBAR.LE gsb0, 0x0 ;  /* 0x00008000000079c5 */ /* 0x000fc40000010000 */
[----:B------:R-:W-:-:S06]  /*5730*/  WARPGROUP.ARRIVE ;  /* 0x00000000000079c5 */ /* 0x000fcc0000000000 */
[----:B------:R-:W2:Y:S01]  /*5740*/  S2R R219, SR_TID.X ;  /* 0x0000000000db7919 */ /* 0x000ea20000002100 */
[----:B------:R-:W5:Y:S01]  /*5750*/  MUFU.EX2 R163, R163 ;  /* 0x000000a300a37308 */ /* 0x000f620000000800 */
[----:B------:R-:W-:Y:S01]  /*5760*/  QGMMA.64x256x32.F32.E4M3.E4M3 R24, R220, gdesc[UR4], R24, gsb0 ;  /* 0x03e00004dc187df3 */ /* 0x000fe20008000818 */
[----:B------:R-:W-:Y:S01]  /*5770*/  UIADD3 UR6, UR10, 0x4, URZ ;  /* 0x000000040a067890 */ /* 0x000fe2000fffe03f */
[----:B------:R-:W-:-:S05]  /*5780*/  UMOV UR7, 0x40000040 ;  /* 0x4000004000077882 */ /* 0x000fca0000000000 */
[----:B------:R-:W5:Y:S08]  /*5790*/  MUFU.EX2 R20, R20 ;  /* 0x0000001400147308 */ /* 0x000f700000000800 */
[----:B------:R-:W5:Y:S08]  /*57a0*/  MUFU.EX2 R166, R166 ;  /* 0x000000a600a67308 */ /* 0x000f700000000800 */
[----:B------:R-:W5:Y:S01]  /*57b0*/  MUFU.EX2 R21, R21 ;  /* 0x0000001500157308 */ /* 0x000f620000000800 */
[----:B--2---:R-:W-:-:S07]  /*57c0*/  LOP3.LUT P1, RZ, R219, 0x7f, RZ, 0xc0, !PT ;  /* 0x0000007fdbff7812 */ /* 0x004fce000782c0ff */
[----:B------:R-:W2:Y:S01]  /*57d0*/  MUFU.EX2 R167, R167 ;  /* 0x000000a700a77308 */ /* 0x000ea20000000800 */
[----:B------:R-:W-:-:S07]  /*57e0*/  SHF.R.U32.HI R219, RZ, 0x7, R219 ;  /* 0x00000007ffdb7819 */ /* 0x000fce00000116db */
[----:B------:R-:W2:Y:S01]  /*57f0*/  MUFU.EX2 R152, R152 ;  /* 0x0000009800987308 */ /* 0x000ea20000000800 */
[----:B------:R-:W-:-:S04]  /*5800*/  @!P1 IMAD R200, R201, 0x8, R0 ;  /* 0x00000008c9c89824 */ /* 0x000fc800078e0200 */
[----:B------:R-:W-:-:S03]  /*5810*/  @!P1 VIADD R200, R200, 0x38840 ;  /* 0x00038840c8c89836 */ /* 0x000fc60000000000 */
[----:B------:R-:W2:Y:S02]  /*5820*/  MUFU.EX2 R170, R170 ;  /* 0x000000aa00aa7308 */ /* 0x000ea40000000800 */
[----:B------:R-:W-:Y:S02]  /*5830*/  @!P1 PRMT R201, RZ, 0x654, R200 ;  /* 0x00000654ffc99816 */ /* 0x000fe400000000c8 */
[----:B------:R-:W-:-:S04]  /*5840*/  IADD3 R200, -R219, 0xb, RZ ;  /* 0x0000000bdbc87810 */ /* 0x000fc80007ffe1ff */
[----:B------:R-:W2:Y:S08]  /*5850*/  MUFU.EX2 R153, R153 ;  /* 0x0000009900997308 */ /* 0x000eb00000000800 */
        /* <DEDUP_REMOVED lines=26> */
[----:B------:R-:W2:Y:S01]  /*5a00*/  MUFU.EX2 R198, R198 ;  /* 0x000000c600c67308 */ /* 0x000ea20000000800 */
[----:B------:R-:W-:-:S02]  /*5a10*/  WARPGROUP.DEPBAR.LE gsb0, 0x0 ;  /* 0x00008000000079c5 */ /* 0x000fc40000010000 */
[----:B------:R-:W-:-:S05]  /*5a20*/  WARPGROUP.ARRIVE ;  /* 0x00000000000079c5 */ /* 0x000fca0000000000 */
[----:B------:R-:W2:Y:S01]  /*5a30*/  MUFU.EX2 R181, R181 ;  /* 0x000000b500b57308 */ /* 0x000ea20000000800 */
[----:B------:R-:W-:Y:S01]  /*5a40*/  QGMMA.64x256x32.F32.E4M3.E4M3 R24, R224, gdesc[UR4], R24, gsb0 ;  /* 0x03e00004e0187df3 */ /* 0x000fe20008000818 */
[----:B------:R-:W-:Y:S01]  /*5a50*/  UIADD3 UR6, UR10, 0x6, URZ ;  /* 0x000000060a067890 */ /* 0x000fe2000fffe03f */
[----:B------:R-:W-:-:S05]  /*5a60*/  UMOV UR7, 0x40000040 ;  /* 0x4000004000077882 */ /* 0x000fca0000000000 */
[----:B------:R-:W2:Y:S08]  /*5a70*/  MUFU.EX2 R199, R199 ;  /* 0x000000c700c77308 */ /* 0x000eb00000000800 */
[----:B------:R-:W2:Y:S08]  /*5a80*/  MUFU.EX2 R184, R184 ;  /* 0x000000b800b87308 */ /* 0x000eb00000000800 */
[----:B------:R-:W-:Y:S08]  /*5a90*/  MUFU.EX2 R185, R185 ;  /* 0x000000b900b97308 */ /* 0x000ff00000000800 */
[----:B------:R-:W-:Y:S08]  /*5aa0*/  MUFU.EX2 R188, R188 ;  /* 0x000000bc00bc7308 */ /* 0x000ff00000000800 */
[----:B------:R-:W-:Y:S08]  /*5ab0*/  MUFU.EX2 R189, R189 ;  /* 0x000000bd00bd7308 */ /* 0x000ff00000000800 */
[----:B------:R-:W-:Y:S08]  /*5ac0*/  MUFU.EX2 R192, R192 ;  /* 0x000000c000c07308 */ /* 0x000ff00000000800 */
[----:B------:R-:W-:Y:S08]  /*5ad0*/  MUFU.EX2 R193, R193 ;  /* 0x000000c100c17308 */ /* 0x000ff00000000800 */
[----:B------:R-:W-:Y:S08]  /*5ae0*/  MUFU.EX2 R196, R196 ;  /* 0x000000c400c47308 */ /* 0x000ff00000000800 */
[----:B------:R-:W-:Y:S01]  /*5af0*/  MUFU.EX2 R9, R9 ;  /* 0x0000000900097308 */ /* 0x000fe20000000800 */
[----:B------:R-:W-:-:S02]  /*5b00*/  WARPGROUP.DEPBAR.LE gsb0, 0x0 ;  /* 0x00008000000079c5 */ /* 0x000fc40000010000 */
[----:B------:R-:W-:-:S06]  /*5b10*/  WARPGROUP.ARRIVE ;  /* 0x00000000000079c5 */ /* 0x000fcc0000000000 */
[----:B------:R-:W-:Y:S03]  /*5b20*/  QGMMA.64x256x32.F32.E4M3.E4M3 R24, R228, gdesc[UR4], R24, gsb0 ;  /* 0x03e00004e4187df3 */ /* 0x000fe60008000818 */
[----:B------:R-:W-:Y:S02]  /*5b30*/  WARPGROUP.DEPBAR.LE gsb0, 0x0 ;  /* 0x00008000000079c5 */ /* 0x000fe40000010000 */
[----:B------:R2:W-:Y:S06]  /*5b40*/  BAR.ARV R200, 0x100 ;  /* 0x000400c80000751d */ /* 0x0005ec0000002000 */
[----:B------:R1:W-:Y:S02]  /*5b50*/  @!P1 SYNCS.ARRIVE.TRANS64.RED.A1T0 RZ, [R201+URZ], RZ ;  /* 0x000000ffc9ff99a7 */ /* 0x0003e4000810043f */
[----:B-1----:R-:W-:-:S01]  /*5b60*/  FADD.FTZ R201, R155, R4 ;  /* 0x000000049bc97221 */ /* 0x002fc20000010000 */
[----:B------:R-:W-:-:S03]  /*5b70*/  FADD.FTZ R4, R12, R5 ;  /* 0x000000050c047221 */ /* 0x000fc60000010000 */
[----:B0-----:R-:W-:Y:S01]  /*5b80*/  FADD.FTZ R204, R158, R201 ;  /* 0x000000c99ecc7221 */ /* 0x001fe20000010000 */
[----:B---3--:R-:W-:-:S03]  /*5b90*/  FADD.FTZ R5, R13, R4 ;  /* 0x000000040d057221 */ /* 0x008fc60000010000 */
[----:B----4-:R-:W-:Y:S01]  /*5ba0*/  FADD.FTZ R201, R159, R204 ;  /* 0x000000cc9fc97221 */ /* 0x010fe20000010000 */
[----:B-----5:R-:W-:-:S03]  /*5bb0*/  FADD.FTZ R4, R14, R5 ;  /* 0x000000050e047221 */ /* 0x020fc60000010000 */
[----:B--2---:R-:W-:Y:S01]  /*5bc0*/  FADD.FTZ R200, R162, R201 ;  /* 0x000000c9a2c87221 */ /* 0x004fe20000010000 */
[----:B------:R-:W-:-:S03]  /*5bd0*/  FADD.FTZ R5, R15, R4 ;  /* 0x000000040f057221 */ /* 0x000fc60000010000 */
[----:B------:R-:W-:Y:S01]  /*5be0*/  FADD.FTZ R201, R163, R200 ;  /* 0x000000c8a3c97221 */ /* 0x000fe20000010000 */
        /* <DEDUP_REMOVED lines=12> */
[----:B------:R-:W-:-:S01]  /*5cb0*/  FFMA.FTZ R200, R202, UR39, -R197 ;  /* 0x00000027cac87c23 */ /* 0x000fc200080108c5 */
[----:B------:R-:W-:Y:S02]  /*5cc0*/  FADD.FTZ R4, R160, R5 ;  /* 0x00000005a0047221 */ /* 0x000fe40000010000 */
[----:B------:R-:W-:-:S01]  /*5cd0*/  FADD.FTZ R202, R178, R201 ;  /* 0x000000c9b2ca7221 */ /* 0x000fc20000010000 */
[----:B------:R-:W-:Y:S01]  /*5ce0*/  FFMA.FTZ R201, R203, UR39, -R197 ;  /* 0x00000027cbc97c23 */ /* 0x000fe200080108c5 */
[----:B------:R-:W-:-:S01]  /*5cf0*/  FADD.FTZ R5, R161, R4 ;  /* 0x00000004a1057221 */ /* 0x000fc20000010000 */
[----:B------:R-:W0:Y:S01]  /*5d00*/  MUFU.EX2 R200, R200 ;  /* 0x000000c800c87308 */ /* 0x000e220000000800 */
[----:B------:R-:W-:-:S02]  /*5d10*/  FADD.FTZ R205, R179, R202 ;  /* 0x000000cab3cd7221 */ /* 0x000fc40000010000 */
[----:B------:R-:W-:-:S02]  /*5d20*/  FADD.FTZ R4, R164, R5 ;  /* 0x00000005a4047221 */ /* 0x000fc40000010000 */
[----:B------:R-:W-:-:S02]  /*5d30*/  FADD.FTZ R202, R182, R205 ;  /* 0x000000cdb6ca7221 */ /* 0x000fc40000010000 */
[----:B------:R-:W-:Y:S01]  /*5d40*/  FADD.FTZ R5, R165, R4 ;  /* 0x00000004a5057221 */ /* 0x000fe20000010000 */
[----:B------:R-:W1:Y:S01]  /*5d50*/  MUFU.EX2 R201, R201 ;  /* 0x000000c900c97308 */ /* 0x000e620000000800 */
[----:B------:R-:W-:-:S01]  /*5d60*/  FADD.FTZ R203, R183, R202 ;  /* 0x000000cab7cb7221 */ /* 0x000fc20000010000 */
[----:B------:R-:W-:Y:S01]  /*5d70*/  FFMA.FTZ R202, R206, UR39, -R197 ;  /* 0x00000027ceca7c23 */ /* 0x000fe200080108c5 */
[----:B------:R-:W-:-:S02]  /*5d80*/  FADD.FTZ R4, R168, R5 ;  /* 0x00000005a8047221 */ /* 0x000fc40000010000 */
[----:B------:R-:W-:Y:S01]  /*5d90*/  FADD.FTZ R204, R186, R203 ;  /* 0x000000cbbacc7221 */ /* 0x000fe20000010000 */
[----:B------:R-:W-:-:S01]  /*5da0*/  FFMA.FTZ R203, R207, UR39, -R197 ;  /* 0x00000027cfcb7c23 */ /* 0x000fc200080108c5 */
[----:B------:R-:W-:Y:S01]  /*5db0*/  FADD.FTZ R5, R169, R4 ;  /* 0x00000004a9057221 */ /* 0x000fe20000010000 */
[----:B------:R-:W2:Y:S01]  /*5dc0*/  MUFU.EX2 R202, R202 ;  /* 0x000000ca00ca7308 */ /* 0x000ea20000000800 */
[----:B------:R-:W-:-:S02]  /*5dd0*/  FADD.FTZ R205, R187, R204 ;  /* 0x000000ccbbcd7221 */ /* 0x000fc40000010000 */
[----:B------:R-:W-:Y:S02]  /*5de0*/  FADD.FTZ R4, R172, R5 ;  /* 0x00000005ac047221 */ /* 0x000fe40000010000 */
[----:B------:R-:W-:-:S02]  /*5df0*/  FADD.FTZ R204, R190, R205 ;  /* 0x000000cdbecc7221 */ /* 0x000fc40000010000 */
[----:B------:R-:W-:Y:S01]  /*5e00*/  FADD.FTZ R5, R173, R4 ;  /* 0x00000004ad057221 */ /* 0x000fe20000010000 */
[----:B------:R-:W3:Y:S01]  /*5e10*/  MUFU.EX2 R203, R203 ;  /* 0x000000cb00cb7308 */ /* 0x000ee20000000800 */
[----:B------:R-:W-:-:S01]  /*5e20*/  FADD.FTZ R205, R191, R204 ;  /* 0x000000ccbfcd7221 */ /* 0x000fc20000010000 */
[----:B------:R-:W-:Y:S01]  /*5e30*/  FFMA.FTZ R204, R210, UR39, -R197 ;  /* 0x00000027d2cc7c23 */ /* 0x000fe200080108c5 */
[----:B------:R-:W-:-:S02]  /*5e40*/  FADD.FTZ R4, R176, R5 ;  /* 0x00000005b0047221 */ /* 0x000fc40000010000 */
[----:B------:R-:W-:Y:S01]  /*5e50*/  FADD.FTZ R206, R194, R205 ;  /* 0x000000cdc2ce7221 */ /* 0x000fe20000010000 */
[----:B------:R-:W-:-:S01]  /*5e60*/  FFMA.FTZ R205, R211, UR39, -R197 ;  /* 0x00000027d3cd7c23 */ /* 0x000fc200080108c5 */
[----:B------:R-:W-:Y:S01]  /*5e70*/  FADD.FTZ R5, R177, R4 ;  /* 0x00000004b1057221 */ /* 0x000fe20000010000 */
[----:B------:R-:W4:Y:S01]  /*5e80*/  MUFU.EX2 R204, R204 ;  /* 0x000000cc00cc7308 */ /* 0x000f220000000800 */
[----:B------:R-:W-:-:S02]  /*5e90*/  FADD.FTZ R207, R195, R206 ;  /* 0x000000cec3cf7221 */ /* 0x000fc40000010000 */
[----:B------:R-:W-:Y:S02]  /*5ea0*/  FADD.FTZ R4, R180, R5 ;  /* 0x00000005b4047221 */ /* 0x000fe40000010000 */
[----:B------:R-:W-:-:S02]  /*5eb0*/  FADD.FTZ R206, R198, R207 ;  /* 0x000000cfc6ce7221 */ /* 0x000fc40000010000 */
[----:B------:R-:W-:Y:S01]  /*5ec0*/  FADD.FTZ R5, R181, R4 ;  /* 0x00000004b5057221 */ /* 0x000fe20000010000 */
[----:B------:R-:W5:Y:S01]  /*5ed0*/  MUFU.EX2 R205, R205 ;  /* 0x000000cd00cd7308 */ /* 0x000f620000000800 */
[----:B------:R-:W-:-:S01]  /*5ee0*/  FADD.FTZ R207, R199, R206 ;  /* 0x000000cec7cf7221 */ /* 0x000fc20000010000 */
[----:B------:R-:W-:Y:S01]  /*5ef0*/  FFMA.FTZ R206, R214, UR39, -R197 ;  /* 0x00000027d6ce7c23 */ /* 0x000fe200080108c5 */
[----:B------:R-:W-:-:S01]  /*5f00*/  FADD.FTZ R4, R184, R5 ;  /* 0x00000005b8047221 */ /* 0x000fc20000010000 */
[----:B------:R-:W-:Y:S01]  /*5f10*/  FFMA.FTZ R197, R215, UR39, -R197 ;  /* 0x00000027d7c57c23 */ /* 0x000fe200080108c5 */
[----:B0-----:R-:W-:-:S02]  /*5f20*/  FADD.FTZ R208, R200, R207 ;  /* 0x000000cfc8d07221 */ /* 0x001fc40000010000 */
[----:B------:R-:W-:Y:S01]  /*5f30*/  FADD.FTZ R5, R185, R4 ;  /* 0x00000004b9057221 */ /* 0x000fe20000010000 */
[----:B------:R-:W0:Y:S01]  /*5f40*/  MUFU.EX2 R206, R206 ;  /* 0x000000ce00ce7308 */ /* 0x000e220000000800 */
[----:B-1----:R-:W-:-:S02]  /*5f50*/  FADD.FTZ R207, R201, R208 ;  /* 0x000000d0c9cf7221 */ /* 0x002fc40000010000 */
[----:B------:R-:W-:Y:S02]  /*5f60*/  FADD.FTZ R4, R188, R5 ;  /* 0x00000005bc047221 */ /* 0x000fe40000010000 */
[----:B--2---:R-:W-:-:S02]  /*5f70*/  FADD.FTZ R208, R202, R207 ;  /* 0x000000cfcad07221 */ /* 0x004fc40000010000 */
[----:B------:R-:W-:Y:S01]  /*5f80*/  FADD.FTZ R5, R189, R4 ;  /* 0x00000004bd057221 */ /* 0x000fe20000010000 */
[----:B------:R-:W1:Y:S01]  /*5f90*/  MUFU.EX2 R197, R197 ;  /* 0x000000c500c57308 */ /* 0x000e620000000800 */
[----:B---3--:R-:W-:-:S02]  /*5fa0*/  FADD.FTZ R207, R203, R208 ;  /* 0x000000d0cbcf7221 */ /* 0x008fc40000010000 */
[----:B------:R-:W-:Y:S02]  /*5fb0*/  FADD.FTZ R4, R192, R5 ;  /* 0x00000005c0047221 */ /* 0x000fe40000010000 */
[----:B----4-:R-:W-:-:S02]  /*5fc0*/  FADD.FTZ R208, R204, R207 ;  /* 0x000000cfccd07221 */ /* 0x010fc40000010000 */
[----:B------:R-:W-:Y:S02]  /*5fd0*/  FADD.FTZ R5, R193, R4 ;  /* 0x00000004c1057221 */ /* 0x000fe40000010000 */
[----:B-----5:R-:W-:-:S02]  /*5fe0*/  FADD.FTZ R207, R205, R208 ;  /* 0x000000d0cdcf7221 */ /* 0x020fc40000010000 */
[----:B------:R-:W-:Y:S02]  /*5ff0*/  FADD.FTZ R4, R196, R5 ;  /* 0x00000005c4047221 */ /* 0x000fe40000010000 */
[----:B0-----:R-:W-:-:S02]  /*6000*/  FADD.FTZ R208, R206, R207 ;  /* 0x000000cfced07221 */ /* 0x001fc40000010000 */
[----:B------:R-:W-:Y:S02]  /*6010*/  FADD.FTZ R5, R9, R4 ;  /* 0x0000000409057221 */ /* 0x000fe40000010000 */
[----:B-1----:R-:W-:-:S01]  /*6020*/  FADD.FTZ R4, R197, R208 ;  /* 0x000000d0c5047221 */ /* 0x002fc20000010000 */
[----:B------:R-:W-:Y:S06]  /*6030*/  @!P0 BRA `(.L_x_165) ;  /* 0x0000000000048947 */ /* 0x000fec0003800000 */
[----:B------:R-:W-:Y:S01]  /*6040*/  BPT.TRAP 0x1 ;  /* 0x000000040000795c */ /* 0x000fe20000300000 */
.L_x_165:
[----:B------:R-:W-:Y:S01]  /*6050*/  F2FP.SATFINITE.E4M3.F32.PACK_AB_MERGE_C R196, R9, R196, RZ ;  /* 0x000000c409c4723e */ /* 0x000fe200048070ff */
[----:B------:R-:W-:Y:S01]  /*6060*/  IMAD.U32 R9, RZ, RZ, UR50 ;  /* 0x00000032ff097e24 */ /* 0x000fe2000f8e00ff */
[----:B------:R-:W-:Y:S01]  /*6070*/  ISETP.LT.AND P1, PT, RZ, UR47, PT ;  /* 0x0000002fff007c0c */ /* 0x000fe2000bf21270 */
[----:B------:R-:W-:Y:S01]  /*6080*/  UIADD3 UR6, UR47, -0x1, URZ ;  /* 0xffffffff2f067890 */ /* 0x000fe2000fffe03f */
[----:B------:R-:W-:Y:S01]  /*6090*/  F2FP.SATFINITE.E4M3.F32.PACK_AB_MERGE_C R12, R13, R12, RZ ;  /* 0x0000000c0d0c723e */ /* 0x000fe200048070ff */
[----:B------:R-:W-:Y:S01]  /*60a0*/  IMAD R9, R9, 0x8, R0 ;  /* 0x0000000809097824 */ /* 0x000fe200078e0200 */
[----:B------:R-:W-:Y:S01]  /*60b0*/  F2FP.SATFINITE.E4M3.F32.PACK_AB_MERGE_C R158, R159, R158, RZ ;  /* 0x0000009e9f9e723e */ /* 0x000fe200048070ff */
[----:B------:R-:W-:Y:S01]  /*60c0*/  UMOV UR53, UR43 ;  /* 0x0000002b00357c82 */ /* 0x000fe20008000000 */
[----:B------:R-:W-:Y:S01]  /*60d0*/  F2FP.SATFINITE.E4M3.F32.PACK_AB_MERGE_C R20, R21, R20, RZ ;  /* 0x000000141514723e */ /* 0x000fe200048070ff */
[----:B------:R-:W-:Y:S01]  /*60e0*/  VIADD R9, R9, 0x38860 ;  /* 0x0003886009097836 */ /* 0x000fe20000000000 */
[----:B------:R-:W-:Y:S01]  /*60f0*/  F2FP.SATFINITE.E4M3.F32.PACK_AB_MERGE_C R166, R167, R166, RZ ;  /* 0x000000a6a7a6723e */ /* 0x000fe200048070ff */
[----:B------:R-:W-:Y:S01]  /*6100*/  UMOV UR47, UR6 ;  /* 0x00000006002f7c82 */ /* 0x000fe20008000000 */
[----:B------:R-:W-:Y:S01]  /*6110*/  F2FP.SATFINITE.E4M3.F32.PACK_AB_MERGE_C R156, R157, R156, RZ ;  /* 0x0000009c9d9c723e */ /* 0x000fe200048070ff */
[----:B------:R-:W-:Y:S01]  /*6120*/  UMOV UR50, UR52 ;  /* 0x0000003400327c82 */ /* 0x000fe20008000000 */
[----:B------:R-:W-:Y:S01]  /*6130*/  PRMT R9, R2, 0x654, R9 ;  /* 0x0000065402097816 */ /* 0x000fe20000000009 */
[-C--:B------:R-:W-:Y:S01]  /*6140*/  FMUL.FTZ R26, R26, R7.reuse ;  /* 0x000000071a1a7220 */ /* 0x080fe20000410000 */
[----:B------:R-:W-:Y:S01]  /*6150*/  F2FP.SATFINITE.E4M3.F32.PACK_AB_MERGE_C R174, R175, R174, RZ ;  /* 0x000000aeafae723e */ /* 0x000fe200048070ff */
[-C--:B------:R-:W-:Y:S01]  /*6160*/  FMUL.FTZ R27, R27, R7.reuse ;  /* 0x000000071b1b7220 */ /* 0x080fe20000410000 */
[----:B------:R-:W-:Y:S01]  /*6170*/  F2FP.SATFINITE.E4M3.F32.PACK_AB_MERGE_C R164, R165, R164, RZ ;  /* 0x000000a4a5a4723e */ /* 0x000fe200048070ff */
[----:B------:R0:W-:Y:S01]  /*6180*/  SYNCS.ARRIVE.TRANS64.RED.A1T0 RZ, [R9+URZ], RZ ;  /* 0x000000ff09ff79a7 */ /* 0x0001e2000810043f */
[----:B------:R-:W-:Y:S01]  /*6190*/  F2FP.SATFINITE.E4M3.F32.PACK_AB_MERGE_C R182, R183, R182, RZ ;  /* 0x000000b6b7b6723e */ /* 0x000fe200048070ff */
[-C--:B------:R-:W-:Y:S01]  /*61a0*/  FMUL.FTZ R30, R30, R7.reuse ;  /* 0x000000071e1e7220 */ /* 0x080fe20000410000 */
        /* <DEDUP_REMOVED lines=148> */
[----:B0-----:R-:W-:-:S02]  /*6af0*/  IMAD.MOV.U32 R9, RZ, RZ, R6 ;  /* 0x000000ffff097224 */ /* 0x001fc400078e0006 */
[----:B------:R-:W-:Y:S01]  /*6b00*/  IMAD.MOV.U32 R7, RZ, RZ, R3 ;  /* 0x000000ffff077224 */ /* 0x000fe200078e0003 */
[----:B------:R-:W-:Y:S06]  /*6b10*/  @P1 BRA `(.L_x_166) ;  /* 0xffffffdc000c1947 */ /* 0x000fec000383ffff */
.L_x_156:
[----:B------:R-:W-:Y:S06]  /*6b20*/  BAR.ARV 0x8, 0x180 ;  /* 0x0206000000007b1d */ /* 0x000fec0000002000 */
[----:B------:R-:W-:Y:S05]  /*6b30*/  @!P0 BRA `(.L_x_167) ;  /* 0x0000000000048947 */ /* 0x000fea0003800000 */
[----:B------:R-:W-:Y:S01]  /*6b40*/  BPT.TRAP 0x1 ;  /* 0x000000040000795c */ /* 0x000fe20000300000 */
.L_x_167:
[----:B------:R-:W-:Y:S02]  /*6b50*/  IMAD.U32 R7, RZ, RZ, UR52 ;  /* 0x00000034ff077e24 */ /* 0x000fe4000f8e00ff */
[----:B------:R-:W-:Y:S02]  /*6b60*/  IMAD.U32 R8, RZ, RZ, UR43 ;  /* 0x0000002bff087e24 */ /* 0x000fe4000f8e00ff */
[----:B------:R-:W-:-:S03]  /*6b70*/  IMAD R14, R7, 0x8, R0 ;  /* 0x00000008070e7824 */ /* 0x000fc600078e0200 */
[----:B------:R-:W-:-:S04]  /*6b80*/  SHF.L.U32 R7, R8, 0x1f, RZ ;  /* 0x0000001f08077819 */ /* 0x000fc800000006ff */
[----:B------:R0:W1:Y:S01]  /*6b90*/  SYNCS.PHASECHK.TRANS64.TRYWAIT P1, [R14+URZ+0x38850], R7 ;  /* 0x038850070e0075a7 */ /* 0x000062000802017f */
[----:B------:R-:W-:Y:S05]  /*6ba0*/  @!P0 BRA `(.L_x_168) ;  /* 0x0000000000048947 */ /* 0x000fea0003800000 */
[----:B------:R-:W-:Y:S01]  /*6bb0*/  BPT.TRAP 0x1 ;  /* 0x000000040000795c */ /* 0x000fe20000300000 */
.L_x_168:
[----:B------:R-:W-:Y:S02]  /*6bc0*/  VIADD R0, R0, 0x400 ;  /* 0x0000040000007836 */ /* 0x000fe40000000000 */
[----:B------:R-:W-:-:S03]  /*6bd0*/  IMAD.U32 R9, RZ, RZ, UR52 ;  /* 0x00000034ff097e24 */ /* 0x000fc6000f8e00ff */
[----:B------:R-:W-:-:S04]  /*6be0*/  SHF.R.U32.HI R0, RZ, 0x4, R0 ;  /* 0x00000004ff007819 */ /* 0x000fc80000011600 */
[----:B------:R-:W-:-:S04]  /*6bf0*/  LOP3.LUT R0, R0, 0x3fff, RZ, 0xc0, !PT ;  /* 0x00003fff00007812 */ /* 0x000fc800078ec0ff */
[----:B------:R-:W-:Y:S01]  /*6c00*/  LOP3.LUT R0, R0, 0x10000, RZ, 0xfc, !PT ;  /* 0x0001000000007812 */ /* 0x000fe200078efcff */
[----:B-1----:R-:W-:Y:S06]  /*6c10*/  @P1 BRA `(.L_x_169) ;  /* 0x0000000000081947 */ /* 0x002fec0003800000 */
[----:B------:R-:W1:Y:S02]  /*6c20*/  SYNCS.PHASECHK.TRANS64.TRYWAIT P1, [R14+URZ+0x38850], R7 ;  /* 0x038850070e0075a7 */ /* 0x000e64000802017f */
[----:B-1----:R-:W-:Y:S05]  /*6c30*/  @!P1 BRA `(.L_x_170) ;  /* 0x000000a400689947 */ /* 0x002fea0003800000 */
.L_x_169:
[----:B------:R-:W-:Y:S01]  /*6c40*/  IMAD R8, R9, 0x800, R0 ;  /* 0x0000080009087824 */ /* 0x000fe200078e0200 */
[----:B------:R-:W-:Y:S05]  /*6c50*/  WARPSYNC.ALL ;  /* 0x0000000000007948 */ /* 0x000fea0003800000 */
[----:B------:R-:W-:Y:S01]  /*6c60*/  IMAD.MOV.U32 R9, RZ, RZ, 0x40000040 ;  /* 0x40000040ff097424 */ /* 0x000fe200078e00ff */
[C---:B------:R-:W-:Y:S01]  /*6c70*/  R2UR UR6, R8.reuse ;  /* 0x00000000080672ca */ /* 0x040fe200000e0000 */
[----:B------:R-:W-:Y:S01]  /*6c80*/  WARPGROUP.ARRIVE ;  /* 0x00000000000079c5 */ /* 0x000fe20000000000 */
[----:B------:R-:W-:Y:S01]  /*6c90*/  VIADD R10, R8, 0x2 ;  /* 0x00000002080a7836 */ /* 0x000fe20000000000 */
[----:B------:R-:W-:Y:S01]  /*6ca0*/  ULDC.64 UR10, c[0x0][0x9a0] ;  /* 0x00026800000a7ab9 */ /* 0x000fe20000000a00 */
[----:B------:R-:W-:Y:S01]  /*6cb0*/  R2UR UR7, R9 ;  /* 0x00000000090772ca */ /* 0x000fe200000e0000 */
[----:B------:R-:W-:Y:S01]  /*6cc0*/  IMAD.MOV.U32 R11, RZ, RZ, 0x40000040 ;  /* 0x40000040ff0b7424 */ /* 0x000fe200078e00ff */
[----:B------:R-:W-:Y:S01]  /*6cd0*/  UISETP.NE.U32.AND UP0, UPT, UR10, URZ, UPT ;  /* 0x0000003f0a00728c */ /* 0x000fe2000bf05070 */
[----:B------:R-:W-:-:S03]  /*6ce0*/  IMAD.MOV.U32 R21, RZ, RZ, 0x3f800000 ;  /* 0x3f800000ff157424 */ /* 0x000fc600078e00ff */
[----:B------:R-:W-:-:S06]  /*6cf0*/  UISETP.NE.AND.EX UP0, UPT, UR11, URZ, UPT, UP0 ;  /* 0x0000003f0b00728c */ /* 0x000fcc000bf05300 */
[----:B------:R-:W-:Y:S01]  /*6d00*/  PLOP3.LUT P1, PT, PT, PT, UP0, 0x80, 0x0 ;  /* 0x000000000000781c */ /* 0x000fe20003f2f008 */
[----:B------:R-:W-:Y:S01]  /*6d10*/  QGMMA.64x256x32.F32.E4M3.E4M3 R24, R216, gdesc[UR4], R24, gsb0 ;  /* 0x03e00004d8187df3 */ /* 0x000fe20008000818 */
[----:B------:R-:W-:Y:S01]  /*6d20*/  R2UR UR6, R10 ;  /* 0x000000000a0672ca */ /* 0x000fe200000e0000 */
[----:B------:R-:W-:Y:S01]  /*6d30*/  VIADD R10, R8, 0x4 ;  /* 0x00000004080a7836 */ /* 0x000fe20000000000 */
[----:B------:R-:W-:Y:S01]  /*6d40*/  R2UR UR7, R11 ;  /* 0x000000000b0772ca */ /* 0x000fe200000e0000 */
[----:B------:R-:W-:Y:S01]  /*6d50*/  @UP0 ULDC.64 UR8, c[0x0][0x9c8] ;  /* 0x0002720000080ab9 */ /* 0x000fe20000000a00 */
[----:B------:R-:W-:Y:S01]  /*6d60*/  IMAD.MOV.U32 R11, RZ, RZ, 0x40000040 ;  /* 0x40000040ff0b7424 */ /* 0x000fe200078e00ff */
[----:B------:R-:W-:Y:S01]  /*6d70*/  @UP0 UIMAD.WIDE.U32 UR4, UR36, UR8, URZ ;  /* 0x00000008240402a5 */ /* 0x000fe2000f8e003f */
[----:B------:R-:W-:Y:S01]  /*6d80*/  @UP0 ULDC.64 UR12, c[0x0][0x9d0] ;  /* 0x00027400000c0ab9 */ /* 0x000fe20000000a00 */
[----:B------:R-:W-:Y:S02]  /*6d90*/  WARPGROUP.DEPBAR.LE gsb0, 0x0 ;  /* 0x00008000000079c5 */ /* 0x000fe40000010000 */
[----:B------:R-:W-:-:S15]  /*6da0*/  WARPGROUP.ARRIVE ;  /* 0x00000000000079c5 */ /* 0x000fde0000000000 */
[----:B------:R-:W-:-:S03]  /*6db0*/  NOP ;  /* 0x0000000000007918 */ /* 0x000fc60000000000 */
[----:B------:R-:W-:Y:S01]  /*6dc0*/  QGMMA.64x256x32.F32.E4M3.E4M3 R24, R220, gdesc[UR4], R24, gsb0 ;  /* 0x03e00004dc187df3 */ /* 0x000fe20008000818 */
[----:B------:R-:W-:Y:S01]  /*6dd0*/  @UP0 UIMAD UR6, UR37, UR8, URZ ;  /* 0x00000008250602a4 */ /* 0x000fe2000f8e023f */
[----:B------:R-:W-:Y:S01]  /*6de0*/  R2UR UR7, R11 ;  /* 0x000000000b0772ca */ /* 0x000fe200000e0000 */
[----:B------:R-:W-:Y:S02]  /*6df0*/  @UP0 USHF.R.S32.HI UR8, URZ, 0x1f, UR46 ;  /* 0x0000001f3f080899 */ /* 0x000fe4000801142e */
[----:B------:R-:W-:Y:S02]  /*6e00*/  @UP0 UIMAD UR6, UR36, UR9, UR6 ;  /* 0x00000009240602a4 */ /* 0x000fe4000f8e0206 */
[----:B------:R-:W-:Y:S02]  /*6e10*/  @UP0 UIMAD UR8, UR8, UR12, URZ ;  /* 0x0000000c080802a4 */ /* 0x000fe4000f8e023f */
[----:B------:R-:W-:Y:S02]  /*6e20*/  @UP0 UIADD3 UR5, UR5, UR6, URZ ;  /* 0x0000000605050290 */ /* 0x000fe4000fffe03f */
[----:B------:R-:W-:Y:S01]  /*6e30*/  @UP0 UIMAD UR8, UR46, UR13, UR8 ;  /* 0x0000000d2e0802a4 */ /* 0x000fe2000f8e0208 */
[----:B------:R-:W-:Y:S01]  /*6e40*/  R2UR UR6, R10 ;  /* 0x000000000a0672ca */ /* 0x000fe200000e0000 */
[----:B------:R-:W-:-:S04]  /*6e50*/  @UP0 UIMAD.WIDE.U32 UR4, UR46, UR12, UR4 ;  /* 0x0000000c2e0402a5 */ /* 0x000fc8000f8e0004 */
[----:B------:R-:W-:Y:S02]  /*6e60*/  @UP0 UIADD3 UR5, UR5, UR8, URZ ;  /* 0x0000000805050290 */ /* 0x000fe4000fffe03f */
[----:B------:R-:W-:-:S04]  /*6e70*/  @UP0 ULEA UR8, UP1, UR4, UR10, 0x2 ;  /* 0x0000000a04080291 */ /* 0x000fc8000f82103f */
[----:B------:R-:W-:-:S03]  /*6e80*/  @UP0 ULEA.HI.X UR5, UR4, UR11, UR5, 0x2, UP1 ;  /* 0x0000000b04050291 */ /* 0x000fc600088f1405 */
[----:B------:R-:W-:Y:S02]  /*6e90*/  @UP0 UMOV UR4, UR8 ;  /* 0x0000000800040c82 */ /* 0x000fe40008000000 */
[----:B------:R-:W-:Y:S02]  /*6ea0*/  IMAD.U32 R10, RZ, RZ, UR4 ;  /* 0x00000004ff0a7e24 */ /* 0x000fe4000f8e00ff */
[----:B------:R-:W-:-:S05]  /*6eb0*/  IMAD.U32 R11, RZ, RZ, UR5 ;  /* 0x00000005ff0b7e24 */ /* 0x000fca000f8e00ff */
[----:B------:R2:W3:Y:S01]  /*6ec0*/  @P1 LDG.E R21, desc[UR48][R10.64] ;  /* 0x000000300a151981 */ /* 0x0004e2000c1e1900 */
[----:B------:R-:W-:Y:S02]  /*6ed0*/  VIADD R8, R8, 0x6 ;  /* 0x0000000608087836 */ /* 0x000fe40000000000 */
[----:B------:R-:W-:Y:S01]  /*6ee0*/  IMAD.MOV.U32 R9, RZ, RZ, 0x40000040 ;  /* 0x40000040ff097424 */ /* 0x000fe200078e00ff */
[----:B------:R-:W-:Y:S02]  /*6ef0*/  WARPGROUP.DEPBAR.LE gsb0, 0x0 ;  /* 0x00008000000079c5 */ /* 0x000fe40000010000 */
[----:B------:R-:W-:-:S06]  /*6f00*/  WARPGROUP.ARRIVE ;  /* 0x00000000000079c5 */ /* 0x000fcc0000000000 */
[----:B------:R-:W-:Y:S01]  /*6f10*/  QGMMA.64x256x32.F32.E4M3.E4M3 R24, R224, gdesc[UR4], R24, gsb0 ;  /* 0x03e00004e0187df3 */ /* 0x000fe20008000818 */
[----:B------:R-:W-:Y:S02]  /*6f20*/  R2UR UR6, R8 ;  /* 0x00000000080672ca */ /* 0x000fe400000e0000 */
[----:B------:R-:W-:Y:S01]  /*6f30*/  R2UR UR7, R9 ;  /* 0x00000000090772ca */ /* 0x000fe200000e0000 */
[----:B------:R-:W4:Y:S04]  /*6f40*/  SHFL.BFLY PT, R0, R5, 0x2, 0x1f ;  /* 0x0c401f0005007f89 */ /* 0x000f2800000e0000 */
[----:B------:R-:W5:Y:S01]  /*6f50*/  SHFL.BFLY PT, R9, R4, 0x2, 0x1f ;  /* 0x0c401f0004097f89 */ /* 0x000f6200000e0000 */
[----:B----4-:R-:W-:-:S01]  /*6f60*/  FADD.FTZ R0, R0, R5 ;  /* 0x0000000500007221 */ /* 0x010fc20000010000 */
[----:B-----5:R-:W-:-:S04]  /*6f70*/  FADD.FTZ R9, R9, R4 ;  /* 0x0000000409097221 */ /* 0x020fc80000010000 */
[----:B01----:R-:W2:Y:S04]  /*6f80*/  SHFL.BFLY PT, R7, R0, 0x1, 0x1f ;  /* 0x0c201f0000077f89 */ /* 0x003ea800000e0000 */
[----:B------:R-:W0:Y:S01]  /*6f90*/  SHFL.BFLY PT, R8, R9, 0x1, 0x1f ;  /* 0x0c201f0009087f89 */ /* 0x000e2200000e0000 */
[----:B--2---:R-:W-:-:S01]  /*6fa0*/  FADD.FTZ R10, R0, R7 ;  /* 0x00000007000a7221 */ /* 0x004fc20000010000 */
[----:B0-----:R-:W-:-:S04]  /*6fb0*/  FADD.FTZ R11, R9, R8 ;  /* 0x00000008090b7221 */ /* 0x001fc80000010000 */
[C---:B------:R-:W-:Y:S01]  /*6fc0*/  FSETP.NE.FTZ.AND P1, PT, R10.reuse, RZ, PT ;  /* 0x000000ff0a00720b */ /* 0x040fe20003f35000 */
[----:B------:R-:W-:Y:S01]  /*6fd0*/  FMUL.FTZ R13, R10, 0.00390625 ;  /* 0x3b8000000a0d7820 */ /* 0x000fe20000410000 */
[----:B------:R-:W-:Y:S01]  /*6fe0*/  FMUL.FTZ R15, R11, 0.00390625 ;  /* 0x3b8000000b0f7820 */ /* 0x000fe20000410000 */
[----:B------:R-:W-:-:S03]  /*6ff0*/  IMAD.MOV.U32 R8, RZ, RZ, RZ ;  /* 0x000000ffff087224 */ /* 0x000fc600078e00ff */
[----:B------:R-:W-:Y:S02]  /*7000*/  FSETP.NE.FTZ.AND P2, PT, R13, RZ, PT ;  /* 0x000000ff0d00720b */ /* 0x000fe40003f55000 */
[----:B------:R-:W-:-:S05]  /*7010*/  FSETP.NE.FTZ.AND P3, PT, R15, RZ, PT ;  /* 0x000000ff0f00720b */ /* 0x000fca0003f75000 */
[----:B------:R0:W-:Y:S01]  /*7020*/  @P1 MUFU.RCP R8, R10 ;  /* 0x0000000a00081308 */ /* 0x0001e20000001000 */
[----:B------:R-:W-:Y:S01]  /*7030*/  FSETP.NE.FTZ.AND P1, PT, R11, RZ, PT ;  /* 0x000000ff0b00720b */ /* 0x000fe20003f35000 */
[----:B------:R-:W-:-:S06]  /*7040*/  IMAD.MOV.U32 R12, RZ, RZ, RZ ;  /* 0x000000ffff0c7224 */ /* 0x000fcc00078e00ff */
[----:B------:R-:W1:Y:S08]  /*7050*/  @P2 MUFU.LG2 R5, R13 ;  /* 0x0000000d00052308 */ /* 0x000e700000000c00 */
[----:B------:R-:W2:Y:S08]  /*7060*/  @P3 MUFU.LG2 R7, R15 ;  /* 0x0000000f00073308 */ /* 0x000eb00000000c00 */
[----:B------:R-:W4:Y:S01]  /*7070*/  @P1 MUFU.RCP R12, R11 ;  /* 0x0000000b000c1308 */ /* 0x000f220000001000 */
[----:B------:R-:W-:-:S02]  /*7080*/  IMAD.U32 R9, RZ, RZ, UR39 ;  /* 0x00000027ff097e24 */ /* 0x000fc4000f8e00ff */
[----:B------:R-:W-:Y:S01]  /*7090*/  IMAD.U32 R20, RZ, RZ, UR39 ;  /* 0x00000027ff147e24 */ /* 0x000fe2000f8e00ff */
[----:B------:R-:W-:Y:S02]  /*70a0*/  WARPGROUP.DEPBAR.LE gsb0, 0x0 ;  /* 0x00008000000079c5 */ /* 0x000fe40000010000 */
[----:B------:R-:W-:-:S06]  /*70b0*/  WARPGROUP.ARRIVE ;  /* 0x00000000000079c5 */ /* 0x000fcc0000000000 */
[----:B------:R-:W-:Y:S01]  /*70c0*/  QGMMA.64x256x32.F32.E4M3.E4M3 R24, R228, gdesc[UR4], R24, gsb0 ;  /* 0x03e00004e4187df3 */ /* 0x000fe20008000818 */
[----:B0-----:R-:W-:Y:S01]  /*70d0*/  @P2 FMUL.FTZ R10, R9, 0.69314718246459960938 ;  /* 0x3f317218090a2820 */ /* 0x001fe20000410000 */
[----:B------:R-:W-:Y:S01]  /*70e0*/  @P3 FMUL.FTZ R20, R20, 0.69314718246459960938 ;  /* 0x3f31721814143820 */ /* 0x000fe20000410000 */
[----:B-1----:R-:W-:Y:S01]  /*70f0*/  @P2 FMUL.FTZ R5, R5, 0.69314718246459960938 ;  /* 0x3f31721805052820 */ /* 0x002fe20000410000 */
[----:B--2---:R-:W-:Y:S01]  /*7100*/  @P3 FMUL.FTZ R7, R7, 0.69314718246459960938 ;  /* 0x3f31721807073820 */ /* 0x004fe20000410000 */
[----:B------:R-:W-:Y:S02]  /*7110*/  IMAD.MOV.U32 R4, RZ, RZ, -0x800000 ;  /* 0xff800000ff047424 */ /* 0x000fe400078e00ff */
[----:B---3--:R-:W-:Y:S01]  /*7120*/  FMUL.FTZ R152, R8, R21 ;  /* 0x0000001508987220 */ /* 0x008fe20000410000 */
[----:B------:R-:W-:Y:S02]  /*7130*/  IMAD.MOV.U32 R0, RZ, RZ, -0x800000 ;  /* 0xff800000ff007424 */ /* 0x000fe400078e00ff */
[----:B------:R-:W-:Y:S01]  /*7140*/  @P2 FFMA.FTZ R4, R10, R3, R5 ;  /* 0x000000030a042223 */ /* 0x000fe20000010005 */
[----:B------:R-:W-:-:S01]  /*7150*/  @P3 FFMA.FTZ R0, R20, R6, R7 ;  /* 0x0000000614003223 */ /* 0x000fc20000010007 */
[----:B----4-:R-:W-:Y:S01]  /*7160*/  FMUL.FTZ R21, R12, R21 ;  /* 0x000000150c157220 */ /* 0x010fe20000410000 */
[----:B------:R-:W-:-:S02]  /*7170*/  WARPGROUP.DEPBAR.LE gsb0, 0x0 ;  /* 0x00008000000079c5 */ /* 0x000fc40000010000 */
[----:B------:R-:W-:Y:S05]  /*7180*/  @!P0 BRA `(.L_x_171) ;  /* 0x0000000000048947 */ /* 0x000fea0003800000 */
[----:B------:R-:W-:Y:S01]  /*7190*/  BPT.TRAP 0x1 ;  /* 0x000000040000795c */ /* 0x000fe20000300000 */
.L_x_171:
[----:B------:R-:W-:Y:S01]  /*71a0*/  VIADD R7, R14, 0x38860 ;  /* 0x000388600e077836 */ /* 0x000fe20000000000 */
[----:B------:R-:W-:Y:S01]  /*71b0*/  UIADD3 UR52, UR52, 0x1, URZ ;  /* 0x0000000134347890 */ /* 0x000fe2000fffe03f */
[-C--:B------:R-:W-:Y:S01]  /*71c0*/  FMUL.FTZ R3, R25, R152.reuse ;  /* 0x0000009819037220 */ /* 0x080fe20000410000 */
[-C--:B------:R-:W-:Y:S01]  /*71d0*/  FMUL.FTZ R12, R28, R152.reuse ;  /* 0x000000981c0c7220 */ /* 0x080fe20000410000 */
[-C--:B------:R-:W-:Y:S01]  /*71e0*/  FMUL.FTZ R10, R29, R152.reuse ;  /* 0x000000981d0a7220 */ /* 0x080fe20000410000 */
[----:B------:R-:W-:Y:S01]  /*71f0*/  PRMT R2, R2, 0x654, R7 ;  /* 0x0000065402027816 */ /* 0x000fe20000000007 */
[-C--:B------:R-:W-:Y:S01]  /*7200*/  FMUL.FTZ R8, R32, R152.reuse ;  /* 0x0000009820087220 */ /* 0x080fe20000410000 */
[-C--:B------:R-:W-:Y:S01]  /*7210*/  FMUL.FTZ R13, R36, R152.reuse ;  /* 0x00000098240d7220 */ /* 0x080fe20000410000 */
[-C--:B------:R-:W-:Y:S01]  /*7220*/  FMUL.FTZ R6, R37, R152.reuse ;  /* 0x0000009825067220 */ /* 0x080fe20000410000 */
[----:B------:R0:W-:Y:S01]  /*7230*/  SYNCS.ARRIVE.TRANS64.RED.A1T0 RZ, [R2+URZ], RZ ;  /* 0x000000ff02ff79a7 */ /* 0x0001e2000810043f */
        /* <DEDUP_REMOVED lines=34> */
[----:B------:R-:W-:Y:S01]  /*7460*/  UISETP.NE.AND UP0, UPT, UR52, 0x2, UPT ;  /* 0x000000023400788c */ /* 0x000fe2000bf05270 */
        /* <DEDUP_REMOVED lines=82> */
[----:B------:R-:W-:Y:S01]  /*7990*/  USEL UR4, URZ, 0x1, UP0 ;  /* 0x000000013f047887 */ /* 0x000fe20008000000 */
[-C--:B------:R-:W-:Y:S01]  /*79a0*/  FMUL.FTZ R39, R142, R21.reuse ;  /* 0x000000158e277220 */ /* 0x080fe20000410000 */
[-C--:B------:R-:W-:Y:S01]  /*79b0*/  FMUL.FTZ R35, R143, R21.reuse ;  /* 0x000000158f237220 */ /* 0x080fe20000410000 */
[-C--:B------:R-:W-:Y:S01]  /*79c0*/  FMUL.FTZ R34, R146, R21.reuse ;  /* 0x0000001592227220 */ /* 0x080fe20000410000 */
[-C--:B------:R-:W-:Y:S01]  /*79d0*/  FMUL.FTZ R30, R147, R21.reuse ;  /* 0x00000015931e7220 */ /* 0x080fe20000410000 */
[-C--:B------:R-:W-:Y:S01]  /*79e0*/  FMUL.FTZ R31, R150, R21.reuse ;  /* 0x00000015961f7220 */ /* 0x080fe20000410000 */
[----:B------:R-:W-:Y:S01]  /*79f0*/  PLOP3.LUT P0, PT, PT, PT, PT, 0x8, 0x0 ;  /* 0x000000000000781c */ /* 0x000fe20003f0e170 */
[----:B------:R-:W-:Y:S01]  /*7a00*/  FMUL.FTZ R21, R151, R21 ;  /* 0x0000001597157220 */ /* 0x000fe20000410000 */
[----:B------:R-:W-:-:S02]  /*7a10*/  UIADD3 UR44, UR44, 0x1, URZ ;  /* 0x000000012c2c7890 */ /* 0x000fc4000fffe03f */
[----:B------:R-:W-:Y:S02]  /*7a20*/  USEL UR52, UR52, URZ, UP0 ;  /* 0x0000003f34347287 */ /* 0x000fe40008000000 */
[----:B0-----:R-:W-:-:S12]  /*7a30*/  ULOP3.LUT UR43, UR43, UR4, URZ, 0x3c, !UPT ;  /* 0x000000042b2b7292 */ /* 0x001fd8000f8e3c3f */
.L_x_149:
[----:B------:R-:W0:Y:S01]  /*7a40*/  S2R R27, SR_CgaCtaId ;  /* 0x00000000001b7919 */ /* 0x000e220000008800 */
[----:B------:R-:W-:Y:S01]  /*7a50*/  MOV R2, 0x400 ;  /* 0x0000040000027802 */ /* 0x000fe20000000f00 */
[----:B------:R-:W-:Y:S01]  /*7a60*/  BSSY B0, `(.L_x_172) ;  /* 0x00003af000007945 */ /* 0x000fe20003800000 */
[----:B------:R-:W-:Y:S02]  /*7a70*/  BAR.SYNC.DEFER_BLOCKING 0x5, 0x180 ;  /* 0x0146000000007b1d */ /* 0x000fe40000010000 */
[----:B0-----:R-:W-:-:S05]  /*7a80*/  LEA R2, R27, R2, 0x18 ;  /* 0x000000021b027211 */ /* 0x001fca00078ec0ff */
[----:B------:R-:W0:Y:S02]  /*7a90*/  LDS.128 R48, [R2+0x388d0] ;  /* 0x0388d00002307984 */ /* 0x000e240000000c00 */
[----:B0-----:R-:W-:Y:S02]  /*7aa0*/  R2UR UR5, R49 ;  /* 0x00000000310572ca */ /* 0x001fe400000e0000 */
[----:B------:R-:W-:Y:S01]  /*7ab0*/  R2UR UR46, R50 ;  /* 0x00000000322e72ca */ /* 0x000fe200000e0000 */
[----:B------:R-:W-:Y:S06]  /*7ac0*/  BAR.ARV 0x4, 0x180 ;  /* 0x0106000000007b1d */ /* 0x000fec0000002000 */
[----:B------:R-:W-:Y:S08]  /*7ad0*/  @P0 BRA `(.L_x_173) ;  /* 0x0000002c001c0947 */ /* 0x000ff00003800000 */
[----:B------:R-:W0:Y:S01]  /*7ae0*/  S2R R94, SR_TID.X ;  /* 0x00000000005e7919 */ /* 0x000e220000002100 */
[----:B------:R-:W-:Y:S01]  /*7af0*/  ULDC.64 UR6, c[0x4][0x38] ;  /* 0x01000e0000067ab9 */ /* 0x000fe20000000a00 */
[----:B0-----:R-:W-:-:S05]  /*7b00*/  IMAD.SHL.U32 R26, R94, 0x4, RZ ;  /* 0x000000045e1a7824 */ /* 0x001fca00078e00ff */
[----:B------:R-:W-:-:S04]  /*7b10*/  LOP3.LUT R26, R26, 0xc, RZ, 0xc0, !PT ;  /* 0x0000000c1a1a7812 */ /* 0x000fc800078ec0ff */
[----:B------:R-:W-:-:S05]  /*7b20*/  IADD3 R26, P0, R26, UR6, RZ ;  /* 0x000000061a1a7c10 */ /* 0x000fca000ff1e0ff */
[----:B------:R-:W-:Y:S01]  /*7b30*/  IMAD.X R27, RZ, RZ, UR7, P0 ;  /* 0x00000007ff1b7e24 */ /* 0x000fe200080e06ff */
[----:B------:R-:W-:Y:S02]  /*7b40*/  F2FP.BF16.F32.PACK_AB R7, R6, R7 ;  /* 0x000000070607723e */ /* 0x000fe400000010ff */
[----:B------:R-:W-:Y:S02]  /*7b50*/  F2FP.BF16.F32.PACK_AB R9, R14, R9 ;  /* 0x000000090e09723e */ /* 0x000fe400000010ff */
[----:B------:R-:W-:Y:S01]  /*7b60*/  F2FP.BF16.F32.PACK_AB R20, R20, R11 ;  /* 0x0000000b1414723e */ /* 0x000fe200000010ff */
[----:B------:R0:W2:Y:S01]  /*7b70*/  LDG.E.CONSTANT R26, desc[UR48][R26.64] ;  /* 0x000000301a1a7981 */ /* 0x0000a2000c1e9900 */
[----:B------:R-:W-:Y:S01]  /*7b80*/  F2FP.BF16.F32.PACK_AB R6, R25, R24 ;  /* 0x000000181906723e */ /* 0x000fe200000010ff */
[----:B------:R-:W-:Y:S01]  /*7b90*/  USHF.L.U32 UR8, UR36, 0x2, URZ ;  /* 0x0000000224087899 */ /* 0x000fe2000800063f */
[----:B------:R-:W-:Y:S01]  /*7ba0*/  LOP3.LUT P0, R24, R94, 0x3, RZ, 0xc0, !PT ;  /* 0x000000035e187812 */ /* 0x000fe2000780c0ff */
[----:B------:R-:W-:Y:S01]  /*7bb0*/  ULDC.64 UR6, c[0x0][0xc00] ;  /* 0x0003000000067ab9 */ /* 0x000fe20000000a00 */
[----:B------:R-:W-:Y:S01]  /*7bc0*/  F2FP.BF16.F32.PACK_AB R86, R83, R86 ;  /* 0x000000565356723e */ /* 0x000fe200000010ff */
[----:B------:R-:W-:Y:S01]  /*7bd0*/  USHF.L.U64.HI UR9, UR36, 0x2, UR37 ;  /* 0x0000000224097899 */ /* 0x000fe20008010225 */
[----:B------:R-:W-:Y:S01]  /*7be0*/  ISETP.EQ.OR P0, PT, R24, 0x3, !P0 ;  /* 0x000000031800780c */ /* 0x000fe20004702670 */
[----:B------:R-:W-:Y:S01]  /*7bf0*/  UIADD3 UR4, UP1, UR8, UR6, URZ ;  /* 0x0000000608047290 */ /* 0x000fe2000ff3e03f */
[----:B------:R-:W-:Y:S01]  /*7c00*/  F2FP.BF16.F32.PACK_AB R8, R13, R8 ;  /* 0x000000080d08723e */ /* 0x000fe200000010ff */
[----:B------:R-:W-:Y:S01]  /*7c10*/  UISETP.NE.U32.AND UP0, UPT, UR6, URZ, UPT ;  /* 0x0000003f0600728c */ /* 0x000fe2000bf05070 */
[----:B------:R-:W-:Y:S01]  /*7c20*/  SEL R83, R9, R20, P0 ;  /* 0x0000001409537207 */ /* 0x000fe20000000000 */
[----:B------:R-:W-:Y:S01]  /*7c30*/  UIADD3.X UR6, UR9, UR7, URZ, UP1, !UPT ;  /* 0x0000000709067290 */ /* 0x000fe20008ffe43f */
[----:B------:R-:W-:Y:S01]  /*7c40*/  SEL R25, R20, R9, P0 ;  /* 0x0000000914197207 */ /* 0x000fe20000000000 */
[----:B------:R-:W-:Y:S01]  /*7c50*/  UISETP.NE.AND.EX UP0, UPT, UR7, URZ, UPT, UP0 ;  /* 0x0000003f0700728c */ /* 0x000fe2000bf05300 */
[----:B------:R-:W1:Y:S01]  /*7c60*/  S2R R9, SR_SWINHI ;  /* 0x0000000000097919 */ /* 0x000e620000002f00 */
[----:B------:R-:W-:-:S02]  /*7c70*/  F2FP.BF16.F32.PACK_AB R15, R28, R15 ;  /* 0x0000000f1c0f723e */ /* 0x000fc400000010ff */
[----:B------:R-:W-:Y:S02]  /*7c80*/  F2FP.BF16.F32.PACK_AB R32, R33, R32 ;  /* 0x000000202120723e */ /* 0x000fe400000010ff */
[----:B------:R-:W-:Y:S02]  /*7c90*/  F2FP.BF16.F32.PACK_AB R88, R88, R81 ;  /* 0x000000515858723e */ /* 0x000fe400000010ff */
[----:B------:R-:W-:Y:S02]  /*7ca0*/  F2FP.BF16.F32.PACK_AB R33, R85, R84 ;  /* 0x000000545521723e */ /* 0x000fe400000010ff */
[----:B------:R-:W-:Y:S02]  /*7cb0*/  SEL R81, R8, R7, P0 ;  /* 0x0000000708517207 */ /* 0x000fe40000000000 */
[----:B------:R-:W-:Y:S02]  /*7cc0*/  SEL R24, R7, R8, P0 ;  /* 0x0000000807187207 */ /* 0x000fe40000000000 */
[----:B------:R-:W-:-:S02]  /*7cd0*/  SEL R85, R15, R6, P0 ;  /* 0x000000060f557207 */ /* 0x000fc40000000000 */
[----:B0-----:R-:W-:Y:S02]  /*7ce0*/  SEL R27, R6, R15, P0 ;  /* 0x0000000f061b7207 */ /* 0x001fe40000000000 */
[----:B------:R-:W-:Y:S02]  /*7cf0*/  F2FP.BF16.F32.PACK_AB R29, R36, R29 ;  /* 0x0000001d241d723e */ /* 0x000fe400000010ff */
[----:B------:R-:W-:Y:S02]  /*7d00*/  F2FP.BF16.F32.PACK_AB R36, R55, R58 ;  /* 0x0000003a3724723e */ /* 0x000fe400000010ff */
[----:B------:R-:W-:Y:S02]  /*7d10*/  F2FP.BF16.F32.PACK_AB R47, R47, R54 ;  /* 0x000000362f2f723e */ /* 0x000fe400000010ff */
[----:B------:R-:W-:Y:S02]  /*7d20*/  F2FP.BF16.F32.PACK_AB R12, R12, R5 ;  /* 0x000000050c0c723e */ /* 0x000fe400000010ff */
[----:B------:R-:W-:-:S02]  /*7d30*/  F2FP.BF16.F32.PACK_AB R49, R10, R3 ;  /* 0x000000030a31723e */ /* 0x000fc400000010ff */
[----:B------:R-:W-:Y:S02]  /*7d40*/  F2FP.BF16.F32.PACK_AB R13, R79, R82 ;  /* 0x000000524f0d723e */ /* 0x000fe400000010ff */
[----:B------:R-:W-:Y:S02]  /*7d50*/  F2FP.BF16.F32.PACK_AB R30, R21, R30 ;  /* 0x0000001e151e723e */ /* 0x000fe400000010ff */
[----:B------:R-:W-:Y:S02]  /*7d60*/  F2FP.BF16.F32.PACK_AB R52, R53, R52 ;  /* 0x000000343534723e */ /* 0x000fe400000010ff */
[----:B------:R-:W-:Y:S02]  /*7d70*/  MOV R6, R2 ;  /* 0x0000000200067202 */ /* 0x000fe40000000f00 */
[----:B-1----:R-:W-:Y:S02]  /*7d80*/  MOV R7, R9 ;  /* 0x0000000900077202 */ /* 0x002fe40000000f00 */
[----:B------:R-:W-:-:S02]  /*7d90*/  F2FP.BF16.F32.PACK_AB R133, R133, R140 ;  /* 0x0000008c8585723e */ /* 0x000fc400000010ff */
[----:B------:R-:W-:Y:S01]  /*7da0*/  F2FP.BF16.F32.PACK_AB R136, R129, R136 ;  /* 0x000000888188723e */ /* 0x000fe200000010ff */
[----:B------:R-:W-:Y:S01]  /*7db0*/  IMAD.WIDE R54, R237, 0x2, R6 ;  /* 0x00000002ed367825 */ /* 0x000fe200078e0206 */
[----:B------:R-:W-:Y:S02]  /*7dc0*/  F2FP.BF16.F32.PACK_AB R73, R80, R73 ;  /* 0x000000495049723e */ /* 0x000fe400000010ff */
[----:B------:R-:W-:Y:S02]  /*7dd0*/  F2FP.BF16.F32.PACK_AB R76, R77, R76 ;  /* 0x0000004c4d4c723e */ /* 0x000fe400000010ff */
[----:B------:R-:W-:Y:S02]  /*7de0*/  F2FP.BF16.F32.PACK_AB R113, R120, R113 ;  /* 0x000000717871723e */ /* 0x000fe400000010ff */
[----:B------:R-:W-:Y:S02]  /*7df0*/  F2FP.BF16.F32.PACK_AB R116, R117, R116 ;  /* 0x000000747574723e */ /* 0x000fe400000010ff */
[----:B------:R-:W-:-:S02]  /*7e00*/  SEL R79, R12, R49, P0 ;  /* 0x000000310c4f7207 */ /* 0x000fc40000000000 */
[----:B------:R-:W-:Y:S02]  /*7e10*/  SEL R21, R49, R12, P0 ;  /* 0x0000000c31157207 */ /* 0x000fe40000000000 */
        /* <DEDUP_REMOVED lines=8> */
[C---:B------:R-:W-:Y:S02]  /*7ea0*/  IADD3 R8, P2, R54.reuse, 0x20, RZ ;  /* 0x0000002036087810 */ /* 0x040fe40007f5e0ff */
[C---:B------:R-:W-:Y:S02]  /*7eb0*/  IADD3 R12, P3, R54.reuse, 0x40, RZ ;  /* 0x00000040360c7810 */ /* 0x040fe40007f7e0ff */
[----:B------:R-:W-:Y:S01]  /*7ec0*/  IADD3 R143, P4, R54, 0x60, RZ ;  /* 0x00000060368f7810 */ /* 0x000fe20007f9e0ff */
[----:B------:R-:W-:Y:S01]  /*7ed0*/  IMAD.X R61, RZ, RZ, R55, P2 ;  /* 0x000000ffff3d7224 */ /* 0x000fe200010e0637 */
[----:B------:R-:W-:-:S02]  /*7ee0*/  F2FP.BF16.F32.PACK_AB R31, R31, R34 ;  /* 0x000000221f1f723e */ /* 0x000fc400000010ff */
[----:B------:R-:W-:Y:S02]  /*7ef0*/  F2FP.BF16.F32.PACK_AB R40, R41, R40 ;  /* 0x000000282928723e */ /* 0x000fe400000010ff */
[----:B------:R-:W-:Y:S02]  /*7f00*/  F2FP.BF16.F32.PACK_AB R65, R72, R65 ;  /* 0x000000414841723e */ /* 0x000fe400000010ff */
[----:B------:R-:W-:Y:S02]  /*7f10*/  F2FP.BF16.F32.PACK_AB R104, R104, R97 ;  /* 0x000000616868723e */ /* 0x000fe400000010ff */
[----:B------:R-:W-:Y:S02]  /*7f20*/  F2FP.BF16.F32.PACK_AB R124, R125, R124 ;  /* 0x0000007c7d7c723e */ /* 0x000fe400000010ff */
[----:B------:R-:W-:Y:S02]  /*7f30*/  F2FP.BF16.F32.PACK_AB R14, R71, R74 ;  /* 0x0000004a470e723e */ /* 0x000fe400000010ff */
[----:B------:R-:W-:-:S02]  /*7f40*/  F2FP.BF16.F32.PACK_AB R41, R93, R92 ;  /* 0x0000005c5d29723e */ /* 0x000fc400000010ff */
[----:B------:R-:W-:Y:S02]  /*7f50*/  F2FP.BF16.F32.PACK_AB R46, R43, R46 ;  /* 0x0000002e2b2e723e */ /* 0x000fe400000010ff */
[----:B------:R-:W-:Y:S02]  /*7f60*/  SEL R97, R73, R76, P0 ;  /* 0x0000004c49617207 */ /* 0x000fe40000000000 */
[----:B------:R-:W-:Y:S02]  /*7f70*/  SEL R49, R76, R73, P0 ;  /* 0x000000494c317207 */ /* 0x000fe40000000000 */
[----:B------:R-:W-:Y:S02]  /*7f80*/  SEL R107, R113, R116, P0 ;  /* 0x00000074716b7207 */ /* 0x000fe40000000000 */
[----:B------:R-:W-:Y:S02]  /*7f90*/  SEL R63, R116, R113, P0 ;  /* 0x00000071743f7207 */ /* 0x000fe40000000000 */
[----:B------:R-:W-:-:S02]  /*7fa0*/  SEL R125, R133, R136, P0 ;  /* 0x00000088857d7207 */ /* 0x000fc40000000000 */
[----:B------:R-:W-:Y:S02]  /*7fb0*/  SEL R72, R136, R133, P0 ;  /* 0x0000008588487207 */ /* 0x000fe40000000000 */
[----:B------:R-:W-:Y:S02]  /*7fc0*/  F2FP.BF16.F32.PACK_AB R11, R87, R90 ;  /* 0x0000005a570b723e */ /* 0x000fe400000010ff */
[----:B------:R-:W-:Y:S02]  /*7fd0*/  F2FP.BF16.F32.PACK_AB R35, R35, R38 ;  /* 0x000000262323723e */ /* 0x000fe400000010ff */
[----:B------:R-:W-:Y:S02]  /*7fe0*/  SEL R93, R57, R60, P0 ;  /* 0x0000003c395d7207 */ /* 0x000fe40000000000 */
[----:B------:R-:W-:Y:S01]  /*7ff0*/  SEL R43, R60, R57, P0 ;  /* 0x000000393c2b7207 */ /* 0x000fe20000000000 */
[----:B------:R-:W-:Y:S01]  /*8000*/  IMAD.X R57, RZ, RZ, R55, P3 ;  /* 0x000000ffff397224 */ /* 0x000fe200018e0637 */
[----:B------:R-:W-:-:S02]  /*8010*/  SEL R113, R3, R168, P0 ;  /* 0x000000a803717207 */ /* 0x000fc40000000000 */
[----:B------:R-:W-:Y:S02]  /*8020*/  SEL R67, R168, R3, P0 ;  /* 0x00000003a8437207 */ /* 0x000fe40000000000 */
[----:B------:R-:W-:Y:S02]  /*8030*/  SEL R123, R141, R144, P0 ;  /* 0x000000908d7b7207 */ /* 0x000fe40000000000 */
[----:B------:R-:W-:Y:S02]  /*8040*/  SEL R71, R144, R141, P0 ;  /* 0x0000008d90477207 */ /* 0x000fe40000000000 */
[----:B------:R-:W-:Y:S02]  /*8050*/  SEL R133, R28, R53, P0 ;  /* 0x000000351c857207 */ /* 0x000fe40000000000 */
[----:B------:R-:W-:Y:S01]  /*8060*/  SEL R76, R53, R28, P0 ;  /* 0x0000001c354c7207 */ /* 0x000fe20000000000 */
[----:B------:R-:W-:Y:S01]  /*8070*/  IMAD.X R53, RZ, RZ, R55, P4 ;  /* 0x000000ffff357224 */ /* 0x000fe200020e0637 */
[----:B------:R-:W-:-:S02]  /*8080*/  F2FP.BF16.F32.PACK_AB R5, R171, R174 ;  /* 0x000000aeab05723e */ /* 0x000fc400000010ff */
[----:B------:R-:W-:Y:S02]  /*8090*/  F2FP.BF16.F32.PACK_AB R10, R169, R172 ;  /* 0x000000aca90a723e */ /* 0x000fe400000010ff */
[----:B------:R-:W-:Y:S02]  /*80a0*/  F2FP.BF16.F32.PACK_AB R152, R145, R152 ;  /* 0x000000989198723e */ /* 0x000fe400000010ff */
[----:B------:R-:W-:Y:S02]  /*80b0*/  F2FP.BF16.F32.PACK_AB R112, R112, R105 ;  /* 0x000000697070723e */ /* 0x000fe400000010ff */
[----:B------:R-:W-:Y:S02]  /*80c0*/  F2FP.BF16.F32.PACK_AB R109, R109, R108 ;  /* 0x0000006c6d6d723e */ /* 0x000fe400000010ff */
[----:B------:R-:W-:Y:S02]  /*80d0*/  F2FP.BF16.F32.PACK_AB R80, R39, R42 ;  /* 0x0000002a2750723e */ /* 0x000fe400000010ff */
[----:B------:R-:W-:-:S02]  /*80e0*/  SEL R87, R29, R32, P0 ;  /* 0x000000201d577207 */ /* 0x000fc40000000000 */
[----:B------:R-:W-:Y:S02]  /*80f0*/  SEL R38, R32, R29, P0 ;  /* 0x0000001d20267207 */ /* 0x000fe40000000000 */
[----:B------:R-:W-:Y:S02]  /*8100*/  SEL R141, R31, R30, P0 ;  /* 0x0000001e1f8d7207 */ /* 0x000fe40000000000 */
[----:B------:R-:W-:Y:S02]  /*8110*/  SEL R82, R30, R31, P0 ;  /* 0x0000001f1e527207 */ /* 0x000fe40000000000 */
[----:B------:R-:W-:Y:S02]  /*8120*/  LOP3.LUT R3, R54, 0x380, RZ, 0xc0, !PT ;  /* 0x0000038036037812 */ /* 0x000fe400078ec0ff */
[----:B------:R-:W-:Y:S02]  /*8130*/  F2FP.BF16.F32.PACK_AB R37, R44, R37 ;  /* 0x000000252c25723e */ /* 0x000fe400000010ff */
[----:B------:R-:W-:-:S02]  /*8140*/  F2FP.BF16.F32.PACK_AB R45, R56, R45 ;  /* 0x0000002d382d723e */ /* 0x000fc400000010ff */
[----:B------:R-:W-:Y:S02]  /*8150*/  F2FP.BF16.F32.PACK_AB R68, R69, R68 ;  /* 0x000000444544723e */ /* 0x000fe400000010ff */
[----:B------:R-:W-:Y:S02]  /*8160*/  F2FP.BF16.F32.PACK_AB R96, R96, R89 ;  /* 0x000000596060723e */ /* 0x000fe400000010ff */
[----:B------:R-:W-:Y:S02]  /*8170*/  F2FP.BF16.F32.PACK_AB R121, R128, R121 ;  /* 0x000000798079723e */ /* 0x000fe400000010ff */
[C---:B------:R-:W-:Y:S02]  /*8180*/  IADD3 R20, P5, R54.reuse, 0x4000, RZ ;  /* 0x0000400036147810 */ /* 0x040fe40007fbe0ff */
[C---:B------:R-:W-:Y:S02]  /*8190*/  IADD3 R28, P6, R54.reuse, 0x4020, RZ ;  /* 0x00004020361c7810 */ /* 0x040fe40007fde0ff */
[----:B------:R-:W-:-:S02]  /*81a0*/  IADD3 R145, P1, R54, 0x4040, RZ ;  /* 0x0000404036917810 */ /* 0x000fc40007f3e0ff */
[C---:B------:R-:W-:Y:S02]  /*81b0*/  IADD3 R147, P2, R54.reuse, 0x4060, RZ ;  /* 0x0000406036937810 */ /* 0x040fe40007f5e0ff */
[C---:B------:R-:W-:Y:S02]  /*81c0*/  IADD3 R30, P3, R54.reuse, 0x8000, RZ ;  /* 0x00008000361e7810 */ /* 0x040fe40007f7e0ff */
[----:B------:R-:W-:Y:S02]  /*81d0*/  IADD3 R32, P4, R54, 0x8020, RZ ;  /* 0x0000802036207810 */ /* 0x000fe40007f9e0ff */
[----:B------:R-:W-:Y:S02]  /*81e0*/  F2FP.BF16.F32.PACK_AB R155, R155, R158 ;  /* 0x0000009e9b9b723e */ /* 0x000fe400000010ff */
[----:B------:R-:W-:Y:S01]  /*81f0*/  F2FP.BF16.F32.PACK_AB R156, R153, R156 ;  /* 0x0000009c999c723e */ /* 0x000fe200000010ff */
[----:B------:R-:W-:Y:S01]  /*8200*/  IMAD.X R31, RZ, RZ, R55, P4 ;  /* 0x000000ffff1f7224 */ /* 0x000fe200020e0637 */
[----:B------:R-:W-:-:S02]  /*8210*/  F2FP.BF16.F32.PACK_AB R149, R149, R154 ;  /* 0x0000009a9595723e */ /* 0x000fc400000010ff */
[----:B------:R-:W-:Y:S02]  /*8220*/  F2FP.BF16.F32.PACK_AB R77, R59, R62 ;  /* 0x0000003e3b4d723e */ /* 0x000fe400000010ff */
[----:B------:R-:W-:Y:S02]  /*8230*/  F2FP.BF16.F32.PACK_AB R132, R91, R132 ;  /* 0x000000845b84723e */ /* 0x000fe400000010ff */
[----:B------:R-:W-:Y:S02]  /*8240*/  F2FP.BF16.F32.PACK_AB R75, R75, R78 ;  /* 0x0000004e4b4b723e */ /* 0x000fe400000010ff */
[----:B------:R-:W-:Y:S02]  /*8250*/  F2FP.BF16.F32.PACK_AB R59, R101, R100 ;  /* 0x00000064653b723e */ /* 0x000fe400000010ff */
[----:B------:R-:W-:Y:S02]  /*8260*/  SEL R105, R112, R109, P0 ;  /* 0x0000006d70697207 */ /* 0x000fe40000000000 */
[----:B------:R-:W-:-:S02]  /*8270*/  SEL R62, R109, R112, P0 ;  /* 0x000000706d3e7207 */ /* 0x000fc40000000000 */
[----:B------:R-:W-:Y:S02]  /*8280*/  SEL R111, R5, R10, P0 ;  /* 0x0000000a056f7207 */ /* 0x000fe40000000000 */
[----:B------:R-:W-:Y:S02]  /*8290*/  SEL R70, R10, R5, P0 ;  /* 0x000000050a467207 */ /* 0x000fe40000000000 */
[----:B------:R-:W-:Y:S02]  /*82a0*/  SEL R139, R80, R35, P0 ;  /* 0x00000023508b7207 */ /* 0x000fe40000000000 */
[----:B------:R-:W-:Y:S02]  /*82b0*/  SHF.R.U64 R3, R3, 0x3, RZ ;  /* 0x0000000303037819 */ /* 0x000fe400000012ff */
[----:B------:R-:W-:Y:S02]  /*82c0*/  SEL R89, R37, R40, P0 ;  /* 0x0000002825597207 */ /* 0x000fe40000000000 */
[----:B------:R-:W-:Y:S01]  /*82d0*/  SEL R39, R40, R37, P0 ;  /* 0x0000002528277207 */ /* 0x000fe20000000000 */
[----:B------:R-:W-:Y:S01]  /*82e0*/  IMAD.X R37, RZ, RZ, R55, P2 ;  /* 0x000000ffff257224 */ /* 0x000fe200010e0637 */
[----:B------:R-:W-:-:S02]  /*82f0*/  SEL R91, R45, R52, P0 ;  /* 0x000000342d5b7207 */ /* 0x000fc40000000000 */
[----:B------:R-:W-:Y:S01]  /*8300*/  SEL R42, R52, R45, P0 ;  /* 0x0000002d342a7207 */ /* 0x000fe20000000000 */
[--C-:B------:R-:W-:Y:S01]  /*8310*/  IMAD.X R45, RZ, RZ, R55.reuse, P6 ;  /* 0x000000ffff2d7224 */ /* 0x100fe200030e0637 */
[----:B------:R-:W-:Y:S02]  /*8320*/  SEL R95, R65, R68, P0 ;  /* 0x00000044415f7207 */ /* 0x000fe40000000000 */
[----:B------:R-:W-:Y:S02]  /*8330*/  SEL R48, R68, R65, P0 ;  /* 0x0000004144307207 */ /* 0x000fe40000000000 */
[----:B------:R-:W-:Y:S02]  /*8340*/  SEL R101, R96, R41, P0 ;  /* 0x0000002960657207 */ /* 0x000fe40000000000 */
[----:B------:R-:W-:Y:S01]  /*8350*/  SEL R58, R41, R96, P0 ;  /* 0x00000060293a7207 */ /* 0x000fe20000000000 */
[----:B------:R-:W-:Y:S01]  /*8360*/  IMAD.X R41, RZ, RZ, R55, P1 ;  /* 0x000000ffff297224 */ /* 0x000fe200008e0637 */
[----:B------:R-:W-:-:S02]  /*8370*/  SEL R109, R121, R124, P0 ;  /* 0x0000007c796d7207 */ /* 0x000fc40000000000 */
[----:B------:R-:W-:Y:S02]  /*8380*/  SEL R64, R124, R121, P0 ;  /* 0x000000797c407207 */ /* 0x000fe40000000000 */
[----:B------:R-:W-:Y:S02]  /*8390*/  SEL R137, R47, R46, P0 ;  /* 0x0000002e2f897207 */ /* 0x000fe40000000000 */
[----:B------:R-:W-:Y:S01]  /*83a0*/  SEL R78, R46, R47, P0 ;  /* 0x0000002f2e4e7207 */ /* 0x000fe20000000000 */
[--C-:B------:R-:W-:Y:S01]  /*83b0*/  IMAD.X R47, RZ, RZ, R55.reuse, P5 ;  /* 0x000000ffff2f7224 */ /* 0x100fe200028e0637 */
[----:B------:R-:W-:Y:S01]  /*83c0*/  SEL R80, R35, R80, P0 ;  /* 0x0000005023507207 */ /* 0x000fe20000000000 */
[----:B------:R-:W-:Y:S01]  /*83d0*/  IMAD.X R35, RZ, RZ, R55, P3 ;  /* 0x000000ffff237224 */ /* 0x000fe200018e0637 */
[----:B------:R-:W-:Y:S02]  /*83e0*/  LOP3.LUT R5, R8, 0x380, RZ, 0xc0, !PT ;  /* 0x0000038008057812 */ /* 0x000fe400078ec0ff */
[----:B------:R-:W-:-:S02]  /*83f0*/  SEL R119, R155, R156, P0 ;  /* 0x0000009c9b777207 */ /* 0x000fc40000000000 */
[----:B------:R-:W-:Y:S02]  /*8400*/  SEL R68, R156, R155, P0 ;  /* 0x0000009b9c447207 */ /* 0x000fe40000000000 */
[----:B------:R-:W-:Y:S02]  /*8410*/  SEL R121, R149, R152, P0 ;  /* 0x0000009895797207 */ /* 0x000fe40000000000 */
[----:B------:R-:W-:Y:S02]  /*8420*/  SEL R69, R152, R149, P0 ;  /* 0x0000009598457207 */ /* 0x000fe40000000000 */
[----:B------:R-:W-:Y:S02]  /*8430*/  SEL R129, R86, R13, P0 ;  /* 0x0000000d56817207 */ /* 0x000fe40000000000 */
[----:B------:R-:W-:Y:S02]  /*8440*/  SEL R74, R13, R86, P0 ;  /* 0x000000560d4a7207 */ /* 0x000fe40000000000 */
[----:B------:R-:W-:-:S02]  /*8450*/  LOP3.LUT R10, R12, 0x380, RZ, 0xc0, !PT ;  /* 0x000003800c0a7812 */ /* 0x000fc400078ec0ff */
[C---:B------:R-:W-:Y:S02]  /*8460*/  IADD3 R149, P5, R54.reuse, 0x8040, RZ ;  /* 0x0000804036957810 */ /* 0x040fe40007fbe0ff */
[C---:B------:R-:W-:Y:S02]  /*8470*/  IADD3 R151, P6, R54.reuse, 0x8060, RZ ;  /* 0x0000806036977810 */ /* 0x040fe40007fde0ff */
[C---:B------:R-:W-:Y:S02]  /*8480*/  IADD3 R84, P1, R54.reuse, 0xc000, RZ ;  /* 0x0000c00036547810 */ /* 0x040fe40007f3e0ff */
[C---:B------:R-:W-:Y:S01]  /*8490*/  IADD3 R86, P2, R54.reuse, 0xc020, RZ ;  /* 0x0000c02036567810 */ /* 0x040fe20007f5e0ff */
[--C-:B------:R-:W-:Y:S01]  /*84a0*/  IMAD.X R29, RZ, RZ, R55.reuse, P6 ;  /* 0x000000ffff1d7224 */ /* 0x100fe200030e0637 */
[C---:B------:R-:W-:Y:S01]  /*84b0*/  IADD3 R153, P3, R54.reuse, 0xc040, RZ ;  /* 0x0000c04036997810 */ /* 0x040fe20007f7e0ff */
[--C-:B------:R-:W-:Y:S01]  /*84c0*/  IMAD.X R15, RZ, RZ, R55.reuse, P1 ;  /* 0x000000ffff0f7224 */ /* 0x100fe200008e0637 */
[----:B------:R-:W-:Y:S01]  /*84d0*/  IADD3 R155, P4, R54, 0xc060, RZ ;  /* 0x0000c060369b7810 */ /* 0x000fe20007f9e0ff */
[----:B------:R-:W-:Y:S01]  /*84e0*/  IMAD.X R13, RZ, RZ, R55, P2 ;  /* 0x000000ffff0d7224 */ /* 0x000fe200010e0637 */
[----:B------:R-:W-:-:S02]  /*84f0*/  LOP3.LUT R54, R3, R54, RZ, 0x3c, !PT ;  /* 0x0000003603367212 */ /* 0x000fc400078e3cff */
[----:B------:R-:W-:Y:S01]  /*8500*/  SHF.R.U64 R3, R5, 0x3, RZ ;  /* 0x0000000305037819 */ /* 0x000fe200000012ff */
[----:B------:R-:W-:Y:S01]  /*8510*/  IMAD.X R9, RZ, RZ, R55, P4 ;  /* 0x000000ffff097224 */ /* 0x000fe200020e0637 */
[----:B------:R-:W-:Y:S02]  /*8520*/  SEL R131, R75, R14, P0 ;  /* 0x0000000e4b837207 */ /* 0x000fe40000000000 */
[----:B------:R-:W-:Y:S02]  /*8530*/  SHF.R.U64 R5, R10, 0x3, RZ ;  /* 0x000000030a057819 */ /* 0x000fe400000012ff */
[----:B------:R-:W-:Y:S02]  /*8540*/  SEL R75, R14, R75, P0 ;  /* 0x0000004b0e4b7207 */ /* 0x000fe40000000000 */
[----:B------:R-:W-:Y:S02]  /*8550*/  LOP3.LUT R14, R143, 0x380, RZ, 0xc0, !PT ;  /* 0x000003808f0e7812 */ /* 0x000fe400078ec0ff */
[----:B------:R-:W-:-:S02]  /*8560*/  LOP3.LUT R60, R3, R8, RZ, 0x3c, !PT ;  /* 0x00000008033c7212 */ /* 0x000fc400078e3cff */
[----:B------:R-:W-:Y:S02]  /*8570*/  LOP3.LUT R56, R5, R12, RZ, 0x3c, !PT ;  /* 0x0000000c05387212 */ /* 0x000fe400078e3cff */
[----:B------:R-:W-:Y:S02]  /*8580*/  LOP3.LUT R3, R20, 0x380, RZ, 0xc0, !PT ;  /* 0x0000038014037812 */ /* 0x000fe400078ec0ff */
[----:B------:R-:W-:Y:S02]  /*8590*/  LOP3.LUT R5, R28, 0x380, RZ, 0xc0, !PT ;  /* 0x000003801c057812 */ /* 0x000fe400078ec0ff */
[----:B------:R-:W-:Y:S02]  /*85a0*/  SHF.R.U64 R10, R14, 0x3, RZ ;  /* 0x000000030e0a7819 */ /* 0x000fe400000012ff */
[----:B------:R-:W-:Y:S02]  /*85b0*/  LOP3.LUT R8, R145, 0x380, RZ, 0xc0, !PT ;  /* 0x0000038091087812 */ /* 0x000fe400078ec0ff */
[----:B------:R-:W-:-:S02]  /*85c0*/  SHF.R.U64 R3, R3, 0x3, RZ ;  /* 0x0000000303037819 */ /* 0x000fc400000012ff */
[----:B------:R-:W-:Y:S02]  /*85d0*/  SHF.R.U64 R5, R5, 0x3, RZ ;  /* 0x0000000305057819 */ /* 0x000fe400000012ff */
[----:B------:R-:W-:Y:S02]  /*85e0*/  LOP3.LUT R52, R10, R143, RZ, 0x3c, !PT ;  /* 0x0000008f0a347212 */ /* 0x000fe400078e3cff */
[----:B------:R-:W-:Y:S02]  /*85f0*/  SHF.R.U64 R8, R8, 0x3, RZ ;  /* 0x0000000308087819 */ /* 0x000fe400000012ff */
[----:B------:R-:W-:Y:S02]  /*8600*/  LOP3.LUT R10, R147, 0x380, RZ, 0xc0, !PT ;  /* 0x00000380930a7812 */ /* 0x000fe400078ec0ff */
[----:B------:R-:W-:Y:S02]  /*8610*/  LOP3.LUT R46, R3, R20, RZ, 0x3c, !PT ;  /* 0x00000014032e7212 */ /* 0x000fe400078e3cff */
[----:B------:R-:W-:-:S02]  /*8620*/  LOP3.LUT R44, R5, R28, RZ, 0x3c, !PT ;  /* 0x0000001c052c7212 */ /* 0x000fc400078e3cff */
[----:B------:R-:W-:Y:S02]  /*8630*/  LOP3.LUT R3, R30, 0x380, RZ, 0xc0, !PT ;  /* 0x000003801e037812 */ /* 0x000fe400078ec0ff */
[----:B------:R-:W-:Y:S01]  /*8640*/  LOP3.LUT R40, R8, R145, RZ, 0x3c, !PT ;  /* 0x0000009108287212 */ /* 0x000fe200078e3cff */
[----:B--2---:R-:W-:Y:S01]  /*8650*/  SHFL.IDX PT, R79, R79, R26, 0x1c1f ;  /* 0x001c1f1a4f4f7589 */ /* 0x004fe200000e0000 */
[----:B------:R-:W-:Y:S02]  /*8660*/  LOP3.LUT R5, R32, 0x380, RZ, 0xc0, !PT ;  /* 0x0000038020057812 */ /* 0x000fe400078ec0ff */
[----:B------:R-:W-:Y:S01]  /*8670*/  SHF.R.U64 R10, R10, 0x3, RZ ;  /* 0x000000030a0a7819 */ /* 0x000fe200000012ff */
[----:B------:R-:W-:Y:S01]  /*8680*/  SHFL.IDX PT, R81, R81, R26, 0x1c1f ;  /* 0x001c1f1a51517589 */ /* 0x000fe200000e0000 */
[----:B------:R-:W-:Y:S02]  /*8690*/  LOP3.LUT R8, R149, 0x380, RZ, 0xc0, !PT ;  /* 0x0000038095087812 */ /* 0x000fe400078ec0ff */
[----:B------:R-:W-:Y:S01]  /*86a0*/  SEL R135, R77, R36, P0 ;  /* 0x000000244d877207 */ /* 0x000fe20000000000 */
[----:B------:R-:W-:Y:S01]  /*86b0*/  SHFL.IDX PT, R83, R83, R26, 0x1c1f ;  /* 0x001c1f1a53537589 */ /* 0x000fe200000e0000 */
[----:B------:R-:W-:-:S02]  /*86c0*/  SHF.R.U64 R3, R3, 0x3, RZ ;  /* 0x0000000303037819 */ /* 0x000fc400000012ff */
[----:B------:R-:W-:Y:S01]  /*86d0*/  SEL R77, R36, R77, P0 ;  /* 0x0000004d244d7207 */ /* 0x000fe20000000000 */
[----:B------:R-:W-:Y:S01]  /*86e0*/  SHFL.IDX PT, R85, R85, R26, 0x1c1f ;  /* 0x001c1f1a55557589 */ /* 0x000fe200000e0000 */
[----:B------:R-:W-:Y:S02]  /*86f0*/  SHF.R.U64 R5, R5, 0x3, RZ ;  /* 0x0000000305057819 */ /* 0x000fe400000012ff */
[----:B------:R-:W-:Y:S01]  /*8700*/  LOP3.LUT R36, R10, R147, RZ, 0x3c, !PT ;  /* 0x000000930a247212 */ /* 0x000fe200078e3cff */
[----:B------:R-:W-:Y:S01]  /*8710*/  SHFL.IDX PT, R87, R87, R26, 0x1c1f ;  /* 0x001c1f1a57577589 */ /* 0x000fe200000e0000 */
[----:B------:R-:W-:Y:S02]  /*8720*/  SHF.R.U64 R8, R8, 0x3, RZ ;  /* 0x0000000308087819 */ /* 0x000fe400000012ff */
[----:B------:R-:W-:Y:S01]  /*8730*/  LOP3.LUT R10, R151, 0x380, RZ, 0xc0, !PT ;  /* 0x00000380970a7812 */ /* 0x000fe200078ec0ff */
[----:B------:R-:W-:Y:S01]  /*8740*/  SHFL.IDX PT, R89, R89, R26, 0x1c1f ;  /* 0x001c1f1a59597589 */ /* 0x000fe200000e0000 */
[----:B------:R-:W-:-:S02]  /*8750*/  LOP3.LUT R34, R3, R30, RZ, 0x3c, !PT ;  /* 0x0000001e03227212 */ /* 0x000fc400078e3cff */
[----:B------:R-:W-:Y:S01]  /*8760*/  LOP3.LUT R30, R5, R32, RZ, 0x3c, !PT ;  /* 0x00000020051e7212 */ /* 0x000fe200078e3cff */
[----:B------:R-:W-:Y:S01]  /*8770*/  SHFL.IDX PT, R91, R91, R26, 0x1c1f ;  /* 0x001c1f1a5b5b7589 */ /* 0x000fe200000e0000 */
[----:B------:R-:W-:Y:S02]  /*8780*/  LOP3.LUT R32, R8, R149, RZ, 0x3c, !PT ;  /* 0x0000009508207212 */ /* 0x000fe400078e3cff */
[----:B------:R-:W-:Y:S01]  /*8790*/  SHF.R.U64 R10, R10, 0x3, RZ ;  /* 0x000000030a0a7819 */ /* 0x000fe200000012ff */
[----:B------:R-:W-:Y:S01]  /*87a0*/  SHFL.IDX PT, R93, R93, R26, 0x1c1f ;  /* 0x001c1f1a5d5d7589 */ /* 0x000fe200000e0000 */
[----:B------:R-:W-:Y:S02]  /*87b0*/  LOP3.LUT R8, R153, 0x380, RZ, 0xc0, !PT ;  /* 0x0000038099087812 */ /* 0x000fe400078ec0ff */
[----:B------:R-:W-:Y:S01]  /*87c0*/  F2FP.BF16.F32.PACK_AB R163, R163, R166 ;  /* 0x000000a6a3a3723e */ /* 0x000fe200000010ff */
[----:B------:R-:W-:Y:S01]  /*87d0*/  SHFL.IDX PT, R95, R95, R26, 0x1c1f ;  /* 0x001c1f1a5f5f7589 */ /* 0x000fe200000e0000 */
[----:B------:R-:W-:-:S02]  /*87e0*/  F2FP.BF16.F32.PACK_AB R164, R161, R164 ;  /* 0x000000a4a1a4723e */ /* 0x000fc400000010ff */
[----:B------:R-:W-:Y:S01]  /*87f0*/  F2FP.BF16.F32.PACK_AB R159, R159, R162 ;  /* 0x000000a29f9f723e */ /* 0x000fe200000010ff */
[----:B------:R-:W-:Y:S01]  /*8800*/  SHFL.IDX PT, R97, R97, R26, 0x1c1f ;  /* 0x001c1f1a61617589 */ /* 0x000fe200000e0000 */
[----:B------:R-:W-:Y:S02]  /*8810*/  F2FP.BF16.F32.PACK_AB R160, R157, R160 ;  /* 0x000000a09da0723e */ /* 0x000fe400000010ff */
[----:B------:R-:W-:Y:S01]  /*8820*/  LOP3.LUT R28, R10, R151, RZ, 0x3c, !PT ;  /* 0x000000970a1c7212 */ /* 0x000fe200078e3cff */
[----:B------:R-:W-:Y:S01]  /*8830*/  SHFL.IDX PT, R101, R101, R26, 0x1c1f ;  /* 0x001c1f1a65657589 */ /* 0x000fe200000e0000 */
[----:B------:R-:W-:Y:S02]  /*8840*/  LOP3.LUT R20, R155, 0x380, RZ, 0xc0, !PT ;  /* 0x000003809b147812 */ /* 0x000fe400078ec0ff */
[----:B------:R-:W-:Y:S01]  /*8850*/  SHF.R.U64 R8, R8, 0x3, RZ ;  /* 0x0000000308087819 */ /* 0x000fe200000012ff */
[----:B------:R-:W-:Y:S01]  /*8860*/  SHFL.IDX PT, R105, R105, R26, 0x1c1f ;  /* 0x001c1f1a69697589 */ /* 0x000fe200000e0000 */
[----:B------:R-:W-:-:S02]  /*8870*/  SEL R127, R132, R11, P0 ;  /* 0x0000000b847f7207 */ /* 0x000fc40000000000 */
[----:B------:R-:W-:Y:S01]  /*8880*/  SEL R73, R11, R132, P0 ;  /* 0x000000840b497207 */ /* 0x000fe20000000000 */
[----:B------:R-:W-:Y:S01]  /*8890*/  IMAD.X R11, RZ, RZ, R55, P3 ;  /* 0x000000ffff0b7224 */ /* 0x000fe200018e0637 */
[----:B------:R-:W-:Y:S01]  /*88a0*/  MOV R94, R46 ;  /* 0x0000002e005e7202 */ /* 0x000fe20000000f00 */
[----:B------:R-:W-:Y:S01]  /*88b0*/  SHFL.IDX PT, R107, R107, R26, 0x1c1f ;  /* 0x001c1f1a6b6b7589 */ /* 0x000fe200000e0000 */
[----:B------:R-:W-:Y:S02]  /*88c0*/  SEL R99, R88, R33, P0 ;  /* 0x0000002158637207 */ /* 0x000fe40000000000 */
[----:B------:R-:W-:Y:S01]  /*88d0*/  SEL R103, R104, R59, P0 ;  /* 0x0000003b68677207 */ /* 0x000fe20000000000 */
[----:B------:R-:W-:Y:S01]  /*88e0*/  SHFL.IDX PT, R109, R109, R26, 0x1c1f ;  /* 0x001c1f1a6d6d7589 */ /* 0x000fe200000e0000 */
[----:B------:R-:W-:Y:S02]  /*88f0*/  SEL R115, R163, R164, P0 ;  /* 0x000000a4a3737207 */ /* 0x000fe40000000000 */
[----:B------:R-:W-:Y:S01]  /*8900*/  SEL R117, R159, R160, P0 ;  /* 0x000000a09f757207 */ /* 0x000fe20000000000 */
[----:B------:R-:W-:Y:S01]  /*8910*/  SHFL.IDX PT, R99, R99, R26, 0x1c1f ;  /* 0x001c1f1a63637589 */ /* 0x000fe200000e0000 */
[----:B------:R-:W-:-:S02]  /*8920*/  SHF.R.U64 R20, R20, 0x3, RZ ;  /* 0x0000000314147819 */ /* 0x000fc400000012ff */
[----:B------:R-:W-:Y:S01]  /*8930*/  LOP3.LUT R10, R8, R153, RZ, 0x3c, !PT ;  /* 0x00000099080a7212 */ /* 0x000fe200078e3cff */
[----:B------:R-:W-:Y:S01]  /*8940*/  SHFL.IDX PT, R103, R103, R26, 0x1c1f ;  /* 0x001c1f1a67677589 */ /* 0x000fe200000e0000 */
[----:B------:R-:W-:Y:S02]  /*8950*/  MOV R47, R28 ;  /* 0x0000001c002f7202 */ /* 0x000fe40000000f00 */
[----:B------:R-:W-:Y:S01]  /*8960*/  LOP3.LUT R29, R26, 0x2, RZ, 0x3c, !PT ;  /* 0x000000021a1d7812 */ /* 0x000fe200078e3cff */
[----:B------:R-:W-:Y:S01]  /*8970*/  SHFL.IDX PT, R111, R111, R26, 0x1c1f ;  /* 0x001c1f1a6f6f7589 */ /* 0x000fe200000e0000 */
[----:B------:R-:W-:Y:S01]  /*8980*/  SEL R50, R33, R88, P0 ;  /* 0x0000005821327207 */ /* 0x000fe20000000000 */
[----:B------:R-:W-:Y:S01]  /*8990*/  IMAD.X R33, RZ, RZ, R55, P5 ;  /* 0x000000ffff217224 */ /* 0x000fe200028e0637 */
[----:B------:R-:W-:Y:S01]  /*89a0*/  SEL R65, R164, R163, P0 ;  /* 0x000000a3a4417207 */ /* 0x000fe20000000000 */
[----:B------:R-:W-:Y:S01]  /*89b0*/  SHFL.IDX PT, R113, R113, R26, 0x1c1f ;  /* 0x001c1f1a71717589 */ /* 0x000fe200000e0000 */
[----:B------:R-:W-:-:S02]  /*89c0*/  SEL R66, R160, R159, P0 ;  /* 0x0000009fa0427207 */ /* 0x000fc40000000000 */
[----:B------:R-:W-:Y:S01]  /*89d0*/  LOP3.LUT R8, R20, R155, RZ, 0x3c, !PT ;  /* 0x0000009b14087212 */ /* 0x000fe200078e3cff */
[----:B------:R-:W-:Y:S01]  /*89e0*/  SHFL.IDX PT, R115, R115, R26, 0x1c1f ;  /* 0x001c1f1a73737589 */ /* 0x000fe200000e0000 */
[----:B------:R-:W-:Y:S02]  /*89f0*/  MOV R20, R10 ;  /* 0x0000000a00147202 */ /* 0x000fe40000000f00 */
[----:B------:R-:W-:Y:S01]  /*8a00*/  LOP3.LUT R3, R84, 0x380, RZ, 0xc0, !PT ;  /* 0x0000038054037812 */ /* 0x000fe200078ec0ff */
[----:B------:R-:W-:Y:S01]  /*8a10*/  SHFL.IDX PT, R117, R117, R26, 0x1c1f ;  /* 0x001c1f1a75757589 */ /* 0x000fe200000e0000 */
[----:B------:R-:W-:Y:S02]  /*8a20*/  MOV R102, R54 ;  /* 0x0000003600667202 */ /* 0x000fe40000000f00 */
[----:B------:R-:W-:Y:S01]  /*8a30*/  MOV R96, R52 ;  /* 0x0000003400607202 */ /* 0x000fe20000000f00 */
[----:B------:R-:W-:Y:S01]  /*8a40*/  SHFL.IDX PT, R119, R119, R26, 0x1c1f ;  /* 0x001c1f1a77777589 */ /* 0x000fe200000e0000 */
[----:B------:R-:W-:-:S02]  /*8a50*/  MOV R55, R30 ;  /* 0x0000001e00377202 */ /* 0x000fc40000000f00 */
[----:B------:R-:W-:Y:S01]  /*8a60*/  MOV R53, R32 ;  /* 0x0000002000357202 */ /* 0x000fe20000000f00 */
[----:B------:R-:W-:Y:S01]  /*8a70*/  SHFL.IDX PT, R121, R121, R26, 0x1c1f ;  /* 0x001c1f1a79797589 */ /* 0x000fe200000e0000 */
[----:B------:R-:W-:Y:S02]  /*8a80*/  LOP3.LUT R5, R86, 0x380, RZ, 0xc0, !PT ;  /* 0x0000038056057812 */ /* 0x000fe400078ec0ff */
[----:B------:R-:W-:Y:S01]  /*8a90*/  SHF.R.U64 R3, R3, 0x3, RZ ;  /* 0x0000000303037819 */ /* 0x000fe200000012ff */
[----:B------:R-:W-:Y:S01]  /*8aa0*/  SHFL.IDX PT, R123, R123, R26, 0x1c1f ;  /* 0x001c1f1a7b7b7589 */ /* 0x000fe200000e0000 */
[----:B------:R-:W-:Y:S02]  /*8ab0*/  MOV R98, R56 ;  /* 0x0000003800627202 */ /* 0x000fe40000000f00 */
[----:B------:R-:W-:Y:S01]  /*8ac0*/  MOV R90, R40 ;  /* 0x00000028005a7202 */ /* 0x000fe20000000f00 */
[----:B------:R-:W-:Y:S01]  /*8ad0*/  SHFL.IDX PT, R125, R125, R26, 0x1c1f ;  /* 0x001c1f1a7d7d7589 */ /* 0x000fe200000e0000 */
[----:B------:R-:W-:-:S02]  /*8ae0*/  MOV R100, R60 ;  /* 0x0000003c00647202 */ /* 0x000fc40000000f00 */
[----:B------:R-:W-:Y:S01]  /*8af0*/  SHF.R.U64 R5, R5, 0x3, RZ ;  /* 0x0000000305057819 */ /* 0x000fe200000012ff */
[----:B------:R-:W-:Y:S01]  /*8b00*/  SHFL.IDX PT, R127, R127, R26, 0x1c1f ;  /* 0x001c1f1a7f7f7589 */ /* 0x000fe200000e0000 */
[----:B------:R-:W-:Y:S02]  /*8b10*/  MOV R92, R44 ;  /* 0x0000002c005c7202 */ /* 0x000fe40000000f00 */
[----:B------:R-:W-:Y:S01]  /*8b20*/  LOP3.LUT R14, R3, R84, RZ, 0x3c, !PT ;  /* 0x00000054030e7212 */ /* 0x000fe200078e3cff */
[----:B------:R-:W-:Y:S01]  /*8b30*/  SHFL.IDX PT, R129, R129, R26, 0x1c1f ;  /* 0x001c1f1a81817589 */ /* 0x000fe200000e0000 */
[----:B------:R-:W-:Y:S02]  /*8b40*/  SEL R59, R59, R104, P0 ;  /* 0x000000683b3b7207 */ /* 0x000fe40000000000 */
[----:B------:R-:W-:Y:S01]  /*8b50*/  LOP3.LUT R12, R5, R86, RZ, 0x3c, !PT ;  /* 0x00000056050c7212 */ /* 0x000fe200078e3cff */
[----:B------:R-:W-:Y:S01]  /*8b60*/  SHFL.IDX PT, R131, R131, R26, 0x1c1f ;  /* 0x001c1f1a83837589 */ /* 0x000fe200000e0000 */
[----:B------:R-:W-:-:S02]  /*8b70*/  MOV R45, R8 ;  /* 0x00000008002d7202 */ /* 0x000fc40000000f00 */
[----:B------:R-:W-:Y:S01]  /*8b80*/  MOV R3, R14 ;  /* 0x0000000e00037202 */ /* 0x000fe20000000f00 */
[----:B------:R-:W-:Y:S01]  /*8b90*/  SHFL.IDX PT, R133, R133, R26, 0x1c1f ;  /* 0x001c1f1a85857589 */ /* 0x000fe200000e0000 */
[----:B------:R-:W-:Y:S02]  /*8ba0*/  MOV R5, R12 ;  /* 0x0000000c00057202 */ /* 0x000fe40000000f00 */
[----:B------:R-:W-:Y:S01]  /*8bb0*/  MOV R57, R34 ;  /* 0x0000002200397202 */ /* 0x000fe20000000f00 */
[----:B------:R-:W-:Y:S01]  /*8bc0*/  SHFL.IDX PT, R135, R135, R26, 0x1c1f ;  /* 0x001c1f1a87877589 */ /* 0x000fe200000e0000 */
[----:B------:R-:W-:Y:S02]  /*8bd0*/  MOV R61, R36 ;  /* 0x00000024003d7202 */ /* 0x000fe40000000f00 */
[----:B------:R-:W-:Y:S01]  /*8be0*/  PLOP3.LUT P2, PT, PT, PT, UP0, 0x80, 0x0 ;  /* 0x000000000000781c */ /* 0x000fe20003f4f008 */
[----:B------:R-:W-:Y:S04]  /*8bf0*/  SHFL.IDX PT, R137, R137, R26, 0x1c1f ;  /* 0x001c1f1a89897589 */ /* 0x000fe800000e0000 */
[----:B------:R-:W-:Y:S04]  /*8c00*/  SHFL.IDX PT, R139, R139, R26, 0x1c1f ;  /* 0x001c1f1a8b8b7589 */ /* 0x000fe800000e0000 */
[----:B------:R-:W-:Y:S04]  /*8c10*/  SHFL.IDX PT, R141, R141, R26, 0x1c1f ;  /* 0x001c1f1a8d8d7589 */ /* 0x000fe800000e0000 */
[----:B------:R-:W0:Y:S04]  /*8c20*/  SHFL.IDX PT, R10, R21, R29, 0x1c1f ;  /* 0x001c1f1d150a7589 */ /* 0x000e2800000e0000 */
[----:B------:R-:W1:Y:S04]  /*8c30*/  SHFL.IDX PT, R24, R24, R29, 0x1c1f ;  /* 0x001c1f1d18187589 */ /* 0x000e6800000e0000 */
[----:B------:R-:W2:Y:S04]  /*8c40*/  SHFL.IDX PT, R70, R70, R29, 0x1c1f ;  /* 0x001c1f1d46467589 */ /* 0x000ea800000e0000 */
[----:B------:R-:W3:Y:S04]  /*8c50*/  SHFL.IDX PT, R26, R67, R29, 0x1c1f ;  /* 0x001c1f1d431a7589 */ /* 0x000ee800000e0000 */
[----:B------:R-:W4:Y:S04]  /*8c60*/  SHFL.IDX PT, R28, R25, R29, 0x1c1f ;  /* 0x001c1f1d191c7589 */ /* 0x000f2800000e0000 */
[----:B------:R-:W4:Y:S04]  /*8c70*/  SHFL.IDX PT, R30, R27, R29, 0x1c1f ;  /* 0x001c1f1d1b1e7589 */ /* 0x000f2800000e0000 */
[----:B------:R-:W4:Y:S01]  /*8c80*/  SHFL.IDX PT, R32, R65, R29, 0x1c1f ;  /* 0x001c1f1d41207589 */ /* 0x000f2200000e0000 */
[----:B0-----:R-:W-:-:S02]  /*8c90*/  SEL R8, R79, R10, P0 ;  /* 0x0000000a4f087207 */ /* 0x001fc40000000000 */
[----:B------:R-:W-:Y:S01]  /*8ca0*/  SEL R10, R10, R79, P0 ;  /* 0x0000004f0a0a7207 */ /* 0x000fe20000000000 */
[----:B------:R-:W0:Y:S01]  /*8cb0*/  SHFL.IDX PT, R66, R66, R29, 0x1c1f ;  /* 0x001c1f1d42427589 */ /* 0x000e2200000e0000 */
[----:B-1----:R-:W-:Y:S02]  /*8cc0*/  SEL R12, R81, R24, P0 ;  /* 0x00000018510c7207 */ /* 0x002fe40000000000 */
[----:B------:R-:W-:Y:S01]  /*8cd0*/  SEL R14, R24, R81, P0 ;  /* 0x00000051180e7207 */ /* 0x000fe20000000000 */
[----:B------:R-:W1:Y:S01]  /*8ce0*/  SHFL.IDX PT, R38, R38, R29, 0x1c1f ;  /* 0x001c1f1d26267589 */ /* 0x000e6200000e0000 */
[----:B--2---:R-:W-:Y:S02]  /*8cf0*/  SEL R9, R111, R70, P0 ;  /* 0x000000466f097207 */ /* 0x004fe40000000000 */
[----:B------:R-:W-:Y:S01]  /*8d00*/  SEL R11, R70, R111, P0 ;  /* 0x0000006f460b7207 */ /* 0x000fe20000000000 */
[----:B------:R-:W2:Y:S01]  /*8d10*/  SHFL.IDX PT, R68, R68, R29, 0x1c1f ;  /* 0x001c1f1d44447589 */ /* 0x000ea200000e0000 */
[----:B---3--:R-:W-:-:S02]  /*8d20*/  SEL R13, R113, R26, P0 ;  /* 0x0000001a710d7207 */ /* 0x008fc40000000000 */
[----:B------:R-:W-:Y:S01]  /*8d30*/  SEL R15, R26, R113, P0 ;  /* 0x000000711a0f7207 */ /* 0x000fe20000000000 */
[----:B------:R-:W3:Y:S01]  /*8d40*/  SHFL.IDX PT, R40, R39, R29, 0x1c1f ;  /* 0x001c1f1d27287589 */ /* 0x000ee200000e0000 */
[----:B----4-:R-:W-:Y:S02]  /*8d50*/  SEL R24, R83, R28, P0 ;  /* 0x0000001c53187207 */ /* 0x010fe40000000000 */
[----:B------:R-:W-:Y:S01]  /*8d60*/  SEL R26, R28, R83, P0 ;  /* 0x000000531c1a7207 */ /* 0x000fe20000000000 */
[----:B------:R-:W4:Y:S01]  /*8d70*/  SHFL.IDX PT, R56, R69, R29, 0x1c1f ;  /* 0x001c1f1d45387589 */ /* 0x000f2200000e0000 */
[----:B------:R-:W-:Y:S02]  /*8d80*/  SEL R28, R85, R30, P0 ;  /* 0x0000001e551c7207 */ /* 0x000fe40000000000 */
[----:B------:R-:W-:Y:S01]  /*8d90*/  SEL R30, R30, R85, P0 ;  /* 0x000000551e1e7207 */ /* 0x000fe20000000000 */
[----:B------:R-:W-:Y:S01]  /*8da0*/  BAR.SYNC.DEFER_BLOCKING 0x1, 0x100 ;  /* 0x0044000000007b1d */ /* 0x000fe20000010000 */
[----:B------:R-:W-:-:S02]  /*8db0*/  SEL R25, R115, R32, P0 ;  /* 0x0000002073197207 */ /* 0x000fc40000000000 */
[----:B------:R-:W-:Y:S02]  /*8dc0*/  SEL R27, R32, R115, P0 ;  /* 0x00000073201b7207 */ /* 0x000fe40000000000 */
[----:B0-----:R-:W-:Y:S01]  /*8dd0*/  SEL R31, R66, R117, P0 ;  /* 0x00000075421f7207 */ /* 0x001fe20000000000 */
[----:B------:R-:W-:Y:S01]  /*8de0*/  SHFL.IDX PT, R42, R42, R29, 0x1c1f ;  /* 0x001c1f1d2a2a7589 */ /* 0x000fe200000e0000 */
[----:B-1----:R-:W-:Y:S02]  /*8df0*/  SEL R32, R87, R38, P0 ;  /* 0x0000002657207207 */ /* 0x002fe40000000000 */
[----:B------:R-:W-:Y:S01]  /*8e00*/  SEL R34, R38, R87, P0 ;  /* 0x0000005726227207 */ /* 0x000fe20000000000 */
[----:B------:R-:W-:Y:S01]  /*8e10*/  SHFL.IDX PT, R60, R71, R29, 0x1c1f ;  /* 0x001c1f1d473c7589 */ /* 0x000fe200000e0000 */
[----:B--2---:R-:W-:Y:S02]  /*8e20*/  SEL R33, R119, R68, P0 ;  /* 0x0000004477217207 */ /* 0x004fe40000000000 */
[----:B------:R-:W-:Y:S01]  /*8e30*/  SEL R35, R68, R119, P0 ;  /* 0x0000007744237207 */ /* 0x000fe20000000000 */
[----:B------:R-:W-:Y:S01]  /*8e40*/  SHFL.IDX PT, R44, R43, R29, 0x1c1f ;  /* 0x001c1f1d2b2c7589 */ /* 0x000fe200000e0000 */
[----:B---3--:R-:W-:-:S02]  /*8e50*/  SEL R36, R89, R40, P0 ;  /* 0x0000002859247207 */ /* 0x008fc40000000000 */
[----:B------:R-:W-:Y:S01]  /*8e60*/  SEL R38, R40, R89, P0 ;  /* 0x0000005928267207 */ /* 0x000fe20000000000 */
[----:B------:R-:W-:Y:S01]  /*8e70*/  SHFL.IDX PT, R72, R72, R29, 0x1c1f ;  /* 0x001c1f1d48487589 */ /* 0x000fe200000e0000 */
[----:B----4-:R-:W-:Y:S02]  /*8e80*/  SEL R37, R121, R56, P0 ;  /* 0x0000003879257207 */ /* 0x010fe40000000000 */
[----:B------:R-:W-:Y:S01]  /*8e90*/  SEL R39, R56, R121, P0 ;  /* 0x0000007938277207 */ /* 0x000fe20000000000 */
[----:B------:R-:W-:Y:S04]  /*8ea0*/  SHFL.IDX PT, R48, R48, R29, 0x1c1f ;  /* 0x001c1f1d30307589 */ /* 0x000fe800000e0000 */
[----:B------:R-:W-:Y:S04]  /*8eb0*/  SHFL.IDX PT, R84, R73, R29, 0x1c1f ;  /* 0x001c1f1d49547589 */ /* 0x000fe800000e0000 */
[----:B------:R-:W-:Y:S04]  /*8ec0*/  SHFL.IDX PT, R46, R49, R29, 0x1c1f ;  /* 0x001c1f1d312e7589 */ /* 0x000fe800000e0000 */
[----:B------:R-:W-:Y:S04]  /*8ed0*/  SHFL.IDX PT, R74, R74, R29, 0x1c1f ;  /* 0x001c1f1d4a4a7589 */ /* 0x000fe800000e0000 */
[----:B------:R-:W0:Y:S04]  /*8ee0*/  SHFL.IDX PT, R50, R50, R29, 0x1c1f ;  /* 0x001c1f1d32327589 */ /* 0x000e2800000e0000 */
[----:B------:R-:W1:Y:S04]  /*8ef0*/  SHFL.IDX PT, R86, R75, R29, 0x1c1f ;  /* 0x001c1f1d4b567589 */ /* 0x000e6800000e0000 */
[----:B------:R-:W2:Y:S04]  /*8f00*/  SHFL.IDX PT, R58, R58, R29, 0x1c1f ;  /* 0x001c1f1d3a3a7589 */ /* 0x000ea800000e0000 */
[----:B------:R-:W3:Y:S04]  /*8f10*/  SHFL.IDX PT, R76, R76, R29, 0x1c1f ;  /* 0x001c1f1d4c4c7589 */ /* 0x000ee800000e0000 */
[----:B------:R3:W-:Y:S04]  /*8f20*/  SHFL.IDX PT, R52, R59, R29, 0x1c1f ;  /* 0x001c1f1d3b347589 */ /* 0x0007e800000e0000 */
[----:B------:R-:W-:Y:S04]  /*8f30*/  SHFL.IDX PT, R62, R62, R29, 0x1c1f ;  /* 0x001c1f1d3e3e7589 */ /* 0x000fe800000e0000 */
[----:B------:R-:W-:Y:S01]  /*8f40*/  SHFL.IDX PT, R88, R77, R29, 0x1c1f ;  /* 0x001c1f1d4d587589 */ /* 0x000fe200000e0000 */
[----:B0-----:R-:W-:-:S03]  /*8f50*/  SEL R40, R99, R50, P0 ;  /* 0x0000003263287207 */ /* 0x001fc60000000000 */
[----:B------:R-:W-:Y:S01]  /*8f60*/  SHFL.IDX PT, R54, R63, R29, 0x1c1f ;  /* 0x001c1f1d3f367589 */ /* 0x000fe200000e0000 */
[----:B-1----:R-:W-:Y:S02]  /*8f70*/  SEL R41, R131, R86, P0 ;  /* 0x0000005683297207 */ /* 0x002fe40000000000 */
[----:B------:R-:W-:Y:S01]  /*8f80*/  SEL R43, R86, R131, P0 ;  /* 0x00000083562b7207 */ /* 0x000fe20000000000 */
[----:B------:R-:W0:Y:S01]  /*8f90*/  SHFL.IDX PT, R78, R78, R29, 0x1c1f ;  /* 0x001c1f1d4e4e7589 */ /* 0x000e2200000e0000 */
[----:B--2---:R-:W-:Y:S02]  /*8fa0*/  SEL R56, R101, R58, P0 ;  /* 0x0000003a65387207 */ /* 0x004fe40000000000 */
[----:B------:R-:W-:Y:S01]  /*8fb0*/  SEL R58, R58, R101, P0 ;  /* 0x000000653a3a7207 */ /* 0x000fe20000000000 */
[----:B------:R-:W-:Y:S01]  /*8fc0*/  SHFL.IDX PT, R80, R80, R29, 0x1c1f ;  /* 0x001c1f1d50507589 */ /* 0x000fe200000e0000 */
[----:B---3--:R-:W-:-:S03]  /*8fd0*/  SEL R59, R76, R133, P0 ;  /* 0x000000854c3b7207 */ /* 0x008fc60000000000 */
[----:B------:R-:W-:Y:S04]  /*8fe0*/  SHFL.IDX PT, R64, R64, R29, 0x1c1f ;  /* 0x001c1f1d40407589 */ /* 0x000fe800000e0000 */
[----:B------:R1:W2:Y:S04]  /*8ff0*/  SHFL.IDX PT, R82, R82, R29, 0x1c1f ;  /* 0x001c1f1d52527589 */ /* 0x0002a800000e0000 */
[----:B------:R3:W-:Y:S04]  /*9000*/  STSM.16.M88.4 [R102], R8 ;  /* 0x0000000866007844 */ /* 0x0007e80000000200 */
[----:B------:R4:W-:Y:S01]  /*9010*/  STSM.16.M88.4 [R100], R12 ;  /* 0x0000000c64007844 */ /* 0x0009e20000000200 */
[----:B-1----:R-:W-:-:S03]  /*9020*/  SEL R29, R117, R66, P0 ;  /* 0x00000042751d7207 */ /* 0x002fc60000000000 */
[----:B------:R1:W-:Y:S01]  /*9030*/  STSM.16.M88.4 [R98], R24 ;  /* 0x0000001862007844 */ /* 0x0003e20000000200 */
[----:B0-----:R-:W-:-:S03]  /*9040*/  SEL R63, R78, R137, P0 ;  /* 0x000000894e3f7207 */ /* 0x001fc60000000000 */
[----:B------:R0:W-:Y:S01]  /*9050*/  STSM.16.M88.4 [R96], R28 ;  /* 0x0000001c60007844 */ /* 0x0001e20000000200 */
[----:B---3--:R-:W-:-:S03]  /*9060*/  SEL R8, R91, R42, P0 ;  /* 0x0000002a5b087207 */ /* 0x008fc60000000000 */
[----:B------:R-:W-:Y:S01]  /*9070*/  STSM.16.M88.4 [R94], R32 ;  /* 0x000000205e007844 */ /* 0x000fe20000000200 */
[----:B------:R-:W-:Y:S02]  /*9080*/  SEL R10, R42, R91, P0 ;  /* 0x0000005b2a0a7207 */ /* 0x000fe40000000000 */
[----:B------:R-:W-:Y:S01]  /*9090*/  SEL R9, R123, R60, P0 ;  /* 0x0000003c7b097207 */ /* 0x000fe20000000000 */
[----:B------:R-:W-:Y:S01]  /*90a0*/  STSM.16.M88.4 [R92], R36 ;  /* 0x000000245c007844 */ /* 0x000fe20000000200 */
[----:B------:R-:W-:Y:S02]  /*90b0*/  SEL R11, R60, R123, P0 ;  /* 0x0000007b3c0b7207 */ /* 0x000fe40000000000 */
[----:B----4-:R-:W-:Y:S02]  /*90c0*/  SEL R12, R93, R44, P0 ;  /* 0x0000002c5d0c7207 */ /* 0x010fe40000000000 */
[----:B------:R-:W-:Y:S01]  /*90d0*/  SEL R14, R44, R93, P0 ;  /* 0x0000005d2c0e7207 */ /* 0x000fe20000000000 */
[----:B------:R3:W-:Y:S01]  /*90e0*/  STSM.16.M88.4 [R90], R8 ;  /* 0x000000085a007844 */ /* 0x0007e20000000200 */
[----:B------:R-:W-:-:S02]  /*90f0*/  SEL R13, R125, R72, P0 ;  /* 0x000000487d0d7207 */ /* 0x000fc40000000000 */
[----:B------:R-:W-:Y:S02]  /*9100*/  SEL R15, R72, R125, P0 ;  /* 0x0000007d480f7207 */ /* 0x000fe40000000000 */
[----:B-1----:R-:W-:Y:S02]  /*9110*/  SEL R24, R95, R48, P0 ;  /* 0x000000305f187207 */ /* 0x002fe40000000000 */
[----:B------:R-:W-:Y:S01]  /*9120*/  SEL R26, R48, R95, P0 ;  /* 0x0000005f301a7207 */ /* 0x000fe20000000000 */
[----:B------:R1:W-:Y:S01]  /*9130*/  STSM.16.M88.4 [R61], R12 ;  /* 0x0000000c3d007844 */ /* 0x0003e20000000200 */
[----:B------:R-:W-:Y:S02]  /*9140*/  SEL R25, R127, R84, P0 ;  /* 0x000000547f197207 */ /* 0x000fe40000000000 */
[----:B------:R-:W-:Y:S02]  /*9150*/  SEL R27, R84, R127, P0 ;  /* 0x0000007f541b7207 */ /* 0x000fe40000000000 */
[----:B0-----:R-:W-:-:S02]  /*9160*/  SEL R28, R97, R46, P0 ;  /* 0x0000002e611c7207 */ /* 0x001fc40000000000 */
[----:B------:R-:W-:Y:S01]  /*9170*/  SEL R30, R46, R97, P0 ;  /* 0x000000612e1e7207 */ /* 0x000fe20000000000 */
[----:B------:R0:W-:Y:S01]  /*9180*/  STSM.16.M88.4 [R57], R24 ;  /* 0x0000001839007844 */ /* 0x0001e20000000200 */
[----:B------:R-:W-:Y:S01]  /*9190*/  SEL R29, R129, R74, P0 ;  /* 0x0000004a811d7207 */ /* 0x000fe20000000000 */
[----:B---3--:R-:W-:Y:S01]  /*91a0*/  IMAD.U32 R9, RZ, RZ, UR6 ;  /* 0x00000006ff097e24 */ /* 0x008fe2000f8e00ff */
[----:B------:R-:W-:Y:S01]  /*91b0*/  SEL R31, R74, R129, P0 ;  /* 0x000000814a1f7207 */ /* 0x000fe20000000000 */
[----:B------:R-:W-:Y:S01]  /*91c0*/  ULDC.64 UR6, c[0x0][0xc08] ;  /* 0x0003020000067ab9 */ /* 0x000fe20000000a00 */
[----:B------:R-:W-:Y:S01]  /*91d0*/  SEL R42, R50, R99, P0 ;  /* 0x00000063322a7207 */ /* 0x000fe20000000000 */
[----:B------:R-:W-:Y:S01]  /*91e0*/  IMAD.U32 R8, RZ, RZ, UR4 ;  /* 0x00000004ff087e24 */ /* 0x000fe2000f8e00ff */
[----:B------:R-:W-:Y:S01]  /*91f0*/  SEL R60, R105, R62, P0 ;  /* 0x0000003e693c7207 */ /* 0x000fe20000000000 */
[----:B------:R-:W-:Y:S01]  /*9200*/  STSM.16.M88.4 [R55], R28 ;  /* 0x0000001c37007844 */ /* 0x000fe20000000200 */
[----:B-1----:R-:W-:-:S02]  /*9210*/  SEL R12, R103, R52, P0 ;  /* 0x00000034670c7207 */ /* 0x002fc40000000000 */
[----:B------:R-:W-:Y:S01]  /*9220*/  SEL R14, R52, R103, P0 ;  /* 0x00000067340e7207 */ /* 0x000fe20000000000 */
[----:B------:R1:W-:Y:S01]  /*9230*/  STSM.16.M88.4 [R53], R40 ;  /* 0x0000002835007844 */ /* 0x0003e20000000200 */
[----:B------:R-:W-:Y:S02]  /*9240*/  SEL R13, R135, R88, P0 ;  /* 0x00000058870d7207 */ /* 0x000fe40000000000 */
[----:B------:R-:W-:Y:S02]  /*9250*/  SEL R15, R88, R135, P0 ;  /* 0x00000087580f7207 */ /* 0x000fe40000000000 */
[----:B0-----:R-:W-:Y:S02]  /*9260*/  SEL R57, R133, R76, P0 ;  /* 0x0000004c85397207 */ /* 0x001fe40000000000 */
[----:B------:R-:W-:Y:S02]  /*9270*/  SEL R61, R137, R78, P0 ;  /* 0x0000004e893d7207 */ /* 0x000fe40000000000 */
[----:B--2---:R-:W-:Y:S01]  /*9280*/  SEL R25, R141, R82, P0 ;  /* 0x000000528d197207 */ /* 0x004fe20000000000 */
[----:B------:R-:W-:Y:S01]  /*9290*/  STSM.16.M88.4 [R47], R56 ;  /* 0x000000382f007844 */ /* 0x000fe20000000200 */
[----:B------:R-:W-:-:S02]  /*92a0*/  SEL R62, R62, R105, P0 ;  /* 0x000000693e3e7207 */ /* 0x000fc40000000000 */
[----:B------:R-:W-:Y:S01]  /*92b0*/  SEL R27, R82, R141, P0 ;  /* 0x0000008d521b7207 */ /* 0x000fe20000000000 */
[----:B------:R0:W-:Y:S01]  /*92c0*/  STSM.16.M88.4 [R3], R12 ;  /* 0x0000000c03007844 */ /* 0x0001e20000000200 */
[----:B------:R-:W-:Y:S02]  /*92d0*/  SEL R52, R107, R54, P0 ;  /* 0x000000366b347207 */ /* 0x000fe40000000000 */
[----:B------:R-:W-:Y:S01]  /*92e0*/  SEL R24, R109, R64, P0 ;  /* 0x000000406d187207 */ /* 0x000fe20000000000 */
[----:B------:R2:W-:Y:S01]  /*92f0*/  STSM.16.M88.4 [R5], R60 ;  /* 0x0000003c05007844 */ /* 0x0005e20000000200 */
[----:B------:R-:W-:Y:S02]  /*9300*/  SEL R54, R54, R107, P0 ;  /* 0x0000006b36367207 */ /* 0x000fe40000000000 */
[----:B------:R-:W-:Y:S01]  /*9310*/  SEL R26, R64, R109, P0 ;  /* 0x0000006d401a7207 */ /* 0x000fe20000000000 */
[----:B------:R-:W-:Y:S01]  /*9320*/  UISETP.NE.U32.AND UP1, UPT, UR6, URZ, UPT ;  /* 0x0000003f0600728c */ /* 0x000fe2000bf25070 */
[----:B-1----:R-:W-:Y:S01]  /*9330*/  SEL R53, R139, R80, P0 ;  /* 0x000000508b357207 */ /* 0x002fe20000000000 */
[----:B------:R-:W1:Y:S01]  /*9340*/  LDC R50, c[0x0][0xbe8] ;  /* 0x0002fa00ff327b82 */ /* 0x000e620000000800 */
[----:B------:R-:W-:-:S05]  /*9350*/  SEL R55, R80, R139, P0 ;  /* 0x0000008b50377207 */ /* 0x000fca0000000000 */
[----:B------:R3:W-:Y:S04]  /*9360*/  STSM.16.M88.4 [R20], R52 ;  /* 0x0000003414007844 */ /* 0x0007e80000000200 */
[----:B------:R3:W-:Y:S01]  /*9370*/  STSM.16.M88.4 [R45], R24 ;  /* 0x000000182d007844 */ /* 0x0007e20000000200 */
[----:B------:R-:W-:Y:S01]  /*9380*/  BAR.SYNC.DEFER_BLOCKING 0x1, 0x100 ;  /* 0x0044000000007b1d */ /* 0x000fe20000010000 */
[----:B------:R-:W-:-:S06]  /*9390*/  UISETP.NE.AND.EX UP1, UPT, UR7, URZ, UPT, UP1 ;  /* 0x0000003f0700728c */ /* 0x000fcc000bf25310 */
[----:B------:R-:W-:-:S05]  /*93a0*/  PLOP3.LUT P0, PT, PT, PT, UP1, 0x80, 0x0 ;  /* 0x000000000000781c */ /* 0x000fca0003f0f018 */
[----:B------:R-:W-:-:S04]  /*93b0*/  @UP1 UIADD3 UR6, UP2, UR8, UR6, URZ ;  /* 0x0000000608061290 */ /* 0x000fc8000ff5e03f */
[----:B------:R-:W-:Y:S01]  /*93c0*/  @UP1 UIADD3.X UR7, UR9, UR7, URZ, UP2, !UPT ;  /* 0x0000000709071290 */ /* 0x000fe200097fe43f */
[----:B------:R-:W-:Y:S01]  /*93d0*/  ULDC UR8, c[0x0][0xa88] ;  /* 0x0002a20000087ab9 */ /* 0x000fe20000000800 */
[----:B0-----:R-:W-:Y:S02]  /*93e0*/  IMAD.U32 R14, RZ, RZ, UR6 ;  /* 0x00000006ff0e7e24 */ /* 0x001fe4000f8e00ff */
[----:B------:R-:W-:Y:S01]  /*93f0*/  IMAD.U32 R3, RZ, RZ, UR8 ;  /* 0x00000008ff037e24 */ /* 0x000fe2000f8e00ff */
[----:B------:R-:W4:Y:S01]  /*9400*/  @P2 LDG.E R10, desc[UR48][R8.64] ;  /* 0x00000030080a2981 */ /* 0x000f22000c1e1900 */
[----:B------:R-:W-:Y:S01]  /*9410*/  IMAD.U32 R15, RZ, RZ, UR7 ;  /* 0x00000007ff0f7e24 */ /* 0x000fe2000f8e00ff */
[----:B-1----:R-:W-:Y:S01]  /*9420*/  ISETP.NE.AND P1, PT, R50, 0x1, PT ;  /* 0x000000013200780c */ /* 0x002fe20003f25270 */
[----:B------:R-:W-:Y:S01]  /*9430*/  UMOV UR4, URZ ;  /* 0x0000003f00047c82 */ /* 0x000fe20008000000 */
[----:B--2---:R-:W-:Y:S02]  /*9440*/  IMAD.U32 R5, RZ, RZ, UR40 ;  /* 0x00000028ff057e24 */ /* 0x004fe4000f8e00ff */
[----:B------:R3:W5:Y:S09]  /*9450*/  @P0 LDG.E R3, desc[UR48][R14.64] ;  /* 0x000000300e030981 */ /* 0x000772000c1e1900 */
[----:B------:R-:W0:Y:S08]  /*9460*/  @P1 LDC R11, c[0x0][0xbec] ;  /* 0x0002fb00ff0b1b82 */ /* 0x000e300000000800 */
[----:B------:R-:W1:Y:S01]  /*9470*/  @P1 LDC R12, c[0x0][0xbf0] ;  /* 0x0002fc00ff0c1b82 */ /* 0x000e620000000800 */
[----:B----4-:R-:W-:Y:S01]  /*9480*/  @P2 R2UR UR4, R10 ;  /* 0x000000000a0422ca */ /* 0x010fe200000e0000 */
[----:B01-3--:R-:W-:-:S14]  /*9490*/  @P0 BRA `(.L_x_174) ;  /* 0x0000000000100947 */ /* 0x00bfdc0003800000 */
[----:B------:R-:W-:Y:S05]  /*94a0*/  @!P2 BRA `(.L_x_174) ;  /* 0x00000000000ca947 */ /* 0x000fea0003800000 */
[----:B------:R-:W2:Y:S04]  /*94b0*/  LDG.E R10, desc[UR48][R8.64] ;  /* 0x00000030080a7981 */ /* 0x000ea8000c1e1900 */
[----:B-----5:R-:W2:Y:S02]  /*94c0*/  LDG.E R3, desc[UR48][R8.64+0x4] ;  /* 0x0000043008037981 */ /* 0x020ea4000c1e1900 */
[----:B--2---:R-:W-:-:S07]  /*94d0*/  IMAD.IADD R3, R3, 0x1, -R10 ;  /* 0x0000000103037824 */ /* 0x004fce00078e0a0a */
.L_x_174:
[----:B------:R-:W-:Y:S01]  /*94e0*/  USHF.R.S32.HI UR14, URZ, 0x1f, UR41 ;  /* 0x0000001f3f0e7899 */ /* 0x000fe20008011429 */
[----:B------:R-:W-:Y:S01]  /*94f0*/  IMAD R10, R5, 0x80, R236 ;  /* 0x00000080050a7824 */ /* 0x000fe200078e02ec */
[----:B------:R-:W-:Y:S01]  /*9500*/  ULDC.64 UR12, c[0x0][0xb90] ;  /* 0x0002e400000c7ab9 */ /* 0x000fe20000000a00 */
[----:B------:R-:W-:Y:S01]  /*9510*/  USHF.R.S32.HI UR9, URZ, 0x1f, UR4 ;  /* 0x0000001f3f097899 */ /* 0x000fe20008011404 */
[----:B-----5:R-:W-:Y:S01]  /*9520*/  IMAD R83, R3, R50, RZ ;  /* 0x0000003203537224 */ /* 0x020fe200078e02ff */
[----:B------:R-:W-:Y:S01]  /*9530*/  UIMAD UR10, UR14, UR12, URZ ;  /* 0x0000000c0e0a72a4 */ /* 0x000fe2000f8e023f */
[----:B------:R-:W-:Y:S01]  /*9540*/  @P1 IMAD.HI.U32 R5, R10, R11, RZ ;  /* 0x0000000b0a051227 */ /* 0x000fe200078e00ff */
[----:B------:R-:W-:Y:S01]  /*9550*/  UMOV UR8, UR4 ;  /* 0x0000000400087c82 */ /* 0x000fe20008000000 */
[----:B------:R-:W-:Y:S01]  /*9560*/  USEL UR37, UR37, URZ, !UP0 ;  /* 0x0000003f25257287 */ /* 0x000fe2000c000000 */
[----:B------:R-:W0:Y:S01]  /*9570*/  @P1 LDC R81, c[0x0][0xbf0] ;  /* 0x0002fc00ff511b82 */ /* 0x000e220000000800 */
[----:B------:R-:W-:Y:S01]  /*9580*/  UIMAD.WIDE.U32 UR6, UR41, UR12, UR8 ;  /* 0x0000000c290672a5 */ /* 0x000fe2000f8e0008 */
[----:B------:R-:W-:Y:S01]  /*9590*/  IMAD.MOV.U32 R8, RZ, RZ, R10 ;  /* 0x000000ffff087224 */ /* 0x000fe200078e000a */
[----:B------:R-:W-:Y:S01]  /*95a0*/  UIMAD UR10, UR41, UR13, UR10 ;  /* 0x0000000d290a72a4 */ /* 0x000fe2000f8e020a */
[----:B------:R-:W-:Y:S01]  /*95b0*/  @P1 SHF.R.U32.HI R8, RZ, R12, R5 ;  /* 0x0000000cff081219 */ /* 0x000fe20000011605 */
[----:B------:R-:W-:Y:S01]  /*95c0*/  USEL UR36, UR36, URZ, !UP0 ;  /* 0x0000003f24247287 */ /* 0x000fe2000c000000 */
[----:B------:R-:W-:Y:S01]  /*95d0*/  IMAD R5, R23, 0x40, R16 ;  /* 0x0000004017057824 */ /* 0x000fe200078e0210 */
[----:B------:R-:W-:Y:S01]  /*95e0*/  ULDC.64 UR12, c[0x0][0xb98] ;  /* 0x0002e600000c7ab9 */ /* 0x000fe20000000a00 */
[----:B------:R-:W-:Y:S01]  /*95f0*/  UIADD3 UR7, UR7, UR10, URZ ;  /* 0x0000000a07077290 */ /* 0x000fe2000fffe03f */
[----:B------:R-:W-:Y:S01]  /*9600*/  IMAD.MOV R9, RZ, RZ, -R8 ;  /* 0x000000ffff097224 */ /* 0x000fe200078e0a08 */
[----:B------:R-:W-:Y:S01]  /*9610*/  UIMAD UR8, UR37, UR12, URZ ;  /* 0x0000000c250872a4 */ /* 0x000fe2000f8e023f */
[----:B------:R-:W-:Y:S01]  /*9620*/  IMAD.WIDE R6, R5, 0x2, R6 ;  /* 0x0000000205067825 */ /* 0x000fe200078e0206 */
[----:B------:R-:W-:-:S02]  /*9630*/  UIMAD.WIDE.U32 UR6, UR36, UR12, UR6 ;  /* 0x0000000c240672a5 */ /* 0x000fc4000f8e0006 */
[----:B------:R-:W-:Y:S01]  /*9640*/  UIMAD UR8, UR36, UR13, UR8 ;  /* 0x0000000d240872a4 */ /* 0x000fe2000f8e0208 */
[----:B------:R-:W-:Y:S01]  /*9650*/  IMAD R5, R50, R9, R10 ;  /* 0x0000000932057224 */ /* 0x000fe200078e020a */
[----:B------:R-:W-:Y:S01]  /*9660*/  SHF.R.S32.HI R9, RZ, 0x1f, R8 ;  /* 0x0000001fff097819 */ /* 0x000fe20000011408 */
[----:B------:R-:W-:Y:S01]  /*9670*/  ULDC.64 UR10, c[0x0][0xaa0] ;  /* 0x0002a800000a7ab9 */ /* 0x000fe20000000a00 */
[----:B------:R-:W-:Y:S02]  /*9680*/  IADD3 R8, P0, R8, UR6, RZ ;  /* 0x0000000608087c10 */ /* 0x000fe4000ff1e0ff */
[----:B------:R-:W-:Y:S01]  /*9690*/  IMAD.U32 R10, RZ, RZ, UR8 ;  /* 0x00000008ff0a7e24 */ /* 0x000fe2000f8e00ff */
[C---:B------:R-:W-:Y:S02]  /*96a0*/  IADD3 R33, P2, R6.reuse, 0x5000, RZ ;  /* 0x0000500006217810 */ /* 0x040fe40007f5e0ff */
[----:B------:R-:W-:Y:S02]  /*96b0*/  IADD3 R57, P3, R6, 0x4000, RZ ;  /* 0x0000400006397810 */ /* 0x000fe40007f7e0ff */
[----:B------:R-:W-:Y:S01]  /*96c0*/  IADD3.X R9, R9, UR7, R10, P0, !PT ;  /* 0x0000000709097c10 */ /* 0x000fe200087fe40a */
[----:B------:R-:W-:Y:S01]  /*96d0*/  ULDC.64 UR6, c[0x0][0xb88] ;  /* 0x0002e20000067ab9 */ /* 0x000fe20000000a00 */
[----:B------:R-:W-:-:S02]  /*96e0*/  SHF.R.S32.HI R10, RZ, 0x1f, R5 ;  /* 0x0000001fff0a7819 */ /* 0x000fc40000011405 */
[----:B------:R-:W-:Y:S01]  /*96f0*/  IADD3 R29, P0, R6, 0x3000, RZ ;  /* 0x00003000061d7810 */ /* 0x000fe20007f1e0ff */
[----:B------:R-:W-:Y:S01]  /*9700*/  IMAD.WIDE.U32 R8, R5, UR6, R8 ;  /* 0x0000000605087c25 */ /* 0x000fe2000f8e0008 */
[----:B------:R-:W-:Y:S02]  /*9710*/  LOP3.LUT R32, R33, 0x380, RZ, 0xc0, !PT ;  /* 0x0000038021207812 */ /* 0x000fe400078ec0ff */
[----:B------:R-:W-:Y:S01]  /*9720*/  LOP3.LUT R28, R29, 0x380, RZ, 0xc0, !PT ;  /* 0x000003801d1c7812 */ /* 0x000fe200078ec0ff */
[----:B------:R-:W-:Y:S01]  /*9730*/  IMAD R10, R10, UR6, RZ ;  /* 0x000000060a0a7c24 */ /* 0x000fe2000f8e02ff */
[----:B------:R-:W-:Y:S02]  /*9740*/  SHF.R.U64 R32, R32, 0x3, RZ ;  /* 0x0000000320207819 */ /* 0x000fe400000012ff */
[----:B------:R-:W-:Y:S01]  /*9750*/  SHF.R.U64 R28, R28, 0x3, RZ ;  /* 0x000000031c1c7819 */ /* 0x000fe200000012ff */
[----:B------:R-:W-:Y:S01]  /*9760*/  IMAD R11, R5, UR7, R10 ;  /* 0x00000007050b7c24 */ /* 0x000fe2000f8e020a */
[----:B------:R-:W-:Y:S01]  /*9770*/  ULDC.64 UR6, c[0x0][0xb50] ;  /* 0x0002d40000067ab9 */ /* 0x000fe20000000a00 */
[----:B------:R-:W-:Y:S01]  /*9780*/  LOP3.LUT R32, R32, R33, RZ, 0x3c, !PT ;  /* 0x0000002120207212 */ /* 0x000fe200078e3cff */
[----:B------:R-:W-:Y:S01]  /*9790*/  IMAD.X R33, RZ, RZ, R7, P2 ;  /* 0x000000ffff217224 */ /* 0x000fe200010e0607 */
[----:B------:R-:W-:Y:S01]  /*97a0*/  LEA R10, P6, R8, UR6, 0x2 ;  /* 0x00000006080a7c11 */ /* 0x000fe2000f8c10ff */
[----:B------:R-:W-:Y:S01]  /*97b0*/  IMAD.IADD R5, R9, 0x1, R11 ;  /* 0x0000000109057824 */ /* 0x000fe200078e020b */
[----:B------:R-:W-:Y:S01]  /*97c0*/  LOP3.LUT R28, R28, R29, RZ, 0x3c, !PT ;  /* 0x0000001d1c1c7212 */ /* 0x000fe200078e3cff */
[----:B------:R-:W-:Y:S01]  /*97d0*/  IMAD.X R29, RZ, RZ, R7, P0 ;  /* 0x000000ffff1d7224 */ /* 0x000fe200000e0607 */
[----:B------:R-:W-:Y:S01]  /*97e0*/  IADD3 R61, P0, R6, 0x9000, RZ ;  /* 0x00009000063d7810 */ /* 0x000fe20007f1e0ff */
[----:B------:R-:W-:Y:S01]  /*97f0*/  SHFL.IDX PT, R46, R10, RZ, 0x1c1f ;  /* 0x001c1fff0a2e7589 */ /* 0x000fe200000e0000 */
[----:B------:R-:W-:Y:S01]  /*9800*/  LEA.HI.X R11, R8, UR7, R5, 0x2, P6 ;  /* 0x00000007080b7c11 */ /* 0x000fe2000b0f1405 */
[----:B------:R-:W-:Y:S01]  /*9810*/  IMAD.U32 R5, RZ, RZ, UR40 ;  /* 0x00000028ff057e24 */ /* 0x000fe2000f8e00ff */
[----:B------:R-:W-:Y:S01]  /*9820*/  LOP3.LUT R60, R61, 0x380, RZ, 0xc0, !PT ;  /* 0x000003803d3c7812 */ /* 0x000fe200078ec0ff */
[----:B------:R-:W-:Y:S01]  /*9830*/  SHFL.IDX PT, R48, R10, 0x1, 0x1c1f ;  /* 0x003c1f000a307f89 */ /* 0x000fe200000e0000 */
[----:B------:R-:W-:Y:S01]  /*9840*/  IADD3 R21, P2, R6, 0xb000, RZ ;  /* 0x0000b00006157810 */ /* 0x000fe20007f5e0ff */
[----:B------:R-:W-:Y:S01]  /*9850*/  IMAD R14, R5, 0x80, R234 ;  /* 0x00000080050e7824 */ /* 0x000fe200078e02ea */
[----:B------:R-:W-:Y:S01]  /*9860*/  SHF.R.U64 R60, R60, 0x3, RZ ;  /* 0x000000033c3c7819 */ /* 0x000fe200000012ff */
[----:B------:R-:W1:Y:S01]  /*9870*/  SHFL.IDX PT, R47, R11, RZ, 0x1c1f ;  /* 0x001c1fff0b2f7589 */ /* 0x000e6200000e0000 */
[----:B------:R-:W-:Y:S01]  /*9880*/  LOP3.LUT R20, R21, 0x380, RZ, 0xc0, !PT ;  /* 0x0000038015147812 */ /* 0x000fe200078ec0ff */
[----:B------:R-:W-:Y:S01]  /*9890*/  VIADD R5, R14, 0x8 ;  /* 0x000000080e057836 */ /* 0x000fe20000000000 */
[----:B------:R-:W-:Y:S01]  /*98a0*/  LOP3.LUT R56, R57, 0x380, RZ, 0xc0, !PT ;  /* 0x0000038039387812 */ /* 0x000fe200078ec0ff */
[----:B------:R-:W2:Y:S01]  /*98b0*/  SHFL.IDX PT, R49, R11, 0x1, 0x1c1f ;  /* 0x003c1f000b317f89 */ /* 0x000ea200000e0000 */
[----:B------:R-:W-:Y:S01]  /*98c0*/  LOP3.LUT R60, R60, R61, RZ, 0x3c, !PT ;  /* 0x0000003d3c3c7212 */ /* 0x000fe200078e3cff */
[----:B------:R-:W-:Y:S01]  /*98d0*/  IMAD.X R61, RZ, RZ, R7, P0 ;  /* 0x000000ffff3d7224 */ /* 0x000fe200000e0607 */
[----:B------:R-:W-:-:S02]  /*98e0*/  SHF.R.U64 R20, R20, 0x3, RZ ;  /* 0x0000000314147819 */ /* 0x000fc400000012ff */
[----:B------:R-:W-:Y:S02]  /*98f0*/  LOP3.LUT P0, RZ, R232, 0x3, RZ, 0xc0, !PT ;  /* 0x00000003e8ff7812 */ /* 0x000fe4000780c0ff */
[----:B------:R-:W-:Y:S02]  /*9900*/  SHF.R.U64 R56, R56, 0x3, RZ ;  /* 0x0000000338387819 */ /* 0x000fe400000012ff */
[----:B------:R-:W-:Y:S01]  /*9910*/  LOP3.LUT R20, R20, R21, RZ, 0x3c, !PT ;  /* 0x0000001514147212 */ /* 0x000fe200078e3cff */
[--C-:B------:R-:W-:Y:S01]  /*9920*/  IMAD.X R21, RZ, RZ, R7.reuse, P2 ;  /* 0x000000ffff157224 */ /* 0x100fe200010e0607 */
[-C--:B------:R-:W-:Y:S02]  /*9930*/  ISETP.GE.OR P2, PT, R14, R83.reuse, P0 ;  /* 0x000000530e00720c */ /* 0x080fe40000746670 */
[----:B------:R-:W-:Y:S02]  /*9940*/  ISETP.GE.OR P0, PT, R5, R83, P0 ;  /* 0x000000530500720c */ /* 0x000fe40000706670 */
[----:B------:R-:W-:Y:S01]  /*9950*/  LOP3.LUT R56, R56, R57, RZ, 0x3c, !PT ;  /* 0x0000003938387212 */ /* 0x000fe200078e3cff */
[----:B------:R-:W-:Y:S01]  /*9960*/  IMAD.X R57, RZ, RZ, R7, P3 ;  /* 0x000000ffff397224 */ /* 0x000fe200018e0607 */
[----:B------:R-:W-:-:S02]  /*9970*/  IADD3 R45, P3, R6, 0xa000, RZ ;  /* 0x0000a000062d7810 */ /* 0x000fc40007f7e0ff */
[C---:B------:R-:W-:Y:S02]  /*9980*/  IADD3 R13, P5, R6.reuse, 0x1000, RZ ;  /* 0x00001000060d7810 */ /* 0x040fe40007fbe0ff */
[----:B------:R-:W-:Y:S02]  /*9990*/  IADD3 R25, P4, R6, 0x2000, RZ ;  /* 0x0000200006197810 */ /* 0x000fe40007f9e0ff */
[----:B------:R-:W-:Y:S01]  /*99a0*/  LOP3.LUT R44, R45, 0x380, RZ, 0xc0, !PT ;  /* 0x000003802d2c7812 */ /* 0x000fe200078ec0ff */
[----:B-1----:R-:W-:Y:S01]  /*99b0*/  @!P2 ST.E desc[UR48][R46.64], R4 ;  /* 0x000000042e00a985 */ /* 0x002fe2000c101930 */
[----:B------:R-:W-:Y:S02]  /*99c0*/  LOP3.LUT R12, R13, 0x380, RZ, 0xc0, !PT ;  /* 0x000003800d0c7812 */ /* 0x000fe400078ec0ff */
[----:B------:R-:W-:Y:S01]  /*99d0*/  LOP3.LUT R24, R25, 0x380, RZ, 0xc0, !PT ;  /* 0x0000038019187812 */ /* 0x000fe200078ec0ff */
[----:B--2---:R1:W-:Y:S01]  /*99e0*/  @!P0 ST.E desc[UR48][R48.64], R0 ;  /* 0x0000000030008985 */ /* 0x0043e2000c101930 */
[----:B------:R-:W-:-:S02]  /*99f0*/  SHF.R.U64 R44, R44, 0x3, RZ ;  /* 0x000000032c2c7819 */ /* 0x000fc400000012ff */
[----:B------:R-:W-:Y:S01]  /*9a00*/  SHF.R.U64 R12, R12, 0x3, RZ ;  /* 0x000000030c0c7819 */ /* 0x000fe200000012ff */
[----:B------:R-:W-:Y:S01]  /*9a10*/  UIMAD UR8, UR9, UR10, URZ ;  /* 0x0000000a090872a4 */ /* 0x000fe2000f8e023f */
[----:B------:R-:W-:Y:S01]  /*9a20*/  SHF.R.U64 R24, R24, 0x3, RZ ;  /* 0x0000000318187819 */ /* 0x000fe200000012ff */
[----:B------:R-:W-:Y:S01]  /*9a30*/  UIMAD.WIDE.U32 UR6, UR4, UR10, URZ ;  /* 0x0000000a040672a5 */ /* 0x000fe2000f8e003f */
[----:B------:R-:W-:Y:S01]  /*9a40*/  LOP3.LUT R44, R44, R45, RZ, 0x3c, !PT ;  /* 0x0000002d2c2c7212 */ /* 0x000fe200078e3cff */
[--C-:B------:R-:W-:Y:S01]  /*9a50*/  IMAD.X R45, RZ, RZ, R7.reuse, P3 ;  /* 0x000000ffff2d7224 */ /* 0x100fe200018e0607 */
[----:B------:R-:W-:Y:S01]  /*9a60*/  IADD3 R8, P3, R6, 0xf000, RZ ;  /* 0x0000f00006087810 */ /* 0x000fe20007f7e0ff */
[----:B------:R-:W5:Y:S01]  /*9a70*/  LD.E.128 R28, desc[UR48][R28.64] ;  /* 0x000000301c1c7980 */ /* 0x000f62000c101d00 */
[----:B------:R-:W-:Y:S01]  /*9a80*/  LOP3.LUT R12, R12, R13, RZ, 0x3c, !PT ;  /* 0x0000000d0c0c7212 */ /* 0x000fe200078e3cff */
[----:B-1----:R-:W1:Y:S01]  /*9a90*/  @P1 LDC R49, c[0x0][0xbec] ;  /* 0x0002fb00ff311b82 */ /* 0x002e620000000800 */
[----:B------:R-:W-:Y:S01]  /*9aa0*/  LOP3.LUT R24, R24, R25, RZ, 0x3c, !PT ;  /* 0x0000001918187212 */ /* 0x000fe200078e3cff */
[--C-:B------:R-:W-:Y:S01]  /*9ab0*/  IMAD.X R13, RZ, RZ, R7.reuse, P5 ;  /* 0x000000ffff0d7224 */ /* 0x100fe200028e0607 */
[C---:B------:R-:W-:Y:S01]  /*9ac0*/  IADD3 R37, P6, R6.reuse, 0x6000, RZ ;  /* 0x0000600006257810 */ /* 0x040fe20007fde0ff */
[----:B------:R-:W-:Y:S01]  /*9ad0*/  IMAD.X R25, RZ, RZ, R7, P4 ;  /* 0x000000ffff197224 */ /* 0x000fe200020e0607 */
[C---:B------:R-:W-:Y:S01]  /*9ae0*/  IADD3 R41, P5, R6.reuse, 0x7000, RZ ;  /* 0x0000700006297810 */ /* 0x040fe20007fbe0ff */
[----:B------:R-:W-:Y:S01]  /*9af0*/  UIMAD UR8, UR4, UR11, UR8 ;  /* 0x0000000b040872a4 */ /* 0x000fe2000f8e0208 */
[----:B------:R-:W-:Y:S01]  /*9b00*/  IADD3 R69, P4, R6, 0x8000, RZ ;  /* 0x0000800006457810 */ /* 0x000fe20007f9e0ff */
[----:B------:R-:W-:Y:S01]  /*9b10*/  IMAD R0, R22, 0x20, R23 ;  /* 0x0000002016007824 */ /* 0x000fe200078e0217 */
[----:B------:R-:W-:Y:S01]  /*9b20*/  LOP3.LUT R3, R8, 0x380, RZ, 0xc0, !PT ;  /* 0x0000038008037812 */ /* 0x000fe200078ec0ff */
[----:B------:R-:W-:Y:S01]  /*9b30*/  ULDC.64 UR10, c[0x0][0xae8] ;  /* 0x0002ba00000a7ab9 */ /* 0x000fe20000000a00 */
[----:B------:R-:W-:Y:S01]  /*9b40*/  LOP3.LUT R36, R37, 0x380, RZ, 0xc0, !PT ;  /* 0x0000038025247812 */ /* 0x000fe200078ec0ff */
[----:B------:R-:W-:Y:S01]  /*9b50*/  IMAD.X R53, RZ, RZ, R7, P3 ;  /* 0x000000ffff357224 */ /* 0x000fe200018e0607 */
[----:B------:R-:W-:Y:S01]  /*9b60*/  LOP3.LUT R40, R41, 0x380, RZ, 0xc0, !PT ;  /* 0x0000038029287812 */ /* 0x000fe200078ec0ff */
[----:B------:R-:W5:Y:S01]  /*9b70*/  LD.E.128 R12, desc[UR48][R12.64] ;  /* 0x000000300c0c7980 */ /* 0x000f62000c101d00 */
[----:B------:R-:W-:-:S02]  /*9b80*/  LOP3.LUT R68, R69, 0x380, RZ, 0xc0, !PT ;  /* 0x0000038045447812 */ /* 0x000fc400078ec0ff */
[----:B------:R-:W-:Y:S01]  /*9b90*/  SHF.R.U64 R3, R3, 0x3, RZ ;  /* 0x0000000303037819 */ /* 0x000fe200000012ff */
[----:B------:R-:W5:Y:S01]  /*9ba0*/  LD.E.128 R24, desc[UR48][R24.64] ;  /* 0x0000003018187980 */ /* 0x000f62000c101d00 */
[----:B------:R-:W-:Y:S02]  /*9bb0*/  SHF.R.U64 R36, R36, 0x3, RZ ;  /* 0x0000000324247819 */ /* 0x000fe400000012ff */
[----:B------:R-:W-:Y:S01]  /*9bc0*/  SHF.R.U64 R40, R40, 0x3, RZ ;  /* 0x0000000328287819 */ /* 0x000fe200000012ff */
[----:B------:R-:W5:Y:S01]  /*9bd0*/  LD.E.128 R56, desc[UR48][R56.64] ;  /* 0x0000003038387980 */ /* 0x000f62000c101d00 */
[----:B------:R-:W-:Y:S02]  /*9be0*/  SHF.R.U64 R68, R68, 0x3, RZ ;  /* 0x0000000344447819 */ /* 0x000fe400000012ff */
[----:B------:R-:W-:Y:S01]  /*9bf0*/  LOP3.LUT R52, R3, R8, RZ, 0x3c, !PT ;  /* 0x0000000803347212 */ /* 0x000fe200078e3cff */
[----:B------:R-:W-:Y:S01]  /*9c00*/  IMAD.U32 R3, RZ, RZ, UR40 ;  /* 0x00000028ff037e24 */ /* 0x000fe2000f8e00ff */
[----:B------:R-:W-:Y:S01]  /*9c10*/  UIADD3 UR7, UR7, UR8, URZ ;  /* 0x0000000807077290 */ /* 0x000fe2000fffe03f */
[----:B------:R-:W-:Y:S01]  /*9c20*/  LOP3.LUT R36, R36, R37, RZ, 0x3c, !PT ;  /* 0x0000002524247212 */ /* 0x000fe200078e3cff */
[----:B------:R-:W-:Y:S01]  /*9c30*/  UIMAD UR4, UR14, UR10, URZ ;  /* 0x0000000a0e0472a4 */ /* 0x000fe2000f8e023f */
[----:B------:R-:W-:Y:S01]  /*9c40*/  LOP3.LUT R40, R40, R41, RZ, 0x3c, !PT ;  /* 0x0000002928287212 */ /* 0x000fe200078e3cff */
[--C-:B------:R-:W-:Y:S01]  /*9c50*/  IMAD.X R37, RZ, RZ, R7.reuse, P6 ;  /* 0x000000ffff257224 */ /* 0x100fe200030e0607 */
[----:B------:R-:W-:Y:S01]  /*9c60*/  LOP3.LUT R68, R68, R69, RZ, 0x3c, !PT ;  /* 0x0000004544447212 */ /* 0x000fe200078e3cff */
[--C-:B------:R-:W-:Y:S01]  /*9c70*/  IMAD.X R41, RZ, RZ, R7.reuse, P5 ;  /* 0x000000ffff297224 */ /* 0x100fe200028e0607 */
[C---:B------:R-:W-:Y:S01]  /*9c80*/  IADD3 R77, P6, R6.reuse, 0xc000, RZ ;  /* 0x0000c000064d7810 */ /* 0x040fe20007fde0ff */
[--C-:B------:R-:W-:Y:S01]  /*9c90*/  IMAD.X R69, RZ, RZ, R7.reuse, P4 ;  /* 0x000000ffff457224 */ /* 0x100fe200020e0607 */
[C---:B------:R-:W-:Y:S01]  /*9ca0*/  IADD3 R73, P5, R6.reuse, 0xd000, RZ ;  /* 0x0000d00006497810 */ /* 0x040fe20007fbe0ff */
[----:B------:R-:W-:Y:S01]  /*9cb0*/  IMAD R48, R3, 0x80, R0 ;  /* 0x0000008003307824 */ /* 0x000fe200078e0200 */
[C---:B------:R-:W-:Y:S01]  /*9cc0*/  IADD3 R65, P4, R6.reuse, 0xe000, RZ ;  /* 0x0000e00006417810 */ /* 0x040fe20007f9e0ff */
[----:B------:R-:W-:Y:S01]  /*9cd0*/  UIMAD UR4, UR41, UR11, UR4 ;  /* 0x0000000b290472a4 */ /* 0x000fe2000f8e0204 */
[----:B------:R-:W-:Y:S01]  /*9ce0*/  LOP3.LUT R9, R6, 0x380, RZ, 0xc0, !PT ;  /* 0x0000038006097812 */ /* 0x000fe200078ec0ff */
[----:B------:R-:W-:Y:S01]  /*9cf0*/  UIMAD.WIDE.U32 UR6, UR41, UR10, UR6 ;  /* 0x0000000a290672a5 */ /* 0x000fe2000f8e0006 */
[----:B------:R-:W-:Y:S01]  /*9d00*/  LOP3.LUT R76, R77, 0x380, RZ, 0xc0, !PT ;  /* 0x000003804d4c7812 */ /* 0x000fe200078ec0ff */
[----:B------:R-:W-:Y:S01]  /*9d10*/  ULDC.64 UR8, c[0x0][0xaf0] ;  /* 0x0002bc0000087ab9 */ /* 0x000fe20000000a00 */
[----:B------:R-:W-:Y:S01]  /*9d20*/  LOP3.LUT R72, R73, 0x380, RZ, 0xc0, !PT ;  /* 0x0000038049487812 */ /* 0x000fe200078ec0ff */
[----:B-1----:R-:W-:Y:S01]  /*9d30*/  @P1 IMAD.HI.U32 R0, R48, R49, RZ ;  /* 0x0000003130001227 */ /* 0x002fe200078e00ff */
[----:B------:R-:W-:Y:S01]  /*9d40*/  LOP3.LUT R64, R65, 0x380, RZ, 0xc0, !PT ;  /* 0x0000038041407812 */ /* 0x000fe200078ec0ff */
[----:B------:R-:W-:Y:S01]  /*9d50*/  UIADD3 UR7, UR7, UR4, URZ ;  /* 0x0000000407077290 */ /* 0x000fe2000fffe03f */
[----:B------:R-:W-:Y:S01]  /*9d60*/  SHF.R.U64 R9, R9, 0x3, RZ ;  /* 0x0000000309097819 */ /* 0x000fe200000012ff */
[----:B------:R-:W-:Y:S01]  /*9d70*/  UIMAD UR4, UR37, UR8, URZ ;  /* 0x00000008250472a4 */ /* 0x000fe2000f8e023f */
[----:B------:R-:W-:Y:S01]  /*9d80*/  SHF.R.U64 R76, R76, 0x3, RZ ;  /* 0x000000034c4c7819 */ /* 0x000fe200000012ff */
[----:B------:R-:W-:Y:S01]  /*9d90*/  IMAD.MOV.U32 R3, RZ, RZ, R48 ;  /* 0x000000ffff037224 */ /* 0x000fe200078e0030 */
[----:B------:R-:W-:Y:S01]  /*9da0*/  SHF.R.U64 R72, R72, 0x3, RZ ;  /* 0x0000000348487819 */ /* 0x000fe200000012ff */
[----:B------:R-:W-:Y:S01]  /*9db0*/  UIMAD.WIDE.U32 UR6, UR36, UR8, UR6 ;  /* 0x00000008240672a5 */ /* 0x000fe2000f8e0006 */
[----:B------:R-:W-:Y:S01]  /*9dc0*/  SHF.R.U64 R64, R64, 0x3, RZ ;  /* 0x0000000340407819 */ /* 0x000fe200000012ff */
[----:B------:R-:W5:Y:S01]  /*9dd0*/  LD.E.128 R32, desc[UR48][R32.64] ;  /* 0x0000003020207980 */ /* 0x000f62000c101d00 */
[----:B------:R-:W-:Y:S01]  /*9de0*/  LOP3.LUT R6, R9, R6, RZ, 0x3c, !PT ;  /* 0x0000000609067212 */ /* 0x000fe200078e3cff */
[----:B------:R-:W-:Y:S01]  /*9df0*/  UIMAD UR4, UR36, UR9, UR4 ;  /* 0x00000009240472a4 */ /* 0x000fe2000f8e0204 */
[----:B0-----:R-:W-:Y:S01]  /*9e00*/  @P1 SHF.R.U32.HI R3, RZ, R81, R0 ;  /* 0x00000051ff031219 */ /* 0x001fe20000011600 */
[----:B------:R-:W5:Y:S01]  /*9e10*/  LD.E.128 R36, desc[UR48][R36.64] ;  /* 0x0000003024247980 */ /* 0x000f62000c101d00 */
[----:B------:R-:W-:Y:S01]  /*9e20*/  LOP3.LUT R76, R76, R77, RZ, 0x3c, !PT ;  /* 0x0000004d4c4c7212 */ /* 0x000fe200078e3cff */
[--C-:B------:R-:W-:Y:S01]  /*9e30*/  IMAD.X R77, RZ, RZ, R7.reuse, P6 ;  /* 0x000000ffff4d7224 */ /* 0x100fe200030e0607 */
[----:B------:R-:W-:Y:S01]  /*9e40*/  LOP3.LUT R72, R72, R73, RZ, 0x3c, !PT ;  /* 0x0000004948487212 */ /* 0x000fe200078e3cff */
[--C-:B------:R-:W-:Y:S01]  /*9e50*/  IMAD.X R73, RZ, RZ, R7.reuse, P5 ;  /* 0x000000ffff497224 */ /* 0x100fe200028e0607 */
[----:B------:R-:W-:Y:S01]  /*9e60*/  LOP3.LUT R64, R64, R65, RZ, 0x3c, !PT ;  /* 0x0000004140407212 */ /* 0x000fe200078e3cff */
[----:B------:R-:W-:Y:S01]  /*9e70*/  IMAD.X R65, RZ, RZ, R7, P4 ;  /* 0x000000ffff417224 */ /* 0x000fe200020e0607 */
[----:B------:R-:W5:Y:S01]  /*9e80*/  LD.E.128 R8, desc[UR48][R6.64] ;  /* 0x0000003006087980 */ /* 0x000f62000c101d00 */
[--C-:B------:R-:W-:Y:S01]  /*9e90*/  SHF.R.S32.HI R0, RZ, 0x1f, R3.reuse ;  /* 0x0000001fff007819 */ /* 0x100fe20000011403 */
[----:B------:R-:W-:Y:S01]  /*9ea0*/  UIADD3 UR4, UR7, UR4, URZ ;  /* 0x0000000407047290 */ /* 0x000fe2000fffe03f */
[----:B------:R-:W-:Y:S01]  /*9eb0*/  IMAD.MOV R49, RZ, RZ, -R3 ;  /* 0x000000ffff317224 */ /* 0x000fe200078e0a03 */
[----:B------:R-:W5:Y:S04]  /*9ec0*/  LD.E.128 R40, desc[UR48][R40.64] ;  /* 0x0000003028287980 */ /* 0x000f68000c101d00 */
[----:B------:R-:W5:Y:S04]  /*9ed0*/  LD.E.128 R68, desc[UR48][R68.64] ;  /* 0x0000003044447980 */ /* 0x000f68000c101d00 */
[----:B------:R0:W5:Y:S01]  /*9ee0*/  LD.E.128 R4, desc[UR48][R20.64] ;  /* 0x0000003014047980 */ /* 0x000162000c101d00 */
[----:B------:R-:W-:-:S03]  /*9ef0*/  IMAD R49, R50, R49, R48 ;  /* 0x0000003132317224 */ /* 0x000fc600078e0230 */
[----:B------:R-:W5:Y:S04]  /*9f00*/  LD.E.128 R60, desc[UR48][R60.64] ;  /* 0x000000303c3c7980 */ /* 0x000f68000c101d00 */
[----:B------:R-:W5:Y:S01]  /*9f10*/  LD.E.128 R44, desc[UR48][R44.64] ;  /* 0x000000302c2c7980 */ /* 0x000f62000c101d00 */
[----:B0-----:R-:W-:Y:S02]  /*9f20*/  IMAD.U32 R20, RZ, RZ, UR6 ;  /* 0x00000006ff147e24 */ /* 0x001fe4000f8e00ff */
[----:B------:R-:W-:Y:S01]  /*9f30*/  IMAD.U32 R21, RZ, RZ, UR7 ;  /* 0x00000007ff157e24 */ /* 0x000fe2000f8e00ff */
[----:B------:R-:W-:Y:S01]  /*9f40*/  ULDC.64 UR6, c[0x0][0xae0] ;  /* 0x0002b80000067ab9 */ /* 0x000fe20000000a00 */
[----:B------:R-:W5:Y:S01]  /*9f50*/  LD.E.128 R76, desc[UR48][R76.64] ;  /* 0x000000304c4c7980 */ /* 0x000f62000c101d00 */
[----:B------:R-:W-:-:S02]  /*9f60*/  IMAD R0, R0, UR6, RZ ;  /* 0x0000000600007c24 */ /* 0x000fc4000f8e02ff */
[----:B------:R-:W-:Y:S01]  /*9f70*/  IMAD.U32 R21, RZ, RZ, UR4 ;  /* 0x00000004ff157e24 */ /* 0x000fe2000f8e00ff */
[----:B------:R-:W5:Y:S01]  /*9f80*/  LD.E.128 R72, desc[UR48][R72.64] ;  /* 0x0000003048487980 */ /* 0x000f62000c101d00 */
[C---:B------:R-:W-:Y:S01]  /*9f90*/  IMAD R81, R3.reuse, UR7, R0 ;  /* 0x0000000703517c24 */ /* 0x040fe2000f8e0200 */
[----:B------:R-:W-:Y:S02]  /*9fa0*/  SHF.R.S32.HI R0, RZ, 0x1f, R49 ;  /* 0x0000001fff007819 */ /* 0x000fe40000011431 */
[----:B------:R-:W5:Y:S01]  /*9fb0*/  LD.E.128 R64, desc[UR48][R64.64] ;  /* 0x0000003040407980 */ /* 0x000f62000c101d00 */
[----:B------:R-:W-:Y:S01]  /*9fc0*/  IMAD.WIDE.U32 R20, R3, UR6, R20 ;  /* 0x0000000603147c25 */ /* 0x000fe2000f8e0014 */
[----:B------:R-:W-:Y:S02]  /*9fd0*/  ULDC.64 UR6, c[0x0][0xad8] ;  /* 0x0002b60000067ab9 */ /* 0x000fe40000000a00 */
[----:B------:R-:W5:Y:S01]  /*9fe0*/  LD.E.128 R52, desc[UR48][R52.64] ;  /* 0x0000003034347980 */ /* 0x000f62000c101d00 */
[----:B------:R-:W-:Y:S01]  /*9ff0*/  IMAD.U32 R84, RZ, RZ, UR40 ;  /* 0x00000028ff547e24 */ /* 0x000fe2000f8e00ff */
[----:B------:R-:W-:Y:S01]  /*a000*/  @!PT LDS RZ, [RZ] ;  /* 0x00000000fffff984 */ /* 0x000fe20000000800 */
[----:B------:R-:W-:Y:S01]  /*a010*/  @!PT LDS RZ, [RZ] ;  /* 0x00000000fffff984 */ /* 0x000fe20000000800 */
[----:B------:R-:W-:Y:S01]  /*a020*/  @!PT LDS RZ, [RZ] ;  /* 0x00000000fffff984 */ /* 0x000fe20000000800 */
[----:B------:R-:W-:Y:S01]  /*a030*/  @!PT LDS RZ, [RZ] ;  /* 0x00000000fffff984 */ /* 0x000fe20000000800 */
[----:B------:R0:W-:Y:S06]  /*a040*/  MEMBAR.ALL.CTA ;  /* 0x0000000000007992 */ /* 0x0001ec0000008000 */
[----:B0-----:R-:W0:Y:S01]  /*a050*/  FENCE.VIEW.ASYNC.S ;  /* 0x00000000000073c6 */ /* 0x001e220000000000 */
[----:B------:R-:W-:-:S02]  /*a060*/  IMAD.IADD R21, R21, 0x1, R81 ;  /* 0x0000000115157824 */ /* 0x000fc400078e0251 */
[----:B------:R-:W-:Y:S02]  /*a070*/  IMAD R48, R0, UR6, RZ ;  /* 0x0000000600307c24 */ /* 0x000fe4000f8e02ff */
[----:B------:R-:W-:Y:S02]  /*a080*/  IMAD R84, R84, 0x80, R23 ;  /* 0x0000008054547824 */ /* 0x000fe400078e0217 */
[C---:B------:R-:W-:Y:S02]  /*a090*/  IMAD R3, R49.reuse, UR7, R48 ;  /* 0x0000000731037c24 */ /* 0x040fe4000f8e0230 */
[----:B------:R-:W-:Y:S01]  /*a0a0*/  IMAD.WIDE.U32 R20, R49, UR6, R20 ;  /* 0x0000000631147c25 */ /* 0x000fe2000f8e0014 */
[C---:B------:R-:W-:Y:S01]  /*a0b0*/  ISETP.GE.AND P2, PT, R84.reuse, R83, PT ;  /* 0x000000535400720c */ /* 0x040fe20003f46270 */
[----:B------:R-:W-:Y:S02]  /*a0c0*/  ULDC.64 UR6, c[0x0][0xa80] ;  /* 0x0002a00000067ab9 */ /* 0x000fe40000000a00 */
[----:B------:R-:W-:Y:S01]  /*a0d0*/  VIADD R0, R84, 0x20 ;  /* 0x0000002054007836 */ /* 0x000fe20000000000 */
[----:B------:R-:W-:Y:S01]  /*a0e0*/  LEA R50, P3, R20, UR6, 0x1 ;  /* 0x0000000614327c11 */ /* 0x000fe2000f8608ff */
[----:B------:R-:W-:-:S02]  /*a0f0*/  IMAD.IADD R3, R21, 0x1, R3 ;  /* 0x0000000115037824 */ /* 0x000fc400078e0203 */
[----:B------:R-:W-:Y:S01]  /*a100*/  VIADD R2, R2, 0x38820 ;  /* 0x0003882002027836 */ /* 0x000fe20000000000 */
[-C--:B------:R-:W-:Y:S01]  /*a110*/  ISETP.GE.AND P1, PT, R0, R83.reuse, PT ;  /* 0x000000530000720c */ /* 0x080fe20003f26270 */
[----:B------:R-:W-:Y:S01]  /*a120*/  VIADD R0, R84, 0x40 ;  /* 0x0000004054007836 */ /* 0x000fe20000000000 */
[----:B------:R-:W-:Y:S02]  /*a130*/  LEA.HI.X R82, R20, UR7, R3, 0x1, P3 ;  /* 0x0000000714527c11 */ /* 0x000fe400098f0c03 */
[----:B------:R-:W-:Y:S01]  /*a140*/  PRMT R2, RZ, 0x654, R2 ;  /* 0x00000654ff027816 */ /* 0x000fe20000000002 */
[----:B0-----:R0:W1:Y:S01]  /*a150*/  SHFL.IDX PT, R80, R50, RZ, 0x181f ;  /* 0x00181fff32507589 */ /* 0x00106200000e0000 */
[----:B------:R-:W-:Y:S01]  /*a160*/  ISETP.GE.AND P0, PT, R0, R83, PT ;  /* 0x000000530000720c */ /* 0x000fe20003f06270 */
[----:B------:R-:W-:Y:S01]  /*a170*/  BSSY B1, `(.L_x_175) ;  /* 0x0000019000017945 */ /* 0x000fe20003800000 */
[----:B------:R0:W-:Y:S01]  /*a180*/  SYNCS.ARRIVE.TRANS64.RED.A1T0 RZ, [R2+URZ], RZ ;  /* 0x000000ff02ff79a7 */ /* 0x0001e2000810043f */
[----:B------:R0:W2:Y:S01]  /*a190*/  SHFL.IDX PT, R0, R82, RZ, 0x181f ;  /* 0x00181fff52007589 */ /* 0x0000a200000e0000 */
[----:B------:R-:W-:-:S02]  /*a1a0*/  SHF.R.S32.HI R85, RZ, 0x1f, R19 ;  /* 0x0000001fff557819 */ /* 0x000fc40000011413 */
[----:B------:R-:W-:Y:S02]  /*a1b0*/  SHF.R.S32.HI R86, RZ, 0x1f, R17 ;  /* 0x0000001fff567819 */ /* 0x000fe40000011411 */
[----:B------:R-:W-:Y:S02]  /*a1c0*/  SHF.R.S32.HI R87, RZ, 0x1f, R18 ;  /* 0x0000001fff577819 */ /* 0x000fe40000011412 */
[----:B------:R-:W-:Y:S01]  /*a1d0*/  SHF.R.S32.HI R88, RZ, 0x1f, R16 ;  /* 0x0000001fff587819 */ /* 0x000fe20000011410 */
[----:B0-----:R-:W-:Y:S06]  /*a1e0*/  @P2 BRA `(.L_x_176) ;  /* 0x0000000000442947 */ /* 0x001fec0003800000 */
[----:B------:R-:W-:Y:S02]  /*a1f0*/  ULDC UR4, c[0x0][0xac8] ;  /* 0x0002b20000047ab9 */ /* 0x000fe40000000800 */
[----:B------:R-:W-:Y:S02]  /*a200*/  ISETP.GE.AND P5, PT, R16, UR4, PT ;  /* 0x0000000410007c0c */ /* 0x000fe4000bfa6270 */
[----:B------:R-:W-:Y:S02]  /*a210*/  ISETP.GE.AND P4, PT, R18, UR4, PT ;  /* 0x0000000412007c0c */ /* 0x000fe4000bf86270 */
[----:B------:R-:W-:Y:S02]  /*a220*/  ISETP.GE.AND P3, PT, R17, UR4, PT ;  /* 0x0000000411007c0c */ /* 0x000fe4000bf66270 */
[----:B------:R-:W-:-:S07]  /*a230*/  ISETP.GE.AND P2, PT, R19, UR4, PT ;  /* 0x0000000413007c0c */ /* 0x000fce000bf46270 */
[----:B-1----:R-:W-:-:S04]  /*a240*/  @!P5 LEA R2, P6, R16, R80, 0x1 ;  /* 0x000000501002d211 */ /* 0x002fc800078c08ff */
[----:B--2---:R-:W-:Y:S02]  /*a250*/  @!P5 LEA.HI.X R3, R16, R0, R88, 0x1, P6 ;  /* 0x000000001003d211 */ /* 0x004fe400030f0c58 */
[----:B------:R-:W-:-:S03]  /*a260*/  @!P4 LEA R20, P6, R18, R80, 0x1 ;  /* 0x000000501214c211 */ /* 0x000fc600078c08ff */
[----:B-----5:R0:W-:Y:S01]  /*a270*/  @!P5 ST.E.128 desc[UR48][R2.64], R8 ;  /* 0x000000080200d985 */ /* 0x0201e2000c101d30 */
[----:B------:R-:W-:Y:S02]  /*a280*/  @!P4 LEA.HI.X R21, R18, R0, R87, 0x1, P6 ;  /* 0x000000001215c211 */ /* 0x000fe400030f0c57 */
[----:B------:R-:W-:-:S03]  /*a290*/  @!P3 LEA R48, P6, R17, R80, 0x1 ;  /* 0x000000501130b211 */ /* 0x000fc600078c08ff */
[----:B------:R0:W-:Y:S01]  /*a2a0*/  @!P4 ST.E.128 desc[UR48][R20.64], R56 ;  /* 0x000000381400c985 */ /* 0x0001e2000c101d30 */
[----:B------:R-:W-:Y:S02]  /*a2b0*/  @!P3 LEA.HI.X R49, R17, R0, R86, 0x1, P6 ;  /* 0x000000001131b211 */ /* 0x000fe400030f0c56 */
[----:B------:R-:W-:-:S03]  /*a2c0*/  @!P2 LEA R80, P6, R19, R80, 0x1 ;  /* 0x000000501350a211 */ /* 0x000fc600078c08ff */
[----:B------:R0:W-:Y:S01]  /*a2d0*/  @!P3 ST.E.128 desc[UR48][R48.64], R68 ;  /* 0x000000443000b985 */ /* 0x0001e2000c101d30 */
[----:B------:R-:W-:-:S05]  /*a2e0*/  @!P2 LEA.HI.X R81, R19, R0, R85, 0x1, P6 ;  /* 0x000000001351a211 */ /* 0x000fca00030f0c55 */
[----:B------:R0:W-:Y:S04]  /*a2f0*/  @!P2 ST.E.128 desc[UR48][R80.64], R76 ;  /* 0x0000004c5000a985 */ /* 0x0001e8000c101d30 */
.L_x_176:
[----:B------:R-:W-:Y:S05]  /*a300*/  BSYNC B1 ;  /* 0x0000000000017941 */ /* 0x000fea0003800000 */
.L_x_175:
[----:B--2---:R2:W3:Y:S01]  /*a310*/  SHFL.IDX PT, R0, R82, 0x1, 0x181f ;  /* 0x00381f0052007f89 */ /* 0x0044e200000e0000 */
        /* <DEDUP_REMOVED lines=8> */
[-C--:B0-----:R-:W-:Y:S02]  /*a3a0*/  @!P4 LEA R2, P6, R16, R20.reuse, 0x1 ;  /* 0x000000141002c211 */ /* 0x081fe400078c08ff */
[----:B-----5:R-:W-:Y:S02]  /*a3b0*/  @!P3 LEA R8, P5, R18, R20, 0x1 ;  /* 0x000000141208b211 */ /* 0x020fe400078a08ff */
[----:B---3--:R-:W-:Y:S02]  /*a3c0*/  @!P4 LEA.HI.X R3, R16, R0, R88, 0x1, P6 ;  /* 0x000000001003c211 */ /* 0x008fe400030f0c58 */
[----:B------:R-:W-:Y:S02]  /*a3d0*/  @!P2 LEA R10, P6, R17, R20, 0x1 ;  /* 0x00000014110aa211 */ /* 0x000fe400078c08ff */
[----:B------:R-:W-:Y:S01]  /*a3e0*/  @!P3 LEA.HI.X R9, R18, R0, R87, 0x1, P5 ;  /* 0x000000001209b211 */ /* 0x000fe200028f0c57 */
[----:B------:R4:W-:Y:S01]  /*a3f0*/  @!P4 ST.E.128 desc[UR48][R2.64], R12 ;  /* 0x0000000c0200c985 */ /* 0x0009e2000c101d30 */
[----:B------:R-:W-:-:S02]  /*a400*/  @!P1 LEA R20, P5, R19, R20, 0x1 ;  /* 0x0000001413149211 */ /* 0x000fc400078a08ff */
[-C--:B------:R-:W-:Y:S01]  /*a410*/  @!P2 LEA.HI.X R11, R17, R0.reuse, R86, 0x1, P6 ;  /* 0x00000000110ba211 */ /* 0x080fe200030f0c56 */
[----:B------:R4:W-:Y:S01]  /*a420*/  @!P3 ST.E.128 desc[UR48][R8.64], R32 ;  /* 0x000000200800b985 */ /* 0x0009e2000c101d30 */
[----:B------:R-:W-:-:S03]  /*a430*/  @!P1 LEA.HI.X R21, R19, R0, R85, 0x1, P5 ;  /* 0x0000000013159211 */ /* 0x000fc600028f0c55 */
[----:B------:R4:W-:Y:S04]  /*a440*/  @!P2 ST.E.128 desc[UR48][R10.64], R60 ;  /* 0x0000003c0a00a985 */ /* 0x0009e8000c101d30 */
[----:B------:R4:W-:Y:S02]  /*a450*/  @!P1 ST.E.128 desc[UR48][R20.64], R72 ;  /* 0x0000004814009985 */ /* 0x0009e4000c101d30 */
.L_x_178:
[----:B------:R-:W-:Y:S05]  /*a460*/  BSYNC B1 ;  /* 0x0000000000017941 */ /* 0x000fea0003800000 */
.L_x_177:
[----:B---3--:R3:W0:Y:S01]  /*a470*/  SHFL.IDX PT, R0, R82, 0x2, 0x181f ;  /* 0x00581f0052007f89 */ /* 0x00862200000e0000 */
[----:B------:R-:W-:Y:S03]  /*a480*/  BSSY B1, `(.L_x_179) ;  /* 0x0000014000017945 */ /* 0x000fe60003800000 */
[----:B----45:R3:W4:Y:S01]  /*a490*/  SHFL.IDX PT, R12, R50, 0x2, 0x181f ;  /* 0x00581f00320c7f89 */ /* 0x03072200000e0000 */
[----:B------:R-:W-:Y:S05]  /*a4a0*/  @P0 BRA `(.L_x_180) ;  /* 0x0000000000440947 */ /* 0x000fea0003800000 */
[----:B------:R-:W-:Y:S02]  /*a4b0*/  ULDC UR4, c[0x0][0xac8] ;  /* 0x0002b20000047ab9 */ /* 0x000fe40000000800 */
[----:B------:R-:W-:Y:S02]  /*a4c0*/  ISETP.GE.AND P3, PT, R16, UR4, PT ;  /* 0x0000000410007c0c */ /* 0x000fe4000bf66270 */
[----:B------:R-:W-:Y:S02]  /*a4d0*/  ISETP.GE.AND P2, PT, R18, UR4, PT ;  /* 0x0000000412007c0c */ /* 0x000fe4000bf46270 */
[----:B------:R-:W-:Y:S02]  /*a4e0*/  ISETP.GE.AND P1, PT, R17, UR4, PT ;  /* 0x0000000411007c0c */ /* 0x000fe4000bf26270 */
[----:B------:R-:W-:-:S07]  /*a4f0*/  ISETP.GE.AND P0, PT, R19, UR4, PT ;  /* 0x0000000413007c0c */ /* 0x000fce000bf06270 */
[-C--:B----4-:R-:W-:Y:S02]  /*a500*/  @!P3 LEA R2, P6, R16, R12.reuse, 0x1 ;  /* 0x0000000c1002b211 */ /* 0x090fe400078c08ff */
[-C--:B------:R-:W-:Y:S02]  /*a510*/  @!P2 LEA R8, P5, R18, R12.reuse, 0x1 ;  /* 0x0000000c1208a211 */ /* 0x080fe400078a08ff */
[----:B------:R-:W-:Y:S02]  /*a520*/  @!P1 LEA R10, P4, R17, R12, 0x1 ;  /* 0x0000000c110a9211 */ /* 0x000fe400078808ff */
[----:B0-----:R-:W-:Y:S02]  /*a530*/  @!P3 LEA.HI.X R3, R16, R0, R88, 0x1, P6 ;  /* 0x000000001003b211 */ /* 0x001fe400030f0c58 */
[----:B------:R-:W-:Y:S02]  /*a540*/  @!P0 LEA R12, P6, R19, R12, 0x1 ;  /* 0x0000000c130c8211 */ /* 0x000fe400078c08ff */
[-C--:B------:R-:W-:Y:S01]  /*a550*/  @!P2 LEA.HI.X R9, R18, R0.reuse, R87, 0x1, P5 ;  /* 0x000000001209a211 */ /* 0x080fe200028f0c57 */
[----:B------:R0:W-:Y:S01]  /*a560*/  @!P3 ST.E.128 desc[UR48][R2.64], R24 ;  /* 0x000000180200b985 */ /* 0x0001e2000c101d30 */
[----:B------:R-:W-:-:S02]  /*a570*/  @!P1 LEA.HI.X R11, R17, R0, R86, 0x1, P4 ;  /* 0x00000000110b9211 */ /* 0x000fc400020f0c56 */
[----:B------:R-:W-:Y:S01]  /*a580*/  @!P0 LEA.HI.X R13, R19, R0, R85, 0x1, P6 ;  /* 0x00000000130d8211 */ /* 0x000fe200030f0c55 */
[----:B------:R0:W-:Y:S04]  /*a590*/  @!P2 ST.E.128 desc[UR48][R8.64], R36 ;  /* 0x000000240800a985 */ /* 0x0001e8000c101d30 */
[----:B------:R0:W-:Y:S04]  /*a5a0*/  @!P1 ST.E.128 desc[UR48][R10.64], R44 ;  /* 0x0000002c0a009985 */ /* 0x0001e8000c101d30 */
[----:B------:R0:W-:Y:S02]  /*a5b0*/  @!P0 ST.E.128 desc[UR48][R12.64], R64 ;  /* 0x000000400c008985 */ /* 0x0001e4000c101d30 */
.L_x_180:
[----:B------:R-:W-:Y:S05]  /*a5c0*/  BSYNC B1 ;  /* 0x0000000000017941 */ /* 0x000fea0003800000 */
.L_x_179:
[----:B0-----:R-:W-:Y:S01]  /*a5d0*/  VIADD R0, R84, 0x60 ;  /* 0x0000006054007836 */ /* 0x001fe20000000000 */
[----:B--23--:R-:W3:Y:S04]  /*a5e0*/  SHFL.IDX PT, R82, R82, 0x3, 0x181f ;  /* 0x00781f0052527f89 */ /* 0x00cee800000e0000 */
[----:B------:R-:W-:Y:S01]  /*a5f0*/  ISETP.GE.AND P0, PT, R0, R83, PT ;  /* 0x000000530000720c */ /* 0x000fe20003f06270 */
[----:B------:R-:W0:-:S12]  /*a600*/  SHFL.IDX PT, R50, R50, 0x3, 0x181f ;  /* 0x00781f0032327f89 */ /* 0x000e1800000e0000 */
[----:B------:R-:W-:Y:S05]  /*a610*/  @P0 BRA `(.L_x_181) ;  /* 0x0000000c00cc0947 */ /* 0x000fea0003800000 */
[----:B------:R-:W-:Y:S02]  /*a620*/  ULDC UR4, c[0x0][0xac8] ;  /* 0x0002b20000047ab9 */ /* 0x000fe40000000800 */
[----:B------:R-:W-:Y:S02]  /*a630*/  ISETP.GE.AND P3, PT, R16, UR4, PT ;  /* 0x0000000410007c0c */ /* 0x000fe4000bf66270 */
[----:B------:R-:W-:Y:S02]  /*a640*/  ISETP.GE.AND P4, PT, R18, UR4, PT ;  /* 0x0000000412007c0c */ /* 0x000fe4000bf86270 */
[----:B------:R-:W-:-:S09]  /*a650*/  ISETP.GE.AND P5, PT, R17, UR4, PT ;  /* 0x0000000411007c0c */ /* 0x000fd2000bfa6270 */
[-C--:B0-----:R-:W-:Y:S02]  /*a660*/  @!P3 LEA R2, P0, R16, R50.reuse, 0x1 ;  /* 0x000000321002b211 */ /* 0x081fe400078008ff */
[-C--:B------:R-:W-:Y:S02]  /*a670*/  @!P4 LEA R8, P1, R18, R50.reuse, 0x1 ;  /* 0x000000321208c211 */ /* 0x080fe400078208ff */
[C---:B------:R-:W-:Y:S02]  /*a680*/  @!P5 LEA R10, P2, R17.reuse, R50, 0x1 ;  /* 0x00000032110ad211 */ /* 0x040fe400078408ff */
[-C--:B---3--:R-:W-:Y:S02]  /*a690*/  @!P3 LEA.HI.X R3, R16, R82.reuse, R88, 0x1, P0 ;  /* 0x000000521003b211 */ /* 0x088fe400000f0c58 */
[-C--:B------:R-:W-:Y:S02]  /*a6a0*/  @!P4 LEA.HI.X R9, R18, R82.reuse, R87, 0x1, P1 ;  /* 0x000000521209c211 */ /* 0x080fe400008f0c57 */
[----:B------:R-:W-:Y:S01]  /*a6b0*/  @!P5 LEA.HI.X R11, R17, R82, R86, 0x1, P2 ;  /* 0x00000052110bd211 */ /* 0x000fe200010f0c56 */
[----:B------:R0:W-:Y:S01]  /*a6c0*/  @!P3 ST.E.128 desc[UR48][R2.64], R28 ;  /* 0x0000001c0200b985 */ /* 0x0001e2000c101d30 */
[----:B------:R-:W-:-:S03]  /*a6d0*/  ISETP.GE.AND P0, PT, R19, UR4, PT ;  /* 0x0000000413007c0c */ /* 0x000fc6000bf06270 */
[----:B------:R0:W-:Y:S04]  /*a6e0*/  @!P4 ST.E.128 desc[UR48][R8.64], R40 ;  /* 0x000000280800c985 */ /* 0x0001e8000c101d30 */
[----:B------:R0:W-:Y:S06]  /*a6f0*/  @!P5 ST.E.128 desc[UR48][R10.64], R4 ;  /* 0x000000040a00d985 */ /* 0x0001ec000c101d30 */
[----:B------:R-:W-:Y:S05]  /*a700*/  @P0 BRA `(.L_x_181) ;  /* 0x0000000c00900947 */ /* 0x000fea0003800000 */
[----:B0-----:R-:W-:-:S04]  /*a710*/  LEA R2, P0, R19, R50, 0x1 ;  /* 0x0000003213027211 */ /* 0x001fc800078008ff */
[----:B------:R-:W-:-:S05]  /*a720*/  LEA.HI.X R3, R19, R82, R85, 0x1, P0 ;  /* 0x0000005213037211 */ /* 0x000fca00000f0c55 */
[----:B------:R0:W-:Y:S01]  /*a730*/  ST.E.128 desc[UR48][R2.64], R52 ;  /* 0x0000003402007985 */ /* 0x0001e2000c101d30 */
[----:B------:R-:W-:Y:S05]  /*a740*/  BRA `(.L_x_181) ;  /* 0x0000000c00807947 */ /* 0x000fea0003800000 */
.L_x_173:
[----:B------:R-:W-:Y:S01]  /*a750*/  ULDC.64 UR6, c[0x0][0xc00] ;  /* 0x0003000000067ab9 */ /* 0x000fe20000000a00 */
[----:B------:R-:W-:Y:S01]  /*a760*/  ULDC UR4, c[0x0][0xa88] ;  /* 0x0002a20000047ab9 */ /* 0x000fe20000000800 */
[----:B------:R-:W-:Y:S01]  /*a770*/  UISETP.NE.U32.AND UP0, UPT, UR6, URZ, UPT ;  /* 0x0000003f0600728c */ /* 0x000fe2000bf05070 */
[----:B------:R-:W0:Y:S03]  /*a780*/  LDC R11, c[0x0][0xbe8] ;  /* 0x0002fa00ff0b7b82 */ /* 0x000e260000000800 */
[----:B------:R-:W-:-:S03]  /*a790*/  UISETP.NE.AND.EX UP0, UPT, UR7, URZ, UPT, UP0 ;  /* 0x0000003f0700728c */ /* 0x000fc6000bf05300 */
[----:B------:R-:W-:Y:S02]  /*a7a0*/  ULDC.64 UR6, c[0x0][0xc00] ;  /* 0x0003000000067ab9 */ /* 0x000fe40000000a00 */
[----:B------:R-:W-:Y:S01]  /*a7b0*/  UIMAD.WIDE UR6, UR36, 0x4, UR6 ;  /* 0x00000004240678a5 */ /* 0x000fe2000f8e0206 */
[----:B------:R-:W-:-:S05]  /*a7c0*/  PLOP3.LUT P2, PT, PT, PT, UP0, 0x80, 0x0 ;  /* 0x000000000000781c */ /* 0x000fca0003f4f008 */
[----:B------:R-:W-:Y:S02]  /*a7d0*/  IMAD.U32 R2, RZ, RZ, UR6 ;  /* 0x00000006ff027e24 */ /* 0x000fe4000f8e00ff */
[----:B------:R-:W-:Y:S01]  /*a7e0*/  IMAD.U32 R3, RZ, RZ, UR7 ;  /* 0x00000007ff037e24 */ /* 0x000fe2000f8e00ff */
[----:B------:R-:W-:Y:S02]  /*a7f0*/  ULDC.64 UR6, c[0x0][0xc08] ;  /* 0x0003020000067ab9 */ /* 0x000fe40000000a00 */
[----:B------:R-:W-:-:S03]  /*a800*/  UISETP.NE.U32.AND UP1, UPT, UR6, URZ, UPT ;  /* 0x0000003f0600728c */ /* 0x000fc6000bf25070 */
[----:B------:R-:W2:Y:S01]  /*a810*/  @P2 LDG.E R6, desc[UR48][R2.64] ;  /* 0x0000003002062981 */ /* 0x000ea2000c1e1900 */
[----:B------:R-:W-:Y:S01]  /*a820*/  UISETP.NE.AND.EX UP1, UPT, UR7, URZ, UPT, UP1 ;  /* 0x0000003f0700728c */ /* 0x000fe2000bf25310 */
[----:B------:R-:W-:-:S05]  /*a830*/  IMAD.U32 R0, RZ, RZ, UR4 ;  /* 0x00000004ff007e24 */ /* 0x000fca000f8e00ff */
[----:B------:R-:W-:-:S05]  /*a840*/  PLOP3.LUT P3, PT, PT, PT, UP1, 0x80, 0x0 ;  /* 0x000000000000781c */ /* 0x000fca0003f6f018 */
[----:B------:R-:W-:Y:S02]  /*a850*/  @UP1 ULDC.64 UR6, c[0x0][0xc08] ;  /* 0x0003020000061ab9 */ /* 0x000fe40000000a00 */
[----:B------:R-:W-:-:S06]  /*a860*/  @UP1 UIMAD.WIDE UR6, UR36, 0x4, UR6 ;  /* 0x00000004240618a5 */ /* 0x000fcc000f8e0206 */
[----:B------:R-:W-:Y:S02]  /*a870*/  IMAD.U32 R4, RZ, RZ, UR6 ;  /* 0x00000006ff047e24 */ /* 0x000fe4000f8e00ff */
[----:B------:R-:W-:-:S05]  /*a880*/  IMAD.U32 R5, RZ, RZ, UR7 ;  /* 0x00000007ff057e24 */ /* 0x000fca000f8e00ff */
[----:B------:R1:W5:Y:S01]  /*a890*/  @P3 LDG.E R0, desc[UR48][R4.64] ;  /* 0x0000003004003981 */ /* 0x000362000c1e1900 */
[----:B0-----:R-:W-:Y:S01]  /*a8a0*/  ISETP.NE.AND P0, PT, R11, 0x1, PT ;  /* 0x000000010b00780c */ /* 0x001fe20003f05270 */
[----:B------:R-:W-:Y:S01]  /*a8b0*/  UMOV UR4, URZ ;  /* 0x0000003f00047c82 */ /* 0x000fe20008000000 */
[----:B------:R-:W-:Y:S01]  /*a8c0*/  USHF.R.S32.HI UR10, URZ, 0x1f, UR41 ;  /* 0x0000001f3f0a7899 */ /* 0x000fe20008011429 */
[----:B------:R-:W0:Y:S10]  /*a8d0*/  S2R R7, SR_TID.X ;  /* 0x0000000000077919 */ /* 0x000e340000002100 */
[----:B------:R-:W3:Y:S01]  /*a8e0*/  @P0 LDC R9, c[0x0][0xbec] ;  /* 0x0002fb00ff090b82 */ /* 0x000ee20000000800 */
[----:B0-----:R-:W-:-:S05]  /*a8f0*/  VIADD R7, R7, 0xffffff80 ;  /* 0xffffff8007077836 */ /* 0x001fca0000000000 */
[----:B------:R-:W-:Y:S02]  /*a900*/  ISETP.GE.AND P1, PT, R7, 0x80, PT ;  /* 0x000000800700780c */ /* 0x000fe40003f26270 */
[----:B--2---:R-:W-:-:S13]  /*a910*/  @P2 R2UR UR4, R6 ;  /* 0x00000000060422ca */ /* 0x004fda00000e0000 */
[----:B------:R-:W-:Y:S01]  /*a920*/  USHF.R.S32.HI UR9, URZ, 0x1f, UR4 ;  /* 0x0000001f3f097899 */ /* 0x000fe20008011404 */
[----:B-1-3--:R-:W-:Y:S11]  /*a930*/  @P3 BRA `(.L_x_182) ;  /* 0x0000000000103947 */ /* 0x00aff60003800000 */
[----:B------:R-:W-:Y:S05]  /*a940*/  @!P2 BRA `(.L_x_182) ;  /* 0x00000000000ca947 */ /* 0x000fea0003800000 */
[----:B------:R-:W2:Y:S04]  /*a950*/  LDG.E R5, desc[UR48][R2.64] ;  /* 0x0000003002057981 */ /* 0x000ea8000c1e1900 */
[----:B-----5:R-:W2:Y:S02]  /*a960*/  LDG.E R0, desc[UR48][R2.64+0x4] ;  /* 0x0000043002007981 */ /* 0x020ea4000c1e1900 */
[----:B--2---:R-:W-:-:S07]  /*a970*/  IMAD.IADD R0, R0, 0x1, -R5 ;  /* 0x0000000100007824 */ /* 0x004fce00078e0a05 */
.L_x_182:
[----:B------:R-:W-:Y:S01]  /*a980*/  USEL UR36, UR36, URZ, !UP0 ;  /* 0x0000003f24247287 */ /* 0x000fe2000c000000 */
[----:B------:R-:W-:Y:S01]  /*a990*/  BSSY B1, `(.L_x_183) ;  /* 0x000002d000017945 */ /* 0x000fe20003800000 */
[----:B------:R-:W-:-:S03]  /*a9a0*/  USEL UR37, UR37, URZ, !UP0 ;  /* 0x0000003f25257287 */ /* 0x000fc6000c000000 */
[----:B------:R-:W-:Y:S09]  /*a9b0*/  @P1 BRA `(.L_x_184) ;  /* 0x0000000000a81947 */ /* 0x000ff20003800000 */
[----:B------:R-:W0:Y:S01]  /*a9c0*/  S2R R3, SR_TID.X ;  /* 0x0000000000037919 */ /* 0x000e220000002100 */
[----:B------:R-:W1:Y:S01]  /*a9d0*/  LDC R7, c[0x0][0xbe8] ;  /* 0x0002fa00ff077b82 */ /* 0x000e620000000800 */
[----:B------:R-:W-:-:S04]  /*a9e0*/  IMAD.U32 R2, RZ, RZ, UR40 ;  /* 0x00000028ff027e24 */ /* 0x000fc8000f8e00ff */
[----:B0-----:R-:W-:Y:S02]  /*a9f0*/  IMAD R2, R2, 0x80, R3 ;  /* 0x0000008002027824 */ /* 0x001fe400078e0203 */
[----:B-1---5:R-:W-:Y:S02]  /*aa00*/  IMAD R3, R0, R7, RZ ;  /* 0x0000000700037224 */ /* 0x022fe400078e02ff */
[----:B------:R-:W-:-:S05]  /*aa10*/  VIADD R4, R2, 0xffffff80 ;  /* 0xffffff8002047836 */ /* 0x000fca0000000000 */
[----:B------:R-:W-:-:S13]  /*aa20*/  ISETP.GE.AND P1, PT, R4, R3, PT ;  /* 0x000000030400720c */ /* 0x000fda0003f26270 */
[----:B------:R-:W-:Y:S05]  /*aa30*/  @P1 BRA `(.L_x_184) ;  /* 0x0000000000881947 */ /* 0x000fea0003800000 */
[----:B------:R-:W-:Y:S01]  /*aa40*/  ISETP.NE.AND P1, PT, R7, 0x1, PT ;  /* 0x000000010700780c */ /* 0x000fe20003f25270 */
[----:B------:R-:W-:Y:S01]  /*aa50*/  ULDC.64 UR12, c[0x0][0xb90] ;  /* 0x0002e400000c7ab9 */ /* 0x000fe20000000a00 */
[----:B------:R-:W-:Y:S01]  /*aa60*/  UMOV UR6, UR4 ;  /* 0x0000000400067c82 */ /* 0x000fe20008000000 */
[----:B------:R-:W-:Y:S01]  /*aa70*/  UIMAD UR8, UR10, UR12, URZ ;  /* 0x0000000c0a0872a4 */ /* 0x000fe2000f8e023f */
[----:B------:R-:W-:Y:S01]  /*aa80*/  IMAD.MOV.U32 R2, RZ, RZ, R4 ;  /* 0x000000ffff027224 */ /* 0x000fe200078e0004 */
[----:B------:R-:W-:Y:S02]  /*aa90*/  UMOV UR7, UR9 ;  /* 0x0000000900077c82 */ /* 0x000fe40008000000 */
[----:B------:R-:W-:Y:S02]  /*aaa0*/  UIMAD.WIDE.U32 UR6, UR41, UR12, UR6 ;  /* 0x0000000c290672a5 */ /* 0x000fe4000f8e0006 */
[----:B------:R-:W-:-:S03]  /*aab0*/  UIMAD UR8, UR41, UR13, UR8 ;  /* 0x0000000d290872a4 */ /* 0x000fc6000f8e0208 */
[----:B------:R-:W-:Y:S01]  /*aac0*/  ULDC.64 UR12, c[0x0][0xb98] ;  /* 0x0002e600000c7ab9 */ /* 0x000fe20000000a00 */
[----:B------:R-:W0:Y:S01]  /*aad0*/  @P1 LDC R3, c[0x0][0xbec] ;  /* 0x0002fb00ff031b82 */ /* 0x000e220000000800 */
[----:B------:R-:W-:Y:S02]  /*aae0*/  UIADD3 UR7, UR7, UR8, URZ ;  /* 0x0000000807077290 */ /* 0x000fe4000fffe03f */
[----:B------:R-:W-:Y:S02]  /*aaf0*/  UIMAD UR8, UR37, UR12, URZ ;  /* 0x0000000c250872a4 */ /* 0x000fe4000f8e023f */
[----:B------:R-:W-:Y:S02]  /*ab00*/  UIMAD.WIDE.U32 UR6, UR36, UR12, UR6 ;  /* 0x0000000c240672a5 */ /* 0x000fe4000f8e0006 */
[----:B------:R-:W-:Y:S01]  /*ab10*/  UIMAD UR8, UR36, UR13, UR8 ;  /* 0x0000000d240872a4 */ /* 0x000fe2000f8e0208 */
[----:B------:R-:W1:Y:S02]  /*ab20*/  @P1 LDC R6, c[0x0][0xbf0] ;  /* 0x0002fc00ff061b82 */ /* 0x000e640000000800 */
[----:B------:R-:W-:Y:S01]  /*ab30*/  ULDC.64 UR12, c[0x0][0xb88] ;  /* 0x0002e200000c7ab9 */ /* 0x000fe20000000a00 */
[----:B0-----:R-:W-:-:S05]  /*ab40*/  @P1 IMAD.HI.U32 R3, R4, R3, RZ ;  /* 0x0000000304031227 */ /* 0x001fca00078e00ff */
[----:B-1----:R-:W-:Y:S01]  /*ab50*/  @P1 SHF.R.U32.HI R2, RZ, R6, R3 ;  /* 0x00000006ff021219 */ /* 0x002fe20000011603 */
[----:B------:R-:W-:-:S03]  /*ab60*/  IMAD.U32 R6, RZ, RZ, UR8 ;  /* 0x00000008ff067e24 */ /* 0x000fc6000f8e00ff */
[--C-:B------:R-:W-:Y:S01]  /*ab70*/  SHF.R.S32.HI R3, RZ, 0x1f, R2.reuse ;  /* 0x0000001fff037819 */ /* 0x100fe20000011402 */
[----:B------:R-:W-:Y:S01]  /*ab80*/  IMAD.MOV R5, RZ, RZ, -R2 ;  /* 0x000000ffff057224 */ /* 0x000fe200078e0a02 */
[----:B------:R-:W-:-:S03]  /*ab90*/  IADD3 R2, P1, R2, UR6, RZ ;  /* 0x0000000602027c10 */ /* 0x000fc6000ff3e0ff */
[----:B------:R-:W-:Y:S01]  /*aba0*/  IMAD R5, R7, R5, R4 ;  /* 0x0000000507057224 */ /* 0x000fe200078e0204 */
[----:B------:R-:W-:Y:S01]  /*abb0*/  IADD3.X R3, R3, UR7, R6, P1, !PT ;  /* 0x0000000703037c10 */ /* 0x000fe20008ffe406 */
[----:B------:R-:W-:-:S03]  /*abc0*/  ULDC.64 UR6, c[0x0][0xb50] ;  /* 0x0002d40000067ab9 */ /* 0x000fc60000000a00 */
[----:B------:R-:W-:Y:S01]  /*abd0*/  SHF.R.S32.HI R4, RZ, 0x1f, R5 ;  /* 0x0000001fff047819 */ /* 0x000fe20000011405 */
[----:B------:R-:W-:-:S04]  /*abe0*/  IMAD.WIDE.U32 R2, R5, UR12, R2 ;  /* 0x0000000c05027c25 */ /* 0x000fc8000f8e0002 */
[----:B------:R-:W-:-:S04]  /*abf0*/  IMAD R4, R4, UR12, RZ ;  /* 0x0000000c04047c24 */ /* 0x000fc8000f8e02ff */
[----:B------:R-:W-:Y:S01]  /*ac00*/  IMAD R7, R5, UR13, R4 ;  /* 0x0000000d05077c24 */ /* 0x000fe2000f8e0204 */
[----:B------:R-:W-:-:S03]  /*ac10*/  LEA R4, P1, R2, UR6, 0x2 ;  /* 0x0000000602047c11 */ /* 0x000fc6000f8210ff */
[----:B------:R-:W-:-:S05]  /*ac20*/  IMAD.IADD R3, R3, 0x1, R7 ;  /* 0x0000000103037824 */ /* 0x000fca00078e0207 */
[----:B------:R-:W-:Y:S01]  /*ac30*/  LEA.HI.X R5, R2, UR7, R3, 0x2, P1 ;  /* 0x0000000702057c11 */ /* 0x000fe200088f1403 */
[----:B------:R-:W-:-:S05]  /*ac40*/  IMAD.MOV.U32 R3, RZ, RZ, -0x800000 ;  /* 0xff800000ff037424 */ /* 0x000fca00078e00ff */
[----:B------:R0:W-:Y:S02]  /*ac50*/  STG.E desc[UR48][R4.64], R3 ;  /* 0x0000000304007986 */ /* 0x0001e4000c101930 */
.L_x_184:
[----:B------:R-:W-:Y:S05]  /*ac60*/  BSYNC B1 ;  /* 0x0000000000017941 */ /* 0x000fea0003800000 */
.L_x_183:
[----:B0-----:R-:W0:Y:S01]  /*ac70*/  @P0 LDC R3, c[0x0][0xbf0] ;  /* 0x0002fc00ff030b82 */ /* 0x001e220000000800 */
[----:B------:R-:W-:Y:S01]  /*ac80*/  ULDC.64 UR12, c[0x0][0xaa0] ;  /* 0x0002a800000c7ab9 */ /* 0x000fe20000000a00 */
[----:B------:R-:W-:Y:S01]  /*ac90*/  IMAD R2, R22, 0x20, R23 ;  /* 0x0000002016027824 */ /* 0x000fe200078e0217 */
[----:B------:R-:W-:Y:S01]  /*aca0*/  UIMAD UR8, UR9, UR12, URZ ;  /* 0x0000000c090872a4 */ /* 0x000fe2000f8e023f */
[----:B------:R-:W-:Y:S01]  /*acb0*/  IMAD.U32 R5, RZ, RZ, UR40 ;  /* 0x00000028ff057e24 */ /* 0x000fe2000f8e00ff */
[----:B------:R-:W-:Y:S01]  /*acc0*/  UIMAD.WIDE.U32 UR6, UR4, UR12, URZ ;  /* 0x0000000c040672a5 */ /* 0x000fe2000f8e003f */
[----:B------:R-:W-:Y:S01]  /*acd0*/  BSSY B1, `(.L_x_185) ;  /* 0x0000045000017945 */ /* 0x000fe20003800000 */
[----:B------:R-:W-:Y:S01]  /*ace0*/  UIMAD UR8, UR4, UR13, UR8 ;  /* 0x0000000d040872a4 */ /* 0x000fe2000f8e0208 */
[----:B------:R-:W-:Y:S01]  /*acf0*/  IMAD R6, R5, 0x80, R2 ;  /* 0x0000008005067824 */ /* 0x000fe200078e0202 */
[----:B------:R-:W-:Y:S01]  /*ad00*/  SHF.R.S32.HI R20, RZ, 0x1f, R19 ;  /* 0x0000001fff147819 */ /* 0x000fe20000011413 */
[----:B------:R-:W-:Y:S01]  /*ad10*/  ULDC.64 UR12, c[0x0][0xae8] ;  /* 0x0002ba00000c7ab9 */ /* 0x000fe20000000a00 */
[----:B------:R-:W-:Y:S01]  /*ad20*/  UIADD3 UR7, UR7, UR8, URZ ;  /* 0x0000000807077290 */ /* 0x000fe2000fffe03f */
[----:B------:R-:W-:Y:S01]  /*ad30*/  @P0 IMAD.HI.U32 R2, R6, R9, RZ ;  /* 0x0000000906020227 */ /* 0x000fe200078e00ff */
[----:B------:R-:W-:Y:S01]  /*ad40*/  UIMAD UR4, UR10, UR12, URZ ;  /* 0x0000000c0a0472a4 */ /* 0x000fe2000f8e023f */
[----:B------:R-:W-:Y:S01]  /*ad50*/  SHF.R.S32.HI R21, RZ, 0x1f, R17 ;  /* 0x0000001fff157819 */ /* 0x000fe20000011411 */
[----:B------:R-:W-:Y:S01]  /*ad60*/  UIMAD.WIDE.U32 UR6, UR41, UR12, UR6 ;  /* 0x0000000c290672a5 */ /* 0x000fe2000f8e0006 */
[----:B------:R-:W-:Y:S01]  /*ad70*/  IMAD.MOV.U32 R5, RZ, RZ, R6 ;  /* 0x000000ffff057224 */ /* 0x000fe200078e0006 */
[----:B------:R-:W-:Y:S01]  /*ad80*/  UIMAD UR4, UR41, UR13, UR4 ;  /* 0x0000000d290472a4 */ /* 0x000fe2000f8e0204 */
[----:B------:R-:W-:Y:S01]  /*ad90*/  SHF.R.S32.HI R24, RZ, 0x1f, R18 ;  /* 0x0000001fff187819 */ /* 0x000fe20000011412 */
[----:B------:R-:W-:Y:S01]  /*ada0*/  ULDC.64 UR8, c[0x0][0xaf0] ;  /* 0x0002bc0000087ab9 */ /* 0x000fe20000000a00 */
[----:B------:R-:W-:Y:S01]  /*adb0*/  SHF.R.S32.HI R25, RZ, 0x1f, R16 ;  /* 0x0000001fff197819 */ /* 0x000fe20000011410 */
[----:B------:R-:W-:-:S02]  /*adc0*/  UIADD3 UR7, UR7, UR4, URZ ;  /* 0x0000000407077290 */ /* 0x000fc4000fffe03f */
[----:B------:R-:W-:Y:S01]  /*add0*/  UIMAD UR4, UR37, UR8, URZ ;  /* 0x00000008250472a4 */ /* 0x000fe2000f8e023f */
[----:B0-----:R-:W-:Y:S01]  /*ade0*/  @P0 SHF.R.U32.HI R5, RZ, R3, R2 ;  /* 0x00000003ff050219 */ /* 0x001fe20000011602 */
[----:B------:R-:W-:Y:S02]  /*adf0*/  UIMAD.WIDE.U32 UR6, UR36, UR8, UR6 ;  /* 0x00000008240672a5 */ /* 0x000fe4000f8e0006 */
[----:B------:R-:W-:Y:S01]  /*ae00*/  UIMAD UR4, UR36, UR9, UR4 ;  /* 0x00000009240472a4 */ /* 0x000fe2000f8e0204 */
[--C-:B------:R-:W-:Y:S01]  /*ae10*/  SHF.R.S32.HI R2, RZ, 0x1f, R5.reuse ;  /* 0x0000001fff027819 */ /* 0x100fe20000011405 */
[----:B------:R-:W-:Y:S01]  /*ae20*/  IMAD.MOV R7, RZ, RZ, -R5 ;  /* 0x000000ffff077224 */ /* 0x000fe200078e0a05 */
[----:B------:R-:W-:Y:S01]  /*ae30*/  ULDC.64 UR8, c[0x0][0xae0] ;  /* 0x0002b80000087ab9 */ /* 0x000fe20000000a00 */
[----:B------:R-:W-:Y:S02]  /*ae40*/  UIADD3 UR4, UR7, UR4, URZ ;  /* 0x0000000407047290 */ /* 0x000fe4000fffe03f */
[----:B------:R-:W-:-:S02]  /*ae50*/  IMAD.U32 R3, RZ, RZ, UR7 ;  /* 0x00000007ff037e24 */ /* 0x000fc4000f8e00ff */
[----:B------:R-:W-:Y:S02]  /*ae60*/  IMAD R4, R2, UR8, RZ ;  /* 0x0000000802047c24 */ /* 0x000fe4000f8e02ff */
[----:B------:R-:W-:Y:S02]  /*ae70*/  IMAD R7, R11, R7, R6 ;  /* 0x000000070b077224 */ /* 0x000fe400078e0206 */
[----:B------:R-:W-:Y:S01]  /*ae80*/  IMAD.U32 R2, RZ, RZ, UR6 ;  /* 0x00000006ff027e24 */ /* 0x000fe2000f8e00ff */
[----:B------:R-:W-:Y:S01]  /*ae90*/  ULDC.64 UR6, c[0x0][0xad8] ;  /* 0x0002b60000067ab9 */ /* 0x000fe20000000a00 */
[----:B------:R-:W-:Y:S02]  /*aea0*/  IMAD.U32 R3, RZ, RZ, UR4 ;  /* 0x00000004ff037e24 */ /* 0x000fe4000f8e00ff */
[C---:B------:R-:W-:Y:S01]  /*aeb0*/  IMAD R9, R5.reuse, UR9, R4 ;  /* 0x0000000905097c24 */ /* 0x040fe2000f8e0204 */
[----:B------:R-:W-:Y:S01]  /*aec0*/  SHF.R.S32.HI R4, RZ, 0x1f, R7 ;  /* 0x0000001fff047819 */ /* 0x000fe20000011407 */
[----:B------:R-:W-:-:S04]  /*aed0*/  IMAD.WIDE.U32 R2, R5, UR8, R2 ;  /* 0x0000000805027c25 */ /* 0x000fc8000f8e0002 */
[----:B------:R-:W-:Y:S02]  /*aee0*/  IMAD.U32 R6, RZ, RZ, UR40 ;  /* 0x00000028ff067e24 */ /* 0x000fe4000f8e00ff */
[----:B------:R-:W-:Y:S02]  /*aef0*/  IMAD.IADD R3, R3, 0x1, R9 ;  /* 0x0000000103037824 */ /* 0x000fe400078e0209 */
[----:B------:R-:W-:Y:S02]  /*af00*/  IMAD R4, R4, UR6, RZ ;  /* 0x0000000604047c24 */ /* 0x000fe4000f8e02ff */
[----:B------:R-:W-:Y:S02]  /*af10*/  IMAD R6, R6, 0x80, R23 ;  /* 0x0000008006067824 */ /* 0x000fe400078e0217 */
[----:B-----5:R-:W-:Y:S02]  /*af20*/  IMAD R11, R0, R11, RZ ;  /* 0x0000000b000b7224 */ /* 0x020fe400078e02ff */
[----:B------:R-:W-:-:S02]  /*af30*/  IMAD R5, R7, UR7, R4 ;  /* 0x0000000707057c24 */ /* 0x000fc4000f8e0204 */
[----:B------:R-:W-:Y:S01]  /*af40*/  IMAD.WIDE.U32 R2, R7, UR6, R2 ;  /* 0x0000000607027c25 */ /* 0x000fe2000f8e0002 */
[C---:B------:R-:W-:Y:S01]  /*af50*/  ISETP.GE.AND P2, PT, R6.reuse, R11, PT ;  /* 0x0000000b0600720c */ /* 0x040fe20003f46270 */
[----:B------:R-:W-:Y:S02]  /*af60*/  ULDC.64 UR6, c[0x0][0xa80] ;  /* 0x0002a00000067ab9 */ /* 0x000fe40000000a00 */
[----:B------:R-:W-:Y:S01]  /*af70*/  VIADD R0, R6, 0x20 ;  /* 0x0000002006007836 */ /* 0x000fe20000000000 */
[----:B------:R-:W-:Y:S01]  /*af80*/  LEA R4, P3, R2, UR6, 0x1 ;  /* 0x0000000602047c11 */ /* 0x000fe2000f8608ff */
[----:B------:R-:W-:-:S03]  /*af90*/  IMAD.IADD R3, R3, 0x1, R5 ;  /* 0x0000000103037824 */ /* 0x000fc600078e0205 */
[-C--:B------:R-:W-:Y:S01]  /*afa0*/  ISETP.GE.AND P1, PT, R0, R11.reuse, PT ;  /* 0x0000000b0000720c */ /* 0x080fe20003f26270 */
[----:B------:R-:W-:Y:S01]  /*afb0*/  VIADD R0, R6, 0x40 ;  /* 0x0000004006007836 */ /* 0x000fe20000000000 */
[----:B------:R-:W-:Y:S02]  /*afc0*/  LEA.HI.X R5, R2, UR7, R3, 0x1, P3 ;  /* 0x0000000702057c11 */ /* 0x000fe400098f0c03 */
[----:B------:R0:W1:Y:S02]  /*afd0*/  SHFL.IDX PT, R2, R4, RZ, 0x181f ;  /* 0x00181fff04027589 */ /* 0x00006400000e0000 */
[----:B------:R-:W-:Y:S02]  /*afe0*/  ISETP.GE.AND P0, PT, R0, R11, PT ;  /* 0x0000000b0000720c */ /* 0x000fe40003f06270 */
[----:B------:R0:W2:Y:S01]  /*aff0*/  SHFL.IDX PT, R0, R5, RZ, 0x181f ;  /* 0x00181fff05007589 */ /* 0x0000a200000e0000 */
[----:B------:R-:W-:Y:S10]  /*b000*/  @P2 BRA `(.L_x_186) ;  /* 0x0000000000442947 */ /* 0x000ff40003800000 */
        /* <DEDUP_REMOVED lines=8> */
[----:B------:R3:W-:Y:S01]  /*b090*/  @!P5 ST.E.128 desc[UR48][R8.64], RZ ;  /* 0x000000ff0800d985 */ /* 0x0007e2000c101d30 */
[----:B------:R-:W-:Y:S02]  /*b0a0*/  @!P4 LEA.HI.X R13, R18, R0, R24, 0x1, P6 ;  /* 0x00000000120dc211 */ /* 0x000fe400030f0c18 */
[----:B------:R-:W-:-:S03]  /*b0b0*/  @!P3 LEA R14, P6, R17, R2, 0x1 ;  /* 0x00000002110eb211 */ /* 0x000fc600078c08ff */
[----:B------:R3:W-:Y:S01]  /*b0c0*/  @!P4 ST.E.128 desc[UR48][R12.64], RZ ;  /* 0x000000ff0c00c985 */ /* 0x0007e2000c101d30 */
[----:B------:R-:W-:Y:S02]  /*b0d0*/  @!P3 LEA.HI.X R15, R17, R0, R21, 0x1, P6 ;  /* 0x00000000110fb211 */ /* 0x000fe400030f0c15 */
[----:B------:R-:W-:-:S03]  /*b0e0*/  @!P2 LEA R2, P6, R19, R2, 0x1 ;  /* 0x000000021302a211 */ /* 0x000fc600078c08ff */
[----:B------:R3:W-:Y:S01]  /*b0f0*/  @!P3 ST.E.128 desc[UR48][R14.64], RZ ;  /* 0x000000ff0e00b985 */ /* 0x0007e2000c101d30 */
[----:B------:R-:W-:-:S05]  /*b100*/  @!P2 LEA.HI.X R3, R19, R0, R20, 0x1, P6 ;  /* 0x000000001303a211 */ /* 0x000fca00030f0c14 */
[----:B------:R3:W-:Y:S04]  /*b110*/  @!P2 ST.E.128 desc[UR48][R2.64], RZ ;  /* 0x000000ff0200a985 */ /* 0x0007e8000c101d30 */
.L_x_186:
[----:B------:R-:W-:Y:S05]  /*b120*/  BSYNC B1 ;  /* 0x0000000000017941 */ /* 0x000fea0003800000 */
.L_x_185:
[----:B--2---:R2:W4:Y:S01]  /*b130*/  SHFL.IDX PT, R0, R5, 0x1, 0x181f ;  /* 0x00381f0005007f89 */ /* 0x00452200000e0000 */
[----:B------:R-:W-:Y:S03]  /*b140*/  BSSY B1, `(.L_x_187) ;  /* 0x0000014000017945 */ /* 0x000fe60003800000 */
[----:B-1-3--:R2:W1:Y:S01]  /*b150*/  SHFL.IDX PT, R2, R4, 0x1, 0x181f ;  /* 0x00381f0004027f89 */ /* 0x00a46200000e0000 */
[----:B------:R-:W-:Y:S05]  /*b160*/  @P1 BRA `(.L_x_188) ;  /* 0x0000000000441947 */ /* 0x000fea0003800000 */
[----:B------:R-:W-:Y:S02]  /*b170*/  ULDC UR4, c[0x0][0xac8] ;  /* 0x0002b20000047ab9 */ /* 0x000fe40000000800 */
[----:B------:R-:W-:Y:S02]  /*b180*/  ISETP.GE.AND P4, PT, R16, UR4, PT ;  /* 0x0000000410007c0c */ /* 0x000fe4000bf86270 */
[----:B------:R-:W-:Y:S02]  /*b190*/  ISETP.GE.AND P3, PT, R18, UR4, PT ;  /* 0x0000000412007c0c */ /* 0x000fe4000bf66270 */
[----:B------:R-:W-:Y:S02]  /*b1a0*/  ISETP.GE.AND P2, PT, R17, UR4, PT ;  /* 0x0000000411007c0c */ /* 0x000fe4000bf46270 */
[----:B------:R-:W-:-:S07]  /*b1b0*/  ISETP.GE.AND P1, PT, R19, UR4, PT ;  /* 0x0000000413007c0c */ /* 0x000fce000bf26270 */
[-C--:B-1----:R-:W-:Y:S02]  /*b1c0*/  @!P4 LEA R8, P6, R16, R2.reuse, 0x1 ;  /* 0x000000021008c211 */ /* 0x082fe400078c08ff */
[----:B------:R-:W-:Y:S02]  /*b1d0*/  @!P3 LEA R12, P5, R18, R2, 0x1 ;  /* 0x00000002120cb211 */ /* 0x000fe400078a08ff */
[----:B----4-:R-:W-:Y:S02]  /*b1e0*/  @!P4 LEA.HI.X R9, R16, R0, R25, 0x1, P6 ;  /* 0x000000001009c211 */ /* 0x010fe400030f0c19 */
[----:B------:R-:W-:Y:S02]  /*b1f0*/  @!P2 LEA R14, P6, R17, R2, 0x1 ;  /* 0x00000002110ea211 */ /* 0x000fe400078c08ff */
[----:B------:R-:W-:Y:S01]  /*b200*/  @!P3 LEA.HI.X R13, R18, R0, R24, 0x1, P5 ;  /* 0x00000000120db211 */ /* 0x000fe200028f0c18 */
[----:B------:R3:W-:Y:S01]  /*b210*/  @!P4 ST.E.128 desc[UR48][R8.64], RZ ;  /* 0x000000ff0800c985 */ /* 0x0007e2000c101d30 */
[----:B------:R-:W-:-:S02]  /*b220*/  @!P1 LEA R2, P5, R19, R2, 0x1 ;  /* 0x0000000213029211 */ /* 0x000fc400078a08ff */
[-C--:B------:R-:W-:Y:S01]  /*b230*/  @!P2 LEA.HI.X R15, R17, R0.reuse, R21, 0x1, P6 ;  /* 0x00000000110fa211 */ /* 0x080fe200030f0c15 */
[----:B------:R3:W-:Y:S01]  /*b240*/  @!P3 ST.E.128 desc[UR48][R12.64], RZ ;  /* 0x000000ff0c00b985 */ /* 0x0007e2000c101d30 */
[----:B------:R-:W-:-:S03]  /*b250*/  @!P1 LEA.HI.X R3, R19, R0, R20, 0x1, P5 ;  /* 0x0000000013039211 */ /* 0x000fc600028f0c14 */
[----:B------:R3:W-:Y:S04]  /*b260*/  @!P2 ST.E.128 desc[UR48][R14.64], RZ ;  /* 0x000000ff0e00a985 */ /* 0x0007e8000c101d30 */
[----:B------:R3:W-:Y:S02]  /*b270*/  @!P1 ST.E.128 desc[UR48][R2.64], RZ ;  /* 0x000000ff02009985 */ /* 0x0007e4000c101d30 */
.L_x_188:
[----:B------:R-:W-:Y:S05]  /*b280*/  BSYNC B1 ;  /* 0x0000000000017941 */ /* 0x000fea0003800000 */
.L_x_187:
[----:B----4-:R4:W0:Y:S01]  /*b290*/  SHFL.IDX PT, R0, R5, 0x2, 0x181f ;  /* 0x00581f0005007f89 */ /* 0x01082200000e0000 */
        /* <DEDUP_REMOVED lines=9> */
[-C--:B------:R-:W-:Y:S02]  /*b330*/  @!P2 LEA R12, P5, R18, R2.reuse, 0x1 ;  /* 0x00000002120ca211 */ /* 0x080fe400078a08ff */
[----:B------:R-:W-:Y:S02]  /*b340*/  @!P1 LEA R14, P4, R17, R2, 0x1 ;  /* 0x00000002110e9211 */ /* 0x000fe400078808ff */
[----:B0-----:R-:W-:Y:S02]  /*b350*/  @!P3 LEA.HI.X R9, R16, R0, R25, 0x1, P6 ;  /* 0x000000001009b211 */ /* 0x001fe400030f0c19 */
[----:B------:R-:W-:Y:S02]  /*b360*/  @!P0 LEA R2, P6, R19, R2, 0x1 ;  /* 0x0000000213028211 */ /* 0x000fe400078c08ff */
[-C--:B------:R-:W-:Y:S01]  /*b370*/  @!P2 LEA.HI.X R13, R18, R0.reuse, R24, 0x1, P5 ;  /* 0x00000000120da211 */ /* 0x080fe200028f0c18 */
[----:B------:R3:W-:Y:S01]  /*b380*/  @!P3 ST.E.128 desc[UR48][R8.64], RZ ;  /* 0x000000ff0800b985 */ /* 0x0007e2000c101d30 */
[----:B------:R-:W-:-:S02]  /*b390*/  @!P1 LEA.HI.X R15, R17, R0, R21, 0x1, P4 ;  /* 0x00000000110f9211 */ /* 0x000fc400020f0c15 */
[----:B------:R-:W-:Y:S01]  /*b3a0*/  @!P0 LEA.HI.X R3, R19, R0, R20, 0x1, P6 ;  /* 0x0000000013038211 */ /* 0x000fe200030f0c14 */
[----:B------:R3:W-:Y:S04]  /*b3b0*/  @!P2 ST.E.128 desc[UR48][R12.64], RZ ;  /* 0x000000ff0c00a985 */ /* 0x0007e8000c101d30 */
[----:B------:R3:W-:Y:S04]  /*b3c0*/  @!P1 ST.E.128 desc[UR48][R14.64], RZ ;  /* 0x000000ff0e009985 */ /* 0x0007e8000c101d30 */
[----:B------:R3:W-:Y:S02]  /*b3d0*/  @!P0 ST.E.128 desc[UR48][R2.64], RZ ;  /* 0x000000ff02008985 */ /* 0x0007e4000c101d30 */
.L_x_190:
[----:B------:R-:W-:Y:S05]  /*b3e0*/  BSYNC B1 ;  /* 0x0000000000017941 */ /* 0x000fea0003800000 */
.L_x_189:
[----:B0-----:R-:W-:Y:S01]  /*b3f0*/  VIADD R0, R6, 0x60 ;  /* 0x0000006006007836 */ /* 0x001fe20000000000 */
[----:B--2-4-:R-:W0:Y:S04]  /*b400*/  SHFL.IDX PT, R5, R5, 0x3, 0x181f ;  /* 0x00781f0005057f89 */ /* 0x014e2800000e0000 */
[----:B------:R-:W-:Y:S01]  /*b410*/  ISETP.GE.AND P0, PT, R0, R11, PT ;  /* 0x0000000b0000720c */ /* 0x000fe20003f06270 */
[----:B-1-3--:R1:W2:-:S12]  /*b420*/  SHFL.IDX PT, R2, R4, 0x3, 0x181f ;  /* 0x00781f0004027f89 */ /* 0x00a29800000e0000 */
[----:B-1----:R-:W-:Y:S05]  /*b430*/  @P0 BRA `(.L_x_181) ;  /* 0x0000000000440947 */ /* 0x002fea0003800000 */
[----:B------:R-:W-:Y:S02]  /*b440*/  ULDC UR4, c[0x0][0xac8] ;  /* 0x0002b20000047ab9 */ /* 0x000fe40000000800 */
[----:B------:R-:W-:Y:S02]  /*b450*/  ISETP.GE.AND P3, PT, R16, UR4, PT ;  /* 0x0000000410007c0c */ /* 0x000fe4000bf66270 */
[----:B------:R-:W-:Y:S02]  /*b460*/  ISETP.GE.AND P2, PT, R18, UR4, PT ;  /* 0x0000000412007c0c */ /* 0x000fe4000bf46270 */
[----:B------:R-:W-:Y:S02]  /*b470*/  ISETP.GE.AND P1, PT, R17, UR4, PT ;  /* 0x0000000411007c0c */ /* 0x000fe4000bf26270 */
[----:B------:R-:W-:-:S07]  /*b480*/  ISETP.GE.AND P0, PT, R19, UR4, PT ;  /* 0x0000000413007c0c */ /* 0x000fce000bf06270 */
[-C--:B--2---:R-:W-:Y:S02]  /*b490*/  @!P3 LEA R6, P6, R16, R2.reuse, 0x1 ;  /* 0x000000021006b211 */ /* 0x084fe400078c08ff */
[-C--:B------:R-:W-:Y:S02]  /*b4a0*/  @!P2 LEA R8, P5, R18, R2.reuse, 0x1 ;  /* 0x000000021208a211 */ /* 0x080fe400078a08ff */
[-C--:B------:R-:W-:Y:S02]  /*b4b0*/  @!P1 LEA R10, P4, R17, R2.reuse, 0x1 ;  /* 0x00000002110a9211 */ /* 0x080fe400078808ff */
[-C--:B0-----:R-:W-:Y:S02]  /*b4c0*/  @!P3 LEA.HI.X R7, R16, R5.reuse, R25, 0x1, P6 ;  /* 0x000000051007b211 */ /* 0x081fe400030f0c19 */
        /* <DEDUP_REMOVED lines=8> */
.L_x_181:
[----:B------:R-:W-:Y:S05]  /*b550*/  BSYNC B0 ;  /* 0x0000000000007941 */ /* 0x000fea0003800000 */
.L_x_172:
[----:B------:R-:W-:Y:S02]  /*b560*/  ULDC UR4, c[0x0][0xc3c] ;  /* 0x00030f0000047ab9 */ /* 0x000fe40000000800 */
[----:B------:R-:W-:-:S13]  /*b570*/  ISETP.GE.AND P0, PT, R51, UR4, PT ;  /* 0x0000000433007c0c */ /* 0x000fda000bf06270 */
[----:B------:R-:W-:Y:S05]  /*b580*/  @!P0 BRA `(.L_x_191) ;  /* 0xffffff5800348947 */ /* 0x000fea000383ffff */
[----:B------:R-:W-:Y:S05]  /*b590*/  EXIT ;  /* 0x000000000000794d */ /* 0x000fea0003800000 */
.L_x_146:
[----:B------:R-:W-:-:S08]  /*b5a0*/  NOP ;  /* 0x0000000000007918 */ /* 0x000fd00000000000 */
[----:B------:R-:W0:-:S00]  /*b5b0*/  USETMAXREG.DEALLOC.CTAPOOL 0x18 ;  /* 0x00000018000079c8 */ /* 0x000e0000080e0500 */
[----:B0-----:R-:W2:Y:S01]  /*b5c0*/  LDL.LU R2, [R1+0x14] ;  /* 0x0000140001027983 */ /* 0x001ea20000300800 */
[----:B------:R-:W-:-:S06]  /*b5d0*/  LOP3.LUT R0, R0, 0x3, RZ, 0xc0, !PT ;  /* 0x0000000300007812 */ /* 0x000fcc00078ec0ff */
[----:B------:R-:W0:Y:S02]  /*b5e0*/  SHFL.IDX PT, R0, R0, RZ, 0x1f ;  /* 0x00001fff00007589 */ /* 0x000e2400000e0000 */
[----:B0-----:R-:W-:Y:S01]  /*b5f0*/  ISETP.NE.AND P0, PT, R0, RZ, PT ;  /* 0x000000ff0000720c */ /* 0x001fe20003f05270 */
[----:B------:R-:W-:Y:S01]  /*b600*/  IMAD.MOV.U32 R0, RZ, RZ, RZ ;  /* 0x000000ffff007224 */ /* 0x000fe200078e00ff */
[----:B--2---:R-:W-:-:S11]  /*b610*/  LOP3.LUT R2, R2, 0xfffffffd, RZ, 0xc0, !PT ;  /* 0xfffffffd02027812 */ /* 0x004fd600078ec0ff */
[----:B------:R-:W-:-:S05]  /*b620*/  @P0 LOP3.LUT R2, R2, 0x2, RZ, 0xfc, !PT ;  /* 0x0000000202020812 */ /* 0x000fca00078efcff */
[----:B------:R0:W-:Y:S01]  /*b630*/  STL [R1+0x14], R2 ;  /* 0x0000140201007387 */ /* 0x0001e20000100800 */
[----:B------:R-:W-:Y:S05]  /*b640*/  @!P0 BRA `(.L_x_192) ;  /* 0x00000000002c8947 */ /* 0x000fea0003800000 */
[----:B------:R-:W1:Y:S08]  /*b650*/  S2UR UR5, SR_CgaCtaId ;  /* 0x00000000000579c3 */ /* 0x000e700000008800 */
[----:B------:R-:W-:Y:S06]  /*b660*/  BAR.SYNC.DEFER_BLOCKING 0x5, 0x180 ;  /* 0x0146000000007b1d */ /* 0x000fec0000010000 */
[----:B------:R-:W-:-:S02]  /*b670*/  UMOV UR4, 0x400 ;  /* 0x0000040000047882 */ /* 0x000fc40000000000 */
[----:B-1----:R-:W-:-:S09]  /*b680*/  ULEA UR4, UR5, UR4, 0x18 ;  /* 0x0000000405047291 */ /* 0x002fd2000f8ec03f */
[----:B------:R-:W1:Y:S04]  /*b690*/  LDS.128 R4, [UR4+0x388d0] ;  /* 0x0388d004ff047984 */ /* 0x000e680008000c00 */
[----:B-1----:R1:W-:Y:S01]  /*b6a0*/  STL [R1+0x24], R5 ;  /* 0x0000240501007387 */ /* 0x0023e20000100800 */
[----:B------:R-:W-:Y:S02]  /*b6b0*/  R2UR UR45, R7 ;  /* 0x00000000072d72ca */ /* 0x000fe400000e0000 */
[----:B------:R-:W-:Y:S01]  /*b6c0*/  R2UR UR36, R6 ;  /* 0x00000000062472ca */ /* 0x000fe200000e0000 */
[----:B------:R1:W-:Y:S01]  /*b6d0*/  STL [R1+0x20], R4 ;  /* 0x0000200401007387 */ /* 0x0003e20000100800 */
[----:B------:R-:W-:Y:S06]  /*b6e0*/  BAR.ARV 0x4, 0x180 ;  /* 0x0106000000007b1d */ /* 0x000fec0000002000 */
[----:B------:R-:W-:Y:S07]  /*b6f0*/  BRA `(.L_x_193) ;  /* 0x0000000800247947 */ /* 0x000fee0003800000 */
.L_x_192:
[----:B0-----:R-:W0:Y:S01]  /*b700*/  S2R R2, SR_TID.X ;  /* 0x0000000000027919 */ /* 0x001e220000002100 */
[----:B------:R-:W-:Y:S01]  /*b710*/  ULDC UR4, c[0x0][0xc3c] ;  /* 0x00030f0000047ab9 */ /* 0x000fe20000000800 */
[----:B------:R-:W1:Y:S01]  /*b720*/  LDC R9, c[0x0][0xc38] ;  /* 0x00030e00ff097b82 */ /* 0x000e620000000800 */
[----:B0-----:R-:W-:-:S04]  /*b730*/  LOP3.LUT R5, R2, 0x1f, RZ, 0xc0, !PT ;  /* 0x0000001f02057812 */ /* 0x001fc800078ec0ff */
[----:B------:R-:W-:-:S04]  /*b740*/  ISETP.NE.AND P0, PT, R5, 0x1f, PT ;  /* 0x0000001f0500780c */ /* 0x000fc80003f05270 */
[----:B------:R-:W-:-:S13]  /*b750*/  ISETP.GE.OR P1, PT, R5, UR4, !P0 ;  /* 0x0000000405007c0c */ /* 0x000fda000c726670 */
[----:B------:R-:W0:Y:S02]  /*b760*/  @!P1 LDC.64 R2, c[0x0][0xc80] ;  /* 0x00032000ff029b82 */ /* 0x000e240000000a00 */
[----:B0-----:R-:W-:-:S05]  /*b770*/  @!P1 IMAD.WIDE.U32 R2, R5, 0x4, R2 ;  /* 0x0000000405029825 */ /* 0x001fca00078e0002 */
[----:B------:R-:W2:Y:S01]  /*b780*/  @!P1 LDG.E R0, desc[UR48][R2.64] ;  /* 0x0000003002009981 */ /* 0x000ea2000c1e1900 */
[C---:B------:R-:W-:Y:S01]  /*b790*/  ISETP.NE.AND P1, PT, R5.reuse, RZ, PT ;  /* 0x000000ff0500720c */ /* 0x040fe20003f25270 */
[----:B------:R-:W-:Y:S01]  /*b7a0*/  UMOV UR45, URZ ;  /* 0x0000003f002d7c82 */ /* 0x000fe20008000000 */
[C---:B------:R-:W-:Y:S02]  /*b7b0*/  ISETP.GE.U32.AND P2, PT, R5.reuse, 0x2, PT ;  /* 0x000000020500780c */ /* 0x040fe40003f46070 */
[C---:B------:R-:W-:Y:S02]  /*b7c0*/  ISETP.GE.U32.AND P3, PT, R5.reuse, 0x4, PT ;  /* 0x000000040500780c */ /* 0x040fe40003f66070 */
[C---:B------:R-:W-:Y:S02]  /*b7d0*/  ISETP.GE.U32.AND P4, PT, R5.reuse, 0x8, PT ;  /* 0x000000080500780c */ /* 0x040fe40003f86070 */
[----:B------:R-:W-:Y:S01]  /*b7e0*/  ISETP.GE.U32.AND P5, PT, R5, 0x10, PT ;  /* 0x000000100500780c */ /* 0x000fe20003fa6070 */
[----:B--2---:R-:W0:Y:S02]  /*b7f0*/  SHFL.UP PT, R4, R0, 0x1, RZ ;  /* 0x0420000000047989 */ /* 0x004e2400000e00ff */
[----:B0-----:R-:W-:-:S05]  /*b800*/  SEL R7, R4, RZ, P1 ;  /* 0x000000ff04077207 */ /* 0x001fca0000800000 */
[----:B------:R-:W-:-:S05]  /*b810*/  IMAD.IADD R7, R0, 0x1, R7 ;  /* 0x0000000100077824 */ /* 0x000fca00078e0207 */
[----:B------:R-:W0:Y:S02]  /*b820*/  SHFL.UP PT, R4, R7, 0x2, RZ ;  /* 0x0440000007047989 */ /* 0x000e2400000e00ff */
[----:B0-----:R-:W-:-:S05]  /*b830*/  SEL R4, R4, RZ, P2 ;  /* 0x000000ff04047207 */ /* 0x001fca0001000000 */
[----:B------:R-:W-:-:S05]  /*b840*/  IMAD.IADD R4, R7, 0x1, R4 ;  /* 0x0000000107047824 */ /* 0x000fca00078e0204 */
[----:B------:R-:W0:Y:S02]  /*b850*/  SHFL.UP PT, R6, R4, 0x4, RZ ;  /* 0x0480000004067989 */ /* 0x000e2400000e00ff */
[----:B0-----:R-:W-:-:S05]  /*b860*/  SEL R3, R6, RZ, P3 ;  /* 0x000000ff06037207 */ /* 0x001fca0001800000 */
[----:B------:R-:W-:Y:S02]  /*b870*/  IMAD.IADD R3, R4, 0x1, R3 ;  /* 0x0000000104037824 */ /* 0x000fe400078e0203 */
[----:B------:R-:W0:Y:S03]  /*b880*/  S2R R4, SR_CTAID.X ;  /* 0x0000000000047919 */ /* 0x000e260000002500 */
[----:B------:R-:W2:Y:S02]  /*b890*/  SHFL.UP PT, R2, R3, 0x8, RZ ;  /* 0x0500000003027989 */ /* 0x000ea400000e00ff */
[----:B--2---:R-:W-:-:S05]  /*b8a0*/  SEL R2, R2, RZ, P4 ;  /* 0x000000ff02027207 */ /* 0x004fca0002000000 */
[----:B------:R-:W-:-:S05]  /*b8b0*/  IMAD.IADD R8, R3, 0x1, R2 ;  /* 0x0000000103087824 */ /* 0x000fca00078e0202 */
[----:B------:R-:W2:Y:S02]  /*b8c0*/  SHFL.UP PT, R2, R8, 0x10, RZ ;  /* 0x0600000008027989 */ /* 0x000ea400000e00ff */
[----:B--2---:R-:W-:-:S05]  /*b8d0*/  SEL R7, R2, RZ, P5 ;  /* 0x000000ff02077207 */ /* 0x004fca0002800000 */
[----:B------:R-:W-:-:S05]  /*b8e0*/  IMAD.IADD R2, R8, 0x1, R7 ;  /* 0x0000000108027824 */ /* 0x000fca00078e0207 */
[----:B------:R-:W1:Y:S02]  /*b8f0*/  SHFL.IDX PT, R6, R2, 0x1f, 0x1f ;  /* 0x03e01f0002067f89 */ /* 0x000e6400000e0000 */
[----:B-1----:R-:W-:Y:S02]  /*b900*/  IMAD R7, R6, R9, RZ ;  /* 0x0000000906077224 */ /* 0x002fe400078e02ff */
[----:B------:R-:W-:Y:S02]  /*b910*/  IMAD.MOV.U32 R6, RZ, RZ, RZ ;  /* 0x000000ffff067224 */ /* 0x000fe400078e00ff */
[----:B------:R-:W-:Y:S01]  /*b920*/  IMAD.MOV.U32 R10, RZ, RZ, R7 ;  /* 0x000000ffff0a7224 */ /* 0x000fe200078e0007 */
[----:B0-----:R-:W-:-:S13]  /*b930*/  ISETP.GT.AND P6, PT, R7, R4, PT ;  /* 0x000000040700720c */ /* 0x001fda0003fc4270 */
[----:B------:R-:W-:Y:S05]  /*b940*/  @P6 BRA `(.L_x_194) ;  /* 0x0000000000a46947 */ /* 0x000fea0003800000 */
[----:B------:R-:W-:Y:S01]  /*b950*/  IMAD.MOV.U32 R7, RZ, RZ, R10 ;  /* 0x000000ffff077224 */ /* 0x000fe200078e000a */
[----:B------:R-:W-:Y:S01]  /*b960*/  UMOV UR45, URZ ;  /* 0x0000003f002d7c82 */ /* 0x000fe20008000000 */
[----:B------:R-:W-:Y:S01]  /*b970*/  ULDC UR6, c[0x0][0xc3c] ;  /* 0x00030f0000067ab9 */ /* 0x000fe20000000800 */
[----:B------:R-:W-:-:S05]  /*b980*/  ULDC UR5, c[0x0][0xc3c] ;  /* 0x00030f0000057ab9 */ /* 0x000fca0000000800 */
.L_x_198:
[----:B------:R-:W-:-:S03]  /*b990*/  UIADD3 UR4, UR45, 0x1f, URZ ;  /* 0x0000001f2d047890 */ /* 0x000fc6000fffe03f */
[----:B------:R-:W-:Y:S01]  /*b9a0*/  UMOV UR45, UR5 ;  /* 0x00000005002d7c82 */ /* 0x000fe20008000000 */
[----:B------:R-:W-:-:S06]  /*b9b0*/  UISETP.GE.AND UP0, UPT, UR4, UR6, UPT ;  /* 0x000000060400728c */ /* 0x000fcc000bf06270 */
[----:B------:R-:W-:-:S13]  /*b9c0*/  PLOP3.LUT P6, PT, PT, PT, UP0, 0x40, 0x0 ;  /* 0x000000000000781c */ /* 0x000fda0003fce808 */
[----:B------:R-:W-:Y:S05]  /*b9d0*/  @!P6 BRA `(.L_x_195) ;  /* 0x000000040034e947 */ /* 0x000fea0003800000 */
[----:B------:R-:W-:Y:S01]  /*b9e0*/  UMOV UR45, UR4 ;  /* 0x00000004002d7c82 */ /* 0x000fe20008000000 */
[----:B------:R-:W-:Y:S01]  /*b9f0*/  BSSY B0, `(.L_x_196) ;  /* 0x0000008000007945 */ /* 0x000fe20003800000 */
[----:B------:R-:W-:Y:S02]  /*ba00*/  VIADD R9, R5, UR45 ;  /* 0x0000002d05097c36 */ /* 0x000fe40008000000 */
[----:B------:R-:W-:-:S03]  /*ba10*/  IMAD.MOV.U32 R0, RZ, RZ, RZ ;  /* 0x000000ffff007224 */ /* 0x000fc600078e00ff */
[----:B------:R-:W-:-:S13]  /*ba20*/  ISETP.GE.OR P6, PT, R9, UR6, !P0 ;  /* 0x0000000609007c0c */ /* 0x000fda000c7c6670 */
[----:B------:R-:W-:Y:S05]  /*ba30*/  @P6 BRA `(.L_x_197) ;  /* 0x00000000000c6947 */ /* 0x000fea0003800000 */
[----:B------:R-:W0:Y:S02]  /*ba40*/  LDC.64 R2, c[0x0][0xc80] ;  /* 0x00032000ff027b82 */ /* 0x000e240000000a00 */
[----:B0-----:R-:W-:-:S05]  /*ba50*/  IMAD.WIDE R2, R9, 0x4, R2 ;  /* 0x0000000409027825 */ /* 0x001fca00078e0202 */
[----:B------:R0:W5:Y:S02]  /*ba60*/  LDG.E R0, desc[UR48][R2.64] ;  /* 0x0000003002007981 */ /* 0x000164000c1e1900 */
.L_x_197:
[----:B------:R-:W-:Y:S05]  /*ba70*/  BSYNC B0 ;  /* 0x0000000000007941 */ /* 0x000fea0003800000 */
.L_x_196:
[----:B0----5:R-:W0:Y:S02]  /*ba80*/  SHFL.UP PT, R2, R0, 0x1, RZ ;  /* 0x0420000000027989 */ /* 0x021e2400000e00ff */
[----:B0-----:R-:W-:-:S05]  /*ba90*/  SEL R3, R2, RZ, P1 ;  /* 0x000000ff02037207 */ /* 0x001fca0000800000 */
[----:B------:R-:W-:-:S05]  /*baa0*/  IMAD.IADD R3, R0, 0x1, R3 ;  /* 0x0000000100037824 */ /* 0x000fca00078e0203 */
[----:B------:R-:W0:Y:S02]  /*bab0*/  SHFL.UP PT, R2, R3, 0x2, RZ ;  /* 0x0440000003027989 */ /* 0x000e2400000e00ff */
        /* <DEDUP_REMOVED lines=11> */
[----:B------:R-:W0:Y:S03]  /*bb70*/  LDC R9, c[0x0][0xc38] ;  /* 0x00030e00ff097b82 */ /* 0x000e260000000800 */
[----:B------:R-:W0:Y:S02]  /*bb80*/  SHFL.IDX PT, R12, R2, 0x1f, 0x1f ;  /* 0x03e01f00020c7f89 */ /* 0x000e2400000e0000 */
[----:B0-----:R-:W-:-:S04]  /*bb90*/  IMAD R12, R12, R9, RZ ;  /* 0x000000090c0c7224 */ /* 0x001fc800078e02ff */
[----:B------:R-:W-:-:S05]  /*bba0*/  IMAD.IADD R7, R12, 0x1, R7 ;  /* 0x000000010c077824 */ /* 0x000fca00078e0207 */
[----:B------:R-:W-:-:S13]  /*bbb0*/  ISETP.GT.AND P6, PT, R7, R4, PT ;  /* 0x000000040700720c */ /* 0x000fda0003fc4270 */
[----:B------:R-:W-:Y:S05]  /*bbc0*/  @!P6 BRA `(.L_x_198) ;  /* 0xfffffffc0070e947 */ /* 0x000fea000383ffff */
[----:B------:R-:W-:-:S07]  /*bbd0*/  IMAD.MOV.U32 R10, RZ, RZ, R12 ;  /* 0x000000ffff0a7224 */ /* 0x000fce00078e000c */
.L_x_194:
[----:B------:R-:W-:-:S04]  /*bbe0*/  IMAD.IADD R8, R7, 0x1, -R10 ;  /* 0x0000000107087824 */ /* 0x000fc800078e0a0a */
[----:B------:R-:W-:-:S05]  /*bbf0*/  IMAD R3, R2, R9, R8 ;  /* 0x0000000902037224 */ /* 0x000fca00078e0208 */
[----:B------:R-:W-:-:S13]  /*bc00*/  ISETP.GT.AND P0, PT, R3, R4, PT ;  /* 0x000000040300720c */ /* 0x000fda0003f04270 */
[----:B------:R-:W-:Y:S02]  /*bc10*/  VOTEU.ANY UR5, UPT, !P0 ;  /* 0x0000000000057886 */ /* 0x000fe400040e0100 */
[----:B------:R-:W-:Y:S02]  /*bc20*/  UPOPC UR4, UR5 ;  /* 0x00000005000472bf */ /* 0x000fe40008000000 */
[----:B------:R-:W-:-:S04]  /*bc30*/  ISETP.NE.AND P0, PT, RZ, UR5, PT ;  /* 0x00000005ff007c0c */ /* 0x000fc8000bf05270 */
[----:B------:R-:W-:-:S05]  /*bc40*/  IMAD.U32 R11, RZ, RZ, UR4 ;  /* 0x00000004ff0b7e24 */ /* 0x000fca000f8e00ff */
[----:B------:R-:W0:Y:S02]  /*bc50*/  SHFL.IDX PT, R0, R0, R11, 0x1f ;  /* 0x00001f0b00007589 */ /* 0x000e2400000e0000 */
[----:B0-----:R-:W-:-:S04]  /*bc60*/  IABS R7, R0 ;  /* 0x0000000000077213 */ /* 0x001fc80000000000 */
[----:B------:R-:W0:Y:S08]  /*bc70*/  I2F.RP R10, R7 ;  /* 0x00000007000a7306 */ /* 0x000e300000209400 */
[----:B0-----:R-:W0:Y:S02]  /*bc80*/  MUFU.RCP R10, R10 ;  /* 0x0000000a000a7308 */ /* 0x001e240000001000 */
[----:B0-----:R-:W-:-:S06]  /*bc90*/  VIADD R3, R10, 0xffffffe ;  /* 0x0ffffffe0a037836 */ /* 0x001fcc0000000000 */
[----:B------:R-:W0:Y:S01]  /*bca0*/  F2I.FTZ.U32.TRUNC.NTZ R3, R3 ;  /* 0x0000000300037305 */ /* 0x000e22000021f000 */
[----:B------:R-:W-:Y:S05]  /*bcb0*/  @!P0 BRA `(.L_x_199) ;  /* 0x00000000000c8947 */ /* 0x000fea0003800000 */
[----:B------:R-:W-:-:S06]  /*bcc0*/  UIADD3 UR5, UR4, -0x1, URZ ;  /* 0xffffffff04057890 */ /* 0x000fcc000fffe03f */
[----:B------:R-:W-:-:S05]  /*bcd0*/  IMAD.U32 R11, RZ, RZ, UR5 ;  /* 0x00000005ff0b7e24 */ /* 0x000fca000f8e00ff */
[----:B------:R1:W2:Y:S02]  /*bce0*/  SHFL.IDX PT, R6, R2, R11, 0x1f ;  /* 0x00001f0b02067589 */ /* 0x0002a400000e0000 */
.L_x_199:
[--C-:B01----:R-:W-:Y:S01]  /*bcf0*/  IMAD.MOV R2, RZ, RZ, -R3.reuse ;  /* 0x000000ffff027224 */ /* 0x103fe200078e0a03 */
[----:B------:R-:W-:Y:S01]  /*bd00*/  UIADD3 UR45, UR4, UR45, URZ ;  /* 0x0000002d042d7290 */ /* 0x000fe2000fffe03f */
[----:B--2---:R-:W-:Y:S02]  /*bd10*/  IMAD R6, R6, R9, R8 ;  /* 0x0000000906067224 */ /* 0x004fe400078e0208 */
[----:B------:R-:W-:Y:S02]  /*bd20*/  IMAD R9, R2, R7, RZ ;  /* 0x0000000702097224 */ /* 0x000fe400078e02ff */
[----:B------:R-:W-:Y:S01]  /*bd30*/  IMAD.MOV.U32 R2, RZ, RZ, RZ ;  /* 0x000000ffff027224 */ /* 0x000fe200078e00ff */
[----:B------:R1:W-:Y:S03]  /*bd40*/  STL [R1+0x20], R6 ;  /* 0x0000200601007387 */ /* 0x0003e60000100800 */
[----:B------:R-:W-:-:S04]  /*bd50*/  IMAD.HI.U32 R2, R3, R9, R2 ;  /* 0x0000000903027227 */ /* 0x000fc800078e0002 */
[----:B------:R-:W-:Y:S01]  /*bd60*/  IMAD.IADD R9, R4, 0x1, -R6 ;  /* 0x0000000104097824 */ /* 0x000fe200078e0a06 */
[----:B------:R-:W-:-:S04]  /*bd70*/  IABS R4, R0 ;  /* 0x0000000000047213 */ /* 0x000fc80000000000 */
[----:B------:R-:W-:Y:S01]  /*bd80*/  IABS R3, R9 ;  /* 0x0000000900037213 */ /* 0x000fe20000000000 */
[----:B------:R-:W-:-:S04]  /*bd90*/  IMAD.MOV R4, RZ, RZ, -R4 ;  /* 0x000000ffff047224 */ /* 0x000fc800078e0a04 */
[----:B------:R-:W-:-:S04]  /*bda0*/  IMAD.HI.U32 R2, R2, R3, RZ ;  /* 0x0000000302027227 */ /* 0x000fc800078e00ff */
[----:B------:R-:W-:Y:S01]  /*bdb0*/  IMAD R4, R2, R4, R3 ;  /* 0x0000000402047224 */ /* 0x000fe200078e0203 */
[----:B------:R-:W-:-:S04]  /*bdc0*/  LOP3.LUT R3, R9, R0, RZ, 0x3c, !PT ;  /* 0x0000000009037212 */ /* 0x000fc800078e3cff */
[----:B------:R-:W-:Y:S02]  /*bdd0*/  ISETP.GT.U32.AND P1, PT, R7, R4, PT ;  /* 0x000000040700720c */ /* 0x000fe40003f24070 */
[----:B------:R-:W-:-:S11]  /*bde0*/  ISETP.GE.AND P2, PT, R3, RZ, PT ;  /* 0x000000ff0300720c */ /* 0x000fd60003f46270 */
[----:B------:R-:W-:Y:S02]  /*bdf0*/  @!P1 IMAD.IADD R4, R4, 0x1, -R7 ;  /* 0x0000000104049824 */ /* 0x000fe400078e0a07 */
[----:B------:R-:W-:Y:S01]  /*be00*/  @!P1 VIADD R2, R2, 0x1 ;  /* 0x0000000102029836 */ /* 0x000fe20000000000 */
[----:B------:R-:W-:Y:S02]  /*be10*/  ISETP.NE.AND P1, PT, R0, RZ, PT ;  /* 0x000000ff0000720c */ /* 0x000fe40003f25270 */
[----:B------:R-:W-:-:S13]  /*be20*/  ISETP.GE.U32.AND P0, PT, R4, R7, PT ;  /* 0x000000070400720c */ /* 0x000fda0003f06070 */
[----:B------:R-:W-:-:S04]  /*be30*/  @P0 VIADD R2, R2, 0x1 ;  /* 0x0000000102020836 */ /* 0x000fc80000000000 */
[----:B------:R-:W-:Y:S01]  /*be40*/  @!P2 IMAD.MOV R2, RZ, RZ, -R2 ;  /* 0x000000ffff02a224 */ /* 0x000fe200078e0a02 */
[----:B------:R-:W-:-:S04]  /*be50*/  @!P1 LOP3.LUT R2, RZ, R0, RZ, 0x33, !PT ;  /* 0x00000000ff029212 */ /* 0x000fc800078e33ff */
[----:B------:R-:W-:Y:S01]  /*be60*/  R2UR UR36, R2 ;  /* 0x00000000022472ca */ /* 0x000fe200000e0000 */
[----:B------:R-:W-:-:S04]  /*be70*/  IMAD.MOV R3, RZ, RZ, -R2 ;  /* 0x000000ffff037224 */ /* 0x000fc800078e0a02 */
[----:B------:R-:W-:-:S05]  /*be80*/  IMAD R0, R0, R3, R9 ;  /* 0x0000000300007224 */ /* 0x000fca00078e0209 */
[----:B------:R1:W-:Y:S01]  /*be90*/  STL [R1+0x24], R0 ;  /* 0x0000240001007387 */ /* 0x0003e20000100800 */
[----:B------:R-:W-:Y:S05]  /*bea0*/  BRA `(.L_x_200) ;  /* 0x00000000000c7947 */ /* 0x000fea0003800000 */
.L_x_195:
[----:B------:R0:W-:Y:S01]  /*beb0*/  STL [R1+0x20], R4 ;  /* 0x0000200401007387 */ /* 0x0001e20000100800 */
[----:B------:R-:W-:-:S03]  /*bec0*/  UMOV UR36, URZ ;  /* 0x0000003f00247c82 */ /* 0x000fc60008000000 */
[----:B------:R0:W-:Y:S02]  /*bed0*/  STL [R1+0x24], RZ ;  /* 0x000024ff01007387 */ /* 0x0001e40000100800 */
.L_x_200:
[----:B------:R-:W2:Y:S04]  /*bee0*/  LDL R2, [R1+0x24] ;  /* 0x0000240001027983 */ /* 0x000ea80000100800 */
[----:B0-----:R-:W3:Y:S01]  /*bef0*/  LDL R4, [R1+0x20] ;  /* 0x0000200001047983 */ /* 0x001ee20000100800 */
[----:B------:R-:W-:-:S13]  /*bf00*/  ISETP.NE.AND P0, PT, R5, RZ, PT ;  /* 0x000000ff0500720c */ /* 0x000fda0003f05270 */
[----:B------:R-:W0:Y:S01]  /*bf10*/  @!P0 S2R R3, SR_CgaCtaId ;  /* 0x0000000000038919 */ /* 0x000e220000008800 */
[----:B-1----:R-:W-:Y:S01]  /*bf20*/  @!P0 MOV R0, 0x400 ;  /* 0x0000040000008802 */ /* 0x002fe20000000f00 */
[----:B------:R-:W-:Y:S02]  /*bf30*/  IMAD.U32 R6, RZ, RZ, UR36 ;  /* 0x00000024ff067e24 */ /* 0x000fe4000f8e00ff */
[----:B------:R-:W-:Y:S01]  /*bf40*/  IMAD.U32 R7, RZ, RZ, UR45 ;  /* 0x0000002dff077e24 */ /* 0x000fe2000f8e00ff */
[----:B0-----:R-:W-:Y:S01]  /*bf50*/  @!P0 LEA R0, R3, R0, 0x18 ;  /* 0x0000000003008211 */ /* 0x001fe200078ec0ff */
[----:B--2---:R-:W-:-:S05]  /*bf60*/  IMAD.MOV.U32 R5, RZ, RZ, R2 ;  /* 0x000000ffff057224 */ /* 0x004fca00078e0002 */
[----:B---3--:R2:W-:Y:S01]  /*bf70*/  @!P0 STS.128 [R0+0x388d0], R4 ;  /* 0x0388d00400008388 */ /* 0x0085e20000000c00 */
[----:B------:R-:W-:Y:S06]  /*bf80*/  BAR.ARV 0x5, 0x180 ;  /* 0x0146000000007b1d */ /* 0x000fec0000002000 */
.L_x_193:
[----:B--2---:R-:W-:Y:S01]  /*bf90*/  IMAD.MOV.U32 R0, RZ, RZ, 0x1 ;  /* 0x00000001ff007424 */ /* 0x004fe200078e00ff */
[----:B------:R-:W-:Y:S01]  /*bfa0*/  ULDC UR4, c[0x0][0xc3c] ;  /* 0x00030f0000047ab9 */ /* 0x000fe20000000800 */
[----:B------:R2:W-:Y:S01]  /*bfb0*/  STL [R1+0x30], RZ ;  /* 0x000030ff01007387 */ /* 0x0005e20000100800 */
[----:B------:R-:W-:-:S03]  /*bfc0*/  UISETP.GE.AND UP0, UPT, UR45, UR4, UPT ;  /* 0x000000042d00728c */ /* 0x000fc6000bf06270 */
[----:B------:R2:W-:Y:S03]  /*bfd0*/  STL [R1+0x4], R0 ;  /* 0x0000040001007387 */ /* 0x0005e60000100800 */
[----:B------:R-:W-:Y:S01]  /*bfe0*/  PLOP3.LUT P0, PT, PT, PT, UP0, 0x80, 0x0 ;  /* 0x000000000000781c */ /* 0x000fe20003f0f008 */
[----:B------:R2:W-:-:S12]  /*bff0*/  STL [R1], RZ ;  /* 0x000000ff01007387 */ /* 0x0005d80000100800 */
[----:B--2---:R-:W-:Y:S05]  /*c000*/  @P0 BRA `(.L_x_201) ;  /* 0x0000004c000c0947 */ /* 0x004fea0003800000 */
[----:B------:R-:W2:Y:S01]  /*c010*/  S2R R7, SR_TID.X ;  /* 0x0000000000077919 */ /* 0x000ea20000002100 */
[----:B------:R-:W3:Y:S01]  /*c020*/  S2UR UR5, SR_CgaCtaId ;  /* 0x00000000000579c3 */ /* 0x000ee20000008800 */
[----:B------:R-:W-:Y:S01]  /*c030*/  UMOV UR4, 0x400 ;  /* 0x0000040000047882 */ /* 0x000fe20000000000 */
[----:B------:R-:W-:Y:S01]  /*c040*/  ULDC UR43, c[0x0][0xc] ;  /* 0x00000300002b7ab9 */ /* 0x000fe20000000800 */
[----:B------:R-:W-:Y:S02]  /*c050*/  ULOP3.LUT UR39, UR38, 0x1, URZ, 0xfc, !UPT ;  /* 0x0000000126277892 */ /* 0x000fe4000f8efc3f */
[----:B------:R-:W-:Y:S01]  /*c060*/  ULOP3.LUT UR44, UR38, 0x2, URZ, 0xfc, !UPT ;  /* 0x00000002262c7892 */ /* 0x000fe2000f8efc3f */
[----:B------:R-:W-:Y:S01]  /*c070*/  ULDC.64 UR52, c[0x0][0x198] ;  /* 0x0000660000347ab9 */ /* 0x000fe20000000a00 */
[----:B---3--:R-:W-:-:S06]  /*c080*/  ULEA UR4, UR5, UR4, 0x18 ;  /* 0x0000000405047291 */ /* 0x008fcc000f8ec03f */
[----:B------:R-:W-:Y:S01]  /*c090*/  IMAD.U32 R19, RZ, RZ, UR4 ;  /* 0x00000004ff137e24 */ /* 0x000fe2000f8e00ff */
[C---:B--2---:R-:W-:Y:S01]  /*c0a0*/  LOP3.LUT R6, R7.reuse, 0x7f, RZ, 0xc0, !PT ;  /* 0x0000007f07067812 */ /* 0x044fe200078ec0ff */
[C---:B0-----:R-:W-:Y:S01]  /*c0b0*/  IMAD.SHL.U32 R2, R7.reuse, 0x80, RZ ;  /* 0x0000008007027824 */ /* 0x041fe200078e00ff */
[----:B------:R-:W-:Y:S02]  /*c0c0*/  R2P PR, R7, 0x6 ;  /* 0x0000000607007804 */ /* 0x000fe40000000000 */
[----:B------:R-:W-:Y:S02]  /*c0d0*/  SHF.R.U32.HI R3, RZ, 0x5, R6 ;  /* 0x00000005ff037819 */ /* 0x000fe40000011606 */
[C---:B-1----:R-:W-:Y:S02]  /*c0e0*/  LOP3.LUT R4, R2.reuse, 0x400, RZ, 0xc0, !PT ;  /* 0x0000040002047812 */ /* 0x042fe400078ec0ff */
[----:B------:R-:W-:-:S03]  /*c0f0*/  LOP3.LUT R0, R2, 0x380, RZ, 0xc0, !PT ;  /* 0x0000038002007812 */ /* 0x000fc600078ec0ff */
[C---:B------:R-:W-:Y:S01]  /*c100*/  IMAD R4, R3.reuse, 0x800, R4 ;  /* 0x0000080003047824 */ /* 0x040fe200078e0204 */
[----:B------:R-:W-:Y:S01]  /*c110*/  LOP3.LUT R5, R0, 0x10, R7, 0xf8, !PT ;  /* 0x0000001000057812 */ /* 0x000fe200078ef807 */
[----:B------:R-:W-:Y:S02]  /*c120*/  IMAD R3, R3, 0x10, R0 ;  /* 0x0000001003037824 */ /* 0x000fe400078e0200 */
[----:B------:R-:W-:-:S05]  /*c130*/  IMAD.SHL.U32 R0, R7, 0x10, RZ ;  /* 0x0000001007007824 */ /* 0x000fca00078e00ff */
[--C-:B------:R-:W-:Y:S02]  /*c140*/  LOP3.LUT R3, R3, 0x70, R0.reuse, 0x78, !PT ;  /* 0x0000007003037812 */ /* 0x100fe400078e7800 */
[----:B------:R-:W-:Y:S02]  /*c150*/  LOP3.LUT R5, R5, 0x70, R0, 0x78, !PT ;  /* 0x0000007005057812 */ /* 0x000fe400078e7800 */
[----:B------:R-:W-:Y:S01]  /*c160*/  LOP3.LUT R2, R3, 0xc00, R2, 0xf8, !PT ;  /* 0x00000c0003027812 */ /* 0x000fe200078ef802 */
[----:B------:R-:W-:Y:S02]  /*c170*/  IMAD.SHL.U32 R3, R7, 0x2, RZ ;  /* 0x0000000207037824 */ /* 0x000fe400078e00ff */
[----:B------:R-:W-:Y:S01]  /*c180*/  IMAD.IADD R4, R4, 0x1, R5 ;  /* 0x0000000104047824 */ /* 0x000fe200078e0205 */
[----:B------:R-:W-:Y:S01]  /*c190*/  SHF.R.U32.HI R5, RZ, 0x3, R6 ;  /* 0x00000003ff057819 */ /* 0x000fe20000011606 */
[----:B------:R0:W-:Y:S04]  /*c1a0*/  STL [R1+0x28], R2 ;  /* 0x0000280201007387 */ /* 0x0001e80000100800 */
[----:B------:R1:W-:Y:S01]  /*c1b0*/  STL [R1+0x1c], R4 ;  /* 0x00001c0401007387 */ /* 0x0003e20000100800 */
[----:B0-----:R-:W-:-:S04]  /*c1c0*/  LOP3.LUT R2, R0, 0x3f0, RZ, 0xc0, !PT ;  /* 0x000003f000027812 */ /* 0x001fc800078ec0ff */
[----:B------:R-:W-:Y:S01]  /*c1d0*/  LOP3.LUT R3, R2, 0x70, R3, 0x78, !PT ;  /* 0x0000007002037812 */ /* 0x000fe200078e7803 */
[----:B------:R-:W-:Y:S02]  /*c1e0*/  IMAD.SHL.U32 R2, R6, 0x10, RZ ;  /* 0x0000001006027824 */ /* 0x000fe400078e00ff */
[----:B-1----:R-:W-:-:S03]  /*c1f0*/  IMAD.MOV.U32 R4, RZ, RZ, 0x20 ;  /* 0x00000020ff047424 */ /* 0x002fc600078e00ff */
[----:B------:R-:W-:Y:S01]  /*c200*/  LOP3.LUT R2, R3, 0x400, R2, 0xf8, !PT ;  /* 0x0000040003027812 */ /* 0x000fe200078ef802 */
[----:B------:R-:W-:-:S04]  /*c210*/  IMAD.MOV.U32 R3, RZ, RZ, 0x40 ;  /* 0x00000040ff037424 */ /* 0x000fc800078e00ff */
[----:B------:R-:W-:Y:S01]  /*c220*/  IMAD.IADD R2, R19, 0x1, R2 ;  /* 0x0000000113027824 */ /* 0x000fe200078e0202 */
[----:B------:R-:W-:Y:S02]  /*c230*/  SEL R7, R3, 0xffffffc0, !P2 ;  /* 0xffffffc003077807 */ /* 0x000fe40005000000 */
[----:B------:R-:W-:Y:S02]  /*c240*/  SEL R3, R4, 0xffffffe0, !P1 ;  /* 0xffffffe004037807 */ /* 0x000fe40004800000 */
[----:B------:R-:W-:Y:S01]  /*c250*/  LOP3.LUT R4, R5, 0x70, R0, 0xf8, !PT ;  /* 0x0000007005047812 */ /* 0x000fe200078ef800 */
[----:B------:R-:W-:Y:S04]  /*c260*/  STL [R1+0x10], R7 ;  /* 0x0000100701007387 */ /* 0x000fe80000100800 */
[----:B------:R0:W-:Y:S04]  /*c270*/  STL [R1+0xc], R3 ;  /* 0x00000c0301007387 */ /* 0x0001e80000100800 */
[----:B------:R-:W-:Y:S04]  /*c280*/  STL [R1+0x2c], R2 ;  /* 0x00002c0201007387 */ /* 0x000fe80000100800 */
[----:B------:R-:W-:Y:S01]  /*c290*/  STL [R1], RZ ;  /* 0x000000ff01007387 */ /* 0x000fe20000100800 */
[----:B0-----:R-:W-:Y:S01]  /*c2a0*/  LOP3.LUT R3, R0, 0x70, RZ, 0xc0, !PT ;  /* 0x0000007000037812 */ /* 0x001fe200078ec0ff */
[----:B------:R-:W-:-:S05]  /*c2b0*/  IMAD.MOV.U32 R0, RZ, RZ, 0x1 ;  /* 0x00000001ff007424 */ /* 0x000fca00078e00ff */
[----:B------:R0:W-:Y:S04]  /*c2c0*/  STL [R1+0x4], R0 ;  /* 0x0000040001007387 */ /* 0x0001e80000100800 */
[----:B------:R1:W-:Y:S01]  /*c2d0*/  STL [R1+0x30], RZ ;  /* 0x000030ff01007387 */ /* 0x0003e20000100800 */
[----:B0-----:R-:W-:-:S07]  /*c2e0*/  LOP3.LUT R0, R3, 0x80, RZ, 0xfc, !PT ;  /* 0x0000008003007812 */ /* 0x001fce00078efcff */
.L_x_272:
[----:B------:R-:W-:Y:S01]  /*c2f0*/  ULDC.64 UR4, c[0x0][0xc88] ;  /* 0x0003220000047ab9 */ /* 0x000fe20000000a00 */
[----:B------:R-:W-:Y:S01]  /*c300*/  ULDC.64 UR6, c[0x0][0xa18] ;  /* 0x0002860000067ab9 */ /* 0x000fe20000000a00 */
[----:B------:R-:W-:-:S06]  /*c310*/  UIMAD.WIDE UR4, UR45, 0x4, UR4 ;  /* 0x000000042d0478a5 */ /* 0x000fcc000f8e0204 */
[----:B------:R-:W-:Y:S02]  /*c320*/  IMAD.U32 R2, RZ, RZ, UR4 ;  /* 0x00000004ff027e24 */ /* 0x000fe4000f8e00ff */
[----:B------:R-:W-:Y:S01]  /*c330*/  IMAD.U32 R3, RZ, RZ, UR5 ;  /* 0x00000005ff037e24 */ /* 0x000fe2000f8e00ff */
[----:B------:R-:W-:Y:S01]  /*c340*/  UISETP.NE.U32.AND UP0, UPT, UR6, URZ, UPT ;  /* 0x0000003f0600728c */ /* 0x000fe2000bf05070 */
[----:B------:R-:W-:-:S03]  /*c350*/  ULDC.64 UR4, c[0x0][0xa28] ;  /* 0x00028a0000047ab9 */ /* 0x000fc60000000a00 */
[----:B--2---:R-:W2:Y:S01]  /*c360*/  LDG.E R2, desc[UR48][R2.64] ;  /* 0x0000003002027981 */ /* 0x004ea2000c1e1900 */
[----:B------:R-:W-:Y:S02]  /*c370*/  UISETP.NE.AND.EX UP0, UPT, UR7, URZ, UPT, UP0 ;  /* 0x0000003f0700728c */ /* 0x000fe4000bf05300 */
[----:B------:R-:W-:Y:S01]  /*c380*/  UISETP.NE.U32.AND UP1, UPT, UR4, URZ, UPT ;  /* 0x0000003f0400728c */ /* 0x000fe2000bf25070 */
[----:B------:R-:W-:-:S03]  /*c390*/  ULDC UR8, c[0x0][0x288] ;  /* 0x0000a20000087ab9 */ /* 0x000fc60000000800 */
[----:B------:R-:W-:Y:S01]  /*c3a0*/  UISETP.NE.AND.EX UP1, UPT, UR5, URZ, UPT, UP1 ;  /* 0x0000003f0500728c */ /* 0x000fe2000bf25310 */
[----:B------:R-:W-:Y:S01]  /*c3b0*/  PLOP3.LUT P3, PT, PT, PT, UP0, 0x80, 0x0 ;  /* 0x000000000000781c */ /* 0x000fe20003f6f008 */
[----:B------:R-:W-:-:S04]  /*c3c0*/  IMAD.U32 R17, RZ, RZ, UR8 ;  /* 0x00000008ff117e24 */ /* 0x000fc8000f8e00ff */
[----:B------:R-:W-:Y:S02]  /*c3d0*/  PLOP3.LUT P2, PT, PT, PT, UP1, 0x80, 0x0 ;  /* 0x000000000000781c */ /* 0x000fe40003f4f018 */
[----:B--2---:R-:W-:-:S13]  /*c3e0*/  R2UR UR46, R2 ;  /* 0x00000000022e72ca */ /* 0x004fda00000e0000 */
[----:B------:R-:W-:Y:S02]  /*c3f0*/  USHF.R.S32.HI UR50, URZ, 0x1f, UR46 ;  /* 0x0000001f3f327899 */ /* 0x000fe4000801142e */
[----:B------:R-:W-:Y:S02]  /*c400*/  USHF.L.U32 UR47, UR46, 0x2, URZ ;  /* 0x000000022e2f7899 */ /* 0x000fe4000800063f */
[----:B------:R-:W-:Y:S02]  /*c410*/  USHF.L.U64.HI UR51, UR46, 0x2, UR50 ;  /* 0x000000022e337899 */ /* 0x000fe40008010232 */
[----:B------:R-:W-:Y:S02]  /*c420*/  @UP0 UIADD3 UR6, UP3, UR47, UR6, URZ ;  /* 0x000000062f060290 */ /* 0x000fe4000ff7e03f */
[----:B------:R-:W-:Y:S02]  /*c430*/  @UP1 ULEA UR4, UP2, UR46, UR4, 0x2 ;  /* 0x000000042e041291 */ /* 0x000fe4000f84103f */
[----:B------:R-:W-:-:S02]  /*c440*/  @UP0 UIADD3.X UR7, UR51, UR7, URZ, UP3, !UPT ;  /* 0x0000000733070290 */ /* 0x000fc40009ffe43f */
[----:B------:R-:W-:Y:S01]  /*c450*/  @UP1 ULEA.HI.X UR5, UR46, UR5, UR50, 0x2, UP2 ;  /* 0x000000052e051291 */ /* 0x000fe200090f1432 */
[----:B------:R-:W-:-:S03]  /*c460*/  IMAD.U32 R2, RZ, RZ, UR6 ;  /* 0x00000006ff027e24 */ /* 0x000fc6000f8e00ff */
[----:B------:R-:W-:Y:S01]  /*c470*/  IMAD.U32 R3, RZ, RZ, UR7 ;  /* 0x00000007ff037e24 */ /* 0x000fe2000f8e00ff */
[----:B------:R-:W-:-:S04]  /*c480*/  ULDC.64 UR6, c[0x0][0xa08] ;  /* 0x0002820000067ab9 */ /* 0x000fc80000000a00 */
[----:B0-----:R0:W5:Y:S01]  /*c490*/  @P3 LDG.E R17, desc[UR48][R2.64] ;  /* 0x0000003002113981 */ /* 0x001162000c1e1900 */
[----:B------:R-:W-:Y:S01]  /*c4a0*/  ISETP.NE.U32.AND P1, PT, RZ, UR6, PT ;  /* 0x00000006ff007c0c */ /* 0x000fe2000bf25070 */
[----:B------:R-:W-:Y:S01]  /*c4b0*/  UIADD3 UR6, UP1, UR47, UR6, URZ ;  /* 0x000000062f067290 */ /* 0x000fe2000ff3e03f */
[----:B0-----:R-:W-:Y:S02]  /*c4c0*/  IMAD.U32 R2, RZ, RZ, UR4 ;  /* 0x00000004ff027e24 */ /* 0x001fe4000f8e00ff */
[----:B------:R-:W-:Y:S01]  /*c4d0*/  IMAD.U32 R3, RZ, RZ, UR5 ;  /* 0x00000005ff037e24 */ /* 0x000fe2000f8e00ff */
[----:B------:R-:W-:Y:S02]  /*c4e0*/  ULDC.64 UR4, c[0x0][0xa00] ;  /* 0x0002800000047ab9 */ /* 0x000fe40000000a00 */
[----:B------:R-:W-:Y:S01]  /*c4f0*/  ISETP.NE.U32.AND P0, PT, RZ, UR4, PT ;  /* 0x00000004ff007c0c */ /* 0x000fe2000bf05070 */
[----:B------:R-:W-:Y:S01]  /*c500*/  UIADD3 UR4, UP0, UR47, UR4, URZ ;  /* 0x000000042f047290 */ /* 0x000fe2000ff1e03f */
[----:B------:R-:W-:Y:S01]  /*c510*/  ISETP.NE.AND.EX P1, PT, RZ, UR7, PT, P1 ;  /* 0x00000007ff007c0c */ /* 0x000fe2000bf25310 */
[----:B------:R0:W2:Y:S01]  /*c520*/  @P2 LDG.E R7, desc[UR48][R2.64] ;  /* 0x0000003002072981 */ /* 0x0000a2000c1e1900 */
[----:B------:R-:W-:Y:S01]  /*c530*/  ISETP.NE.AND.EX P0, PT, RZ, UR5, PT, P0 ;  /* 0x00000005ff007c0c */ /* 0x000fe2000bf05300 */
[----:B------:R-:W-:Y:S01]  /*c540*/  UIADD3.X UR5, UR51, UR5, URZ, UP0, !UPT ;  /* 0x0000000533057290 */ /* 0x000fe200087fe43f */
[----:B------:R-:W-:Y:S01]  /*c550*/  IMAD.U32 R4, RZ, RZ, UR6 ;  /* 0x00000006ff047e24 */ /* 0x000fe2000f8e00ff */
[----:B------:R-:W-:Y:S01]  /*c560*/  UIADD3.X UR7, UR51, UR7, URZ, UP1, !UPT ;  /* 0x0000000733077290 */ /* 0x000fe20008ffe43f */
[----:B0-----:R-:W-:-:S03]  /*c570*/  IMAD.U32 R2, RZ, RZ, UR4 ;  /* 0x00000004ff027e24 */ /* 0x001fc6000f8e00ff */
[----:B------:R-:W-:Y:S02]  /*c580*/  IMAD.U32 R3, RZ, RZ, UR5 ;  /* 0x00000005ff037e24 */ /* 0x000fe4000f8e00ff */
[----:B------:R-:W-:-:S04]  /*c590*/  IMAD.U32 R5, RZ, RZ, UR7 ;  /* 0x00000007ff057e24 */ /* 0x000fc8000f8e00ff */
[----:B------:R0:W5:Y:S04]  /*c5a0*/  @P0 LDG.E R0, desc[UR48][R2.64] ;  /* 0x0000003002000981 */ /* 0x000168000c1e1900 */
[----:B------:R0:W5:Y:S01]  /*c5b0*/  @P1 LDG.E R6, desc[UR48][R4.64] ;  /* 0x0000003004061981 */ /* 0x000162000c1e1900 */
[----:B------:R-:W-:Y:S01]  /*c5c0*/  UMOV UR41, URZ ;  /* 0x0000003f00297c82 */ /* 0x000fe20008000000 */
[----:B--2---:R-:W-:Y:S01]  /*c5d0*/  @P2 R2UR UR41, R7 ;  /* 0x00000000072922ca */ /* 0x004fe200000e0000 */
[----:B0-----:R-:W-:-:S14]  /*c5e0*/  @P3 BRA `(.L_x_202) ;  /* 0x0000000000103947 */ /* 0x001fdc0003800000 */
[----:B------:R-:W-:Y:S05]  /*c5f0*/  @!P0 BRA `(.L_x_202) ;  /* 0x00000000000c8947 */ /* 0x000fea0003800000 */
[----:B-----5:R-:W2:Y:S04]  /*c600*/  LDG.E R17, desc[UR48][R2.64] ;  /* 0x0000003002117981 */ /* 0x020ea8000c1e1900 */
[----:B------:R-:W2:Y:S02]  /*c610*/  LDG.E R2, desc[UR48][R2.64+0x4] ;  /* 0x0000043002027981 */ /* 0x000ea4000c1e1900 */
[----:B--2---:R-:W-:-:S07]  /*c620*/  IMAD.IADD R17, R2, 0x1, -R17 ;  /* 0x0000000102117824 */ /* 0x004fce00078e0a11 */
.L_x_202:
[----:B------:R-:W-:Y:S01]  /*c630*/  UMOV UR54, URZ ;  /* 0x0000003f00367c82 */ /* 0x000fe20008000000 */
[----:B-----5:R-:W-:Y:S01]  /*c640*/  @P0 R2UR UR54, R0 ;  /* 0x00000000003602ca */ /* 0x020fe200000e0000 */
[----:B------:R-:W-:Y:S01]  /*c650*/  IMAD.U32 R0, RZ, RZ, UR46 ;  /* 0x0000002eff007e24 */ /* 0x000fe2000f8e00ff */
[----:B------:R-:W-:Y:S01]  /*c660*/  ULDC.64 UR6, c[0x0][0xa20] ;  /* 0x0002880000067ab9 */ /* 0x000fe20000000a00 */
[----:B------:R-:W-:Y:S01]  /*c670*/  UMOV UR42, URZ ;  /* 0x0000003f002a7c82 */ /* 0x000fe20008000000 */
[----:B------:R-:W-:Y:S01]  /*c680*/  ISETP.NE.U32.AND P0, PT, RZ, UR6, PT ;  /* 0x00000006ff007c0c */ /* 0x000fe2000bf05070 */
[----:B------:R-:W-:Y:S01]  /*c690*/  ULDC.64 UR4, c[0x0][0x418] ;  /* 0x0001060000047ab9 */ /* 0x000fe20000000a00 */
[----:B------:R0:W-:Y:S01]  /*c6a0*/  STL [R1+0x8], R0 ;  /* 0x0000080001007387 */ /* 0x0001e20000100800 */
[----:B------:R-:W-:Y:S01]  /*c6b0*/  @P1 R2UR UR42, R6 ;  /* 0x00000000062a12ca */ /* 0x000fe200000e0000 */
[----:B------:R-:W-:Y:S01]  /*c6c0*/  UISETP.NE.U32.AND UP0, UPT, UR4, URZ, UPT ;  /* 0x0000003f0400728c */ /* 0x000fe2000bf05070 */
[----:B------:R-:W-:-:S02]  /*c6d0*/  ISETP.NE.AND.EX P0, PT, RZ, UR7, PT, P0 ;  /* 0x00000007ff007c0c */ /* 0x000fc4000bf05300 */
[----:B------:R-:W-:Y:S01]  /*c6e0*/  ULDC UR4, c[0x0][0x424] ;  /* 0x0001090000047ab9 */ /* 0x000fe20000000800 */
[----:B------:R-:W-:-:S03]  /*c6f0*/  UISETP.NE.AND.EX UP0, UPT, UR5, URZ, UPT, UP0 ;  /* 0x0000003f0500728c */ /* 0x000fc6000bf05300 */
[----:B------:R-:W-:Y:S01]  /*c700*/  ULDC UR5, c[0x0][0x2f0] ;  /* 0x0000bc0000057ab9 */ /* 0x000fe20000000800 */
[----:B------:R-:W-:-:S04]  /*c710*/  USEL UR4, UR4, 0x1, UP0 ;  /* 0x0000000104047887 */ /* 0x000fc80008000000 */
[----:B------:R-:W-:Y:S02]  /*c720*/  UIMAD UR4, UR4, UR5, URZ ;  /* 0x00000005040472a4 */ /* 0x000fe4000f8e023f */
[----:B------:R-:W-:Y:S01]  /*c730*/  UIADD3 UR42, UR42, UR41, URZ ;  /* 0x000000292a2a7290 */ /* 0x000fe2000fffe03f */
[----:B0-----:R-:W-:Y:S11]  /*c740*/  @!P0 BRA `(.L_x_203) ;  /* 0x00000000001c8947 */ /* 0x001ff60003800000 */
[----:B------:R-:W-:-:S04]  /*c750*/  UIADD3 UR4, UP0, UR47, UR6, URZ ;  /* 0x000000062f047290 */ /* 0x000fc8000ff1e03f */
[----:B------:R-:W-:Y:S02]  /*c760*/  UIADD3.X UR5, UR51, UR7, URZ, UP0, !UPT ;  /* 0x0000000733057290 */ /* 0x000fe400087fe43f */
[----:B------:R-:W-:-:S04]  /*c770*/  IMAD.U32 R2, RZ, RZ, UR4 ;  /* 0x00000004ff027e24 */ /* 0x000fc8000f8e00ff */
[----:B------:R-:W-:-:S05]  /*c780*/  IMAD.U32 R3, RZ, RZ, UR5 ;  /* 0x00000005ff037e24 */ /* 0x000fca000f8e00ff */
[----:B------:R-:W2:Y:S02]  /*c790*/  LDG.E R2, desc[UR48][R2.64] ;  /* 0x0000003002027981 */ /* 0x000ea4000c1e1900 */
[----:B--2---:R-:W-:Y:S01]  /*c7a0*/  R2UR UR4, R2 ;  /* 0x00000000020472ca */ /* 0x004fe200000e0000 */
[----:B------:R-:W-:-:S14]  /*c7b0*/  BRA `(.L_x_204) ;  /* 0x0000000000187947 */ /* 0x000fdc0003800000 */
.L_x_203:
[----:B------:R-:W-:Y:S05]  /*c7c0*/  @!P1 BRA `(.L_x_204) ;  /* 0x0000000000149947 */ /* 0x000fea0003800000 */
[----:B------:R-:W2:Y:S04]  /*c7d0*/  LDG.E R0, desc[UR48][R4.64] ;  /* 0x0000003004007981 */ /* 0x000ea8000c1e1900 */
[----:B------:R-:W3:Y:S01]  /*c7e0*/  LDG.E R4, desc[UR48][R4.64+0x4] ;  /* 0x0000043004047981 */ /* 0x000ee2000c1e1900 */
[----:B--2---:R-:W-:Y:S02]  /*c7f0*/  R2UR UR5, R0 ;  /* 0x00000000000572ca */ /* 0x004fe400000e0000 */
[----:B---3--:R-:W-:-:S13]  /*c800*/  R2UR UR4, R4 ;  /* 0x00000000040472ca */ /* 0x008fda00000e0000 */
[----:B------:R-:W-:-:S12]  /*c810*/  UIADD3 UR4, -UR5, UR4, URZ ;  /* 0x0000000405047290 */ /* 0x000fd8000fffe13f */
.L_x_204:
[----:B------:R-:W-:Y:S01]  /*c820*/  UIADD3 UR41, -UR41, UR4, URZ ;  /* 0x0000000429297290 */ /* 0x000fe2000fffe13f */
[----:B------:R-:W-:Y:S03]  /*c830*/  BSSY B7, `(.L_x_205) ;  /* 0x000039e000077945 */ /* 0x000fe60003800000 */
[----:B------:R-:W-:Y:S02]  /*c840*/  UIADD3 UR40, UR41, 0x7f, URZ ;  /* 0x0000007f29287890 */ /* 0x000fe4000fffe03f */
[----:B------:R-:W-:Y:S02]  /*c850*/  ISETP.LT.AND P0, PT, RZ, UR41, PT ;  /* 0x00000029ff007c0c */ /* 0x000fe4000bf01270 */
[----:B------:R-:W-:-:S04]  /*c860*/  USHF.R.S32.HI UR4, URZ, 0x1f, UR40 ;  /* 0x0000001f3f047899 */ /* 0x000fc80008011428 */
[----:B------:R-:W-:-:S07]  /*c870*/  ULEA.HI UR40, UR4, UR40, URZ, 0x7 ;  /* 0x0000002804287291 */ /* 0x000fce000f8f383f */
[----:B------:R-:W-:Y:S05]  /*c880*/  @P0 BRA `(.L_x_206) ;  /* 0x0000000000480947 */ /* 0x000fea0003800000 */
[----:B------:R-:W0:Y:S02]  /*c890*/  S2R R0, SR_TID.X ;  /* 0x0000000000007919 */ /* 0x000e240000002100 */
[----:B0-----:R-:W-:-:S04]  /*c8a0*/  LOP3.LUT R0, R0, 0x7f, RZ, 0xc0, !PT ;  /* 0x0000007f00007812 */ /* 0x001fc800078ec0ff */
[----:B------:R-:W-:-:S13]  /*c8b0*/  ISETP.NE.AND P0, PT, R0, RZ, PT ;  /* 0x000000ff0000720c */ /* 0x000fda0003f05270 */
[----:B------:R-:W-:Y:S05]  /*c8c0*/  @P0 BRA `(.L_x_207) ;  /* 0x0000003800500947 */ /* 0x000fea0003800000 */
[----:B------:R-:W0:Y:S01]  /*c8d0*/  S2R R3, SR_LANEID ;  /* 0x0000000000037919 */ /* 0x000e220000000000 */
[----:B------:R-:W-:Y:S02]  /*c8e0*/  VOTEU.ANY UR4, UPT, PT ;  /* 0x0000000000047886 */ /* 0x000fe400038e0100 */
[----:B------:R-:W0:Y:S08]  /*c8f0*/  FLO.U32 R0, UR4 ;  /* 0x0000000400007d00 */ /* 0x000e3000080e0000 */
[----:B------:R-:W2:Y:S01]  /*c900*/  POPC R5, UR4 ;  /* 0x0000000400057d09 */ /* 0x000ea20008000000 */
[----:B0-----:R-:W-:-:S02]  /*c910*/  ISETP.EQ.U32.AND P0, PT, R0, R3, PT ;  /* 0x000000030000720c */ /* 0x001fc40003f02070 */
[----:B------:R-:W2:Y:S11]  /*c920*/  LDC.64 R2, c[0x0][0xc60] ;  /* 0x00031800ff027b82 */ /* 0x000eb60000000a00 */
[----:B--2---:R-:W2:Y:S01]  /*c930*/  @P0 ATOMG.E.ADD.STRONG.GPU PT, R3, desc[UR48][R2.64], R5 ;  /* 0x00000005020309a8 */ /* 0x004ea200081ee1f0 */
[----:B------:R-:W0:Y:S02]  /*c940*/  S2R R4, SR_LTMASK ;  /* 0x0000000000047919 */ /* 0x000e240000003900 */
[----:B0-----:R-:W-:-:S04]  /*c950*/  LOP3.LUT R4, R4, UR4, RZ, 0xc0, !PT ;  /* 0x0000000404047c12 */ /* 0x001fc8000f8ec0ff */
[----:B------:R-:W0:Y:S01]  /*c960*/  POPC R7, R4 ;  /* 0x0000000400077309 */ /* 0x000e220000000000 */
[----:B--2---:R-:W0:Y:S02]  /*c970*/  SHFL.IDX PT, R0, R3, R0, 0x1f ;  /* 0x00001f0003007589 */ /* 0x004e2400000e0000 */
[----:B0-----:R-:W-:-:S05]  /*c980*/  IADD3 R0, R0, UR43, R7 ;  /* 0x0000002b00007c10 */ /* 0x001fca000fffe007 */
[----:B------:R0:W-:Y:S01]  /*c990*/  STL [R1+0x20], R0 ;  /* 0x0000200001007387 */ /* 0x0001e20000100800 */
[----:B------:R-:W-:Y:S05]  /*c9a0*/  BRA `(.L_x_207) ;  /* 0x0000003800187947 */ /* 0x000fea0003800000 */
.L_x_206:
[----:B------:R-:W-:Y:S01]  /*c9b0*/  VIADD R0, R19, 0x28400 ;  /* 0x0002840013007836 */ /* 0x000fe20000000000 */
[----:B------:R-:W-:Y:S04]  /*c9c0*/  BSSY B6, `(.L_x_208) ;  /* 0x0000013000067945 */ /* 0x000fe80003800000 */
[----:B------:R-:W-:-:S13]  /*c9d0*/  LOP3.LUT P0, RZ, R0, 0x3ff, RZ, 0xc0, !PT ;  /* 0x000003ff00ff7812 */ /* 0x000fda000780c0ff */
[----:B------:R-:W-:Y:S05]  /*c9e0*/  @!P0 BRA `(.L_x_209) ;  /* 0x0000000000408947 */ /* 0x000fea0003800000 */
[----:B------:R-:W-:Y:S01]  /*c9f0*/  MOV R2, 0x0 ;  /* 0x0000000000027802 */ /* 0x000fe20000000f00 */
        /* <DEDUP_REMOVED lines=14> */
[----:B01----:R-:W-:Y:S05]  /*cae0*/  CALL.ABS.NOINC R2 ;  /* 0x0000000002007343 */ /* 0x003fea0003c00000 */
.L_x_209:
[----:B------:R-:W-:Y:S05]  /*caf0*/  BSYNC B6 ;  /* 0x0000000000067941 */ /* 0x000fea0003800000 */
.L_x_208:
[----:B------:R-:W2:Y:S01]  /*cb00*/  LDL.LU R16, [R1+0x14] ;  /* 0x0000140001107983 */ /* 0x000ea20000300800 */
[----:B------:R-:W-:Y:S01]  /*cb10*/  VIADD R0, R19, 0x10400 ;  /* 0x0001040013007836 */ /* 0x000fe20000000000 */
[----:B------:R-:W-:Y:S04]  /*cb20*/  BSSY B6, `(.L_x_210) ;  /* 0x0000016000067945 */ /* 0x000fe80003800000 */
[----:B------:R-:W-:Y:S02]  /*cb30*/  LOP3.LUT P0, RZ, R0, 0x3ff, RZ, 0xc0, !PT ;  /* 0x000003ff00ff7812 */ /* 0x000fe4000780c0ff */
[----:B--2---:R-:W-:-:S11]  /*cb40*/  LOP3.LUT R16, R16, 0xfffffffe, RZ, 0xc0, !PT ;  /* 0xfffffffe10107812 */ /* 0x004fd600078ec0ff */
[----:B------:R-:W-:-:S05]  /*cb50*/  @P0 LOP3.LUT R16, R16, 0x1, RZ, 0xfc, !PT ;  /* 0x0000000110100812 */ /* 0x000fca00078efcff */
[----:B------:R0:W-:Y:S01]  /*cb60*/  STL [R1+0x14], R16 ;  /* 0x0000141001007387 */ /* 0x0001e20000100800 */
[----:B------:R-:W-:Y:S05]  /*cb70*/  @!P0 BRA `(.L_x_211) ;  /* 0x0000000000408947 */ /* 0x000fea0003800000 */
[----:B------:R-:W-:Y:S01]  /*cb80*/  MOV R2, 0x0 ;  /* 0x0000000000027802 */ /* 0x000fe20000000f00 */
[----:B------:R-:W-:Y:S01]  /*cb90*/  ULDC.64 UR6, c[0x4][0xc0] ;  /* 0x0100300000067ab9 */ /* 0x000fe20000000a00 */
[----:B------:R-:W-:Y:S01]  /*cba0*/  ULDC.64 UR8, c[0x4][0xc8] ;  /* 0x0100320000087ab9 */ /* 0x000fe20000000a00 */
[----:B------:R-:W-:Y:S01]  /*cbb0*/  ULDC.64 UR4, c[0x4][0x10] ;  /* 0x0100040000047ab9 */ /* 0x000fe20000000a00 */
[----:B------:R-:W-:Y:S02]  /*cbc0*/  IMAD.U32 R4, RZ, RZ, UR6 ;  /* 0x00000006ff047e24 */ /* 0x000fe4000f8e00ff */
[----:B------:R-:W2:Y:S01]  /*cbd0*/  LDC.64 R2, c[0x4][R2] ;  /* 0x0100000002027b82 */ /* 0x000ea20000000a00 */
        /* <DEDUP_REMOVED lines=9> */
[----:B012---:R-:W-:Y:S05]  /*cc70*/  CALL.ABS.NOINC R2 ;  /* 0x0000000002007343 */ /* 0x007fea0003c00000 */
.L_x_211:
[----:B------:R-:W-:Y:S05]  /*cc80*/  BSYNC B6 ;  /* 0x0000000000067941 */ /* 0x000fea0003800000 */
.L_x_210:
        /* <DEDUP_REMOVED lines=20> */
.L_x_213:
[----:B------:R-:W-:Y:S05]  /*cdd0*/  BSYNC B6 ;  /* 0x0000000000067941 */ /* 0x000fea0003800000 */
.L_x_212:
[----:B------:R-:W-:Y:S01]  /*cde0*/  LOP3.LUT P6, RZ, R16, 0x1, RZ, 0xc0, !PT ;  /* 0x0000000110ff7812 */ /* 0x000fe200078cc0ff */
[----:B------:R-:W-:-:S12]  /*cdf0*/  BSSY B6, `(.L_x_214) ;  /* 0x0000012000067945 */ /* 0x000fd80003800000 */
        /* <DEDUP_REMOVED lines=17> */
.L_x_215:
[----:B------:R-:W-:Y:S05]  /*cf10*/  BSYNC B6 ;  /* 0x0000000000067941 */ /* 0x000fea0003800000 */
.L_x_214:
[----:B------:R-:W2:Y:S01]  /*cf20*/  LDL R18, [R1+0x8] ;  /* 0x0000080001127983 */ /* 0x000ea20000100800 */
[----:B------:R-:W-:Y:S02]  /*cf30*/  ULDC.64 UR4, c[0x0][0x9f8] ;  /* 0x00027e0000047ab9 */ /* 0x000fe40000000a00 */
[----:B------:R-:W-:-:S04]  /*cf40*/  UISETP.NE.U32.AND UP0, UPT, UR4, URZ, UPT ;  /* 0x0000003f0400728c */ /* 0x000fc8000bf05070 */
[----:B------:R-:W-:-:S06]  /*cf50*/  UISETP.NE.AND.EX UP0, UPT, UR5, URZ, UPT, UP0 ;  /* 0x0000003f0500728c */ /* 0x000fcc000bf05300 */
[----:B------:R-:W-:-:S05]  /*cf60*/  PLOP3.LUT P0, PT, PT, PT, UP0, 0x80, 0x0 ;  /* 0x000000000000781c */ /* 0x000fca0003f0f008 */
[----:B------:R-:W-:-:S04]  /*cf70*/  @UP0 UIADD3 UR4, UP1, UR47, UR4, URZ ;  /* 0x000000042f040290 */ /* 0x000fc8000ff3e03f */
[----:B------:R-:W-:Y:S02]  /*cf80*/  @UP0 UIADD3.X UR5, UR51, UR5, URZ, UP1, !UPT ;  /* 0x0000000533050290 */ /* 0x000fe40008ffe43f */
[----:B------:R-:W-:-:S04]  /*cf90*/  IMAD.U32 R2, RZ, RZ, UR4 ;  /* 0x00000004ff027e24 */ /* 0x000fc8000f8e00ff */
[----:B------:R-:W-:Y:S01]  /*cfa0*/  IMAD.U32 R3, RZ, RZ, UR5 ;  /* 0x00000005ff037e24 */ /* 0x000fe2000f8e00ff */
[----:B------:R-:W3:Y:S01]  /*cfb0*/  S2R R0, SR_TID.X ;  /* 0x0000000000007919 */ /* 0x000ee20000002100 */
[----:B------:R-:W-:-:S03]  /*cfc0*/  ULDC.64 UR4, c[0x0][0xa08] ;  /* 0x0002820000047ab9 */ /* 0x000fc60000000a00 */
[----:B--2---:R2:W4:Y:S01]  /*cfd0*/  @P0 LDG.E R18, desc[UR48][R2.64] ;  /* 0x0000003002120981 */ /* 0x004522000c1e1900 */
[----:B---3--:R-:W-:-:S04]  /*cfe0*/  SHF.R.U32.HI R0, RZ, 0x5, R0 ;  /* 0x00000005ff007819 */ /* 0x008fc80000011600 */
[----:B------:R-:W-:Y:S01]  /*cff0*/  LOP3.LUT R0, R0, 0x3, RZ, 0xc0, !PT ;  /* 0x0000000300007812 */ /* 0x000fe200078ec0ff */
[----:B--2---:R-:W2:Y:S01]  /*d000*/  LDC.64 R2, c[0x0][0x418] ;  /* 0x00010600ff027b82 */ /* 0x004ea20000000a00 */
[----:B----4-:R-:W-:Y:S01]  /*d010*/  SHF.R.S32.HI R8, RZ, 0x1f, R18 ;  /* 0x0000001fff087819 */ /* 0x010fe20000011412 */
[----:B------:R3:W-:Y:S01]  /*d020*/  @P0 STL [R1+0x8], R18 ;  /* 0x0000081201000387 */ /* 0x0007e20000100800 */
[----:B--2---:R-:W-:Y:S01]  /*d030*/  LOP3.LUT P0, RZ, R2, UR4, RZ, 0xfc, !PT ;  /* 0x0000000402ff7c12 */ /* 0x004fe2000f80fcff */
[----:B------:R-:W-:Y:S02]  /*d040*/  UMOV UR4, 0xffffffff ;  /* 0xffffffff00047882 */ /* 0x000fe40000000000 */
[----:B------:R3:W-:Y:S01]  /*d050*/  STL [R1+0x18], R8 ;  /* 0x0000180801007387 */ /* 0x0007e20000100800 */
[----:B------:R-:W-:-:S04]  /*d060*/  LOP3.LUT P0, RZ, R3, UR5, RZ, 0xfc, P0 ;  /* 0x0000000503ff7c12 */ /* 0x000fc8000800fcff */
[----:B0-----:R-:W-:Y:S01]  /*d070*/  SEL R16, R18, RZ, !P0 ;  /* 0x000000ff12107207 */ /* 0x001fe20004000000 */
[----:B------:R-:W-:Y:S08]  /*d080*/  BRA.DIV UR4, `(.L_x_216) ;  /* 0x0000004204687947 */ /* 0x000ff0000b800000 */
[----:B------:R0:W2:Y:S02]  /*d090*/  SHFL.IDX PT, R14, R0, RZ, 0x1f ;  /* 0x00001fff000e7589 */ /* 0x0000a400000e0000 */
.L_x_291:
[----:B0-----:R-:W4:Y:S01]  /*d0a0*/  LDL.LU R0, [R1+0x14] ;  /* 0x0000140001007983 */ /* 0x001f220000300800 */
[----:B------:R-:W-:Y:S02]  /*d0b0*/  PLOP3.LUT P1, PT, PT, PT, PT, 0x8, 0x0 ;  /* 0x000000000000781c */ /* 0x000fe40003f2e170 */
[----:B--2---:R-:W-:Y:S02]  /*d0c0*/  ISETP.NE.AND P0, PT, R14, RZ, PT ;  /* 0x000000ff0e00720c */ /* 0x004fe40003f05270 */
[----:B----4-:R-:W-:-:S09]  /*d0d0*/  LOP3.LUT R0, R0, 0xfffffffe, RZ, 0xc0, !PT ;  /* 0xfffffffe00007812 */ /* 0x010fd200078ec0ff */
[----:B------:R-:W-:-:S05]  /*d0e0*/  @P1 LOP3.LUT R0, R0, 0x1, RZ, 0xfc, !PT ;  /* 0x0000000100001812 */ /* 0x000fca00078efcff */
[----:B------:R0:W-:Y:S01]  /*d0f0*/  STL [R1+0x14], R0 ;  /* 0x0000140001007387 */ /* 0x0001e20000100800 */
[----:B------:R-:W-:Y:S05]  /*d100*/  @P0 BRA `(.L_x_217) ;  /* 0x0000000400940947 */ /* 0x000fea0003800000 */
[----:B------:R-:W-:-:S06]  /*d110*/  ULEA.HI.SX32 UR4, UR40, 0xffffffff, 0x19 ;  /* 0xffffffff28047891 */ /* 0x000fcc000f8fca3f */
[----:B0-----:R-:W-:Y:S01]  /*d120*/  IMAD.U32 R0, RZ, RZ, UR4 ;  /* 0x00000004ff007e24 */ /* 0x001fe2000f8e00ff */
[----:B------:R-:W-:-:S03]  /*d130*/  UMOV UR4, 0xffffffff ;  /* 0xffffffff00047882 */ /* 0x000fc60000000000 */
[----:B------:R-:W-:Y:S05]  /*d140*/  BRA.DIV UR4, `(.L_x_218) ;  /* 0x0000004204587947 */ /* 0x000fea000b800000 */
[----:B------:R-:W-:-:S13]  /*d150*/  ELECT P6, URZ, PT ;  /* 0x00000000003f782f */ /* 0x000fda00038c0000 */
.L_x_294:
[----:B------:R-:W-:Y:S05]  /*d160*/  @!P6 BRA `(.L_x_217) ;  /* 0x00000004007ce947 */ /* 0x000fea0003800000 */
[----:B------:R-:W-:-:S04]  /*d170*/  ISETP.NE.U32.AND P0, PT, R2, RZ, PT ;  /* 0x000000ff0200720c */ /* 0x000fc80003f05070 */
[----:B------:R-:W-:-:S13]  /*d180*/  ISETP.NE.AND.EX P0, PT, R3, RZ, PT, P0 ;  /* 0x000000ff0300720c */ /* 0x000fda0003f05300 */
[----:B------:R-:W-:Y:S05]  /*d190*/  @!P0 BRA `(.L_x_219) ;  /* 0x0000000000448947 */ /* 0x000fea0003800000 */
[----:B------:R-:W0:Y:S01]  /*d1a0*/  LDC R7, c[0x0][0x43c] ;  /* 0x00010f00ff077b82 */ /* 0x000e220000000800 */
[----:B------:R-:W-:Y:S01]  /*d1b0*/  ULDC.64 UR4, c[0x0][0x428] ;  /* 0x00010a0000047ab9 */ /* 0x000fe20000000a00 */
[----:B0-----:R-:W-:-:S13]  /*d1c0*/  ISETP.NE.AND P0, PT, R7, 0x1, PT ;  /* 0x000000010700780c */ /* 0x001fda0003f05270 */
[----:B------:R-:W0:Y:S02]  /*d1d0*/  @P0 LDC.64 R4, c[0x0][0x440] ;  /* 0x00011000ff040b82 */ /* 0x000e240000000a00 */
[----:B0-----:R-:W-:-:S04]  /*d1e0*/  @P0 IMAD.HI.U32 R6, R0, R4, RZ ;  /* 0x0000000400060227 */ /* 0x001fc800078e00ff */
        /* <DEDUP_REMOVED lines=12> */
.L_x_219:
[----:B------:R-:W2:Y:S04]  /*d2b0*/  LDL R4, [R1] ;  /* 0x0000000001047983 */ /* 0x000ea80000100800 */
[----:B0-----:R-:W4:Y:S01]  /*d2c0*/  LDL R3, [R1+0x4] ;  /* 0x0000040001037983 */ /* 0x001f220000100800 */
[----:B------:R-:W0:Y:S02]  /*d2d0*/  S2R R2, SR_TID.X ;  /* 0x0000000000027919 */ /* 0x000e240000002100 */
[----:B0-----:R-:W-:-:S04]  /*d2e0*/  LOP3.LUT R2, R2, 0x7f, RZ, 0xc0, !PT ;  /* 0x0000007f02027812 */ /* 0x001fc800078ec0ff */
[----:B------:R-:W-:Y:S01]  /*d2f0*/  ISETP.NE.AND P1, PT, R2, RZ, PT ;  /* 0x000000ff0200720c */ /* 0x000fe20003f25270 */
[----:B--2---:R-:W-:Y:S01]  /*d300*/  IMAD R4, R4, 0x8, R19 ;  /* 0x0000000804047824 */ /* 0x004fe200078e0213 */
[----:B----4-:R-:W-:-:S04]  /*d310*/  SHF.L.U32 R3, R3, 0x1f, RZ ;  /* 0x0000001f03037819 */ /* 0x010fc800000006ff */
[----:B------:R-:W0:Y:S02]  /*d320*/  SYNCS.PHASECHK.TRANS64.TRYWAIT P0, [R4+URZ+0x38880], R3 ;  /* 0x03888003040075a7 */ /* 0x000e24000800017f */
[----:B0-----:R-:W-:Y:S05]  /*d330*/  @!P0 BRA `(.L_x_220) ;  /* 0x0000003c00fc8947 */ /* 0x001fea0003800000 */
.L_x_295:
        /* <DEDUP_REMOVED lines=8> */
.L_x_221:
[----:B------:R-:W2:Y:S01]  /*d3c0*/  LDL R2, [R1] ;  /* 0x0000000001027983 */ /* 0x000ea20000100800 */
[----:B------:R-:W-:Y:S01]  /*d3d0*/  R2UR UR33, R4 ;  /* 0x00000000042172ca */ /* 0x000fe200000e0000 */
[----:B------:R-:W-:Y:S01]  /*d3e0*/  UIADD3 UR4, UP0, UR52, 0x470, URZ ;  /* 0x0000047034047890 */ /* 0x000fe2000ff1e03f */
[----:B------:R-:W-:Y:S01]  /*d3f0*/  LEA R0, R0, UR42, 0x7 ;  /* 0x0000002a00007c11 */ /* 0x000fe2000f8e38ff */
[----:B------:R-:W-:Y:S01]  /*d400*/  UMOV UR6, 0x0 ;  /* 0x0000000000067882 */ /* 0x000fe20000000000 */
[----:B-----5:R-:W-:Y:S01]  /*d410*/  R2UR UR37, R16 ;  /* 0x00000000102572ca */ /* 0x020fe200000e0000 */
[----:B------:R-:W-:Y:S01]  /*d420*/  UIADD3.X UR5, URZ, UR53, URZ, UP0, !UPT ;  /* 0x000000353f057290 */ /* 0x000fe200087fe43f */
[----:B------:R-:W-:Y:S01]  /*d430*/  R2UR UR35, R0 ;  /* 0x00000000002372ca */ /* 0x000fe200000e0000 */
[----:B------:R-:W-:Y:S01]  /*d440*/  UMOV UR7, 0x14f00000 ;  /* 0x14f0000000077882 */ /* 0x000fe20000000000 */
[----:B------:R-:W-:Y:S01]  /*d450*/  UMOV UR34, URZ ;  /* 0x0000003f00227c82 */ /* 0x000fe20008000000 */
[----:B------:R-:W-:Y:S01]  /*d460*/  UMOV UR10, 0x80 ;  /* 0x00000080000a7882 */ /* 0x000fe20000000000 */
[----:B------:R-:W-:-:S03]  /*d470*/  UMOV UR12, UR36 ;  /* 0x00000024000c7c82 */ /* 0x000fc60008000000 */
[----:B------:R-:W-:-:S04]  /*d480*/  UIADD3 UR33, UR33, 0x38870, URZ ;  /* 0x0003887021217890 */ /* 0x000fc8000fffe03f */
[----:B------:R-:W-:Y:S02]  /*d490*/  UMOV UR13, UR37 ;  /* 0x00000025000d7c82 */ /* 0x000fe40008000000 */
[----:B------:R-:W-:Y:S01]  /*d4a0*/  UMOV UR11, UR35 ;  /* 0x00000023000b7c82 */ /* 0x000fe20008000000 */
[----:B------:R-:W-:Y:S01]  /*d4b0*/  UMOV UR9, UR33 ;  /* 0x0000002100097c82 */ /* 0x000fe20008000000 */
[----:B--2---:R-:W-:-:S05]  /*d4c0*/  IMAD R2, R2, 0x8000, R19 ;  /* 0x0000800002027824 */ /* 0x004fca00078e0213 */
[----:B------:R-:W-:-:S13]  /*d4d0*/  R2UR UR8, R2 ;  /* 0x00000000020872ca */ /* 0x000fda00000e0000 */
[----:B------:R-:W-:Y:S02]  /*d4e0*/  UIADD3 UR32, UR8, 0x10400, URZ ;  /* 0x0001040008207890 */ /* 0x000fe4000fffe03f */
[----:B------:R-:W-:-:S07]  /*d4f0*/  UIADD3 UR8, UR8, 0x14400, URZ ;  /* 0x0001440008087890 */ /* 0x000fce000fffe03f */
[----:B------:R2:W-:Y:S02]  /*d500*/  UTMALDG.4D [UR32], [UR4], desc[UR6] ;  /* 0x00000620040075b4 */ /* 0x0005e40008019000 */
[----:B------:R2:W-:Y:S01]  /*d510*/  UTMALDG.4D [UR8], [UR4], desc[UR6] ;  /* 0x00000608040075b4 */ /* 0x0005e20008019000 */
[----:B------:R-:W4:Y:S02]  /*d520*/  SYNCS.PHASECHK.TRANS64.TRYWAIT P0, [R4+URZ+0x38840], R3 ;  /* 0x03884003040075a7 */ /* 0x000f24000800017f */
[----:B--2-4-:R-:W-:Y:S05]  /*d530*/  @!P0 BRA `(.L_x_222) ;  /* 0x0000003c00908947 */ /* 0x014fea0003800000 */
.L_x_296:
[----:B------:R-:W-:Y:S05]  /*d540*/  @P1 BRA `(.L_x_223) ;  /* 0x00000000001c1947 */ /* 0x000fea0003800000 */
[----:B------:R-:W4:Y:S01]  /*d550*/  S2R R5, SR_TID.X ;  /* 0x0000000000057919 */ /* 0x000f220000002100 */
[----:B0-2---:R-:W-:-:S04]  /*d560*/  IMAD.MOV.U32 R3, RZ, RZ, 0x8000 ;  /* 0x00008000ff037424 */ /* 0x005fc800078e00ff */
[----:B------:R0:W-:Y:S01]  /*d570*/  SYNCS.ARRIVE.TRANS64 RZ, [R4+URZ+0x38830], R3 ;  /* 0x0388300304ff79a7 */ /* 0x0001e2000800003f */
[----:B----4-:R-:W-:-:S04]  /*d580*/  LOP3.LUT R5, R5, 0x1f, RZ, 0xc0, !PT ;  /* 0x0000001f05057812 */ /* 0x010fc800078ec0ff */
[----:B------:R-:W-:-:S13]  /*d590*/  ISETP.NE.AND P0, PT, R5, RZ, PT ;  /* 0x000000ff0500720c */ /* 0x000fda0003f05270 */
[----:B0-----:R-:W-:Y:S05]  /*d5a0*/  @!P0 BRA `(.L_x_223) ;  /* 0x0000000000048947 */ /* 0x001fea0003800000 */
[----:B------:R-:W-:Y:S01]  /*d5b0*/  BPT.TRAP 0x1 ;  /* 0x000000040000795c */ /* 0x000fe20000300000 */
.L_x_223:
[----:B0-2---:R-:W2:Y:S01]  /*d5c0*/  LDL.LU R3, [R1+0x14] ;  /* 0x0000140001037983 */ /* 0x005ea20000300800 */
        /* <DEDUP_REMOVED lines=25> */
.L_x_217:
[----:B------:R-:W-:Y:S05]  /*d760*/  WARPSYNC.ALL ;  /* 0x0000000000007948 */ /* 0x000fea0003800000 */
[----:B0-----:R-:W-:Y:S01]  /*d770*/  VIADD R0, R19, 0x20400 ;  /* 0x0002040013007836 */ /* 0x001fe20000000000 */
[----:B----4-:R-:W-:Y:S01]  /*d780*/  USHF.R.S32.HI UR4, URZ, 0x1f, UR54 ;  /* 0x0000001f3f047899 */ /* 0x010fe20008011436 */
[----:B------:R-:W-:Y:S01]  /*d790*/  BAR.SYNC.DEFER_BLOCKING 0x8, 0x180 ;  /* 0x0206000000007b1d */ /* 0x000fe20000010000 */
[----:B------:R-:W-:Y:S02]  /*d7a0*/  USHF.R.S32.HI UR47, URZ, 0x1f, UR36 ;  /* 0x0000001f3f2f7899 */ /* 0x000fe40008011424 */
[----:B------:R-:W-:-:S03]  /*d7b0*/  LOP3.LUT P0, RZ, R0, 0x3ff, RZ, 0xc0, !PT ;  /* 0x000003ff00ff7812 */ /* 0x000fc6000780c0ff */
[----:B------:R-:W-:Y:S01]  /*d7c0*/  ULDC.64 UR6, c[0x0][0x298] ;  /* 0x0000a60000067ab9 */ /* 0x000fe20000000a00 */
[----:B------:R-:W-:Y:S01]  /*d7d0*/  ULDC.64 UR8, c[0x0][0xa00] ;  /* 0x0002800000087ab9 */ /* 0x000fe20000000a00 */
[----:B------:R-:W-:Y:S01]  /*d7e0*/  UIMAD UR4, UR4, UR6, URZ ;  /* 0x00000006040472a4 */ /* 0x000fe2000f8e023f */
[----:B------:R-:W-:Y:S01]  /*d7f0*/  BSSY B6, `(.L_x_224) ;  /* 0x0000019000067945 */ /* 0x000fe20003800000 */
[----:B------:R-:W-:Y:S02]  /*d800*/  UISETP.NE.U32.AND UP0, UPT, UR8, URZ, UPT ;  /* 0x0000003f0800728c */ /* 0x000fe4000bf05070 */
[----:B------:R-:W-:Y:S02]  /*d810*/  UIMAD.WIDE.U32 UR56, UR54, UR6, URZ ;  /* 0x00000006363872a5 */ /* 0x000fe4000f8e003f */
[----:B------:R-:W-:Y:S02]  /*d820*/  UIMAD UR4, UR54, UR7, UR4 ;  /* 0x00000007360472a4 */ /* 0x000fe4000f8e0204 */
[----:B------:R-:W-:-:S02]  /*d830*/  UISETP.NE.AND.EX UP0, UPT, UR9, URZ, UPT, UP0 ;  /* 0x0000003f0900728c */ /* 0x000fc4000bf05300 */
[----:B------:R-:W-:Y:S02]  /*d840*/  UIADD3 UR51, UR57, UR4, URZ ;  /* 0x0000000439337290 */ /* 0x000fe4000fffe03f */
[----:B------:R-:W-:Y:S02]  /*d850*/  USEL UR46, UR46, URZ, !UP0 ;  /* 0x0000003f2e2e7287 */ /* 0x000fe4000c000000 */
[----:B------:R-:W-:Y:S01]  /*d860*/  USEL UR37, UR50, URZ, !UP0 ;  /* 0x0000003f32257287 */ /* 0x000fe2000c000000 */
[----:B------:R-:W-:Y:S11]  /*d870*/  @!P0 BRA `(.L_x_225) ;  /* 0x0000000000408947 */ /* 0x000ff60003800000 */
        /* <DEDUP_REMOVED lines=11> */
[----:B---3--:R-:W-:Y:S02]  /*d930*/  IMAD.MOV.U32 R8, RZ, RZ, 0x70 ;  /* 0x00000070ff087424 */ /* 0x008fe400078e00ff */
[----:B------:R-:W-:Y:S02]  /*d940*/  IMAD.MOV.U32 R12, RZ, RZ, 0x1 ;  /* 0x00000001ff0c7424 */ /* 0x000fe400078e00ff */
[----:B------:R-:W-:-:S07]  /*d950*/  IMAD.MOV.U32 R13, RZ, RZ, RZ ;  /* 0x000000ffff0d7224 */ /* 0x000fce00078e00ff */
[----:B------:R-:W-:-:S07]  /*d960*/  LEPC R20, `(.L_x_225) ;  /* 0x000000001014794e */ /* 0x000fce0000000000 */
[----:B01----:R-:W-:Y:S05]  /*d970*/  CALL.ABS.NOINC R2 ;  /* 0x0000000002007343 */ /* 0x003fea0003c00000 */
.L_x_225:
[----:B------:R-:W-:Y:S05]  /*d980*/  BSYNC B6 ;  /* 0x0000000000067941 */ /* 0x000fea0003800000 */
.L_x_224:
[----:B------:R-:W2:Y:S01]  /*d990*/  LDL.LU R3, [R1+0x24] ;  /* 0x0000240001037983 */ /* 0x000ea20000300800 */
[----:B------:R-:W0:Y:S01]  /*d9a0*/  LDC R6, c[0x0][0x448] ;  /* 0x00011200ff067b82 */ /* 0x000e220000000800 */
[----:B------:R-:W-:Y:S02]  /*d9b0*/  ULDC.64 UR8, c[0x0][0x2d8] ;  /* 0x0000b60000087ab9 */ /* 0x000fe40000000a00 */
[----:B------:R4:W5:Y:S01]  /*d9c0*/  LDL R9, [R1+0x2c] ;  /* 0x00002c0001097983 */ /* 0x0009620000100800 */
[----:B------:R-:W1:Y:S01]  /*d9d0*/  S2R R2, SR_TID.X ;  /* 0x0000000000027919 */ /* 0x000e620000002100 */
[----:B---3--:R-:W3:Y:S01]  /*d9e0*/  S2R R18, SR_TID.X ;  /* 0x0000000000127919 */ /* 0x008ee20000002100 */
[----:B0-----:R-:W-:-:S13]  /*d9f0*/  ISETP.NE.AND P0, PT, R6, 0x1, PT ;  /* 0x000000010600780c */ /* 0x001fda0003f05270 */
[----:B------:R-:W0:Y:S01]  /*da00*/  @P0 LDC R0, c[0x0][0x450] ;  /* 0x00011400ff000b82 */ /* 0x000e220000000800 */
[----:B-1----:R-:W-:-:S04]  /*da10*/  LOP3.LUT R2, R2, 0x7f, RZ, 0xc0, !PT ;  /* 0x0000007f02027812 */ /* 0x002fc800078ec0ff */
[----:B------:R-:W-:Y:S01]  /*da20*/  SHF.R.U32.HI R2, RZ, 0x3, R2 ;  /* 0x00000003ff027819 */ /* 0x000fe20000011602 */
[----:B---3--:R-:W-:-:S05]  /*da30*/  IMAD.SHL.U32 R18, R18, 0x10, RZ ;  /* 0x0000001012127824 */ /* 0x008fca00078e00ff */
[----:B------:R-:W-:Y:S02]  /*da40*/  LOP3.LUT R18, R2, 0x70, R18, 0xf8, !PT ;  /* 0x0000007002127812 */ /* 0x000fe400078ef812 */
[----:B------:R-:W1:Y:S01]  /*da50*/  @P0 LDC R2, c[0x0][0x44c] ;  /* 0x00011300ff020b82 */ /* 0x000e620000000800 */
[----:B------:R-:W-:Y:S01]  /*da60*/  UIMAD UR6, UR47, UR8, URZ ;  /* 0x000000082f0672a4 */ /* 0x000fe2000f8e023f */
[----:B------:R-:W3:Y:S01]  /*da70*/  S2R R7, SR_TID.X ;  /* 0x0000000000077919 */ /* 0x000ee20000002100 */
[----:B------:R-:W-:Y:S02]  /*da80*/  UMOV UR50, UR56 ;  /* 0x0000003800327c82 */ /* 0x000fe40008000000 */
[----:B------:R-:W-:Y:S02]  /*da90*/  UIMAD.WIDE.U32 UR4, UR36, UR8, UR50 ;  /* 0x00000008240472a5 */ /* 0x000fe4000f8e0032 */
[----:B------:R-:W-:-:S03]  /*daa0*/  UIMAD UR6, UR36, UR9, UR6 ;  /* 0x00000009240672a4 */ /* 0x000fc6000f8e0206 */
[----:B------:R-:W-:Y:S01]  /*dab0*/  ULDC.64 UR8, c[0x0][0x2e0] ;  /* 0x0000b80000087ab9 */ /* 0x000fe20000000a00 */
[----:B------:R-:W-:Y:S02]  /*dac0*/  UIADD3 UR5, UR5, UR6, URZ ;  /* 0x0000000605057290 */ /* 0x000fe4000fffe03f */
[----:B------:R-:W-:Y:S02]  /*dad0*/  UIMAD UR6, UR37, UR8, URZ ;  /* 0x00000008250672a4 */ /* 0x000fe4000f8e023f */
[----:B------:R-:W-:Y:S02]  /*dae0*/  UIMAD.WIDE.U32 UR4, UR46, UR8, UR4 ;  /* 0x000000082e0472a5 */ /* 0x000fe4000f8e0004 */
[----:B------:R-:W-:-:S03]  /*daf0*/  UIMAD UR6, UR46, UR9, UR6 ;  /* 0x000000092e0672a4 */ /* 0x000fc6000f8e0206 */
[----:B------:R-:W-:Y:S01]  /*db00*/  ULDC.64 UR8, c[0x0][0x2d0] ;  /* 0x0000b40000087ab9 */ /* 0x000fe20000000a00 */
[----:B------:R-:W-:Y:S01]  /*db10*/  UIADD3 UR5, UR5, UR6, URZ ;  /* 0x0000000605057290 */ /* 0x000fe2000fffe03f */
[----:B---3--:R-:W-:-:S05]  /*db20*/  IMAD.SHL.U32 R7, R7, 0x10, RZ ;  /* 0x0000001007077824 */ /* 0x008fca00078e00ff */
[----:B------:R-:W-:-:S04]  /*db30*/  LOP3.LUT R7, R7, 0x70, RZ, 0xc0, !PT ;  /* 0x0000007007077812 */ /* 0x000fc800078ec0ff */
[----:B------:R-:W-:Y:S01]  /*db40*/  LOP3.LUT R7, R7, 0x80, RZ, 0xfc, !PT ;  /* 0x0000008007077812 */ /* 0x000fe200078efcff */
[----:B--2---:R-:W-:-:S05]  /*db50*/  IMAD.SHL.U32 R5, R3, 0x80, RZ ;  /* 0x0000008003057824 */ /* 0x004fca00078e00ff */
[----:B------:R-:W-:Y:S02]  /*db60*/  LOP3.LUT R3, R18, R5, RZ, 0xfc, !PT ;  /* 0x0000000512037212 */ /* 0x000fe400078efcff */
[----:B------:R-:W2:Y:S03]  /*db70*/  S2R R18, SR_TID.X ;  /* 0x0000000000127919 */ /* 0x000ea60000002100 */
[----:B-1----:R-:W-:-:S04]  /*db80*/  @P0 IMAD.HI.U32 R4, R3, R2, RZ ;  /* 0x0000000203040227 */ /* 0x002fc800078e00ff */
[----:B------:R-:W-:Y:S01]  /*db90*/  IMAD.MOV.U32 R2, RZ, RZ, R3 ;  /* 0x000000ffff027224 */ /* 0x000fe200078e0003 */
[----:B0-----:R-:W-:-:S04]  /*dba0*/  @P0 SHF.R.U32.HI R2, RZ, R0, R4 ;  /* 0x00000000ff020219 */ /* 0x001fc80000011604 */
[--C-:B------:R-:W-:Y:S01]  /*dbb0*/  SHF.R.S32.HI R4, RZ, 0x1f, R2.reuse ;  /* 0x0000001fff047819 */ /* 0x100fe20000011402 */
[----:B------:R-:W-:-:S04]  /*dbc0*/  IMAD.MOV R0, RZ, RZ, -R2 ;  /* 0x000000ffff007224 */ /* 0x000fc800078e0a02 */
[----:B------:R-:W-:Y:S02]  /*dbd0*/  IMAD R0, R6, R0, R3 ;  /* 0x0000000006007224 */ /* 0x000fe400078e0203 */
[----:B------:R-:W-:Y:S02]  /*dbe0*/  IMAD R4, R4, UR8, RZ ;  /* 0x0000000804047c24 */ /* 0x000fe4000f8e02ff */
[----:B------:R-:W-:Y:S02]  /*dbf0*/  IMAD.U32 R3, RZ, RZ, UR8 ;  /* 0x00000008ff037e24 */ /* 0x000fe4000f8e00ff */
[C---:B------:R-:W-:Y:S02]  /*dc00*/  IMAD R4, R2.reuse, UR9, R4 ;  /* 0x0000000902047c24 */ /* 0x040fe4000f8e0204 */
[----:B------:R-:W-:Y:S01]  /*dc10*/  IMAD.WIDE.U32 R2, R2, R3, UR4 ;  /* 0x0000000402027e25 */ /* 0x000fe2000f8e0003 */
[----:B------:R-:W-:-:S03]  /*dc20*/  ULDC.64 UR4, c[0x0][0x2c8] ;  /* 0x0000b20000047ab9 */ /* 0x000fc60000000a00 */
[----:B------:R-:W-:Y:S01]  /*dc30*/  IMAD.IADD R3, R3, 0x1, R4 ;  /* 0x0000000103037824 */ /* 0x000fe200078e0204 */
[----:B------:R-:W-:Y:S01]  /*dc40*/  SHF.R.S32.HI R4, RZ, 0x1f, R0 ;  /* 0x0000001fff047819 */ /* 0x000fe20000011400 */
[----:B--2---:R-:W-:-:S04]  /*dc50*/  IMAD.SHL.U32 R10, R18, 0x10, RZ ;  /* 0x00000010120a7824 */ /* 0x004fc800078e00ff */
[----:B------:R-:W-:Y:S02]  /*dc60*/  IMAD R4, R4, UR4, RZ ;  /* 0x0000000404047c24 */ /* 0x000fe4000f8e02ff */
[----:B------:R-:W-:-:S04]  /*dc70*/  IMAD.WIDE.U32 R2, R0, UR4, R2 ;  /* 0x0000000400027c25 */ /* 0x000fc8000f8e0002 */
[----:B------:R-:W-:Y:S01]  /*dc80*/  IMAD R4, R0, UR5, R4 ;  /* 0x0000000500047c24 */ /* 0x000fe2000f8e0204 */
[----:B------:R-:W-:Y:S01]  /*dc90*/  ULDC.64 UR4, c[0x0][0x280] ;  /* 0x0000a00000047ab9 */ /* 0x000fe20000000a00 */
[----:B------:R-:W-:Y:S02]  /*dca0*/  LOP3.LUT R10, R10, 0x70, RZ, 0xc0, !PT ;  /* 0x000000700a0a7812 */ /* 0x000fe400078ec0ff */
[----:B------:R-:W-:Y:S01]  /*dcb0*/  IADD3 R0, P0, R2, UR4, RZ ;  /* 0x0000000402007c10 */ /* 0x000fe2000ff1e0ff */
[----:B------:R-:W-:Y:S02]  /*dcc0*/  ULDC UR4, c[0x0][0x2b8] ;  /* 0x0000ae0000047ab9 */ /* 0x000fe40000000800 */
[----:B------:R-:W-:Y:S02]  /*dcd0*/  ISETP.GE.AND P1, PT, R7, UR4, PT ;  /* 0x0000000407007c0c */ /* 0x000fe4000bf26270 */
[----:B------:R-:W-:Y:S02]  /*dce0*/  IADD3.X R2, R3, UR5, R4, P0, !PT ;  /* 0x0000000503027c10 */ /* 0x000fe400087fe404 */
[----:B------:R-:W-:Y:S01]  /*dcf0*/  ISETP.GE.AND P0, PT, R10, UR4, PT ;  /* 0x000000040a007c0c */ /* 0x000fe2000bf06270 */
[----:B------:R-:W-:Y:S01]  /*dd00*/  UMOV UR4, 0xffffffff ;  /* 0xffffffff00047882 */ /* 0x000fe20000000000 */
[----:B------:R-:W-:-:S04]  /*dd10*/  LOP3.LUT R18, R18, 0x7f, RZ, 0xc0, !PT ;  /* 0x0000007f12127812 */ /* 0x000fc800078ec0ff */
[----:B------:R-:W-:Y:S01]  /*dd20*/  SHF.R.U32.HI R18, RZ, 0x3, R18 ;  /* 0x00000003ff127819 */ /* 0x000fe20000011612 */
[----:B----4-:R-:W-:Y:S06]  /*dd30*/  BRA.DIV UR4, `(.L_x_226) ;  /* 0x0000003604a47947 */ /* 0x010fec000b800000 */
[----:B------:R-:W0:Y:S01]  /*dd40*/  SHFL.IDX PT, R7, R0, RZ, 0x181f ;  /* 0x00181fff00077589 */ /* 0x000e2200000e0000 */
[----:B------:R-:W-:Y:S02]  /*dd50*/  IMAD R4, R17, R6, RZ ;  /* 0x0000000611047224 */ /* 0x000fe400078e02ff */
[----:B------:R-:W-:Y:S01]  /*dd60*/  IMAD.IADD R3, R18, 0x1, R5 ;  /* 0x0000000112037824 */ /* 0x000fe200078e0205 */
[----:B------:R-:W1:Y:S03]  /*dd70*/  SHFL.IDX PT, R6, R2, RZ, 0x181f ;  /* 0x00181fff02067589 */ /* 0x000e6600000e0000 */
[C---:B------:R-:W-:Y:S01]  /*dd80*/  VIADD R5, R3.reuse, 0x10 ;  /* 0x0000001003057836 */ /* 0x040fe20000000000 */
[-C--:B------:R-:W-:Y:S01]  /*dd90*/  ISETP.GE.AND P4, PT, R3, R4.reuse, PT ;  /* 0x000000040300720c */ /* 0x080fe20003f86270 */
[----:B------:R-:W-:Y:S03]  /*dda0*/  SHFL.IDX PT, R8, R2, 0x1, 0x181f ;  /* 0x00381f0002087f89 */ /* 0x000fe600000e0000 */
[----:B------:R-:W-:-:S02]  /*ddb0*/  ISETP.GE.AND P2, PT, R5, R4, PT ;  /* 0x000000040500720c */ /* 0x000fc40003f46270 */
[----:B------:R-:W2:Y:S07]  /*ddc0*/  SHFL.IDX PT, R5, R0, 0x1, 0x181f ;  /* 0x00381f0000057f89 */ /* 0x000eae00000e0000 */
[----:B0-----:R-:W-:-:S05]  /*ddd0*/  @!P4 IADD3 R7, P3, R10, R7, RZ ;  /* 0x000000070a07c210 */ /* 0x001fca0007f7e0ff */
[----:B-1----:R-:W-:-:S05]  /*dde0*/  @!P4 IMAD.X R6, RZ, RZ, R6, P3 ;  /* 0x000000ffff06c224 */ /* 0x002fca00018e0606 */
[----:B------:R-:W-:-:S04]  /*ddf0*/  @!P4 LOP3.LUT R7, R7, R6, RZ, 0x3c, !PT ;  /* 0x000000060707c212 */ /* 0x000fc800078e3cff */
[C---:B------:R-:W-:Y:S02]  /*de00*/  @!P4 LOP3.LUT R6, R7.reuse, R6, RZ, 0x3c, !PT ;  /* 0x000000060706c212 */ /* 0x040fe400078e3cff */
[----:B--2---:R-:W-:Y:S02]  /*de10*/  @!P2 IADD3 R5, P3, R10, R5, RZ ;  /* 0x000000050a05a210 */ /* 0x004fe40007f7e0ff */
[----:B------:R-:W-:-:S05]  /*de20*/  @!P4 LOP3.LUT R7, R7, R6, RZ, 0x3c, !PT ;  /* 0x000000060707c212 */ /* 0x000fca00078e3cff */
[----:B-----5:R-:W-:Y:S04]  /*de30*/  @!P4 LDGSTS.E.BYPASS.LTC128B.128 [R9+0x20400], desc[UR48][R6.64], !P0 ;  /* 0x204000000609cfae */ /* 0x020fe8000c101d70 */
[----:B------:R0:W-:Y:S02]  /*de40*/  @!P4 LDGSTS.E.BYPASS.LTC128B.128 [R9+0x24400], desc[UR48][R6.64+0x80], !P1 ;  /* 0x244000800609cfae */ /* 0x0001e4000c901d70 */
[----:B0-----:R-:W-:-:S04]  /*de50*/  @!P2 IMAD.X R6, RZ, RZ, R8, P3 ;  /* 0x000000ffff06a224 */ /* 0x001fc800018e0608 */
[----:B------:R-:W-:Y:S02]  /*de60*/  @!P2 IMAD.MOV.U32 R7, RZ, RZ, R6 ;  /* 0x000000ffff07a224 */ /* 0x000fe400078e0006 */
        /* <DEDUP_REMOVED lines=42> */
[----:B0-----:R-:W0:Y:S04]  /*e110*/  SHFL.IDX PT, R6, R0, 0x6, 0x181f ;  /* 0x00d81f0000067f89 */ /* 0x001e2800000e0000 */
[----:B------:R-:W1:Y:S02]  /*e120*/  SHFL.IDX PT, R0, R0, 0x7, 0x181f ;  /* 0x00f81f0000007f89 */ /* 0x000e6400000e0000 */
[----:B0-----:R-:W-:-:S05]  /*e130*/  @!P2 IADD3 R6, P3, R10, R6, RZ ;  /* 0x000000060a06a210 */ /* 0x001fca0007f7e0ff */
[----:B------:R-:W-:-:S04]  /*e140*/  @!P2 IMAD.X R5, RZ, RZ, R5, P3 ;  /* 0x000000ffff05a224 */ /* 0x000fc800018e0605 */
[----:B------:R-:W-:Y:S02]  /*e150*/  @!P2 IMAD.MOV.U32 R7, RZ, RZ, R5 ;  /* 0x000000ffff07a224 */ /* 0x000fe400078e0005 */
[----:B------:R0:W2:Y:S04]  /*e160*/  SHFL.IDX PT, R5, R2, 0x7, 0x181f ;  /* 0x00f81f0002057f89 */ /* 0x0000a800000e0000 */
[----:B------:R0:W-:Y:S04]  /*e170*/  @!P2 LDGSTS.E.BYPASS.LTC128B.128 [R9+0x23400], desc[UR48][R6.64], !P0 ;  /* 0x234000000609afae */ /* 0x0001e8000c101d70 */
[----:B-1----:R0:W-:Y:S02]  /*e180*/  @!P2 LDGSTS.E.BYPASS.LTC128B.128 [R9+0x27400], desc[UR48][R6.64+0x80], !P1 ;  /* 0x274000800609afae */ /* 0x0021e4000c901d70 */
.L_x_313:
[----:B------:R-:W-:Y:S01]  /*e190*/  VIADD R3, R3, 0x70 ;  /* 0x0000007003037836 */ /* 0x000fe20000000000 */
[----:B------:R-:W-:Y:S04]  /*e1a0*/  BSSY B0, `(.L_x_227) ;  /* 0x000000a000007945 */ /* 0x000fe80003800000 */
[----:B------:R-:W-:-:S13]  /*e1b0*/  ISETP.GE.AND P2, PT, R3, R4, PT ;  /* 0x000000040300720c */ /* 0x000fda0003f46270 */
[----:B------:R-:W-:Y:S05]  /*e1c0*/  @P2 BRA `(.L_x_228) ;  /* 0x00000000001c2947 */ /* 0x000fea0003800000 */
[----:B0-----:R-:W-:-:S05]  /*e1d0*/  IADD3 R2, P2, R10, R0, RZ ;  /* 0x000000000a027210 */ /* 0x001fca0007f5e0ff */
[----:B--2---:R-:W-:-:S05]  /*e1e0*/  IMAD.X R3, RZ, RZ, R5, P2 ;  /* 0x000000ffff037224 */ /* 0x004fca00010e0605 */
[----:B------:R-:W-:Y:S01]  /*e1f0*/  @!PT LDS RZ, [RZ] ;  /* 0x00000000fffff984 */ /* 0x000fe20000000800 */
[----:B------:R-:W-:Y:S01]  /*e200*/  @!PT LDS RZ, [RZ] ;  /* 0x00000000fffff984 */ /* 0x000fe20000000800 */
[----:B------:R-:W-:Y:S01]  /*e210*/  @!PT LDS RZ, [RZ] ;  /* 0x00000000fffff984 */ /* 0x000fe20000000800 */
[----:B------:R1:W-:Y:S04]  /*e220*/  LDGSTS.E.BYPASS.LTC128B.128 [R9+0x23c00], desc[UR48][R2.64], !P0 ;  /* 0x23c0000002097fae */ /* 0x0003e8000c101d70 */
[----:B------:R1:W-:Y:S02]  /*e230*/  LDGSTS.E.BYPASS.LTC128B.128 [R9+0x27c00], desc[UR48][R2.64+0x80], !P1 ;  /* 0x27c0008002097fae */ /* 0x0003e4000c901d70 */
.L_x_228:
[----:B------:R-:W-:Y:S05]  /*e240*/  BSYNC B0 ;  /* 0x0000000000007941 */ /* 0x000fea0003800000 */
.L_x_227:
[----:B------:R-:W-:Y:S01]  /*e250*/  NOP ;  /* 0x0000000000007918 */ /* 0x000fe20000000000 */
[----:B------:R-:W-:-:S13]  /*e260*/  PLOP3.LUT P0, PT, PT, PT, PT, 0x80, 0x0 ;  /* 0x000000000000781c */ /* 0x000fda0003f0f070 */
.L_x_229:
[----:B------:R-:W-:Y:S02]  /*e270*/  PLOP3.LUT P1, PT, P1, P0, PT, 0xa2, 0x0 ;  /* 0x000000000000781c */ /* 0x000fe40000f21472 */
[----:B------:R-:W-:-:S08]  /*e280*/  @P0 R2UR P1, UR4, R19 ;  /* 0x00000000130402ca */ /* 0x000fd00000020000 */
[----:B------:R-:W-:-:S05]  /*e290*/  @P0 PLOP3.LUT P0, PT, P1, PT, PT, 0x80, 0x0 ;  /* 0x000000000000081c */ /* 0x000fca0000f0f070 */
[----:B------:R-:W-:Y:S01]  /*e2a0*/  @!P1 SYNCS.ARRIVE.TRANS64.RED.A0T1 RZ, [UR4+0x38800], RZ ;  /* 0x038800ffffff99a7 */ /* 0x000fe20008200404 */
[----:B------:R-:W-:Y:S07]  /*e2b0*/  @!P1 ARRIVES.LDGSTSBAR.64.TRANSCNT [UR4+0x38800] ;  /* 0x03880000ff0099b0 */ /* 0x000fee0008000a84 */
[----:B------:R-:W-:Y:S05]  /*e2c0*/  @P0 BRA.U.ANY `(.L_x_229) ;  /* 0xfffffffd00e80947 */ /* 0x000fea000393ffff */
[----:B01----:R-:W3:Y:S02]  /*e2d0*/  LDL.LU R2, [R1+0x30] ;  /* 0x0000300001027983 */ /* 0x003ee40000300800 */
[----:B---3--:R-:W-:-:S05]  /*e2e0*/  VIADD R2, R2, 0x1 ;  /* 0x0000000102027836 */ /* 0x008fca0000000000 */
[----:B------:R0:W-:Y:S01]  /*e2f0*/  STL [R1+0x30], R2 ;  /* 0x0000300201007387 */ /* 0x0001e20000100800 */
[----:B------:R-:W-:-:S04]  /*e300*/  LEA.HI R0, R2, R2, RZ, 0x1 ;  /* 0x0000000202007211 */ /* 0x000fc800078f08ff */
[----:B------:R-:W-:-:S05]  /*e310*/  LOP3.LUT R0, R0, 0xfffffffe, RZ, 0xc0, !PT ;  /* 0xfffffffe00007812 */ /* 0x000fca00078ec0ff */
[----:B------:R-:W-:-:S05]  /*e320*/  IMAD.IADD R0, R2, 0x1, -R0 ;  /* 0x0000000102007824 */ /* 0x000fca00078e0a00 */
[----:B------:R-:W-:Y:S01]  /*e330*/  SHF.L.U32 R0, R0, 0x1f, RZ ;  /* 0x0000001f00007819 */ /* 0x000fe200000006ff */
[----:B------:R-:W-:Y:S01]  /*e340*/  NOP ;  /* 0x0000000000007918 */ /* 0x000fe20000000000 */
[----:B------:R0:W-:Y:S01]  /*e350*/  SYNCS.ARRIVE.TRANS64.A1T0 RZ, [R19+URZ+0x38800], RZ ;  /* 0x038800ff13ff79a7 */ /* 0x0001e2000810003f */
[----:B------:R-:W-:Y:S01]  /*e360*/  BSSY B0, `(.L_x_230) ;  /* 0x0000003000007945 */ /* 0x000fe20003800000 */
[----:B------:R-:W1:Y:S03]  /*e370*/  SYNCS.PHASECHK.TRANS64.TRYWAIT P0, [R19+URZ+0x38820], R0 ;  /* 0x03882000130075a7 */ /* 0x000e66000800017f */
[----:B01----:R-:W-:Y:S05]  /*e380*/  @!P0 BRA `(.L_x_231) ;  /* 0x0000003800a48947 */ /* 0x003fea0003800000 */
.L_x_314:
[----:B------:R-:W-:Y:S05]  /*e390*/  BSYNC B0 ;  /* 0x0000000000007941 */ /* 0x000fea0003800000 */
.L_x_230:
[----:B------:R-:W-:-:S06]  /*e3a0*/  UISETP.GE.AND UP0, UPT, UR41, 0x81, UPT ;  /* 0x000000812900788c */ /* 0x000fcc000bf06270 */
[----:B------:R-:W-:-:S13]  /*e3b0*/  PLOP3.LUT P0, PT, PT, PT, UP0, 0x80, 0x0 ;  /* 0x000000000000781c */ /* 0x000fda0003f0f008 */
[----:B------:R-:W-:Y:S05]  /*e3c0*/  @!P0 BRA `(.L_x_232) ;  /* 0x0000001000c08947 */ /* 0x000fea0003800000 */
[----:B0-----:R0:W5:Y:S01]  /*e3d0*/  LDL.LU R0, [R1+0x4] ;  /* 0x0000040001007983 */ /* 0x0011620000300800 */
[----:B------:R-:W-:-:S03]  /*e3e0*/  ULEA.HI.SX32 UR4, UR40, 0xfffffffe, 0x19 ;  /* 0xfffffffe28047891 */ /* 0x000fc6000f8fca3f */
[----:B------:R0:W5:Y:S03]  /*e3f0*/  LDL.LU R6, [R1] ;  /* 0x0000000001067983 */ /* 0x0001660000300800 */
[----:B------:R-:W-:-:S07]  /*e400*/  IMAD.U32 R17, RZ, RZ, UR4 ;  /* 0x00000004ff117e24 */ /* 0x000fce000f8e00ff */
.L_x_254:
[----:B------:R-:W3:Y:S01]  /*e410*/  LDL R2, [R1+0x14] ;  /* 0x0000140001027983 */ /* 0x000ee20000100800 */
[----:B-1---5:R-:W-:Y:S01]  /*e420*/  VIADD R3, R6, 0x1 ;  /* 0x0000000106037836 */ /* 0x022fe20000000000 */
[----:B------:R-:W-:Y:S05]  /*e430*/  YIELD ;  /* 0x0000000000007946 */ /* 0x000fea0003800000 */
[C---:B------:R-:W-:Y:S01]  /*e440*/  ISETP.NE.AND P0, PT, R3.reuse, 0x2, PT ;  /* 0x000000020300780c */ /* 0x040fe20003f05270 */
[----:B------:R-:W-:Y:S03]  /*e450*/  BSSY B0, `(.L_x_233) ;  /* 0x000008a000007945 */ /* 0x000fe60003800000 */
[----:B------:R-:W-:-:S02]  /*e460*/  SEL R9, R3, RZ, P0 ;  /* 0x000000ff03097207 */ /* 0x000fc40000000000 */
[----:B---3--:R-:W-:Y:S02]  /*e470*/  LOP3.LUT P1, RZ, R2, 0x1, RZ, 0xc0, !PT ;  /* 0x0000000102ff7812 */ /* 0x008fe4000782c0ff */
[----:B------:R-:W-:-:S04]  /*e480*/  SEL R2, RZ, 0x1, P0 ;  /* 0x00000001ff027807 */ /* 0x000fc80000000000 */
[----:B------:R-:W-:-:S05]  /*e490*/  LOP3.LUT R8, R0, R2, RZ, 0x3c, !PT ;  /* 0x0000000200087212 */ /* 0x000fca00078e3cff */
[----:B------:R1:W-:Y:S04]  /*e4a0*/  STL [R1+0x4], R8 ;  /* 0x0000040801007387 */ /* 0x0003e80000100800 */
[----:B------:R1:W-:Y:S01]  /*e4b0*/  STL [R1], R9 ;  /* 0x0000000901007387 */ /* 0x0003e20000100800 */
[----:B------:R-:W-:Y:S05]  /*e4c0*/  @!P1 BRA `(.L_x_234) ;  /* 0x0000000800089947 */ /* 0x000fea0003800000 */
[----:B------:R-:W-:Y:S01]  /*e4d0*/  ULDC.64 UR4, c[0x0][0x418] ;  /* 0x0001060000047ab9 */ /* 0x000fe20000000a00 */
[----:B------:R-:W-:Y:S01]  /*e4e0*/  IMAD.MOV.U32 R7, RZ, RZ, R17 ;  /* 0x000000ffff077224 */ /* 0x000fe200078e0011 */
[----:B------:R-:W-:-:S04]  /*e4f0*/  ISETP.NE.U32.AND P0, PT, RZ, UR4, PT ;  /* 0x00000004ff007c0c */ /* 0x000fc8000bf05070 */
[----:B------:R-:W-:-:S13]  /*e500*/  ISETP.NE.AND.EX P0, PT, RZ, UR5, PT, P0 ;  /* 0x00000005ff007c0c */ /* 0x000fda000bf05300 */
[----:B------:R-:W-:Y:S05]  /*e510*/  @!P0 BRA `(.L_x_235) ;  /* 0x00000000004c8947 */ /* 0x000fea0003800000 */
[----:B------:R-:W3:Y:S01]  /*e520*/  LDL R10, [R1+0x18] ;  /* 0x00001800010a7983 */ /* 0x000ee20000100800 */
[----:B------:R-:W4:Y:S01]  /*e530*/  LDC R7, c[0x0][0x43c] ;  /* 0x00010f00ff077b82 */ /* 0x000f220000000800 */
[----:B------:R-:W-:Y:S02]  /*e540*/  ULDC.64 UR6, c[0x0][0x428] ;  /* 0x00010a0000067ab9 */ /* 0x000fe40000000a00 */
[----:B--2---:R-:W2:Y:S01]  /*e550*/  LDL R5, [R1+0x8] ;  /* 0x0000080001057983 */ /* 0x004ea20000100800 */
[----:B----4-:R-:W-:-:S13]  /*e560*/  ISETP.NE.AND P0, PT, R7, 0x1, PT ;  /* 0x000000010700780c */ /* 0x010fda0003f05270 */
[----:B------:R-:W4:Y:S02]  /*e570*/  @P0 LDC.64 R2, c[0x0][0x440] ;  /* 0x00011000ff020b82 */ /* 0x000f240000000a00 */
[----:B----4-:R-:W-:-:S04]  /*e580*/  @P0 IMAD.HI.U32 R4, R17, R2, RZ ;  /* 0x0000000211040227 */ /* 0x010fc800078e00ff */
[----:B------:R-:W-:Y:S01]  /*e590*/  IMAD.MOV.U32 R2, RZ, RZ, R17 ;  /* 0x000000ffff027224 */ /* 0x000fe200078e0011 */
[----:B------:R-:W-:-:S05]  /*e5a0*/  @P0 SHF.R.U32.HI R2, RZ, R3, R4 ;  /* 0x00000003ff020219 */ /* 0x000fca0000011604 */
[----:B------:R-:W-:-:S04]  /*e5b0*/  IMAD.MOV R3, RZ, RZ, -R2 ;  /* 0x000000ffff037224 */ /* 0x000fc800078e0a02 */
[----:B------:R-:W-:Y:S01]  /*e5c0*/  IMAD R7, R7, R3, R17 ;  /* 0x0000000307077224 */ /* 0x000fe200078e0211 */
[----:B------:R-:W-:Y:S01]  /*e5d0*/  SHF.R.S32.HI R3, RZ, 0x1f, R2 ;  /* 0x0000001fff037819 */ /* 0x000fe20000011402 */
[----:B---3--:R-:W-:-:S04]  /*e5e0*/  IMAD R4, R10, UR6, RZ ;  /* 0x000000060a047c24 */ /* 0x008fc8000f8e02ff */
[C---:B--2---:R-:W-:Y:S02]  /*e5f0*/  IMAD R4, R5.reuse, UR7, R4 ;  /* 0x0000000705047c24 */ /* 0x044fe4000f8e0204 */
[----:B------:R-:W-:-:S04]  /*e600*/  IMAD.WIDE.U32 R2, R5, UR6, R2 ;  /* 0x0000000605027c25 */ /* 0x000fc8000f8e0002 */
[----:B------:R-:W-:Y:S01]  /*e610*/  IMAD.IADD R3, R4, 0x1, R3 ;  /* 0x0000000104037824 */ /* 0x000fe200078e0203 */
[----:B------:R-:W-:-:S04]  /*e620*/  LEA R4, P0, R2, UR4, 0x2 ;  /* 0x0000000402047c11 */ /* 0x000fc8000f8010ff */
[----:B------:R-:W-:-:S05]  /*e630*/  LEA.HI.X R5, R2, UR5, R3, 0x2, P0 ;  /* 0x0000000502057c11 */ /* 0x000fca00080f1403 */
[----:B------:R3:W5:Y:S04]  /*e640*/  LDG.E R16, desc[UR48][R4.64] ;  /* 0x0000003004107981 */ /* 0x000768000c1e1900 */
.L_x_235:
[----:B---3--:R-:W-:Y:S01]  /*e650*/  IMAD R4, R9, 0x8, R19 ;  /* 0x0000000809047824 */ /* 0x008fe200078e0213 */
[----:B------:R-:W-:Y:S01]  /*e660*/  SHF.L.U32 R3, R8, 0x1f, RZ ;  /* 0x0000001f08037819 */ /* 0x000fe200000006ff */
[----:B------:R-:W3:Y:S01]  /*e670*/  S2R R2, SR_TID.X ;  /* 0x0000000000027919 */ /* 0x000ee20000002100 */
[----:B------:R-:W-:Y:S02]  /*e680*/  BSSY B1, `(.L_x_236) ;  /* 0x0000005000017945 */ /* 0x000fe40003800000 */
[----:B------:R-:W4:Y:S01]  /*e690*/  SYNCS.PHASECHK.TRANS64.TRYWAIT P0, [R4+URZ+0x38880], R3 ;  /* 0x03888003040075a7 */ /* 0x000f22000800017f */
[----:B---3--:R-:W-:-:S04]  /*e6a0*/  LOP3.LUT R2, R2, 0x7f, RZ, 0xc0, !PT ;  /* 0x0000007f02027812 */ /* 0x008fc800078ec0ff */
[----:B------:R-:W-:Y:S01]  /*e6b0*/  ISETP.NE.AND P1, PT, R2, RZ, PT ;  /* 0x000000ff0200720c */ /* 0x000fe20003f25270 */
[----:B----4-:R-:W-:-:S12]  /*e6c0*/  @!P0 BRA `(.L_x_237) ;  /* 0x0000003400e88947 */ /* 0x010fd80003800000 */
.L_x_315:
[----:B------:R-:W-:Y:S05]  /*e6d0*/  BSYNC B1 ;  /* 0x0000000000017941 */ /* 0x000fea0003800000 */
.L_x_236:
[----:B------:R-:W-:Y:S04]  /*e6e0*/  BSSY B1, `(.L_x_238) ;  /* 0x0000009000017945 */ /* 0x000fe80003800000 */
[----:B------:R-:W-:Y:S05]  /*e6f0*/  @P1 BRA `(.L_x_239) ;  /* 0x00000000001c1947 */ /* 0x000fea0003800000 */
[----:B------:R-:W2:Y:S02]  /*e700*/  S2R R2, SR_TID.X ;  /* 0x0000000000027919 */ /* 0x000ea40000002100 */
[----:B--2---:R-:W-:Y:S01]  /*e710*/  LOP3.LUT R5, R2, 0x1f, RZ, 0xc0, !PT ;  /* 0x0000001f02057812 */ /* 0x004fe200078ec0ff */
[----:B------:R-:W-:-:S03]  /*e720*/  IMAD.MOV.U32 R2, RZ, RZ, 0x8000 ;  /* 0x00008000ff027424 */ /* 0x000fc600078e00ff */
[----:B------:R-:W-:Y:S01]  /*e730*/  ISETP.NE.AND P0, PT, R5, RZ, PT ;  /* 0x000000ff0500720c */ /* 0x000fe20003f05270 */
[----:B------:R4:W-:-:S12]  /*e740*/  SYNCS.ARRIVE.TRANS64 RZ, [R4+URZ+0x38870], R2 ;  /* 0x0388700204ff79a7 */ /* 0x0009d8000800003f */
[----:B----4-:R-:W-:Y:S05]  /*e750*/  @!P0 BRA `(.L_x_239) ;  /* 0x0000000000048947 */ /* 0x010fea0003800000 */
[----:B------:R-:W-:Y:S01]  /*e760*/  BPT.TRAP 0x1 ;  /* 0x000000040000795c */ /* 0x000fe20000300000 */
.L_x_239:
[----:B------:R-:W-:Y:S05]  /*e770*/  BSYNC B1 ;  /* 0x0000000000017941 */ /* 0x000fea0003800000 */
.L_x_238:
[----:B------:R-:W4:Y:S01]  /*e780*/  LDL R2, [R1] ;  /* 0x0000000001027983 */ /* 0x000f220000100800 */
[----:B------:R-:W-:Y:S01]  /*e790*/  IMAD.MOV.U32 R11, RZ, RZ, RZ ;  /* 0x000000ffff0b7224 */ /* 0x000fe200078e00ff */
[----:B------:R-:W-:Y:S01]  /*e7a0*/  UIADD3 UR4, UP0, UR52, 0x470, URZ ;  /* 0x0000047034047890 */ /* 0x000fe2000ff1e03f */
[----:B------:R-:W-:Y:S01]  /*e7b0*/  PLOP3.LUT P0, PT, PT, PT, PT, 0x80, 0x0 ;  /* 0x000000000000781c */ /* 0x000fe20003f0f070 */
[----:B--2---:R-:W-:Y:S01]  /*e7c0*/  VIADD R5, R4, 0x38870 ;  /* 0x0003887004057836 */ /* 0x004fe20000000000 */
[----:B------:R-:W-:Y:S01]  /*e7d0*/  LEA R7, R7, UR42, 0x7 ;  /* 0x0000002a07077c11 */ /* 0x000fe2000f8e38ff */
[----:B------:R-:W-:Y:S01]  /*e7e0*/  UIADD3.X UR5, URZ, UR53, URZ, UP0, !UPT ;  /* 0x000000353f057290 */ /* 0x000fe200087fe43f */
[----:B------:R-:W-:Y:S01]  /*e7f0*/  R2UR UR10, R11 ;  /* 0x000000000b0a72ca */ /* 0x000fe200000e0000 */
[----:B------:R-:W-:Y:S01]  /*e800*/  UMOV UR6, 0x0 ;  /* 0x0000000000067882 */ /* 0x000fe20000000000 */
[----:B------:R-:W-:Y:S01]  /*e810*/  UMOV UR7, 0x14f00000 ;  /* 0x14f0000000077882 */ /* 0x000fe20000000000 */
[----:B----4-:R-:W-:-:S04]  /*e820*/  IMAD R2, R2, 0x8000, R19 ;  /* 0x0000800002027824 */ /* 0x010fc800078e0213 */
[----:B-1----:R-:W-:-:S08]  /*e830*/  VIADD R8, R2, 0x10400 ;  /* 0x0001040002087836 */ /* 0x002fd00000000000 */
.L_x_240:
        /* <DEDUP_REMOVED lines=9> */
[----:B-1----:R-:W-:Y:S05]  /*e8d0*/  @P0 BRA.U.ANY `(.L_x_240) ;  /* 0xfffffffd00d80947 */ /* 0x002fea000393ffff */
[----:B------:R-:W-:Y:S01]  /*e8e0*/  IMAD.MOV.U32 R10, RZ, RZ, 0x80 ;  /* 0x00000080ff0a7424 */ /* 0x000fe200078e00ff */
[----:B------:R-:W-:Y:S01]  /*e8f0*/  PLOP3.LUT P0, PT, PT, PT, PT, 0x80, 0x0 ;  /* 0x000000000000781c */ /* 0x000fe20003f0f070 */
[----:B------:R-:W-:Y:S01]  /*e900*/  VIADD R8, R2, 0x14400 ;  /* 0x0001440002087836 */ /* 0x000fe20000000000 */
[----:B------:R-:W-:Y:S01]  /*e910*/  UMOV UR6, 0x0 ;  /* 0x0000000000067882 */ /* 0x000fe20000000000 */
[----:B------:R-:W-:Y:S01]  /*e920*/  UMOV UR7, 0x14f00000 ;  /* 0x14f0000000077882 */ /* 0x000fe20000000000 */
[----:B------:R-:W-:-:S15]  /*e930*/  R2UR UR10, R10 ;  /* 0x000000000a0a72ca */ /* 0x000fde00000e0000 */
.L_x_241:
        /* <DEDUP_REMOVED lines=10> */
[----:B------:R-:W1:Y:S01]  /*e9e0*/  SYNCS.PHASECHK.TRANS64.TRYWAIT P0, [R4+URZ+0x38840], R3 ;  /* 0x03884003040075a7 */ /* 0x000e62000800017f */
[----:B------:R-:W-:Y:S04]  /*e9f0*/  BSSY B1, `(.L_x_242) ;  /* 0x0000002000017945 */ /* 0x000fe80003800000 */
[----:B-1----:R-:W-:Y:S05]  /*ea00*/  @!P0 BRA `(.L_x_243) ;  /* 0x00000034002c8947 */ /* 0x002fea0003800000 */
.L_x_316:
[----:B------:R-:W-:Y:S05]  /*ea10*/  BSYNC B1 ;  /* 0x0000000000017941 */ /* 0x000fea0003800000 */
.L_x_242:
[----:B------:R-:W-:Y:S01]  /*ea20*/  BSSY B1, `(.L_x_244) ;  /* 0x000000b000017945 */ /* 0x000fe20003800000 */
[----:B------:R-:W-:Y:S02]  /*ea30*/  IMAD.MOV.U32 R8, RZ, RZ, 0x0 ;  /* 0x00000000ff087424 */ /* 0x000fe400078e00ff */
[----:B------:R-:W-:Y:S01]  /*ea40*/  IMAD.MOV.U32 R9, RZ, RZ, 0x14f00000 ;  /* 0x14f00000ff097424 */ /* 0x000fe200078e00ff */
[----:B------:R-:W-:Y:S06]  /*ea50*/  @P1 BRA `(.L_x_245) ;  /* 0x00000000001c1947 */ /* 0x000fec0003800000 */
[----:B------:R-:W2:Y:S01]  /*ea60*/  S2R R5, SR_TID.X ;  /* 0x0000000000057919 */ /* 0x000ea20000002100 */
[----:B-1-3--:R-:W-:-:S04]  /*ea70*/  IMAD.MOV.U32 R3, RZ, RZ, 0x8000 ;  /* 0x00008000ff037424 */ /* 0x00afc800078e00ff */
[----:B------:R4:W-:Y:S01]  /*ea80*/  SYNCS.ARRIVE.TRANS64 RZ, [R4+URZ+0x38830], R3 ;  /* 0x0388300304ff79a7 */ /* 0x0009e2000800003f */
[----:B--2---:R-:W-:-:S04]  /*ea90*/  LOP3.LUT R5, R5, 0x1f, RZ, 0xc0, !PT ;  /* 0x0000001f05057812 */ /* 0x004fc800078ec0ff */
[----:B------:R-:W-:-:S13]  /*eaa0*/  ISETP.NE.AND P0, PT, R5, RZ, PT ;  /* 0x000000ff0500720c */ /* 0x000fda0003f05270 */
[----:B----4-:R-:W-:Y:S05]  /*eab0*/  @!P0 BRA `(.L_x_245) ;  /* 0x0000000000048947 */ /* 0x010fea0003800000 */
[----:B------:R-:W-:Y:S01]  /*eac0*/  BPT.TRAP 0x1 ;  /* 0x000000040000795c */ /* 0x000fe20000300000 */
.L_x_245:
[----:B------:R-:W-:Y:S05]  /*ead0*/  BSYNC B1 ;  /* 0x0000000000017941 */ /* 0x000fea0003800000 */
.L_x_244:
[----:B------:R-:W-:Y:S01]  /*eae0*/  R2UR UR10, R11 ;  /* 0x000000000b0a72ca */ /* 0x000fe200000e0000 */
[----:B------:R-:W-:Y:S01]  /*eaf0*/  UIADD3 UR4, UP0, UR52, 0x370, URZ ;  /* 0x0000037034047890 */ /* 0x000fe2000ff1e03f */
[----:B------:R-:W-:Y:S01]  /*eb00*/  R2UR UR6, R8 ;  /* 0x00000000080672ca */ /* 0x000fe200000e0000 */
[----:B-1-3--:R-:W-:Y:S01]  /*eb10*/  VIADD R4, R4, 0x38830 ;  /* 0x0003883004047836 */ /* 0x00afe20000000000 */
[----:B------:R-:W-:Y:S01]  /*eb20*/  R2UR UR7, R9 ;  /* 0x00000000090772ca */ /* 0x000fe200000e0000 */
[----:B------:R-:W-:Y:S01]  /*eb30*/  VIADD R3, R2, 0x28400 ;  /* 0x0002840002037836 */ /* 0x000fe20000000000 */
[----:B------:R-:W-:Y:S01]  /*eb40*/  PLOP3.LUT P0, PT, PT, PT, PT, 0x80, 0x0 ;  /* 0x000000000000781c */ /* 0x000fe20003f0f070 */
[----:B------:R-:W-:-:S12]  /*eb50*/  UIADD3.X UR5, URZ, UR53, URZ, UP0, !UPT ;  /* 0x000000353f057290 */ /* 0x000fd800087fe43f */
.L_x_246:
        /* <DEDUP_REMOVED lines=10> */
[----:B------:R-:W-:Y:S01]  /*ec00*/  R2UR UR10, R10 ;  /* 0x000000000a0a72ca */ /* 0x000fe200000e0000 */
[----:B------:R-:W-:Y:S01]  /*ec10*/  VIADD R2, R2, 0x2c400 ;  /* 0x0002c40002027836 */ /* 0x000fe20000000000 */
[----:B------:R-:W-:Y:S02]  /*ec20*/  R2UR UR6, R8 ;  /* 0x00000000080672ca */ /* 0x000fe400000e0000 */
[----:B------:R-:W-:Y:S02]  /*ec30*/  R2UR UR7, R9 ;  /* 0x00000000090772ca */ /* 0x000fe400000e0000 */
[----:B------:R-:W-:-:S13]  /*ec40*/  PLOP3.LUT P0, PT, PT, PT, PT, 0x80, 0x0 ;  /* 0x000000000000781c */ /* 0x000fda0003f0f070 */
.L_x_247:
        /* <DEDUP_REMOVED lines=9> */
[----:B---3--:R-:W-:Y:S05]  /*ece0*/  @P0 BRA.U.ANY `(.L_x_247) ;  /* 0xfffffffd00d80947 */ /* 0x008fea000393ffff */
.L_x_234:
[----:B------:R-:W-:Y:S05]  /*ecf0*/  BSYNC B0 ;  /* 0x0000000000007941 */ /* 0x000fea0003800000 */
.L_x_233:
[----:B------:R-:W-:-:S06]  /*ed00*/  UISETP.NE.AND UP0, UPT, UR39, 0x3, UPT ;  /* 0x000000032700788c */ /* 0x000fcc000bf05270 */
[----:B------:R-:W-:-:S13]  /*ed10*/  PLOP3.LUT P0, PT, PT, PT, UP0, 0x80, 0x0 ;  /* 0x000000000000781c */ /* 0x000fda0003f0f008 */
[----:B------:R-:W-:Y:S05]  /*ed20*/  @!P0 BRA `(.L_x_248) ;  /* 0x0000000000048947 */ /* 0x000fea0003800000 */
[----:B------:R-:W-:Y:S01]  /*ed30*/  BPT.TRAP 0x1 ;  /* 0x000000040000795c */ /* 0x000fe20000300000 */
.L_x_248:
[----:B------:R-:W-:Y:S01]  /*ed40*/  IMAD.U32 R2, RZ, RZ, UR44 ;  /* 0x0000002cff027e24 */ /* 0x000fe2000f8e00ff */
[----:B------:R-:W-:Y:S01]  /*ed50*/  BSSY B0, `(.L_x_249) ;  /* 0x0000007000007945 */ /* 0x000fe20003800000 */
[----:B------:R-:W-:-:S03]  /*ed60*/  IMAD R20, R6, 0x8, R19 ;  /* 0x0000000806147824 */ /* 0x000fc600078e0213 */
[----:B------:R-:W-:Y:S02]  /*ed70*/  ISETP.NE.AND P1, PT, R2, 0x3, PT ;  /* 0x000000030200780c */ /* 0x000fe40003f25270 */
[----:B------:R-:W-:-:S04]  /*ed80*/  LOP3.LUT R2, R0, 0x1, RZ, 0x3c, !PT ;  /* 0x0000000100027812 */ /* 0x000fc800078e3cff */
[----:B------:R-:W-:-:S04]  /*ed90*/  SHF.L.U32 R2, R2, 0x1f, RZ ;  /* 0x0000001f02027819 */ /* 0x000fc800000006ff */
[----:B------:R-:W3:Y:S02]  /*eda0*/  SYNCS.PHASECHK.TRANS64.TRYWAIT P0, [R20+URZ+0x38870], R2 ;  /* 0x03887002140075a7 */ /* 0x000ee4000800017f */
[----:B---3--:R-:W-:Y:S05]  /*edb0*/  @!P0 BRA `(.L_x_250) ;  /* 0x0000003000548947 */ /* 0x008fea0003800000 */
.L_x_317:
[----:B------:R-:W-:Y:S05]  /*edc0*/  BSYNC B0 ;  /* 0x0000000000007941 */ /* 0x000fea0003800000 */
.L_x_249:
[----:B------:R-:W-:Y:S05]  /*edd0*/  @!P1 BRA `(.L_x_251) ;  /* 0x0000000000049947 */ /* 0x000fea0003800000 */
[----:B------:R-:W-:Y:S01]  /*ede0*/  BPT.TRAP 0x1 ;  /* 0x000000040000795c */ /* 0x000fe20000300000 */
.L_x_251:
[----:B------:R-:W-:Y:S01]  /*edf0*/  SHF.L.U32 R0, R0, 0x1f, RZ ;  /* 0x0000001f00007819 */ /* 0x000fe200000006ff */
[----:B------:R-:W-:-:S03]  /*ee00*/  IMAD.SHL.U32 R3, R6, 0x8000, RZ ;  /* 0x0000800006037824 */ /* 0x000fc600078e00ff */
[----:B------:R-:W4:Y:S02]  /*ee10*/  SYNCS.PHASECHK.TRANS64.TRYWAIT P0, [R20+URZ+0x38860], R0 ;  /* 0x03886000140075a7 */ /* 0x000f24000800017f */
[----:B----4-:R-:W-:Y:S05]  /*ee20*/  @!P0 BRA `(.L_x_252) ;  /* 0x00000030004c8947 */ /* 0x010fea0003800000 */
.L_x_318:
[----:B---3--:R-:W4:Y:S04]  /*ee30*/  LDL R2, [R1+0x28] ;  /* 0x0000280001027983 */ /* 0x008f280000100800 */
[----:B------:R-:W3:Y:S04]  /*ee40*/  LDL R18, [R1+0x10] ;  /* 0x0000100001127983 */ /* 0x000ee80000100800 */
[----:B------:R-:W5:Y:S01]  /*ee50*/  LDL R12, [R1+0x1c] ;  /* 0x00001c00010c7983 */ /* 0x000f620000100800 */
[----:B------:R-:W-:Y:S05]  /*ee60*/  WARPSYNC.ALL ;  /* 0x0000000000007948 */ /* 0x000fea0003800000 */
[----:B----4-:R-:W-:-:S05]  /*ee70*/  LOP3.LUT R0, R3, R2, RZ, 0xfc, !PT ;  /* 0x0000000203007212 */ /* 0x010fca00078efcff */
[----:B------:R-:W-:-:S05]  /*ee80*/  IMAD.IADD R0, R19, 0x1, R0 ;  /* 0x0000000113007824 */ /* 0x000fca00078e0200 */
[----:B-1----:R-:W1:Y:S01]  /*ee90*/  LDSM.16.MT88.4 R8, [R0+0x10400] ;  /* 0x010400000008783b */ /* 0x002e620000004200 */
[----:B---3--:R-:W-:Y:S01]  /*eea0*/  IMAD.IADD R2, R18, 0x1, R0 ;  /* 0x0000000112027824 */ /* 0x008fe200078e0200 */
[C-C-:B-1----:R-:W-:Y:S02]  /*eeb0*/  PRMT R4, R8.reuse, 0x6420, R9.reuse ;  /* 0x0000642008047816 */ /* 0x142fe40000000009 */
[----:B--2---:R-:W-:Y:S02]  /*eec0*/  PRMT R5, R8, 0x7531, R9 ;  /* 0x0000753108057816 */ /* 0x004fe40000000009 */
[C-C-:B------:R-:W-:Y:S02]  /*eed0*/  PRMT R6, R10.reuse, 0x6420, R11.reuse ;  /* 0x000064200a067816 */ /* 0x140fe4000000000b */
[----:B------:R-:W-:Y:S02]  /*eee0*/  PRMT R7, R10, 0x7531, R11 ;  /* 0x000075310a077816 */ /* 0x000fe4000000000b */
[----:B------:R-:W1:Y:S01]  /*eef0*/  LDSM.16.MT88.4 R8, [R2+0x10400] ;  /* 0x010400000208783b */ /* 0x000e620000004200 */
[----:B-----5:R-:W-:-:S05]  /*ef00*/  IADD3 R3, R19, R3, R12 ;  /* 0x0000000313037210 */ /* 0x020fca0007ffe00c */
[----:B------:R-:W-:Y:S01]  /*ef10*/  STSM.16.M88.4 [R3+0x400], R4 ;  /* 0x0004000403007844 */ /* 0x000fe20000000200 */
[C-C-:B-1----:R-:W-:Y:S02]  /*ef20*/  PRMT R12, R8.reuse, 0x6420, R9.reuse ;  /* 0x00006420080c7816 */ /* 0x142fe40000000009 */
[----:B------:R-:W-:Y:S02]  /*ef30*/  PRMT R13, R8, 0x7531, R9 ;  /* 0x00007531080d7816 */ /* 0x000fe40000000009 */
[C-C-:B------:R-:W-:Y:S02]  /*ef40*/  PRMT R14, R10.reuse, 0x6420, R11.reuse ;  /* 0x000064200a0e7816 */ /* 0x140fe4000000000b */
[----:B------:R-:W-:-:S05]  /*ef50*/  PRMT R15, R10, 0x7531, R11 ;  /* 0x000075310a0f7816 */ /* 0x000fca000000000b */
[----:B------:R-:W-:Y:S04]  /*ef60*/  STSM.16.M88.4 [R3+0x2400], R12 ;  /* 0x0024000c03007844 */ /* 0x000fe80000000200 */
[----:B------:R-:W1:Y:S02]  /*ef70*/  LDSM.16.MT88.4 R8, [R0+0x14400] ;  /* 0x014400000008783b */ /* 0x000e640000004200 */
[C-C-:B-1----:R-:W-:Y:S02]  /*ef80*/  PRMT R4, R8.reuse, 0x6420, R9.reuse ;  /* 0x0000642008047816 */ /* 0x142fe40000000009 */
[----:B------:R-:W-:Y:S02]  /*ef90*/  PRMT R5, R8, 0x7531, R9 ;  /* 0x0000753108057816 */ /* 0x000fe40000000009 */
[----:B------:R-:W-:-:S02]  /*efa0*/  PRMT R6, R10, 0x6420, R11 ;  /* 0x000064200a067816 */ /* 0x000fc4000000000b */
[----:B------:R-:W-:Y:S02]  /*efb0*/  PRMT R7, R10, 0x7531, R11 ;  /* 0x000075310a077816 */ /* 0x000fe4000000000b */
[----:B------:R-:W1:Y:S04]  /*efc0*/  LDSM.16.MT88.4 R8, [R2+0x14400] ;  /* 0x014400000208783b */ /* 0x000e680000004200 */
[----:B------:R-:W-:Y:S01]  /*efd0*/  STSM.16.M88.4 [R3+0x4400], R4 ;  /* 0x0044000403007844 */ /* 0x000fe20000000200 */
[C-C-:B-1----:R-:W-:Y:S02]  /*efe0*/  PRMT R12, R8.reuse, 0x6420, R9.reuse ;  /* 0x00006420080c7816 */ /* 0x142fe40000000009 */
[----:B------:R-:W-:Y:S02]  /*eff0*/  PRMT R13, R8, 0x7531, R9 ;  /* 0x00007531080d7816 */ /* 0x000fe40000000009 */
[----:B------:R-:W-:-:S02]  /*f000*/  PRMT R14, R10, 0x6420, R11 ;  /* 0x000064200a0e7816 */ /* 0x000fc4000000000b */
[----:B------:R-:W-:-:S05]  /*f010*/  PRMT R15, R10, 0x7531, R11 ;  /* 0x000075310a0f7816 */ /* 0x000fca000000000b */
[----:B------:R1:W-:Y:S04]  /*f020*/  STSM.16.M88.4 [R3+0x6400], R12 ;  /* 0x0064000c03007844 */ /* 0x0003e80000000200 */
[----:B------:R-:W2:Y:S04]  /*f030*/  LDSM.16.MT88.4 R8, [R0+0x11400] ;  /* 0x011400000008783b */ /* 0x000ea80000004200 */
[----:B-1----:R-:W3:Y:S01]  /*f040*/  LDL R15, [R1+0xc] ;  /* 0x00000c00010f7983 */ /* 0x002ee20000100800 */
[C-C-:B--2---:R-:W-:Y:S02]  /*f050*/  PRMT R4, R8.reuse, 0x6420, R9.reuse ;  /* 0x0000642008047816 */ /* 0x144fe40000000009 */
[----:B------:R-:W-:-:S02]  /*f060*/  PRMT R5, R8, 0x7531, R9 ;  /* 0x0000753108057816 */ /* 0x000fc40000000009 */
[C-C-:B------:R-:W-:Y:S02]  /*f070*/  PRMT R6, R10.reuse, 0x6420, R11.reuse ;  /* 0x000064200a067816 */ /* 0x140fe4000000000b */
[----:B------:R-:W-:Y:S02]  /*f080*/  PRMT R7, R10, 0x7531, R11 ;  /* 0x000075310a077816 */ /* 0x000fe4000000000b */
[----:B------:R-:W1:Y:S01]  /*f090*/  LDSM.16.MT88.4 R8, [R2+0x11400] ;  /* 0x011400000208783b */ /* 0x000e620000004200 */
[----:B------:R-:W-:Y:S01]  /*f0a0*/  IMAD.MOV.U32 R14, RZ, RZ, R18 ;  /* 0x000000ffff0e7224 */ /* 0x000fe200078e0012 */
[C-C-:B-1----:R-:W-:Y:S02]  /*f0b0*/  PRMT R12, R8.reuse, 0x6420, R9.reuse ;  /* 0x00006420080c7816 */ /* 0x142fe40000000009 */
[----:B------:R-:W-:Y:S02]  /*f0c0*/  PRMT R13, R8, 0x7531, R9 ;  /* 0x00007531080d7816 */ /* 0x000fe40000000009 */
[----:B---3--:R-:W-:-:S05]  /*f0d0*/  IADD3 R18, R15, 0x400, R3 ;  /* 0x000004000f127810 */ /* 0x008fca0007ffe003 */
[----:B------:R1:W-:Y:S02]  /*f0e0*/  STSM.16.M88.4 [R18], R4 ;  /* 0x0000000412007844 */ /* 0x0003e40000000200 */
[----:B-1----:R-:W-:Y:S01]  /*f0f0*/  IMAD.MOV.U32 R6, RZ, RZ, R14 ;  /* 0x000000ffff067224 */ /* 0x002fe200078e000e */
[C---:B------:R-:W-:Y:S01]  /*f100*/  PRMT R14, R10.reuse, 0x6420, R11 ;  /* 0x000064200a0e7816 */ /* 0x040fe2000000000b */
[----:B------:R-:W-:Y:S01]  /*f110*/  IMAD.MOV.U32 R7, RZ, RZ, R15 ;  /* 0x000000ffff077224 */ /* 0x000fe200078e000f */
[----:B------:R-:W-:-:S05]  /*f120*/  PRMT R15, R10, 0x7531, R11 ;  /* 0x000075310a0f7816 */ /* 0x000fca000000000b */
[----:B------:R1:W-:Y:S04]  /*f130*/  STSM.16.M88.4 [R18+0x2000], R12 ;  /* 0x0020000c12007844 */ /* 0x0003e80000000200 */
[----:B------:R-:W2:Y:S01]  /*f140*/  LDSM.16.MT88.4 R8, [R0+0x15400] ;  /* 0x015400000008783b */ /* 0x000ea20000004200 */
[----:B-1----:R-:W-:Y:S02]  /*f150*/  IMAD.MOV.U32 R14, RZ, RZ, R6 ;  /* 0x000000ffff0e7224 */ /* 0x002fe400078e0006 */
[----:B------:R-:W-:Y:S01]  /*f160*/  IMAD.MOV.U32 R15, RZ, RZ, R7 ;  /* 0x000000ffff0f7224 */ /* 0x000fe200078e0007 */
[C-C-:B--2---:R-:W-:Y:S02]  /*f170*/  PRMT R4, R8.reuse, 0x6420, R9.reuse ;  /* 0x0000642008047816 */ /* 0x144fe40000000009 */
[----:B------:R-:W-:-:S02]  /*f180*/  PRMT R5, R8, 0x7531, R9 ;  /* 0x0000753108057816 */ /* 0x000fc40000000009 */
[C-C-:B------:R-:W-:Y:S02]  /*f190*/  PRMT R6, R10.reuse, 0x6420, R11.reuse ;  /* 0x000064200a067816 */ /* 0x140fe4000000000b */
[----:B------:R-:W-:Y:S02]  /*f1a0*/  PRMT R7, R10, 0x7531, R11 ;  /* 0x000075310a077816 */ /* 0x000fe4000000000b */
[----:B------:R-:W1:Y:S04]  /*f1b0*/  LDSM.16.MT88.4 R8, [R2+0x15400] ;  /* 0x015400000208783b */ /* 0x000e680000004200 */
[----:B------:R2:W-:Y:S02]  /*f1c0*/  STSM.16.M88.4 [R18+0x4000], R4 ;  /* 0x0040000412007844 */ /* 0x0005e40000000200 */
[----:B--2---:R-:W-:-:S02]  /*f1d0*/  IMAD.MOV.U32 R6, RZ, RZ, R14 ;  /* 0x000000ffff067224 */ /* 0x004fc400078e000e */
[----:B------:R-:W-:Y:S01]  /*f1e0*/  IMAD.MOV.U32 R7, RZ, RZ, R15 ;  /* 0x000000ffff077224 */ /* 0x000fe200078e000f */
[C-C-:B-1----:R-:W-:Y:S02]  /*f1f0*/  PRMT R12, R8.reuse, 0x6420, R9.reuse ;  /* 0x00006420080c7816 */ /* 0x142fe40000000009 */
[----:B------:R-:W-:Y:S02]  /*f200*/  PRMT R13, R8, 0x7531, R9 ;  /* 0x00007531080d7816 */ /* 0x000fe40000000009 */
[C-C-:B------:R-:W-:Y:S02]  /*f210*/  PRMT R14, R10.reuse, 0x6420, R11.reuse ;  /* 0x000064200a0e7816 */ /* 0x140fe4000000000b */
        /* <DEDUP_REMOVED lines=9> */
[----:B------:R-:W1:Y:S01]  /*f2b0*/  LDSM.16.MT88.4 R8, [R2+0x12400] ;  /* 0x012400000208783b */ /* 0x000e620000004200 */
[----:B------:R-:W-:-:S05]  /*f2c0*/  IADD3 R3, R15, 0x400, R3 ;  /* 0x000004000f037810 */ /* 0x000fca0007ffe003 */
[----:B------:R-:W-:Y:S01]  /*f2d0*/  STSM.16.M88.4 [R3], R4 ;  /* 0x0000000403007844 */ /* 0x000fe20000000200 */
        /* <DEDUP_REMOVED lines=16> */
[----:B------:R-:W-:Y:S04]  /*f3e0*/  STSM.16.M88.4 [R3+0x6000], R12 ;  /* 0x0060000c03007844 */ /* 0x000fe80000000200 */
[----:B------:R-:W1:Y:S02]  /*f3f0*/  LDSM.16.MT88.4 R8, [R0+0x13400] ;  /* 0x013400000008783b */ /* 0x000e640000004200 */
[C-C-:B-1----:R-:W-:Y:S02]  /*f400*/  PRMT R4, R8.reuse, 0x6420, R9.reuse ;  /* 0x0000642008047816 */ /* 0x142fe40000000009 */
[----:B------:R-:W-:Y:S02]  /*f410*/  PRMT R5, R8, 0x7531, R9 ;  /* 0x0000753108057816 */ /* 0x000fe40000000009 */
[----:B------:R-:W-:-:S02]  /*f420*/  PRMT R6, R10, 0x6420, R11 ;  /* 0x000064200a067816 */ /* 0x000fc4000000000b */
[----:B------:R-:W-:Y:S02]  /*f430*/  PRMT R7, R10, 0x7531, R11 ;  /* 0x000075310a077816 */ /* 0x000fe4000000000b */
[----:B------:R-:W1:Y:S01]  /*f440*/  LDSM.16.MT88.4 R8, [R2+0x13400] ;  /* 0x013400000208783b */ /* 0x000e620000004200 */
[----:B------:R-:W-:-:S05]  /*f450*/  IMAD.IADD R3, R18, 0x1, R3 ;  /* 0x0000000112037824 */ /* 0x000fca00078e0203 */
[----:B------:R1:W-:Y:S02]  /*f460*/  STSM.16.M88.4 [R3], R4 ;  /* 0x0000000403007844 */ /* 0x0003e40000000200 */
[C-C-:B-1----:R-:W-:Y:S02]  /*f470*/  PRMT R4, R8.reuse, 0x6420, R9.reuse ;  /* 0x0000642008047816 */ /* 0x142fe40000000009 */
[----:B------:R-:W-:Y:S02]  /*f480*/  PRMT R5, R8, 0x7531, R9 ;  /* 0x0000753108057816 */ /* 0x000fe40000000009 */
[C-C-:B------:R-:W-:Y:S02]  /*f490*/  PRMT R6, R10.reuse, 0x6420, R11.reuse ;  /* 0x000064200a067816 */ /* 0x140fe4000000000b */
[----:B------:R-:W-:-:S05]  /*f4a0*/  PRMT R7, R10, 0x7531, R11 ;  /* 0x000075310a077816 */ /* 0x000fca000000000b */
[----:B------:R-:W-:Y:S04]  /*f4b0*/  STSM.16.M88.4 [R3+0x2000], R4 ;  /* 0x0020000403007844 */ /* 0x000fe80000000200 */
[----:B------:R-:W1:Y:S04]  /*f4c0*/  LDSM.16.MT88.4 R8, [R0+0x17400] ;  /* 0x017400000008783b */ /* 0x000e680000004200 */
[----:B------:R-:W2:Y:S01]  /*f4d0*/  LDSM.16.MT88.4 R4, [R2+0x17400] ;  /* 0x017400000204783b */ /* 0x000ea20000004200 */
[C-C-:B-1----:R-:W-:Y:S02]  /*f4e0*/  PRMT R12, R8.reuse, 0x6420, R9.reuse ;  /* 0x00006420080c7816 */ /* 0x142fe40000000009 */
        /* <DEDUP_REMOVED lines=17> */
.L_x_253:
        /* <DEDUP_REMOVED lines=13> */
.L_x_232:
[----:B------:R-:W3:Y:S01]  /*f6d0*/  S2R R2, SR_TID.X ;  /* 0x0000000000027919 */ /* 0x000ee20000002100 */
[----:B------:R-:W-:Y:S01]  /*f6e0*/  BSSY B0, `(.L_x_255) ;  /* 0x0000011000007945 */ /* 0x000fe20003800000 */
[----:B---3--:R-:W-:-:S04]  /*f6f0*/  LOP3.LUT R2, R2, 0x7f, RZ, 0xc0, !PT ;  /* 0x0000007f02027812 */ /* 0x008fc800078ec0ff */
[----:B------:R-:W-:-:S13]  /*f700*/  ISETP.NE.AND P0, PT, R2, RZ, PT ;  /* 0x000000ff0200720c */ /* 0x000fda0003f05270 */
[----:B------:R-:W-:Y:S05]  /*f710*/  @P0 BRA `(.L_x_256) ;  /* 0x0000000000340947 */ /* 0x000fea0003800000 */
[----:B-1----:R-:W1:Y:S01]  /*f720*/  S2R R3, SR_LANEID ;  /* 0x0000000000037919 */ /* 0x002e620000000000 */
[----:B------:R-:W-:Y:S02]  /*f730*/  VOTEU.ANY UR4, UPT, PT ;  /* 0x0000000000047886 */ /* 0x000fe400038e0100 */
[----:B0----5:R-:W1:Y:S08]  /*f740*/  FLO.U32 R0, UR4 ;  /* 0x0000000400007d00 */ /* 0x021e7000080e0000 */
[----:B--2---:R-:W0:Y:S01]  /*f750*/  POPC R5, UR4 ;  /* 0x0000000400057d09 */ /* 0x004e220008000000 */
[----:B-1----:R-:W-:-:S02]  /*f760*/  ISETP.EQ.U32.AND P1, PT, R0, R3, PT ;  /* 0x000000030000720c */ /* 0x002fc40003f22070 */
[----:B------:R-:W0:Y:S11]  /*f770*/  LDC.64 R2, c[0x0][0xc60] ;  /* 0x00031800ff027b82 */ /* 0x000e360000000a00 */
[----:B0-----:R-:W2:Y:S01]  /*f780*/  @P1 ATOMG.E.ADD.STRONG.GPU PT, R3, desc[UR48][R2.64], R5 ;  /* 0x00000005020319a8 */ /* 0x001ea200081ee1f0 */
[----:B------:R-:W0:Y:S02]  /*f790*/  S2R R4, SR_LTMASK ;  /* 0x0000000000047919 */ /* 0x000e240000003900 */
[----:B0-----:R-:W-:-:S04]  /*f7a0*/  LOP3.LUT R4, R4, UR4, RZ, 0xc0, !PT ;  /* 0x0000000404047c12 */ /* 0x001fc8000f8ec0ff */
[----:B------:R-:W0:Y:S01]  /*f7b0*/  POPC R7, R4 ;  /* 0x0000000400077309 */ /* 0x000e220000000000 */
[----:B--2---:R-:W0:Y:S02]  /*f7c0*/  SHFL.IDX PT, R0, R3, R0, 0x1f ;  /* 0x00001f0003007589 */ /* 0x004e2400000e0000 */
[----:B0-----:R-:W-:-:S05]  /*f7d0*/  IADD3 R0, R0, UR43, R7 ;  /* 0x0000002b00007c10 */ /* 0x001fca000fffe007 */
[----:B------:R3:W-:Y:S02]  /*f7e0*/  STL [R1+0x20], R0 ;  /* 0x0000200001007387 */ /* 0x0007e40000100800 */
.L_x_256:
[----:B------:R-:W-:Y:S05]  /*f7f0*/  BSYNC B0 ;  /* 0x0000000000007941 */ /* 0x000fea0003800000 */
.L_x_255:
[----:B------:R-:W-:-:S06]  /*f800*/  UISETP.NE.AND UP0, UPT, UR39, 0x3, UPT ;  /* 0x000000032700788c */ /* 0x000fcc000bf05270 */
[----:B------:R-:W-:-:S13]  /*f810*/  PLOP3.LUT P1, PT, PT, PT, UP0, 0x80, 0x0 ;  /* 0x000000000000781c */ /* 0x000fda0003f2f008 */
[----:B------:R-:W-:Y:S05]  /*f820*/  @!P1 BRA `(.L_x_257) ;  /* 0x0000000000049947 */ /* 0x000fea0003800000 */
[----:B------:R-:W-:Y:S01]  /*f830*/  BPT.TRAP 0x1 ;  /* 0x000000040000795c */ /* 0x000fe20000300000 */
.L_x_257:
[----:B-1----:R-:W4:Y:S04]  /*f840*/  LDL R3, [R1+0x4] ;  /* 0x0000040001037983 */ /* 0x002f280000100800 */
[----:B------:R-:W2:Y:S01]  /*f850*/  LDL R2, [R1] ;  /* 0x0000000001027983 */ /* 0x000ea20000100800 */
[----:B0--3-5:R-:W-:Y:S01]  /*f860*/  IMAD.U32 R0, RZ, RZ, UR44 ;  /* 0x0000002cff007e24 */ /* 0x029fe2000f8e00ff */
[----:B------:R-:W-:Y:S04]  /*f870*/  BSSY B0, `(.L_x_258) ;  /* 0x0000007000007945 */ /* 0x000fe80003800000 */
[----:B------:R-:W-:-:S02]  /*f880*/  ISETP.NE.AND P2, PT, R0, 0x3, PT ;  /* 0x000000030000780c */ /* 0x000fc40003f45270 */
[----:B----4-:R-:W-:-:S04]  /*f890*/  LOP3.LUT R0, R3, 0x1, RZ, 0x3c, !PT ;  /* 0x0000000103007812 */ /* 0x010fc800078e3cff */
[----:B------:R-:W-:Y:S01]  /*f8a0*/  SHF.L.U32 R0, R0, 0x1f, RZ ;  /* 0x0000001f00007819 */ /* 0x000fe200000006ff */
[----:B--2---:R-:W-:-:S04]  /*f8b0*/  IMAD R17, R2, 0x8, R19 ;  /* 0x0000000802117824 */ /* 0x004fc800078e0213 */
[----:B------:R-:W0:Y:S02]  /*f8c0*/  SYNCS.PHASECHK.TRANS64.TRYWAIT P1, [R17+URZ+0x38870], R0 ;  /* 0x03887000110075a7 */ /* 0x000e24000802017f */
[----:B0-----:R-:W-:Y:S05]  /*f8d0*/  @!P1 BRA `(.L_x_259) ;  /* 0x0000002400b49947 */ /* 0x001fea0003800000 */
.L_x_319:
[----:B------:R-:W-:Y:S05]  /*f8e0*/  BSYNC B0 ;  /* 0x0000000000007941 */ /* 0x000fea0003800000 */
.L_x_258:
[----:B------:R-:W-:Y:S05]  /*f8f0*/  @!P2 BRA `(.L_x_260) ;  /* 0x000000000004a947 */ /* 0x000fea0003800000 */
[----:B------:R-:W-:Y:S01]  /*f900*/  BPT.TRAP 0x1 ;  /* 0x000000040000795c */ /* 0x000fe20000300000 */
.L_x_260:
[----:B0-----:R-:W2:Y:S02]  /*f910*/  LDL R0, [R1+0x4] ;  /* 0x0000040001007983 */ /* 0x001ea40000100800 */
[----:B--2---:R-:W-:-:S04]  /*f920*/  SHF.L.U32 R0, R0, 0x1f, RZ ;  /* 0x0000001f00007819 */ /* 0x004fc800000006ff */
[----:B------:R-:W0:Y:S02]  /*f930*/  SYNCS.PHASECHK.TRANS64.TRYWAIT P1, [R17+URZ+0x38860], R0 ;  /* 0x03886000110075a7 */ /* 0x000e24000802017f */
[----:B0-----:R-:W-:Y:S05]  /*f940*/  @!P1 BRA `(.L_x_261) ;  /* 0x0000002400ac9947 */ /* 0x001fea0003800000 */
.L_x_320:
[----:B------:R-:W2:Y:S04]  /*f950*/  LDL R18, [R1] ;  /* 0x0000000001127983 */ /* 0x000ea80000100800 */
[----:B------:R-:W0:Y:S04]  /*f960*/  LDL R2, [R1+0x28] ;  /* 0x0000280001027983 */ /* 0x000e280000100800 */
[----:B------:R-:W3:Y:S04]  /*f970*/  LDL R16, [R1+0x10] ;  /* 0x0000100001107983 */ /* 0x000ee80000100800 */
[----:B------:R-:W4:Y:S01]  /*f980*/  LDL R12, [R1+0x1c] ;  /* 0x00001c00010c7983 */ /* 0x000f220000100800 */
[----:B------:R-:W-:Y:S05]  /*f990*/  WARPSYNC.ALL ;  /* 0x0000000000007948 */ /* 0x000fea0003800000 */
[----:B--2---:R-:W-:-:S05]  /*f9a0*/  IMAD.SHL.U32 R3, R18, 0x8000, RZ ;  /* 0x0000800012037824 */ /* 0x004fca00078e00ff */
[----:B0-----:R-:W-:-:S05]  /*f9b0*/  LOP3.LUT R0, R3, R2, RZ, 0xfc, !PT ;  /* 0x0000000203007212 */ /* 0x001fca00078efcff */
[----:B------:R-:W-:-:S05]  /*f9c0*/  IMAD.IADD R0, R19, 0x1, R0 ;  /* 0x0000000113007824 */ /* 0x000fca00078e0200 */
[----:B------:R-:W0:Y:S01]  /*f9d0*/  LDSM.16.MT88.4 R4, [R0+0x10400] ;  /* 0x010400000004783b */ /* 0x000e220000004200 */
[----:B---3--:R-:W-:Y:S01]  /*f9e0*/  IMAD.IADD R2, R16, 0x1, R0 ;  /* 0x0000000110027824 */ /* 0x008fe200078e0200 */
[----:B----4-:R-:W-:Y:S02]  /*f9f0*/  IADD3 R3, R19, R3, R12 ;  /* 0x0000000313037210 */ /* 0x010fe40007ffe00c */
[C-C-:B0-----:R-:W-:Y:S02]  /*fa00*/  PRMT R8, R4.reuse, 0x6420, R5.reuse ;  /* 0x0000642004087816 */ /* 0x141fe40000000005 */
[----:B------:R-:W-:Y:S02]  /*fa10*/  PRMT R9, R4, 0x7531, R5 ;  /* 0x0000753104097816 */ /* 0x000fe40000000005 */
[C-C-:B------:R-:W-:Y:S02]  /*fa20*/  PRMT R10, R6.reuse, 0x6420, R7.reuse ;  /* 0x00006420060a7816 */ /* 0x140fe40000000007 */
[----:B------:R-:W-:-:S02]  /*fa30*/  PRMT R11, R6, 0x7531, R7 ;  /* 0x00007531060b7816 */ /* 0x000fc40000000007 */
[----:B------:R-:W0:Y:S04]  /*fa40*/  LDSM.16.MT88.4 R4, [R2+0x10400] ;  /* 0x010400000204783b */ /* 0x000e280000004200 */
[----:B------:R0:W-:Y:S02]  /*fa50*/  STSM.16.M88.4 [R3+0x400], R8 ;  /* 0x0004000803007844 */ /* 0x0001e40000000200 */
[C-C-:B0-----:R-:W-:Y:S02]  /*fa60*/  PRMT R8, R4.reuse, 0x6420, R5.reuse ;  /* 0x0000642004087816 */ /* 0x141fe40000000005 */
[----:B------:R-:W-:Y:S02]  /*fa70*/  PRMT R9, R4, 0x7531, R5 ;  /* 0x0000753104097816 */ /* 0x000fe40000000005 */
[----:B------:R-:W-:-:S02]  /*fa80*/  PRMT R10, R6, 0x6420, R7 ;  /* 0x00006420060a7816 */ /* 0x000fc40000000007 */
[----:B------:R-:W-:-:S05]  /*fa90*/  PRMT R11, R6, 0x7531, R7 ;  /* 0x00007531060b7816 */ /* 0x000fca0000000007 */
[----:B------:R-:W-:Y:S04]  /*faa0*/  STSM.16.M88.4 [R3+0x2400], R8 ;  /* 0x0024000803007844 */ /* 0x000fe80000000200 */
[----:B------:R-:W0:Y:S02]  /*fab0*/  LDSM.16.MT88.4 R4, [R0+0x14400] ;  /* 0x014400000004783b */ /* 0x000e240000004200 */
        /* <DEDUP_REMOVED lines=11> */
[----:B------:R-:W1:Y:S04]  /*fb70*/  LDSM.16.MT88.4 R4, [R0+0x11400] ;  /* 0x011400000004783b */ /* 0x000e680000004200 */
[----:B0-----:R-:W2:Y:S01]  /*fb80*/  LDL R11, [R1+0xc] ;  /* 0x00000c00010b7983 */ /* 0x001ea20000100800 */
[C-C-:B-1----:R-:W-:Y:S02]  /*fb90*/  PRMT R12, R4.reuse, 0x6420, R5.reuse ;  /* 0x00006420040c7816 */ /* 0x142fe40000000005 */
[----:B------:R-:W-:-:S02]  /*fba0*/  PRMT R13, R4, 0x7531, R5 ;  /* 0x00007531040d7816 */ /* 0x000fc40000000005 */
[C-C-:B------:R-:W-:Y:S02]  /*fbb0*/  PRMT R14, R6.reuse, 0x6420, R7.reuse ;  /* 0x00006420060e7816 */ /* 0x140fe40000000007 */
[----:B------:R-:W-:Y:S02]  /*fbc0*/  PRMT R15, R6, 0x7531, R7 ;  /* 0x00007531060f7816 */ /* 0x000fe40000000007 */
[----:B------:R-:W0:Y:S01]  /*fbd0*/  LDSM.16.MT88.4 R4, [R2+0x11400] ;  /* 0x011400000204783b */ /* 0x000e220000004200 */
[----:B------:R-:W-:Y:S01]  /*fbe0*/  IMAD.MOV.U32 R10, RZ, RZ, R16 ;  /* 0x000000ffff0a7224 */ /* 0x000fe200078e0010 */
[C-C-:B0-----:R-:W-:Y:S02]  /*fbf0*/  PRMT R8, R4.reuse, 0x6420, R5.reuse ;  /* 0x0000642004087816 */ /* 0x141fe40000000005 */
[----:B------:R-:W-:Y:S02]  /*fc00*/  PRMT R9, R4, 0x7531, R5 ;  /* 0x0000753104097816 */ /* 0x000fe40000000005 */
[----:B--2---:R-:W-:-:S05]  /*fc10*/  IADD3 R16, R11, 0x400, R3 ;  /* 0x000004000b107810 */ /* 0x004fca0007ffe003 */
[----:B------:R0:W-:Y:S02]  /*fc20*/  STSM.16.M88.4 [R16], R12 ;  /* 0x0000000c10007844 */ /* 0x0001e40000000200 */
[----:B0-----:R-:W-:Y:S01]  /*fc30*/  IMAD.MOV.U32 R14, RZ, RZ, R10 ;  /* 0x000000ffff0e7224 */ /* 0x001fe200078e000a */
[C---:B------:R-:W-:Y:S01]  /*fc40*/  PRMT R10, R6.reuse, 0x6420, R7 ;  /* 0x00006420060a7816 */ /* 0x040fe20000000007 */
[----:B------:R-:W-:Y:S01]  /*fc50*/  IMAD.MOV.U32 R15, RZ, RZ, R11 ;  /* 0x000000ffff0f7224 */ /* 0x000fe200078e000b */
[----:B------:R-:W-:-:S05]  /*fc60*/  PRMT R11, R6, 0x7531, R7 ;  /* 0x00007531060b7816 */ /* 0x000fca0000000007 */
[----:B------:R0:W-:Y:S04]  /*fc70*/  STSM.16.M88.4 [R16+0x2000], R8 ;  /* 0x0020000810007844 */ /* 0x0001e80000000200 */
[----:B------:R-:W1:Y:S01]  /*fc80*/  LDSM.16.MT88.4 R4, [R0+0x15400] ;  /* 0x015400000004783b */ /* 0x000e620000004200 */
[----:B0-----:R-:W-:Y:S02]  /*fc90*/  IMAD.MOV.U32 R10, RZ, RZ, R14 ;  /* 0x000000ffff0a7224 */ /* 0x001fe400078e000e */
[----:B------:R-:W-:Y:S01]  /*fca0*/  IMAD.MOV.U32 R11, RZ, RZ, R15 ;  /* 0x000000ffff0b7224 */ /* 0x000fe200078e000f */
[C-C-:B-1----:R-:W-:Y:S02]  /*fcb0*/  PRMT R12, R4.reuse, 0x6420, R5.reuse ;  /* 0x00006420040c7816 */ /* 0x142fe40000000005 */
[----:B------:R-:W-:-:S02]  /*fcc0*/  PRMT R13, R4, 0x7531, R5 ;  /* 0x00007531040d7816 */ /* 0x000fc40000000005 */
[C-C-:B------:R-:W-:Y:S02]  /*fcd0*/  PRMT R14, R6.reuse, 0x6420, R7.reuse ;  /* 0x00006420060e7816 */ /* 0x140fe40000000007 */
[----:B------:R-:W-:Y:S02]  /*fce0*/  PRMT R15, R6, 0x7531, R7 ;  /* 0x00007531060f7816 */ /* 0x000fe40000000007 */
[----:B------:R-:W0:Y:S04]  /*fcf0*/  LDSM.16.MT88.4 R4, [R2+0x15400] ;  /* 0x015400000204783b */ /* 0x000e280000004200 */
[----:B------:R1:W-:Y:S02]  /*fd00*/  STSM.16.M88.4 [R16+0x4000], R12 ;  /* 0x0040000c10007844 */ /* 0x0003e40000000200 */
[----:B-1----:R-:W-:-:S02]  /*fd10*/  IMAD.MOV.U32 R14, RZ, RZ, R10 ;  /* 0x000000ffff0e7224 */ /* 0x002fc400078e000a */
[----:B------:R-:W-:Y:S01]  /*fd20*/  IMAD.MOV.U32 R15, RZ, RZ, R11 ;  /* 0x000000ffff0f7224 */ /* 0x000fe200078e000b */
[C-C-:B0-----:R-:W-:Y:S02]  /*fd30*/  PRMT R8, R4.reuse, 0x6420, R5.reuse ;  /* 0x0000642004087816 */ /* 0x141fe40000000005 */
[----:B------:R-:W-:Y:S02]  /*fd40*/  PRMT R9, R4, 0x7531, R5 ;  /* 0x0000753104097816 */ /* 0x000fe40000000005 */
[C-C-:B------:R-:W-:Y:S02]  /*fd50*/  PRMT R10, R6.reuse, 0x6420, R7.reuse ;  /* 0x00006420060a7816 */ /* 0x140fe40000000007 */
        /* <DEDUP_REMOVED lines=62> */
.L_x_262:
[----:B-1----:R-:W2:Y:S01]  /*10140*/  LDL.LU R3, [R1+0x4] ;  /* 0x0000040001037983 */ /* 0x002ea20000300800 */
[----:B0-----:R0:W-:Y:S01]  /*10150*/  SYNCS.ARRIVE.TRANS64.A1T0 RZ, [R17+URZ+0x38850], RZ ;  /* 0x038850ff11ff79a7 */ /* 0x0011e2000810003f */
[----:B------:R-:W-:Y:S02]  /*10160*/  VIADD R0, R18, 0x1 ;  /* 0x0000000112007836 */ /* 0x000fe40000000000 */
[----:B0-----:R-:W-:-:S05]  /*10170*/  @!P0 VIADD R17, R17, 0x38880 ;  /* 0x0003888011118836 */ /* 0x001fca0000000000 */
[----:B------:R-:W-:Y:S01]  /*10180*/  @!P0 PRMT R17, RZ, 0x654, R17 ;  /* 0x00000654ff118816 */ /* 0x000fe20000000011 */
[----:B------:R-:W-:Y:S06]  /*10190*/  BAR.SYNC.DEFER_BLOCKING 0x2, 0x80 ;  /* 0x0082000000007b1d */ /* 0x000fec0000010000 */
[----:B------:R3:W-:Y:S01]  /*101a0*/  @!P0 SYNCS.ARRIVE.TRANS64.RED.A1T0 RZ, [R17+URZ], RZ ;  /* 0x000000ff11ff89a7 */ /* 0x0007e2000810043f */
[----:B------:R-:W-:-:S04]  /*101b0*/  ISETP.NE.AND P0, PT, R0, 0x2, PT ;  /* 0x000000020000780c */ /* 0x000fc80003f05270 */
[----:B------:R-:W-:Y:S02]  /*101c0*/  SEL R2, RZ, 0x1, P0 ;  /* 0x00000001ff027807 */ /* 0x000fe40000000000 */
[----:B------:R-:W-:-:S05]  /*101d0*/  SEL R0, R0, RZ, P0 ;  /* 0x000000ff00007207 */ /* 0x000fca0000000000 */
[----:B------:R3:W-:Y:S01]  /*101e0*/  STL [R1], R0 ;  /* 0x0000000001007387 */ /* 0x0007e20000100800 */
[----:B--2---:R-:W-:-:S05]  /*101f0*/  LOP3.LUT R3, R3, R2, RZ, 0x3c, !PT ;  /* 0x0000000203037212 */ /* 0x004fca00078e3cff */
[----:B------:R3:W-:Y:S02]  /*10200*/  STL [R1+0x4], R3 ;  /* 0x0000040301007387 */ /* 0x0007e40000100800 */
.L_x_207:
[----:B------:R-:W-:Y:S05]  /*10210*/  BSYNC B7 ;  /* 0x0000000000077941 */ /* 0x000fea0003800000 */
.L_x_205:
[----:B0--3--:R-:W2:Y:S02]  /*10220*/  LDL R0, [R1+0x14] ;  /* 0x0000140001007983 */ /* 0x009ea40000100800 */
[----:B--2---:R-:W-:-:S13]  /*10230*/  LOP3.LUT P0, RZ, R0, 0x2, RZ, 0xc0, !PT ;  /* 0x0000000200ff7812 */ /* 0x004fda000780c0ff */
[----:B------:R-:W-:Y:S05]  /*10240*/  @!P0 BRA `(.L_x_263) ;  /* 0x0000000000348947 */ /* 0x000fea0003800000 */
[----:B------:R-:W0:Y:S08]  /*10250*/  S2UR UR5, SR_CgaCtaId ;  /* 0x00000000000579c3 */ /* 0x000e300000008800 */
[----:B------:R-:W-:Y:S06]  /*10260*/  BAR.SYNC.DEFER_BLOCKING 0x5, 0x180 ;  /* 0x0146000000007b1d */ /* 0x000fec0000010000 */
[----:B------:R-:W-:-:S02]  /*10270*/  UMOV UR4, 0x400 ;  /* 0x0000040000047882 */ /* 0x000fc40000000000 */
[----:B0-----:R-:W-:-:S06]  /*10280*/  ULEA UR4, UR5, UR4, 0x18 ;  /* 0x0000000405047291 */ /* 0x001fcc000f8ec03f */
[----:B------:R-:W-:-:S05]  /*10290*/  IMAD.U32 R19, RZ, RZ, UR4 ;  /* 0x00000004ff137e24 */ /* 0x000fca000f8e00ff */
[----:B------:R-:W0:Y:S04]  /*102a0*/  LDS.128 R4, [R19+0x388d0] ;  /* 0x0388d00013047984 */ /* 0x000e280000000c00 */
[----:B0-----:R0:W-:Y:S01]  /*102b0*/  STL.64 [R1+0x20], R4 ;  /* 0x0000200401007387 */ /* 0x0011e20000100a00 */
[----:B------:R-:W-:Y:S02]  /*102c0*/  IMAD.MOV.U32 R2, RZ, RZ, R6 ;  /* 0x000000ffff027224 */ /* 0x000fe400078e0006 */
[----:B------:R-:W-:-:S03]  /*102d0*/  IMAD.MOV.U32 R0, RZ, RZ, R7 ;  /* 0x000000ffff007224 */ /* 0x000fc600078e0007 */
[----:B------:R-:W-:Y:S02]  /*102e0*/  R2UR UR36, R2 ;  /* 0x00000000022472ca */ /* 0x000fe400000e0000 */
[----:B------:R-:W-:Y:S01]  /*102f0*/  R2UR UR45, R0 ;  /* 0x00000000002d72ca */ /* 0x000fe200000e0000 */
[----:B------:R-:W-:Y:S06]  /*10300*/  BAR.ARV 0x4, 0x180 ;  /* 0x0106000000007b1d */ /* 0x000fec0000002000 */
[----:B------:R-:W-:Y:S08]  /*10310*/  BRA `(.L_x_264) ;  /* 0x0000000800387947 */ /* 0x000ff00003800000 */
.L_x_263:
[----:B------:R-:W0:Y:S01]  /*10320*/  S2R R2, SR_TID.X ;  /* 0x0000000000027919 */ /* 0x000e220000002100 */
[----:B------:R-:W-:Y:S01]  /*10330*/  ULDC UR4, c[0x0][0xc3c] ;  /* 0x00030f0000047ab9 */ /* 0x000fe20000000800 */
[----:B------:R-:W2:Y:S01]  /*10340*/  LDL.LU R0, [R1+0x20] ;  /* 0x0000200001007983 */ /* 0x000ea20000300800 */
[----:B0-----:R-:W-:-:S04]  /*10350*/  LOP3.LUT R10, R2, 0x1f, RZ, 0xc0, !PT ;  /* 0x0000001f020a7812 */ /* 0x001fc800078ec0ff */
[C---:B------:R-:W-:Y:S01]  /*10360*/  ISETP.NE.AND P0, PT, R10.reuse, 0x1f, PT ;  /* 0x0000001f0a00780c */ /* 0x040fe20003f05270 */
[----:B------:R-:W-:-:S05]  /*10370*/  VIADD R5, R10, UR45 ;  /* 0x0000002d0a057c36 */ /* 0x000fca0008000000 */
[----:B------:R-:W-:Y:S01]  /*10380*/  ISETP.GE.OR P1, PT, R5, UR4, !P0 ;  /* 0x0000000405007c0c */ /* 0x000fe2000c726670 */
[----:B------:R-:W-:-:S12]  /*10390*/  ULDC UR4, c[0x0][0xc3c] ;  /* 0x00030f0000047ab9 */ /* 0x000fd80000000800 */
[----:B------:R-:W0:Y:S02]  /*103a0*/  @!P1 LDC.64 R2, c[0x0][0xc80] ;  /* 0x00032000ff029b82 */ /* 0x000e240000000a00 */
[----:B0-----:R-:W-:-:S04]  /*103b0*/  @!P1 IMAD.WIDE R2, R5, 0x4, R2 ;  /* 0x0000000405029825 */ /* 0x001fc800078e0202 */
[----:B------:R-:W-:-:S06]  /*103c0*/  IMAD.MOV.U32 R5, RZ, RZ, RZ ;  /* 0x000000ffff057224 */ /* 0x000fcc00078e00ff */
[----:B------:R-:W3:Y:S01]  /*103d0*/  @!P1 LDG.E R5, desc[UR48][R2.64] ;  /* 0x0000003002059981 */ /* 0x000ee2000c1e1900 */
[C---:B------:R-:W-:Y:S02]  /*103e0*/  ISETP.NE.AND P1, PT, R10.reuse, RZ, PT ;  /* 0x000000ff0a00720c */ /* 0x040fe40003f25270 */
[C---:B------:R-:W-:Y:S02]  /*103f0*/  ISETP.GE.U32.AND P2, PT, R10.reuse, 0x2, PT ;  /* 0x000000020a00780c */ /* 0x040fe40003f46070 */
[C---:B------:R-:W-:Y:S02]  /*10400*/  ISETP.GE.U32.AND P3, PT, R10.reuse, 0x4, PT ;  /* 0x000000040a00780c */ /* 0x040fe40003f66070 */
[C---:B------:R-:W-:Y:S02]  /*10410*/  ISETP.GE.U32.AND P4, PT, R10.reuse, 0x8, PT ;  /* 0x000000080a00780c */ /* 0x040fe40003f86070 */
[----:B------:R-:W-:Y:S01]  /*10420*/  ISETP.GE.U32.AND P5, PT, R10, 0x10, PT ;  /* 0x000000100a00780c */ /* 0x000fe20003fa6070 */
[----:B--2---:R-:W-:-:S02]  /*10430*/  IMAD.MOV.U32 R9, RZ, RZ, R0 ;  /* 0x000000ffff097224 */ /* 0x004fc400078e0000 */
[----:B---3--:R-:W0:Y:S02]  /*10440*/  SHFL.UP PT, R0, R5, 0x1, RZ ;  /* 0x0420000005007989 */ /* 0x008e2400000e00ff */
        /* <DEDUP_REMOVED lines=11> */
[----:B------:R-:W0:Y:S04]  /*10500*/  SHFL.UP PT, R0, R8, 0x10, RZ ;  /* 0x0600000008007989 */ /* 0x000e2800000e00ff */
[----:B------:R-:W-:Y:S01]  /*10510*/  SHFL.IDX PT, R4, R9, 0x1, 0x1f ;  /* 0x00201f0009047f89 */ /* 0x000fe200000e0000 */
[----:B0-----:R-:W-:-:S05]  /*10520*/  SEL R3, R0, RZ, P5 ;  /* 0x000000ff00037207 */ /* 0x001fca0002800000 */
[----:B------:R-:W-:Y:S02]  /*10530*/  IMAD.IADD R2, R8, 0x1, R3 ;  /* 0x0000000108027824 */ /* 0x000fe400078e0203 */
[----:B------:R-:W0:Y:S03]  /*10540*/  LDC R3, c[0x0][0xc38] ;  /* 0x00030e00ff037b82 */ /* 0x000e260000000800 */
[----:B------:R-:W0:Y:S04]  /*10550*/  SHFL.IDX PT, R6, R2, 0x1f, 0x1f ;  /* 0x03e01f0002067f89 */ /* 0x000e2800000e0000 */
[----:B------:R-:W2:Y:S01]  /*10560*/  SHFL.IDX PT, R0, R9, RZ, 0x1f ;  /* 0x00001fff09007589 */ /* 0x000ea200000e0000 */
[----:B0-----:R-:W-:-:S04]  /*10570*/  IMAD R6, R6, R3, RZ ;  /* 0x0000000306067224 */ /* 0x001fc800078e02ff */
[----:B------:R-:W-:-:S05]  /*10580*/  IMAD.IADD R4, R4, 0x1, R6 ;  /* 0x0000000104047824 */ /* 0x000fca00078e0206 */
[----:B--2---:R-:W-:-:S13]  /*10590*/  ISETP.GT.AND P6, PT, R4, R0, PT ;  /* 0x000000000400720c */ /* 0x004fda0003fc4270 */
[----:B------:R-:W-:Y:S05]  /*105a0*/  @P6 BRA `(.L_x_265) ;  /* 0x0000000000906947 */ /* 0x000fea0003800000 */
.L_x_269:
[----:B------:R-:W-:-:S04]  /*105b0*/  UIADD3 UR45, UR45, 0x1f, URZ ;  /* 0x0000001f2d2d7890 */ /* 0x000fc8000fffe03f */
[----:B------:R-:W-:-:S06]  /*105c0*/  UISETP.GE.AND UP0, UPT, UR45, UR4, UPT ;  /* 0x000000042d00728c */ /* 0x000fcc000bf06270 */
[----:B------:R-:W-:-:S13]  /*105d0*/  PLOP3.LUT P6, PT, PT, PT, UP0, 0x40, 0x0 ;  /* 0x000000000000781c */ /* 0x000fda0003fce808 */
[----:B------:R-:W-:Y:S05]  /*105e0*/  @!P6 BRA `(.L_x_266) ;  /* 0x000000040038e947 */ /* 0x000fea0003800000 */
[----:B------:R-:W0:Y:S01]  /*105f0*/  S2R R2, SR_TID.X ;  /* 0x0000000000027919 */ /* 0x000e220000002100 */
[----:B------:R-:W-:Y:S01]  /*10600*/  BSSY B0, `(.L_x_267) ;  /* 0x0000009000007945 */ /* 0x000fe20003800000 */
[----:B------:R-:W-:Y:S01]  /*10610*/  IMAD.MOV.U32 R5, RZ, RZ, RZ ;  /* 0x000000ffff057224 */ /* 0x000fe200078e00ff */
[----:B0-----:R-:W-:-:S05]  /*10620*/  LOP3.LUT R2, R2, 0x1f, RZ, 0xc0, !PT ;  /* 0x0000001f02027812 */ /* 0x001fca00078ec0ff */
[----:B------:R-:W-:-:S05]  /*10630*/  VIADD R6, R2, UR45 ;  /* 0x0000002d02067c36 */ /* 0x000fca0008000000 */
[----:B------:R-:W-:-:S13]  /*10640*/  ISETP.GE.OR P6, PT, R6, UR4, !P0 ;  /* 0x0000000406007c0c */ /* 0x000fda000c7c6670 */
[----:B------:R-:W-:Y:S05]  /*10650*/  @P6 BRA `(.L_x_268) ;  /* 0x00000000000c6947 */ /* 0x000fea0003800000 */
[----:B------:R-:W0:Y:S02]  /*10660*/  LDC.64 R2, c[0x0][0xc80] ;  /* 0x00032000ff027b82 */ /* 0x000e240000000a00 */
[----:B0-----:R-:W-:-:S05]  /*10670*/  IMAD.WIDE R2, R6, 0x4, R2 ;  /* 0x0000000406027825 */ /* 0x001fca00078e0202 */
[----:B------:R0:W5:Y:S02]  /*10680*/  LDG.E R5, desc[UR48][R2.64] ;  /* 0x0000003002057981 */ /* 0x000164000c1e1900 */
.L_x_268:
[----:B------:R-:W-:Y:S05]  /*10690*/  BSYNC B0 ;  /* 0x0000000000007941 */ /* 0x000fea0003800000 */
.L_x_267:
        /* <DEDUP_REMOVED lines=21> */
.L_x_265:
[----:B------:R-:W-:-:S04]  /*107f0*/  IMAD.IADD R6, R4, 0x1, -R6 ;  /* 0x0000000104067824 */ /* 0x000fc800078e0a06 */
[----:B------:R-:W-:-:S05]  /*10800*/  IMAD R4, R2, R3, R6 ;  /* 0x0000000302047224 */ /* 0x000fca00078e0206 */
[----:B------:R-:W-:-:S13]  /*10810*/  ISETP.GT.AND P0, PT, R4, R0, PT ;  /* 0x000000000400720c */ /* 0x000fda0003f04270 */
[----:B------:R-:W-:Y:S02]  /*10820*/  VOTEU.ANY UR5, UPT, !P0 ;  /* 0x0000000000057886 */ /* 0x000fe400040e0100 */
[----:B------:R-:W-:Y:S02]  /*10830*/  UPOPC UR4, UR5 ;  /* 0x00000005000472bf */ /* 0x000fe40008000000 */
[----:B------:R-:W-:-:S04]  /*10840*/  ISETP.NE.AND P0, PT, RZ, UR5, PT ;  /* 0x00000005ff007c0c */ /* 0x000fc8000bf05270 */
[----:B------:R-:W-:-:S06]  /*10850*/  IMAD.U32 R4, RZ, RZ, UR4 ;  /* 0x00000004ff047e24 */ /* 0x000fcc000f8e00ff */
[----:B------:R0:W2:Y:S02]  /*10860*/  SHFL.IDX PT, R4, R5, R4, 0x1f ;  /* 0x00001f0405047589 */ /* 0x0000a400000e0000 */
[----:B0-----:R-:W-:Y:S01]  /*10870*/  IMAD.MOV.U32 R5, RZ, RZ, RZ ;  /* 0x000000ffff057224 */ /* 0x001fe200078e00ff */
[----:B------:R-:W-:Y:S06]  /*10880*/  @!P0 BRA `(.L_x_270) ;  /* 0x00000000000c8947 */ /* 0x000fec0003800000 */
[----:B------:R-:W-:-:S06]  /*10890*/  UIADD3 UR5, UR4, -0x1, URZ ;  /* 0xffffffff04057890 */ /* 0x000fcc000fffe03f */
[----:B------:R-:W-:-:S06]  /*108a0*/  IMAD.U32 R5, RZ, RZ, UR5 ;  /* 0x00000005ff057e24 */ /* 0x000fcc000f8e00ff */
[----:B------:R0:W3:Y:S02]  /*108b0*/  SHFL.IDX PT, R5, R2, R5, 0x1f ;  /* 0x00001f0502057589 */ /* 0x0000e400000e0000 */
.L_x_270:
[----:B---3--:R-:W-:Y:S01]  /*108c0*/  IMAD R7, R5, R3, R6 ;  /* 0x0000000305077224 */ /* 0x008fe200078e0206 */
[----:B--2---:R-:W-:Y:S01]  /*108d0*/  IABS R5, R4 ;  /* 0x0000000400057213 */ /* 0x004fe20000000000 */
[----:B------:R-:W-:Y:S02]  /*108e0*/  UIADD3 UR45, UR4, UR45, URZ ;  /* 0x0000002d042d7290 */ /* 0x000fe4000fffe03f */
[----:B------:R-:W-:Y:S01]  /*108f0*/  IMAD.IADD R0, R0, 0x1, -R7 ;  /* 0x0000000100007824 */ /* 0x000fe200078e0a07 */
[----:B0-----:R-:W0:Y:S01]  /*10900*/  I2F.RP R2, R5 ;  /* 0x0000000500027306 */ /* 0x001e220000209400 */
[----:B------:R2:W-:Y:S07]  /*10910*/  STL [R1+0x20], R7 ;  /* 0x0000200701007387 */ /* 0x0005ee0000100800 */
[----:B0-----:R-:W0:Y:S02]  /*10920*/  MUFU.RCP R2, R2 ;  /* 0x0000000200027308 */ /* 0x001e240000001000 */
[----:B0-----:R-:W-:-:S06]  /*10930*/  VIADD R2, R2, 0xffffffe ;  /* 0x0ffffffe02027836 */ /* 0x001fcc0000000000 */
[----:B------:R-:W0:Y:S02]  /*10940*/  F2I.FTZ.U32.TRUNC.NTZ R3, R2 ;  /* 0x0000000200037305 */ /* 0x000e24000021f000 */
[----:B0-----:R-:W-:-:S04]  /*10950*/  IMAD.MOV R2, RZ, RZ, -R3 ;  /* 0x000000ffff027224 */ /* 0x001fc800078e0a03 */
[----:B------:R-:W-:Y:S02]  /*10960*/  IMAD R6, R2, R5, RZ ;  /* 0x0000000502067224 */ /* 0x000fe400078e02ff */
[----:B------:R-:W-:-:S04]  /*10970*/  IMAD.MOV.U32 R2, RZ, RZ, RZ ;  /* 0x000000ffff027224 */ /* 0x000fc800078e00ff */
[----:B------:R-:W-:Y:S01]  /*10980*/  IMAD.HI.U32 R2, R3, R6, R2 ;  /* 0x0000000603027227 */ /* 0x000fe200078e0002 */
[----:B------:R-:W-:Y:S02]  /*10990*/  IABS R6, R4 ;  /* 0x0000000400067213 */ /* 0x000fe40000000000 */
[----:B------:R-:W-:-:S03]  /*109a0*/  IABS R3, R0 ;  /* 0x0000000000037213 */ /* 0x000fc60000000000 */
[----:B------:R-:W-:Y:S02]  /*109b0*/  IMAD.MOV R6, RZ, RZ, -R6 ;  /* 0x000000ffff067224 */ /* 0x000fe400078e0a06 */
[----:B------:R-:W-:-:S04]  /*109c0*/  IMAD.HI.U32 R2, R2, R3, RZ ;  /* 0x0000000302027227 */ /* 0x000fc800078e00ff */
[----:B------:R-:W-:-:S05]  /*109d0*/  IMAD R3, R2, R6, R3 ;  /* 0x0000000602037224 */ /* 0x000fca00078e0203 */
[----:B------:R-:W-:-:S13]  /*109e0*/  ISETP.GT.U32.AND P1, PT, R5, R3, PT ;  /* 0x000000030500720c */ /* 0x000fda0003f24070 */
[----:B------:R-:W-:Y:S02]  /*109f0*/  @!P1 IMAD.IADD R3, R3, 0x1, -R5 ;  /* 0x0000000103039824 */ /* 0x000fe400078e0a05 */
[----:B------:R-:W-:Y:S01]  /*10a00*/  @!P1 VIADD R2, R2, 0x1 ;  /* 0x0000000102029836 */ /* 0x000fe20000000000 */
[----:B------:R-:W-:Y:S02]  /*10a10*/  ISETP.NE.AND P1, PT, R4, RZ, PT ;  /* 0x000000ff0400720c */ /* 0x000fe40003f25270 */
[----:B------:R-:W-:Y:S02]  /*10a20*/  ISETP.GE.U32.AND P0, PT, R3, R5, PT ;  /* 0x000000050300720c */ /* 0x000fe40003f06070 */
[----:B------:R-:W-:-:S04]  /*10a30*/  LOP3.LUT R3, R0, R4, RZ, 0x3c, !PT ;  /* 0x0000000400037212 */ /* 0x000fc800078e3cff */
[----:B------:R-:W-:-:S07]  /*10a40*/  ISETP.GE.AND P2, PT, R3, RZ, PT ;  /* 0x000000ff0300720c */ /* 0x000fce0003f46270 */
[----:B------:R-:W-:-:S06]  /*10a50*/  @P0 VIADD R2, R2, 0x1 ;  /* 0x0000000102020836 */ /* 0x000fcc0000000000 */
[----:B------:R-:W-:Y:S01]  /*10a60*/  @!P2 IMAD.MOV R2, RZ, RZ, -R2 ;  /* 0x000000ffff02a224 */ /* 0x000fe200078e0a02 */
[----:B------:R-:W-:-:S04]  /*10a70*/  @!P1 LOP3.LUT R2, RZ, R4, RZ, 0x33, !PT ;  /* 0x00000004ff029212 */ /* 0x000fc800078e33ff */
[----:B------:R-:W-:Y:S01]  /*10a80*/  R2UR UR36, R2 ;  /* 0x00000000022472ca */ /* 0x000fe200000e0000 */
[----:B------:R-:W-:-:S04]  /*10a90*/  IMAD.MOV R3, RZ, RZ, -R2 ;  /* 0x000000ffff037224 */ /* 0x000fc800078e0a02 */
[----:B------:R-:W-:-:S05]  /*10aa0*/  IMAD R0, R4, R3, R0 ;  /* 0x0000000304007224 */ /* 0x000fca00078e0200 */
[----:B------:R2:W-:Y:S01]  /*10ab0*/  STL [R1+0x24], R0 ;  /* 0x0000240001007387 */ /* 0x0005e20000100800 */
[----:B------:R-:W-:Y:S05]  /*10ac0*/  BRA `(.L_x_271) ;  /* 0x0000000000107947 */ /* 0x000fea0003800000 */
.L_x_266:
[----:B------:R0:W-:Y:S01]  /*10ad0*/  STL [R1+0x20], R0 ;  /* 0x0000200001007387 */ /* 0x0001e20000100800 */
[----:B------:R-:W-:Y:S01]  /*10ae0*/  ULDC UR45, c[0x0][0xc3c] ;  /* 0x00030f00002d7ab9 */ /* 0x000fe20000000800 */
[----:B------:R-:W-:Y:S02]  /*10af0*/  UMOV UR36, URZ ;  /* 0x0000003f00247c82 */ /* 0x000fe40008000000 */
[----:B------:R0:W-:Y:S03]  /*10b00*/  STL [R1+0x24], RZ ;  /* 0x000024ff01007387 */ /* 0x0001e60000100800 */
.L_x_271:
[----:B------:R-:W3:Y:S04]  /*10b10*/  LDL R3, [R1+0x20] ;  /* 0x0000200001037983 */ /* 0x000ee80000100800 */
[----:B------:R-:W4:Y:S01]  /*10b20*/  LDL R2, [R1+0x24] ;  /* 0x0000240001027983 */ /* 0x000f220000100800 */
[----:B------:R-:W-:Y:S02]  /*10b30*/  IMAD.U32 R6, RZ, RZ, UR36 ;  /* 0x00000024ff067e24 */ /* 0x000fe4000f8e00ff */
[----:B--2---:R-:W-:Y:S01]  /*10b40*/  IMAD.U32 R7, RZ, RZ, UR45 ;  /* 0x0000002dff077e24 */ /* 0x004fe2000f8e00ff */
[----:B0-----:R-:W0:Y:S02]  /*10b50*/  S2R R0, SR_TID.X ;  /* 0x0000000000007919 */ /* 0x001e240000002100 */
[----:B0-----:R-:W-:Y:S01]  /*10b60*/  LOP3.LUT R0, R0, 0x1f, RZ, 0xc0, !PT ;  /* 0x0000001f00007812 */ /* 0x001fe200078ec0ff */
[----:B------:R-:W-:Y:S03]  /*10b70*/  BAR.SYNC.DEFER_BLOCKING 0x4, 0x180 ;  /* 0x0106000000007b1d */ /* 0x000fe60000010000 */
[----:B------:R-:W-:-:S13]  /*10b80*/  ISETP.NE.AND P0, PT, R0, RZ, PT ;  /* 0x000000ff0000720c */ /* 0x000fda0003f05270 */
[----:B------:R-:W-:Y:S01]  /*10b90*/  @!P0 MOV R0, 0x400 ;  /* 0x0000040000008802 */ /* 0x000fe20000000f00 */
[----:B---3--:R-:W-:Y:S02]  /*10ba0*/  IMAD.MOV.U32 R4, RZ, RZ, R3 ;  /* 0x000000ffff047224 */ /* 0x008fe400078e0003 */
[----:B------:R-:W0:Y:S01]  /*10bb0*/  @!P0 S2R R3, SR_CgaCtaId ;  /* 0x0000000000038919 */ /* 0x000e220000008800 */
[----:B----4-:R-:W-:Y:S01]  /*10bc0*/  IMAD.MOV.U32 R5, RZ, RZ, R2 ;  /* 0x000000ffff057224 */ /* 0x010fe200078e0002 */
[----:B0-----:R-:W-:-:S05]  /*10bd0*/  @!P0 LEA R19, R3, R0, 0x18 ;  /* 0x0000000003138211 */ /* 0x001fca00078ec0ff */
[----:B------:R2:W-:Y:S01]  /*10be0*/  @!P0 STS.128 [R19+0x388d0], R4 ;  /* 0x0388d00413008388 */ /* 0x0005e20000000c00 */
[----:B------:R-:W-:Y:S06]  /*10bf0*/  BAR.ARV 0x5, 0x180 ;  /* 0x0146000000007b1d */ /* 0x000fec0000002000 */
.L_x_264:
[----:B------:R-:W-:Y:S02]  /*10c00*/  ULDC UR4, c[0x0][0xc3c] ;  /* 0x00030f0000047ab9 */ /* 0x000fe40000000800 */
[----:B------:R-:W-:-:S06]  /*10c10*/  UISETP.GE.AND UP0, UPT, UR45, UR4, UPT ;  /* 0x000000042d00728c */ /* 0x000fcc000bf06270 */
[----:B------:R-:W-:-:S13]  /*10c20*/  PLOP3.LUT P0, PT, PT, PT, UP0, 0x80, 0x0 ;  /* 0x000000000000781c */ /* 0x000fda0003f0f008 */
[----:B------:R-:W-:Y:S05]  /*10c30*/  @!P0 BRA `(.L_x_272) ;  /* 0xffffffb400ac8947 */ /* 0x000fea000383ffff */
.L_x_201:
[----:B------:R-:W3:Y:S01]  /*10c40*/  LDL.LU R0, [R1+0x30] ;  /* 0x0000300001007983 */ /* 0x000ee20000300800 */
[----:B------:R-:W-:Y:S01]  /*10c50*/  BSSY B0, `(.L_x_273) ;  /* 0x000000b000007945 */ /* 0x000fe20003800000 */
[----:B012---:R-:W0:Y:S01]  /*10c60*/  S2R R5, SR_CgaCtaId ;  /* 0x0000000000057919 */ /* 0x007e220000008800 */
[----:B---3--:R-:W-:-:S05]  /*10c70*/  VIADD R0, R0, 0x1 ;  /* 0x0000000100007836 */ /* 0x008fca0000000000 */
[----:B------:R-:W-:-:S04]  /*10c80*/  LEA.HI R2, R0, R0, RZ, 0x1 ;  /* 0x0000000000027211 */ /* 0x000fc800078f08ff */
[----:B------:R-:W-:-:S05]  /*10c90*/  LOP3.LUT R3, R2, 0xfffffffe, RZ, 0xc0, !PT ;  /* 0xfffffffe02037812 */ /* 0x000fca00078ec0ff */
[----:B------:R-:W-:Y:S01]  /*10ca0*/  IMAD.IADD R3, R0, 0x1, -R3 ;  /* 0x0000000100037824 */ /* 0x000fe200078e0a03 */
[----:B------:R-:W-:-:S04]  /*10cb0*/  MOV R0, 0x400 ;  /* 0x0000040000007802 */ /* 0x000fc80000000f00 */
[----:B0-----:R-:W-:Y:S02]  /*10cc0*/  LEA R0, R5, R0, 0x18 ;  /* 0x0000000005007211 */ /* 0x001fe400078ec0ff */
[----:B------:R-:W-:-:S04]  /*10cd0*/  SHF.L.U32 R3, R3, 0x1f, RZ ;  /* 0x0000001f03037819 */ /* 0x000fc800000006ff */
[----:B------:R-:W0:Y:S02]  /*10ce0*/  SYNCS.PHASECHK.TRANS64.TRYWAIT P0, [R0+URZ+0x38820], R3 ;  /* 0x03882003000075a7 */ /* 0x000e24000800017f */
[----:B0-----:R-:W-:Y:S05]  /*10cf0*/  @!P0 BRA `(.L_x_274) ;  /* 0x0000001000d48947 */ /* 0x001fea0003800000 */
.L_x_321:
[----:B------:R-:W-:Y:S05]  /*10d00*/  BSYNC B0 ;  /* 0x0000000000007941 */ /* 0x000fea0003800000 */
.L_x_273:
[----:B------:R-:W-:-:S03]  /*10d10*/  UMOV UR4, 0xffffffff ;  /* 0xffffffff00047882 */ /* 0x000fc60000000000 */
[----:B------:R-:W-:Y:S05]  /*10d20*/  BRA.DIV UR4, `(.L_x_275) ;  /* 0x0000001204dc7947 */ /* 0x000fea000b800000 */
[----:B------:R-:W1:Y:S02]  /*10d30*/  S2R R2, SR_TID.X ;  /* 0x0000000000027919 */ /* 0x000e640000002100 */
[----:B-1----:R-:W-:-:S04]  /*10d40*/  SHF.R.U32.HI R2, RZ, 0x5, R2 ;  /* 0x00000005ff027819 */ /* 0x002fc80000011602 */
[----:B------:R-:W-:-:S05]  /*10d50*/  LOP3.LUT R2, R2, 0x3, RZ, 0xc0, !PT ;  /* 0x0000000302027812 */ /* 0x000fca00078ec0ff */
[----:B------:R1:W2:Y:S02]  /*10d60*/  SHFL.IDX PT, R14, R2, RZ, 0x1f ;  /* 0x00001fff020e7589 */ /* 0x0002a400000e0000 */
.L_x_324:
[----:B--2---:R-:W-:Y:S01]  /*10d70*/  ISETP.NE.AND P0, PT, R14, RZ, PT ;  /* 0x000000ff0e00720c */ /* 0x004fe20003f05270 */
[----:B------:R-:W-:-:S12]  /*10d80*/  BSSY B0, `(.L_x_276) ;  /* 0x000002e000007945 */ /* 0x000fd80003800000 */
[----:B------:R-:W-:Y:S05]  /*10d90*/  @P0 BRA `(.L_x_277) ;  /* 0x0000000000b00947 */ /* 0x000fea0003800000 */
[----:B------:R-:W-:-:S03]  /*10da0*/  UMOV UR4, 0xffffffff ;  /* 0xffffffff00047882 */ /* 0x000fc60000000000 */
[----:B------:R-:W-:Y:S05]  /*10db0*/  BRA.DIV UR4, `(.L_x_278) ;  /* 0x0000001204ec7947 */ /* 0x000fea000b800000 */
[----:B------:R-:W-:-:S13]  /*10dc0*/  ELECT P6, URZ, PT ;  /* 0x00000000003f782f */ /* 0x000fda00038c0000 */
.L_x_327:
[----:B------:R-:W-:Y:S05]  /*10dd0*/  @!P6 BRA `(.L_x_277) ;  /* 0x0000000000a0e947 */ /* 0x000fea0003800000 */
[----:B------:R-:W-:-:S06]  /*10de0*/  ULOP3.LUT UR4, UR38, 0x2, URZ, 0xfc, !UPT ;  /* 0x0000000226047892 */ /* 0x000fcc000f8efc3f */
[----:B-1----:R-:W-:-:S05]  /*10df0*/  IMAD.U32 R2, RZ, RZ, UR4 ;  /* 0x00000004ff027e24 */ /* 0x002fca000f8e00ff */
[----:B------:R-:W-:-:S13]  /*10e00*/  ISETP.NE.AND P0, PT, R2, 0x3, PT ;  /* 0x000000030200780c */ /* 0x000fda0003f05270 */
[----:B------:R-:W-:Y:S05]  /*10e10*/  @!P0 BRA `(.L_x_279) ;  /* 0x0000000000048947 */ /* 0x000fea0003800000 */
[----:B------:R-:W-:Y:S01]  /*10e20*/  BPT.TRAP 0x1 ;  /* 0x000000040000795c */ /* 0x000fe20000300000 */
.L_x_279:
[----:B0-----:R-:W2:Y:S04]  /*10e30*/  LDL R3, [R1] ;  /* 0x0000000001037983 */ /* 0x001ea80000100800 */
[----:B------:R-:W3:Y:S01]  /*10e40*/  LDL.LU R7, [R1+0x4] ;  /* 0x0000040001077983 */ /* 0x000ee20000300800 */
[----:B------:R-:W-:-:S04]  /*10e50*/  VIADD R2, R0, 0x38840 ;  /* 0x0003884000027836 */ /* 0x000fc80000000000 */
[C---:B--2---:R-:W-:Y:S02]  /*10e60*/  IMAD R6, R3.reuse, 0x8, R2 ;  /* 0x0000000803067824 */ /* 0x044fe400078e0202 */
[----:B------:R-:W-:Y:S01]  /*10e70*/  VIADD R3, R3, 0x1 ;  /* 0x0000000103037836 */ /* 0x000fe20000000000 */
[----:B---3--:R-:W-:-:S04]  /*10e80*/  SHF.L.U32 R5, R7, 0x1f, RZ ;  /* 0x0000001f07057819 */ /* 0x008fc800000006ff */
[C---:B------:R-:W-:Y:S01]  /*10e90*/  ISETP.NE.AND P2, PT, R3.reuse, 0x2, PT ;  /* 0x000000020300780c */ /* 0x040fe20003f45270 */
[----:B------:R-:W0:Y:S03]  /*10ea0*/  SYNCS.PHASECHK.TRANS64.TRYWAIT P1, [R6+URZ], R5 ;  /* 0x00000005060075a7 */ /* 0x000e26000802017f */
[----:B------:R-:W-:Y:S02]  /*10eb0*/  SEL R4, RZ, 0x1, P2 ;  /* 0x00000001ff047807 */ /* 0x000fe40001000000 */
[----:B------:R-:W-:Y:S02]  /*10ec0*/  SEL R3, R3, RZ, P2 ;  /* 0x000000ff03037207 */ /* 0x000fe40001000000 */
[----:B------:R-:W-:-:S03]  /*10ed0*/  LOP3.LUT R4, R7, R4, RZ, 0x3c, !PT ;  /* 0x0000000407047212 */ /* 0x000fc600078e3cff */
[----:B------:R-:W-:Y:S01]  /*10ee0*/  IMAD R7, R3, 0x8, R2 ;  /* 0x0000000803077824 */ /* 0x000fe200078e0202 */
[----:B------:R-:W-:Y:S01]  /*10ef0*/  SHF.L.U32 R2, R4, 0x1f, RZ ;  /* 0x0000001f04027819 */ /* 0x000fe200000006ff */
[----:B0-----:R-:W-:Y:S06]  /*10f00*/  @!P1 BRA `(.L_x_280) ;  /* 0x0000001000b89947 */ /* 0x001fec0003800000 */
.L_x_328:
[----:B------:R-:W1:Y:S02]  /*10f10*/  SYNCS.PHASECHK.TRANS64.TRYWAIT P1, [R7+URZ], R2 ;  /* 0x00000002070075a7 */ /* 0x000e64000802017f */
[----:B-1----:R-:W-:Y:S05]  /*10f20*/  @!P1 BRA `(.L_x_281) ;  /* 0x0000001000c49947 */ /* 0x002fea0003800000 */
.L_x_329:
[----:B------:R-:W-:Y:S05]  /*10f30*/  @!P0 BRA `(.L_x_282) ;  /* 0x0000000000048947 */ /* 0x000fea0003800000 */
[----:B------:R-:W-:Y:S01]  /*10f40*/  BPT.TRAP 0x1 ;  /* 0x000000040000795c */ /* 0x000fe20000300000 */
.L_x_282:
[----:B------:R-:W2:Y:S02]  /*10f50*/  LDL.LU R4, [R1] ;  /* 0x0000000001047983 */ /* 0x000ea40000300800 */
[----:B--2---:R-:W-:-:S04]  /*10f60*/  IMAD R4, R4, 0x8, R0 ;  /* 0x0000000804047824 */ /* 0x004fc800078e0200 */
[----:B------:R-:W2:Y:S02]  /*10f70*/  SYNCS.PHASECHK.TRANS64.TRYWAIT P1, [R4+URZ+0x38860], R5 ;  /* 0x03886005040075a7 */ /* 0x000ea4000802017f */
[----:B--2---:R-:W-:Y:S05]  /*10f80*/  @!P1 BRA `(.L_x_283) ;  /* 0x0000001000c09947 */ /* 0x004fea0003800000 */
.L_x_330:
[----:B------:R-:W-:Y:S05]  /*10f90*/  @!P0 BRA `(.L_x_284) ;  /* 0x0000000000048947 */ /* 0x000fea0003800000 */
[----:B------:R-:W-:Y:S01]  /*10fa0*/  BPT.TRAP 0x1 ;  /* 0x000000040000795c */ /* 0x000fe20000300000 */
.L_x_284:
[----:B------:R-:W-:-:S04]  /*10fb0*/  IMAD R3, R3, 0x8, R0 ;  /* 0x0000000803037824 */ /* 0x000fc800078e0200 */
[----:B------:R-:W3:Y:S02]  /*10fc0*/  SYNCS.PHASECHK.TRANS64.TRYWAIT P1, [R3+URZ+0x38860], R2 ;  /* 0x03886002030075a7 */ /* 0x000ee4000802017f */
[----:B---3--:R-:W-:Y:S05]  /*10fd0*/  @!P1 BRA `(.L_x_285) ;  /* 0x0000001000c09947 */ /* 0x008fea0003800000 */
.L_x_331:
[----:B------:R-:W-:Y:S05]  /*10fe0*/  @!P0 BRA `(.L_x_286) ;  /* 0x0000000000048947 */ /* 0x000fea0003800000 */
[----:B------:R-:W-:Y:S01]  /*10ff0*/  BPT.TRAP 0x1 ;  /* 0x000000040000795c */ /* 0x000fe20000300000 */
.L_x_286:
[----:B------:R-:W4:Y:S02]  /*11000*/  SYNCS.PHASECHK.TRANS64.TRYWAIT P0, [R4+URZ+0x38880], R5 ;  /* 0x03888005040075a7 */ /* 0x000f24000800017f */
[----:B----4-:R-:W-:Y:S05]  /*11010*/  @!P0 BRA `(.L_x_287) ;  /* 0x0000001000c48947 */ /* 0x010fea0003800000 */
.L_x_288:
[----:B------:R0:W0:Y:S02]  /*11020*/  SYNCS.PHASECHK.TRANS64.TRYWAIT P0, [R3+URZ+0x38880], R2 ;  /* 0x03888002030075a7 */ /* 0x000024000800017f */
[----:B0-----:R-:W-:Y:S05]  /*11030*/  @!P0 NANOSLEEP.SYNCS 0x989680 ;  /* 0x009896800000895d */ /* 0x001fea0003900000 */
[----:B------:R-:W0:Y:S02]  /*11040*/  @!P0 SYNCS.PHASECHK.TRANS64 P0, [R3+URZ+0x38880], R2 ;  /* 0x03888002030085a7 */ /* 0x000e24000800007f */
[----:B0-----:R-:W-:Y:S05]  /*11050*/  @!P0 BRA `(.L_x_288) ;  /* 0xfffffffc00f08947 */ /* 0x001fea000383ffff */
.L_x_277:
[----:B------:R-:W-:Y:S05]  /*11060*/  BSYNC B0 ;  /* 0x0000000000007941 */ /* 0x000fea0003800000 */
.L_x_276:
[----:B------:R-:W-:Y:S05]  /*11070*/  EXIT ;  /* 0x000000000000794d */ /* 0x000fea0003800000 */
.L_x_151:
[----:B0-----:R0:W1:Y:S02]  /*11080*/  SYNCS.PHASECHK.TRANS64.TRYWAIT P1, [R0+URZ+0x38800], R3 ;  /* 0x03880003000075a7 */ /* 0x001064000802017f */
[----:B-1----:R-:W-:Y:S05]  /*11090*/  @!P1 NANOSLEEP.SYNCS 0x989680 ;  /* 0x009896800000995d */ /* 0x002fea0003900000 */
[----:B------:R-:W1:Y:S02]  /*110a0*/  @!P1 SYNCS.PHASECHK.TRANS64 P1, [R0+URZ+0x38800], R3 ;  /* 0x03880003000095a7 */ /* 0x000e64000802007f */
[----:B-1----:R-:W-:Y:S05]  /*110b0*/  @!P1 BRA `(.L_x_151) ;  /* 0xfffffffc00f09947 */ /* 0x002fea000383ffff */
[----:B------:R-:W-:Y:S05]  /*110c0*/  BRA `(.L_x_289) ;  /* 0xffffff0800d87947 */ /* 0x000fea000383ffff */
.L_x_155:
[----:B-1----:R1:W2:Y:S02]  /*110d0*/  SYNCS.PHASECHK.TRANS64.TRYWAIT P1, [R4+URZ+0x38830], R3 ;  /* 0x03883003040075a7 */ /* 0x0022a4000802017f */
[----:B--2---:R-:W-:Y:S05]  /*110e0*/  @!P1 NANOSLEEP.SYNCS 0x989680 ;  /* 0x009896800000995d */ /* 0x004fea0003900000 */
[----:B------:R-:W2:Y:S02]  /*110f0*/  @!P1 SYNCS.PHASECHK.TRANS64 P1, [R4+URZ+0x38830], R3 ;  /* 0x03883003040095a7 */ /* 0x000ea4000802007f */
[----:B--2---:R-:W-:Y:S05]  /*11100*/  @!P1 BRA `(.L_x_155) ;  /* 0xfffffffc00f09947 */ /* 0x004fea000383ffff */
[----:B------:R-:W-:Y:S05]  /*11110*/  BRA `(.L_x_154) ;  /* 0xffffff0c00007947 */ /* 0x000fea000383ffff */
.L_x_160:
[----:B-1----:R-:W-:-:S04]  /*11120*/  IMAD.U32 R3, RZ, RZ, UR6 ;  /* 0x00000006ff037e24 */ /* 0x002fc8000f8e00ff */
[----:B------:R1:W2:Y:S03]  /*11130*/  SYNCS.PHASECHK.TRANS64.TRYWAIT P1, [R3+URZ+0x38830], R0 ;  /* 0x03883000030075a7 */ /* 0x0002a6000802017f */
[----:B--2---:R-:W-:Y:S05]  /*11140*/  @!P1 NANOSLEEP.SYNCS 0x989680 ;  /* 0x009896800000995d */ /* 0x004fea0003900000 */
[----:B------:R-:W2:Y:S02]  /*11150*/  @!P1 SYNCS.PHASECHK.TRANS64 P1, [R3+URZ+0x38830], R0 ;  /* 0x03883000030095a7 */ /* 0x000ea4000802007f */
[----:B--2---:R-:W-:Y:S05]  /*11160*/  @!P1 BRA `(.L_x_160) ;  /* 0xfffffffc00ec9947 */ /* 0x004fea000383ffff */
[----:B------:R-:W-:Y:S05]  /*11170*/  BRA `(.L_x_157) ;  /* 0xffffff3400cc7947 */ /* 0x000fea000383ffff */
.L_x_164:
[----:B-1----:R-:W-:-:S04]  /*11180*/  IMAD.U32 R3, RZ, RZ, UR6 ;  /* 0x00000006ff037e24 */ /* 0x002fc8000f8e00ff */
[----:B------:R1:W2:Y:S03]  /*11190*/  SYNCS.PHASECHK.TRANS64.TRYWAIT P1, [R3+URZ+0x38850], R0 ;  /* 0x03885000030075a7 */ /* 0x0002a6000802017f */
[----:B--2---:R-:W-:Y:S05]  /*111a0*/  @!P1 NANOSLEEP.SYNCS 0x989680 ;  /* 0x009896800000995d */ /* 0x004fea0003900000 */
[----:B------:R-:W2:Y:S02]  /*111b0*/  @!P1 SYNCS.PHASECHK.TRANS64 P1, [R3+URZ+0x38850], R0 ;  /* 0x03885000030095a7 */ /* 0x000ea4000802007f */
[----:B--2---:R-:W-:Y:S05]  /*111c0*/  @!P1 BRA `(.L_x_164) ;  /* 0xfffffffc00ec9947 */ /* 0x004fea000383ffff */
[----:B------:R-:W-:Y:S05]  /*111d0*/  BRA `(.L_x_161) ;  /* 0xffffff3800ac7947 */ /* 0x000fea000383ffff */
.L_x_170:
[----:B-1----:R1:W2:Y:S02]  /*111e0*/  SYNCS.PHASECHK.TRANS64.TRYWAIT P1, [R14+URZ+0x38850], R7 ;  /* 0x038850070e0075a7 */ /* 0x0022a4000802017f */
[----:B--2---:R-:W-:Y:S05]  /*111f0*/  @!P1 NANOSLEEP.SYNCS 0x989680 ;  /* 0x009896800000995d */ /* 0x004fea0003900000 */
[----:B------:R-:W2:Y:S02]  /*11200*/  @!P1 SYNCS.PHASECHK.TRANS64 P1, [R14+URZ+0x38850], R7 ;  /* 0x038850070e0095a7 */ /* 0x000ea4000802007f */
[----:B--2---:R-:W-:Y:S05]  /*11210*/  @!P1 BRA `(.L_x_170) ;  /* 0xfffffffc00f09947 */ /* 0x004fea000383ffff */
[----:B------:R-:W-:Y:S05]  /*11220*/  BRA `(.L_x_169) ;  /* 0xffffff5800847947 */ /* 0x000fea000383ffff */
.L_x_216:
[----:B------:R-:W-:Y:S02]  /*11230*/  IMAD.MOV.U32 R13, RZ, RZ, R0 ;  /* 0x000000ffff0d7224 */ /* 0x000fe400078e0000 */
[----:B------:R-:W-:Y:S02]  /*11240*/  IMAD.MOV.U32 R12, RZ, RZ, RZ ;  /* 0x000000ffff0c7224 */ /* 0x000fe400078e00ff */
[----:B------:R-:W-:Y:S02]  /*11250*/  IMAD.MOV.U32 R11, RZ, RZ, 0x1f ;  /* 0x0000001fff0b7424 */ /* 0x000fe400078e00ff */
[----:B------:R-:W-:-:S07]  /*11260*/  IMAD.MOV.U32 R15, RZ, RZ, -0x1 ;  /* 0xffffffffff0f7424 */ /* 0x000fce00078e00ff */
[----:B-1-3--:R-:W-:Y:S05]  /*11270*/  WARPSYNC.COLLECTIVE R15, `(.L_x_290) ;  /* 0x000000000f087348 */ /* 0x00afea0003c00000 */
[----:B------:R0:W2:Y:S02]  /*11280*/  SHFL.IDX P6, R14, R13, R12, R11 ;  /* 0x0000000c0d0e7389 */ /* 0x0000a400000c000b */
[----:B0123--:R-:W-:Y:S01]  /*11290*/  ENDCOLLECTIVE ;  /* 0x000000000000791b */ /* 0x00ffe20003800000 */
.L_x_290:
[----:B------:R-:W-:Y:S05]  /*112a0*/  BRA `(.L_x_291) ;  /* 0xffffffbc007c7947 */ /* 0x000fea000383ffff */
.L_x_218:
[----:B------:R-:W-:Y:S01]  /*112b0*/  BSSY B0, `(.L_x_292) ;  /* 0x0000006000007945 */ /* 0x000fe20003800000 */
[----:B------:R-:W-:-:S07]  /*112c0*/  IMAD.MOV.U32 R15, RZ, RZ, -0x1 ;  /* 0xffffffffff0f7424 */ /* 0x000fce00078e00ff */
[----:B-1-3--:R-:W-:Y:S05]  /*112d0*/  WARPSYNC.COLLECTIVE R15, `(.L_x_293) ;  /* 0x000000000f0c7348 */ /* 0x00afea0003c00000 */
[----:B------:R-:W-:Y:S02]  /*112e0*/  ELECT P6, UR62, PT ;  /* 0x00000000003e782f */ /* 0x000fe400038c0000 */
[----:B------:R-:W-:Y:S01]  /*112f0*/  MOV R14, UR62 ;  /* 0x0000003e000e7c02 */ /* 0x000fe20008000f00 */
[----:B-1-3--:R-:W-:Y:S10]  /*11300*/  ENDCOLLECTIVE ;  /* 0x000000000000791b */ /* 0x00aff40003800000 */
.L_x_293:
[----:B------:R-:W-:Y:S05]  /*11310*/  BSYNC B0 ;  /* 0x0000000000007941 */ /* 0x000fea0003800000 */
.L_x_292:
[----:B------:R-:W-:Y:S05]  /*11320*/  BRA `(.L_x_294) ;  /* 0xffffffbc008c7947 */ /* 0x000fea000383ffff */
.L_x_220:
[----:B0-----:R0:W2:Y:S02]  /*11330*/  SYNCS.PHASECHK.TRANS64.TRYWAIT P0, [R4+URZ+0x38880], R3 ;  /* 0x03888003040075a7 */ /* 0x0010a4000800017f */
[----:B--2---:R-:W-:Y:S05]  /*11340*/  @!P0 NANOSLEEP.SYNCS 0x989680 ;  /* 0x009896800000895d */ /* 0x004fea0003900000 */
[----:B------:R-:W2:Y:S02]  /*11350*/  @!P0 SYNCS.PHASECHK.TRANS64 P0, [R4+URZ+0x38880], R3 ;  /* 0x03888003040085a7 */ /* 0x000ea4000800007f */
[----:B--2---:R-:W-:Y:S05]  /*11360*/  @!P0 BRA `(.L_x_220) ;  /* 0xfffffffc00f08947 */ /* 0x004fea000383ffff */
[----:B------:R-:W-:Y:S05]  /*11370*/  BRA `(.L_x_295) ;  /* 0xffffffbc00f07947 */ /* 0x000fea000383ffff */
.L_x_222:
[----:B--2---:R2:W4:Y:S02]  /*11380*/  SYNCS.PHASECHK.TRANS64.TRYWAIT P0, [R4+URZ+0x38840], R3 ;  /* 0x03884003040075a7 */ /* 0x004524000800017f */
[----:B----4-:R-:W-:Y:S05]  /*11390*/  @!P0 NANOSLEEP.SYNCS 0x989680 ;  /* 0x009896800000895d */ /* 0x010fea0003900000 */
[----:B------:R-:W4:Y:S02]  /*113a0*/  @!P0 SYNCS.PHASECHK.TRANS64 P0, [R4+URZ+0x38840], R3 ;  /* 0x03884003040085a7 */ /* 0x000f24000800007f */
[----:B----4-:R-:W-:Y:S05]  /*113b0*/  @!P0 BRA `(.L_x_222) ;  /* 0xfffffffc00f08947 */ /* 0x010fea000383ffff */
[----:B------:R-:W-:Y:S05]  /*113c0*/  BRA `(.L_x_296) ;  /* 0xffffffc0005c7947 */ /* 0x000fea000383ffff */
.L_x_226:
[----:B------:R-:W-:Y:S02]  /*113d0*/  IMAD.MOV.U32 R13, RZ, RZ, R2 ;  /* 0x000000ffff0d7224 */ /* 0x000fe400078e0002 */
[----:B------:R-:W-:Y:S02]  /*113e0*/  IMAD.MOV.U32 R12, RZ, RZ, RZ ;  /* 0x000000ffff0c7224 */ /* 0x000fe400078e00ff */
[----:B------:R-:W-:Y:S02]  /*113f0*/  IMAD.MOV.U32 R11, RZ, RZ, 0x181f ;  /* 0x0000181fff0b7424 */ /* 0x000fe400078e00ff */
[----:B------:R-:W-:Y:S02]  /*11400*/  IMAD.MOV.U32 R15, RZ, RZ, -0x1 ;  /* 0xffffffffff0f7424 */ /* 0x000fe400078e00ff */
[----:B------:R-:W-:Y:S02]  /*11410*/  IMAD R4, R17, R6, RZ ;  /* 0x0000000611047224 */ /* 0x000fe400078e02ff */
[----:B------:R-:W-:-:S07]  /*11420*/  IMAD.IADD R3, R18, 0x1, R5 ;  /* 0x0000000112037824 */ /* 0x000fce00078e0205 */
[----:B-----5:R-:W-:Y:S05]  /*11430*/  WARPSYNC.COLLECTIVE R15, `(.L_x_297) ;  /* 0x000000000f087348 */ /* 0x020fea0003c00000 */
[----:B------:R0:W1:Y:S02]  /*11440*/  SHFL.IDX P6, R14, R13, R12, R11 ;  /* 0x0000000c0d0e7389 */ /* 0x00006400000c000b */
[----:B01---5:R-:W-:Y:S01]  /*11450*/  ENDCOLLECTIVE ;  /* 0x000000000000791b */ /* 0x023fe20003800000 */
.L_x_297:
[C---:B------:R-:W-:Y:S01]  /*11460*/  VIADD R5, R3.reuse, 0x10 ;  /* 0x0000001003057836 */ /* 0x040fe20000000000 */
[----:B------:R-:W-:Y:S01]  /*11470*/  ISETP.GE.AND P2, PT, R3, R4, PT ;  /* 0x000000040300720c */ /* 0x000fe20003f46270 */
[----:B------:R-:W-:Y:S02]  /*11480*/  IMAD.MOV.U32 R13, RZ, RZ, R0 ;  /* 0x000000ffff0d7224 */ /* 0x000fe400078e0000 */
[----:B------:R-:W-:-:S10]  /*11490*/  IMAD.MOV.U32 R6, RZ, RZ, R14 ;  /* 0x000000ffff067224 */ /* 0x000fd400078e000e */
[----:B------:R-:W-:Y:S05]  /*114a0*/  WARPSYNC.COLLECTIVE R15, `(.L_x_298) ;  /* 0x000000000f087348 */ /* 0x000fea0003c00000 */
[----:B------:R0:W1:Y:S02]  /*114b0*/  SHFL.IDX P6, R14, R13, R12, R11 ;  /* 0x0000000c0d0e7389 */ /* 0x00006400000c000b */
[----:B01----:R-:W-:Y:S01]  /*114c0*/  ENDCOLLECTIVE ;  /* 0x000000000000791b */ /* 0x003fe20003800000 */
.L_x_298:
[----:B------:R-:W-:Y:S02]  /*114d0*/  IMAD.MOV.U32 R13, RZ, RZ, R2 ;  /* 0x000000ffff0d7224 */ /* 0x000fe400078e0002 */
[----:B------:R-:W-:Y:S02]  /*114e0*/  IMAD.MOV.U32 R12, RZ, RZ, 0x1 ;  /* 0x00000001ff0c7424 */ /* 0x000fe400078e00ff */
[----:B------:R-:W-:-:S07]  /*114f0*/  IMAD.MOV.U32 R7, RZ, RZ, R14 ;  /* 0x000000ffff077224 */ /* 0x000fce00078e000e */
[----:B------:R-:W-:Y:S05]  /*11500*/  WARPSYNC.COLLECTIVE R15, `(.L_x_299) ;  /* 0x000000000f087348 */ /* 0x000fea0003c00000 */
[----:B------:R0:W1:Y:S02]  /*11510*/  SHFL.IDX P6, R14, R13, R12, R11 ;  /* 0x0000000c0d0e7389 */ /* 0x00006400000c000b */
[----:B01----:R-:W-:Y:S01]  /*11520*/  ENDCOLLECTIVE ;  /* 0x000000000000791b */ /* 0x003fe20003800000 */
.L_x_299:
[----:B------:R-:W-:-:S05]  /*11530*/  @!P2 IADD3 R7, P3, R10, R7, RZ ;  /* 0x000000070a07a210 */ /* 0x000fca0007f7e0ff */
[----:B------:R-:W-:-:S05]  /*11540*/  @!P2 IMAD.X R6, RZ, RZ, R6, P3 ;  /* 0x000000ffff06a224 */ /* 0x000fca00018e0606 */
[----:B------:R-:W-:Y:S01]  /*11550*/  @!P2 LOP3.LUT R7, R7, R6, RZ, 0x3c, !PT ;  /* 0x000000060707a212 */ /* 0x000fe200078e3cff */
[----:B------:R-:W-:-:S03]  /*11560*/  IMAD.MOV.U32 R13, RZ, RZ, R0 ;  /* 0x000000ffff0d7224 */ /* 0x000fc600078e0000 */
[----:B------:R-:W-:-:S04]  /*11570*/  @!P2 LOP3.LUT R6, R7, R6, RZ, 0x3c, !PT ;  /* 0x000000060706a212 */ /* 0x000fc800078e3cff */
[----:B------:R-:W-:Y:S01]  /*11580*/  @!P2 LOP3.LUT R7, R7, R6, RZ, 0x3c, !PT ;  /* 0x000000060707a212 */ /* 0x000fe200078e3cff */
[----:B------:R-:W-:-:S07]  /*11590*/  IMAD.MOV.U32 R8, RZ, RZ, R14 ;  /* 0x000000ffff087224 */ /* 0x000fce00078e000e */
[----:B------:R-:W-:Y:S05]  /*115a0*/  WARPSYNC.COLLECTIVE R15, `(.L_x_300) ;  /* 0x000000000f087348 */ /* 0x000fea0003c00000 */
[----:B------:R0:W1:Y:S02]  /*115b0*/  SHFL.IDX P6, R14, R13, R12, R11 ;  /* 0x0000000c0d0e7389 */ /* 0x00006400000c000b */
[----:B01----:R-:W-:Y:S01]  /*115c0*/  ENDCOLLECTIVE ;  /* 0x000000000000791b */ /* 0x003fe20003800000 */
.L_x_300:
[----:B------:R-:W-:Y:S01]  /*115d0*/  @!PT LDS RZ, [RZ] ;  /* 0x00000000fffff984 */ /* 0x000fe20000000800 */
[----:B------:R-:W-:Y:S01]  /*115e0*/  @!PT LDS RZ, [RZ] ;  /* 0x00000000fffff984 */ /* 0x000fe20000000800 */
[----:B------:R-:W-:Y:S01]  /*115f0*/  @!PT LDS RZ, [RZ] ;  /* 0x00000000fffff984 */ /* 0x000fe20000000800 */
[----:B------:R0:W-:Y:S04]  /*11600*/  @!P2 LDGSTS.E.BYPASS.LTC128B.128 [R9+0x20400], desc[UR48][R6.64], !P0 ;  /* 0x204000000609afae */ /* 0x0001e8000c101d70 */
[----:B------:R0:W-:Y:S01]  /*11610*/  @!P2 LDGSTS.E.BYPASS.LTC128B.128 [R9+0x24400], desc[UR48][R6.64+0x80], !P1 ;  /* 0x244000800609afae */ /* 0x0001e2000c901d70 */
[----:B------:R-:W-:Y:S01]  /*11620*/  ISETP.GE.AND P2, PT, R5, R4, PT ;  /* 0x000000040500720c */ /* 0x000fe20003f46270 */
[----:B------:R-:W-:Y:S02]  /*11630*/  IMAD.MOV.U32 R13, RZ, RZ, R2 ;  /* 0x000000ffff0d7224 */ /* 0x000fe400078e0002 */
[----:B------:R-:W-:Y:S02]  /*11640*/  IMAD.MOV.U32 R12, RZ, RZ, 0x2 ;  /* 0x00000002ff0c7424 */ /* 0x000fe400078e00ff */
[----:B------:R-:W-:-:S08]  /*11650*/  IMAD.MOV.U32 R5, RZ, RZ, R14 ;  /* 0x000000ffff057224 */ /* 0x000fd000078e000e */
[----:B0-----:R-:W-:Y:S05]  /*11660*/  WARPSYNC.COLLECTIVE R15, `(.L_x_301) ;  /* 0x000000000f087348 */ /* 0x001fea0003c00000 */
[----:B------:R1:W2:Y:S02]  /*11670*/  SHFL.IDX P6, R14, R13, R12, R11 ;  /* 0x0000000c0d0e7389 */ /* 0x0002a400000c000b */
[----:B012---:R-:W-:Y:S01]  /*11680*/  ENDCOLLECTIVE ;  /* 0x000000000000791b */ /* 0x007fe20003800000 */
.L_x_301:
[----:B------:R-:W-:-:S05]  /*11690*/  @!P2 IADD3 R5, P3, R10, R5, RZ ;  /* 0x000000050a05a210 */ /* 0x000fca0007f7e0ff */
[----:B------:R-:W-:-:S04]  /*116a0*/  @!P2 IMAD.X R6, RZ, RZ, R8, P3 ;  /* 0x000000ffff06a224 */ /* 0x000fc800018e0608 */
[----:B------:R-:W-:Y:S02]  /*116b0*/  @!P2 IMAD.MOV.U32 R7, RZ, RZ, R6 ;  /* 0x000000ffff07a224 */ /* 0x000fe400078e0006 */
        /* <DEDUP_REMOVED lines=13> */
.L_x_302:
[----:B------:R-:W-:Y:S02]  /*11790*/  IMAD.MOV.U32 R13, RZ, RZ, R2 ;  /* 0x000000ffff0d7224 */ /* 0x000fe400078e0002 */
[----:B------:R-:W-:Y:S02]  /*117a0*/  IMAD.MOV.U32 R12, RZ, RZ, 0x3 ;  /* 0x00000003ff0c7424 */ /* 0x000fe400078e00ff */
[----:B------:R-:W-:-:S07]  /*117b0*/  IMAD.MOV.U32 R6, RZ, RZ, R14 ;  /* 0x000000ffff067224 */ /* 0x000fce00078e000e */
[----:B------:R-:W-:Y:S05]  /*117c0*/  WARPSYNC.COLLECTIVE R15, `(.L_x_303) ;  /* 0x000000000f087348 */ /* 0x000fea0003c00000 */
[----:B------:R0:W1:Y:S02]  /*117d0*/  SHFL.IDX P6, R14, R13, R12, R11 ;  /* 0x0000000c0d0e7389 */ /* 0x00006400000c000b */
[----:B01----:R-:W-:Y:S01]  /*117e0*/  ENDCOLLECTIVE ;  /* 0x000000000000791b */ /* 0x003fe20003800000 */
.L_x_303:
        /* <DEDUP_REMOVED lines=15> */
.L_x_304:
[----:B------:R-:W-:Y:S02]  /*118e0*/  IMAD.MOV.U32 R13, RZ, RZ, R2 ;  /* 0x000000ffff0d7224 */ /* 0x000fe400078e0002 */
[----:B------:R-:W-:Y:S02]  /*118f0*/  IMAD.MOV.U32 R12, RZ, RZ, 0x4 ;  /* 0x00000004ff0c7424 */ /* 0x000fe400078e00ff */
[----:B------:R-:W-:-:S07]  /*11900*/  IMAD.MOV.U32 R6, RZ, RZ, R14 ;  /* 0x000000ffff067224 */ /* 0x000fce00078e000e */
[----:B------:R-:W-:Y:S05]  /*11910*/  WARPSYNC.COLLECTIVE R15, `(.L_x_305) ;  /* 0x000000000f087348 */ /* 0x000fea0003c00000 */
[----:B------:R0:W1:Y:S02]  /*11920*/  SHFL.IDX P6, R14, R13, R12, R11 ;  /* 0x0000000c0d0e7389 */ /* 0x00006400000c000b */
[----:B01----:R-:W-:Y:S01]  /*11930*/  ENDCOLLECTIVE ;  /* 0x000000000000791b */ /* 0x003fe20003800000 */
.L_x_305:
        /* <DEDUP_REMOVED lines=15> */
.L_x_306:
[----:B------:R-:W-:Y:S02]  /*11a30*/  IMAD.MOV.U32 R13, RZ, RZ, R2 ;  /* 0x000000ffff0d7224 */ /* 0x000fe400078e0002 */
[----:B------:R-:W-:Y:S02]  /*11a40*/  IMAD.MOV.U32 R12, RZ, RZ, 0x5 ;  /* 0x00000005ff0c7424 */ /* 0x000fe400078e00ff */
[----:B------:R-:W-:-:S07]  /*11a50*/  IMAD.MOV.U32 R6, RZ, RZ, R14 ;  /* 0x000000ffff067224 */ /* 0x000fce00078e000e */
[----:B------:R-:W-:Y:S05]  /*11a60*/  WARPSYNC.COLLECTIVE R15, `(.L_x_307) ;  /* 0x000000000f087348 */ /* 0x000fea0003c00000 */
[----:B------:R0:W1:Y:S02]  /*11a70*/  SHFL.IDX P6, R14, R13, R12, R11 ;  /* 0x0000000c0d0e7389 */ /* 0x00006400000c000b */
[----:B01----:R-:W-:Y:S01]  /*11a80*/  ENDCOLLECTIVE ;  /* 0x000000000000791b */ /* 0x003fe20003800000 */
.L_x_307:
        /* <DEDUP_REMOVED lines=15> */
.L_x_308:
[----:B------:R-:W-:Y:S02]  /*11b80*/  IMAD.MOV.U32 R13, RZ, RZ, R2 ;  /* 0x000000ffff0d7224 */ /* 0x000fe400078e0002 */
[----:B------:R-:W-:Y:S02]  /*11b90*/  IMAD.MOV.U32 R12, RZ, RZ, 0x6 ;  /* 0x00000006ff0c7424 */ /* 0x000fe400078e00ff */
[----:B------:R-:W-:-:S07]  /*11ba0*/  IMAD.MOV.U32 R6, RZ, RZ, R14 ;  /* 0x000000ffff067224 */ /* 0x000fce00078e000e */
[----:B------:R-:W-:Y:S05]  /*11bb0*/  WARPSYNC.COLLECTIVE R15, `(.L_x_309) ;  /* 0x000000000f087348 */ /* 0x000fea0003c00000 */
[----:B------:R0:W1:Y:S02]  /*11bc0*/  SHFL.IDX P6, R14, R13, R12, R11 ;  /* 0x0000000c0d0e7389 */ /* 0x00006400000c000b */
[----:B01----:R-:W-:Y:S01]  /*11bd0*/  ENDCOLLECTIVE ;  /* 0x000000000000791b */ /* 0x003fe20003800000 */
.L_x_309:
        /* <DEDUP_REMOVED lines=13> */
.L_x_310:
[----:B------:R-:W-:-:S05]  /*11cb0*/  VIADD R7, R3, 0x60 ;  /* 0x0000006003077836 */ /* 0x000fca0000000000 */
[----:B------:R-:W-:Y:S01]  /*11cc0*/  ISETP.GE.AND P2, PT, R7, R4, PT ;  /* 0x000000040700720c */ /* 0x000fe20003f46270 */
[----:B------:R-:W-:Y:S02]  /*11cd0*/  IMAD.MOV.U32 R13, RZ, RZ, R2 ;  /* 0x000000ffff0d7224 */ /* 0x000fe400078e0002 */
[----:B------:R-:W-:Y:S02]  /*11ce0*/  IMAD.MOV.U32 R12, RZ, RZ, 0x7 ;  /* 0x00000007ff0c7424 */ /* 0x000fe400078e00ff */
[----:B------:R-:W-:-:S08]  /*11cf0*/  IMAD.MOV.U32 R6, RZ, RZ, R14 ;  /* 0x000000ffff067224 */ /* 0x000fd000078e000e */
[----:B------:R-:W-:Y:S05]  /*11d00*/  WARPSYNC.COLLECTIVE R15, `(.L_x_311) ;  /* 0x000000000f087348 */ /* 0x000fea0003c00000 */
[----:B------:R0:W1:Y:S02]  /*11d10*/  SHFL.IDX P6, R14, R13, R12, R11 ;  /* 0x0000000c0d0e7389 */ /* 0x00006400000c000b */
[----:B01----:R-:W-:Y:S01]  /*11d20*/  ENDCOLLECTIVE ;  /* 0x000000000000791b */ /* 0x003fe20003800000 */
.L_x_311:
        /* <DEDUP_REMOVED lines=13> */
.L_x_312:
[----:B------:R-:W-:Y:S01]  /*11e00*/  IMAD.MOV.U32 R0, RZ, RZ, R14 ;  /* 0x000000ffff007224 */ /* 0x000fe200078e000e */
[----:B------:R-:W-:Y:S06]  /*11e10*/  BRA `(.L_x_313) ;  /* 0xffffffc000dc7947 */ /* 0x000fec000383ffff */
.L_x_231:
[----:B0-----:R0:W1:Y:S02]  /*11e20*/  SYNCS.PHASECHK.TRANS64.TRYWAIT P0, [R19+URZ+0x38820], R0 ;  /* 0x03882000130075a7 */ /* 0x001064000800017f */
[----:B-1----:R-:W-:Y:S05]  /*11e30*/  @!P0 NANOSLEEP.SYNCS 0x989680 ;  /* 0x009896800000895d */ /* 0x002fea0003900000 */
[----:B------:R-:W1:Y:S02]  /*11e40*/  @!P0 SYNCS.PHASECHK.TRANS64 P0, [R19+URZ+0x38820], R0 ;  /* 0x03882000130085a7 */ /* 0x000e64000800007f */
[----:B-1----:R-:W-:Y:S05]  /*11e50*/  @!P0 BRA `(.L_x_231) ;  /* 0xfffffffc00f08947 */ /* 0x002fea000383ffff */
[----:B------:R-:W-:Y:S05]  /*11e60*/  BRA `(.L_x_314) ;  /* 0xffffffc400487947 */ /* 0x000fea000383ffff */
.L_x_237:
[----:B---3--:R3:W4:Y:S02]  /*11e70*/  SYNCS.PHASECHK.TRANS64.TRYWAIT P0, [R4+URZ+0x38880], R3 ;  /* 0x03888003040075a7 */ /* 0x008724000800017f */
[----:B----4-:R-:W-:Y:S05]  /*11e80*/  @!P0 NANOSLEEP.SYNCS 0x989680 ;  /* 0x009896800000895d */ /* 0x010fea0003900000 */
[----:B------:R-:W4:Y:S02]  /*11e90*/  @!P0 SYNCS.PHASECHK.TRANS64 P0, [R4+URZ+0x38880], R3 ;  /* 0x03888003040085a7 */ /* 0x000f24000800007f */
[----:B----4-:R-:W-:Y:S05]  /*11ea0*/  @!P0 BRA `(.L_x_237) ;  /* 0xfffffffc00f08947 */ /* 0x010fea000383ffff */
[----:B------:R-:W-:Y:S05]  /*11eb0*/  BRA `(.L_x_315) ;  /* 0xffffffc800047947 */ /* 0x000fea000383ffff */
.L_x_243:
[----:B-1----:R1:W2:Y:S02]  /*11ec0*/  SYNCS.PHASECHK.TRANS64.TRYWAIT P0, [R4+URZ+0x38840], R3 ;  /* 0x03884003040075a7 */ /* 0x0022a4000800017f */
[----:B--2---:R-:W-:Y:S05]  /*11ed0*/  @!P0 NANOSLEEP.SYNCS 0x989680 ;  /* 0x009896800000895d */ /* 0x004fea0003900000 */
[----:B------:R-:W2:Y:S02]  /*11ee0*/  @!P0 SYNCS.PHASECHK.TRANS64 P0, [R4+URZ+0x38840], R3 ;  /* 0x03884003040085a7 */ /* 0x000ea4000800007f */
[----:B--2---:R-:W-:Y:S05]  /*11ef0*/  @!P0 BRA `(.L_x_243) ;  /* 0xfffffffc00f08947 */ /* 0x004fea000383ffff */
[----:B------:R-:W-:Y:S05]  /*11f00*/  BRA `(.L_x_316) ;  /* 0xffffffc800c07947 */ /* 0x000fea000383ffff */
.L_x_250:
[----:B---3--:R3:W4:Y:S02]  /*11f10*/  SYNCS.PHASECHK.TRANS64.TRYWAIT P0, [R20+URZ+0x38870], R2 ;  /* 0x03887002140075a7 */ /* 0x008724000800017f */
[----:B----4-:R-:W-:Y:S05]  /*11f20*/  @!P0 NANOSLEEP.SYNCS 0x989680 ;  /* 0x009896800000895d */ /* 0x010fea0003900000 */
[----:B------:R-:W4:Y:S02]  /*11f30*/  @!P0 SYNCS.PHASECHK.TRANS64 P0, [R20+URZ+0x38870], R2 ;  /* 0x03887002140085a7 */ /* 0x000f24000800007f */
[----:B----4-:R-:W-:Y:S05]  /*11f40*/  @!P0 BRA `(.L_x_250) ;  /* 0xfffffffc00f08947 */ /* 0x010fea000383ffff */
[----:B------:R-:W-:Y:S05]  /*11f50*/  BRA `(.L_x_317) ;  /* 0xffffffcc00987947 */ /* 0x000fea000383ffff */
.L_x_252:
[----:B----4-:R4:W0:Y:S02]  /*11f60*/  SYNCS.PHASECHK.TRANS64.TRYWAIT P0, [R20+URZ+0x38860], R0 ;  /* 0x03886000140075a7 */ /* 0x010824000800017f */
[----:B0-----:R-:W-:Y:S05]  /*11f70*/  @!P0 NANOSLEEP.SYNCS 0x989680 ;  /* 0x009896800000895d */ /* 0x001fea0003900000 */
[----:B------:R-:W0:Y:S02]  /*11f80*/  @!P0 SYNCS.PHASECHK.TRANS64 P0, [R20+URZ+0x38860], R0 ;  /* 0x03886000140085a7 */ /* 0x000e24000800007f */
[----:B0-----:R-:W-:Y:S05]  /*11f90*/  @!P0 BRA `(.L_x_252) ;  /* 0xfffffffc00f08947 */ /* 0x001fea000383ffff */
[----:B------:R-:W-:Y:S05]  /*11fa0*/  BRA `(.L_x_318) ;  /* 0xffffffcc00a07947 */ /* 0x000fea000383ffff */
.L_x_259:
[----:B0-----:R0:W1:Y:S02]  /*11fb0*/  SYNCS.PHASECHK.TRANS64.TRYWAIT P1, [R17+URZ+0x38870], R0 ;  /* 0x03887000110075a7 */ /* 0x001064000802017f */
[----:B-1----:R-:W-:Y:S05]  /*11fc0*/  @!P1 NANOSLEEP.SYNCS 0x989680 ;  /* 0x009896800000995d */ /* 0x002fea0003900000 */
[----:B------:R-:W1:Y:S02]  /*11fd0*/  @!P1 SYNCS.PHASECHK.TRANS64 P1, [R17+URZ+0x38870], R0 ;  /* 0x03887000110095a7 */ /* 0x000e64000802007f */
[----:B-1----:R-:W-:Y:S05]  /*11fe0*/  @!P1 BRA `(.L_x_259) ;  /* 0xfffffffc00f09947 */ /* 0x002fea000383ffff */
[----:B------:R-:W-:Y:S05]  /*11ff0*/  BRA `(.L_x_319) ;  /* 0xffffffd800387947 */ /* 0x000fea000383ffff */
.L_x_261:
[----:B0-----:R0:W1:Y:S02]  /*12000*/  SYNCS.PHASECHK.TRANS64.TRYWAIT P1, [R17+URZ+0x38860], R0 ;  /* 0x03886000110075a7 */ /* 0x001064000802017f */
[----:B-1----:R-:W-:Y:S05]  /*12010*/  @!P1 NANOSLEEP.SYNCS 0x989680 ;  /* 0x009896800000995d */ /* 0x002fea0003900000 */
[----:B------:R-:W1:Y:S02]  /*12020*/  @!P1 SYNCS.PHASECHK.TRANS64 P1, [R17+URZ+0x38860], R0 ;  /* 0x03886000110095a7 */ /* 0x000e64000802007f */
[----:B-1----:R-:W-:Y:S05]  /*12030*/  @!P1 BRA `(.L_x_261) ;  /* 0xfffffffc00f09947 */ /* 0x002fea000383ffff */
[----:B------:R-:W-:Y:S05]  /*12040*/  BRA `(.L_x_320) ;  /* 0xffffffd800407947 */ /* 0x000fea000383ffff */
.L_x_274:
[----:B0-----:R0:W1:Y:S02]  /*12050*/  SYNCS.PHASECHK.TRANS64.TRYWAIT P0, [R0+URZ+0x38820], R3 ;  /* 0x03882003000075a7 */ /* 0x001064000800017f */
[----:B-1----:R-:W-:Y:S05]  /*12060*/  @!P0 NANOSLEEP.SYNCS 0x989680 ;  /* 0x009896800000895d */ /* 0x002fea0003900000 */
[----:B------:R-:W1:Y:S02]  /*12070*/  @!P0 SYNCS.PHASECHK.TRANS64 P0, [R0+URZ+0x38820], R3 ;  /* 0x03882003000085a7 */ /* 0x000e64000800007f */
[----:B-1----:R-:W-:Y:S05]  /*12080*/  @!P0 BRA `(.L_x_274) ;  /* 0xfffffffc00f08947 */ /* 0x002fea000383ffff */
[----:B------:R-:W-:Y:S05]  /*12090*/  BRA `(.L_x_321) ;  /* 0xffffffec00187947 */ /* 0x000fea000383ffff */
.L_x_275:
[----:B------:R-:W1:Y:S01]  /*120a0*/  S2R R2, SR_TID.X ;  /* 0x0000000000027919 */ /* 0x000e620000002100 */
[----:B------:R-:W-:Y:S01]  /*120b0*/  BSSY B0, `(.L_x_322) ;  /* 0x000000a000007945 */ /* 0x000fe20003800000 */
[----:B------:R-:W-:Y:S02]  /*120c0*/  IMAD.MOV.U32 R12, RZ, RZ, RZ ;  /* 0x000000ffff0c7224 */ /* 0x000fe400078e00ff */
[----:B------:R-:W-:Y:S02]  /*120d0*/  IMAD.MOV.U32 R11, RZ, RZ, 0x1f ;  /* 0x0000001fff0b7424 */ /* 0x000fe400078e00ff */
[----:B------:R-:W-:Y:S01]  /*120e0*/  IMAD.MOV.U32 R15, RZ, RZ, -0x1 ;  /* 0xffffffffff0f7424 */ /* 0x000fe200078e00ff */
[----:B-1----:R-:W-:-:S04]  /*120f0*/  SHF.R.U32.HI R2, RZ, 0x5, R2 ;  /* 0x00000005ff027819 */ /* 0x002fc80000011602 */
[----:B------:R-:W-:-:S05]  /*12100*/  LOP3.LUT R2, R2, 0x3, RZ, 0xc0, !PT ;  /* 0x0000000302027812 */ /* 0x000fca00078ec0ff */
[----:B------:R-:W-:-:S07]  /*12110*/  IMAD.MOV.U32 R13, RZ, RZ, R2 ;  /* 0x000000ffff0d7224 */ /* 0x000fce00078e0002 */
[----:B0-----:R-:W-:Y:S05]  /*12120*/  WARPSYNC.COLLECTIVE R15, `(.L_x_323) ;  /* 0x000000000f087348 */ /* 0x001fea0003c00000 */
[----:B------:R1:W2:Y:S02]  /*12130*/  SHFL.IDX P6, R14, R13, R12, R11 ;  /* 0x0000000c0d0e7389 */ /* 0x0002a400000c000b */
[----:B012---:R-:W-:Y:S01]  /*12140*/  ENDCOLLECTIVE ;  /* 0x000000000000791b */ /* 0x007fe20003800000 */
.L_x_323:
[----:B------:R-:W-:Y:S05]  /*12150*/  BSYNC B0 ;  /* 0x0000000000007941 */ /* 0x000fea0003800000 */
.L_x_322:
[----:B------:R-:W-:Y:S05]  /*12160*/  BRA `(.L_x_324) ;  /* 0xffffffec00007947 */ /* 0x000fea000383ffff */
.L_x_278:
[----:B------:R-:W-:Y:S01]  /*12170*/  BSSY B1, `(.L_x_325) ;  /* 0x0000006000017945 */ /* 0x000fe20003800000 */
[----:B------:R-:W-:-:S07]  /*12180*/  IMAD.MOV.U32 R15, RZ, RZ, -0x1 ;  /* 0xffffffffff0f7424 */ /* 0x000fce00078e00ff */
[----:B01----:R-:W-:Y:S05]  /*12190*/  WARPSYNC.COLLECTIVE R15, `(.L_x_326) ;  /* 0x000000000f0c7348 */ /* 0x003fea0003c00000 */
[----:B------:R-:W-:Y:S02]  /*121a0*/  ELECT P6, UR62, PT ;  /* 0x00000000003e782f */ /* 0x000fe400038c0000 */
[----:B------:R-:W-:Y:S01]  /*121b0*/  MOV R14, UR62 ;  /* 0x0000003e000e7c02 */ /* 0x000fe20008000f00 */
[----:B01----:R-:W-:Y:S10]  /*121c0*/  ENDCOLLECTIVE ;  /* 0x000000000000791b */ /* 0x003ff40003800000 */
.L_x_326:
[----:B------:R-:W-:Y:S05]  /*121d0*/  BSYNC B1 ;  /* 0x0000000000017941 */ /* 0x000fea0003800000 */
.L_x_325:
[----:B------:R-:W-:Y:S05]  /*121e0*/  BRA `(.L_x_327) ;  /* 0xffffffe800f87947 */ /* 0x000fea000383ffff */
.L_x_280:
[----:B0-----:R0:W1:Y:S02]  /*121f0*/  SYNCS.PHASECHK.TRANS64.TRYWAIT P1, [R6+URZ], R5 ;  /* 0x00000005060075a7 */ /* 0x001064000802017f */
[----:B-1----:R-:W-:Y:S05]  /*12200*/  @!P1 NANOSLEEP.SYNCS 0x989680 ;  /* 0x009896800000995d */ /* 0x002fea0003900000 */
[----:B------:R-:W1:Y:S02]  /*12210*/  @!P1 SYNCS.PHASECHK.TRANS64 P1, [R6+URZ], R5 ;  /* 0x00000005060095a7 */ /* 0x000e64000802007f */
[----:B-1----:R-:W-:Y:S05]  /*12220*/  @!P1 BRA `(.L_x_280) ;  /* 0xfffffffc00f09947 */ /* 0x002fea000383ffff */
[----:B------:R-:W-:Y:S05]  /*12230*/  BRA `(.L_x_328) ;  /* 0xffffffec00347947 */ /* 0x000fea000383ffff */
.L_x_281:
[----:B-1----:R1:W2:Y:S02]  /*12240*/  SYNCS.PHASECHK.TRANS64.TRYWAIT P1, [R7+URZ], R2 ;  /* 0x00000002070075a7 */ /* 0x0022a4000802017f */
[----:B--2---:R-:W-:Y:S05]  /*12250*/  @!P1 NANOSLEEP.SYNCS 0x989680 ;  /* 0x009896800000995d */ /* 0x004fea0003900000 */
[----:B------:R-:W2:Y:S02]  /*12260*/  @!P1 SYNCS.PHASECHK.TRANS64 P1, [R7+URZ], R2 ;  /* 0x00000002070095a7 */ /* 0x000ea4000802007f */
[----:B--2---:R-:W-:Y:S05]  /*12270*/  @!P1 BRA `(.L_x_281) ;  /* 0xfffffffc00f09947 */ /* 0x004fea000383ffff */
[----:B------:R-:W-:Y:S05]  /*12280*/  BRA `(.L_x_329) ;  /* 0xffffffec00287947 */ /* 0x000fea000383ffff */
.L_x_283:
[----:B--2---:R2:W3:Y:S02]  /*12290*/  SYNCS.PHASECHK.TRANS64.TRYWAIT P1, [R4+URZ+0x38860], R5 ;  /* 0x03886005040075a7 */ /* 0x0044e4000802017f */
[----:B---3--:R-:W-:Y:S05]  /*122a0*/  @!P1 NANOSLEEP.SYNCS 0x989680 ;  /* 0x009896800000995d */ /* 0x008fea0003900000 */
[----:B------:R-:W3:Y:S02]  /*122b0*/  @!P1 SYNCS.PHASECHK.TRANS64 P1, [R4+URZ+0x38860], R5 ;  /* 0x03886005040095a7 */ /* 0x000ee4000802007f */
[----:B---3--:R-:W-:Y:S05]  /*122c0*/  @!P1 BRA `(.L_x_283) ;  /* 0xfffffffc00f09947 */ /* 0x008fea000383ffff */
[----:B------:R-:W-:Y:S05]  /*122d0*/  BRA `(.L_x_330) ;  /* 0xffffffec002c7947 */ /* 0x000fea000383ffff */
.L_x_285:
[----:B---3--:R3:W4:Y:S02]  /*122e0*/  SYNCS.PHASECHK.TRANS64.TRYWAIT P1, [R3+URZ+0x38860], R2 ;  /* 0x03886002030075a7 */ /* 0x008724000802017f */
[----:B----4-:R-:W-:Y:S05]  /*122f0*/  @!P1 NANOSLEEP.SYNCS 0x989680 ;  /* 0x009896800000995d */ /* 0x010fea0003900000 */
[----:B------:R-:W4:Y:S02]  /*12300*/  @!P1 SYNCS.PHASECHK.TRANS64 P1, [R3+URZ+0x38860], R2 ;  /* 0x03886002030095a7 */ /* 0x000f24000802007f */
[----:B----4-:R-:W-:Y:S05]  /*12310*/  @!P1 BRA `(.L_x_285) ;  /* 0xfffffffc00f09947 */ /* 0x010fea000383ffff */
[----:B------:R-:W-:Y:S05]  /*12320*/  BRA `(.L_x_331) ;  /* 0xffffffec002c7947 */ /* 0x000fea000383ffff */
.L_x_287:
[----:B----4-:R4:W0:Y:S02]  /*12330*/  SYNCS.PHASECHK.TRANS64.TRYWAIT P0, [R4+URZ+0x38880], R5 ;  /* 0x03888005040075a7 */ /* 0x010824000800017f */
[----:B0-----:R-:W-:Y:S05]  /*12340*/  @!P0 NANOSLEEP.SYNCS 0x989680 ;  /* 0x009896800000895d */ /* 0x001fea0003900000 */
[----:B------:R-:W0:Y:S02]  /*12350*/  @!P0 SYNCS.PHASECHK.TRANS64 P0, [R4+URZ+0x38880], R5 ;  /* 0x03888005040085a7 */ /* 0x000e24000800007f */
[----:B0-----:R-:W-:Y:S05]  /*12360*/  @!P0 BRA `(.L_x_287) ;  /* 0xfffffffc00f08947 */ /* 0x001fea000383ffff */
[----:B------:R-:W-:Y:S05]  /*12370*/  BRA `(.L_x_288) ;  /* 0xffffffec00287947 */ /* 0x000fea000383ffff */
.L_x_332:
        /* <DEDUP_REMOVED lines=16> */
.L_x_2897:


//--------------------- .text._ZN7cutlass13device_kernelIN5flash11enable_sm90INS1_16FlashAttnFwdSm90INS1_25CollectiveMainloopFwdSm90ILi2EN4cute5tupleIJNS5_1CILi1EEES8_S8_EEENS6_IJNS7_ILi128EEESA_NS7_ILi256EEEEEELi256ENS_12float_e4m3_tEfNS_4arch4Sm90ELb0ELb0ELb0ELb1ELb0ELb1ELb0ELb1ELb1ELb1ELb0ELb0EEENS1_21CollectiveEpilogueFwdINS6_IJSA_SB_SA_EEES9_NS_10bfloat16_tESF_Li256ELb1ELb1ELb0ELb1EEENS1_36VarlenDynamicPersistentTileSchedulerILi128ELi128ELi256ELi128ELb0ELb1ELb1ELb0ELb1ELb1EEEEEEEEEvNT_6ParamsE --------------------------
	.section	.text._ZN7cutlass13device_kernelIN5flash11enable_sm90INS1_16FlashAttnFwdSm90INS1_25CollectiveMainloopFwdSm90ILi2EN4cute5tupleIJNS5_1CILi1EEES8_S8_EEENS6_IJNS7_ILi128EEESA_NS7_ILi256EEEEEELi256ENS_12float_e4m3_tEfNS_4arch4Sm90ELb0ELb0ELb0ELb1ELb0ELb1ELb0ELb1ELb1ELb1ELb0ELb0EEENS1_21CollectiveEpilogueFwdINS6_IJSA_SB_SA_EEES9_NS_10bfloat16_tESF_Li256ELb1ELb1ELb0ELb1EEENS1_36VarlenDynamicPersistentTileSchedulerILi128ELi128ELi256ELi128ELb0ELb1ELb1ELb0ELb1ELb1EEEEEEEEEvNT_6ParamsE,"ax",@progbits
	.align	128
.text._ZN7cutlass13device_kernelIN5flash11enable_sm90INS1_16FlashAttnFwdSm90INS1_25CollectiveMainloopFwdSm90ILi2EN4cute5tupleIJNS5_1CILi1EEES8_S8_EEENS6_IJNS7_ILi128EEESA_NS7_ILi256EEEEEELi256ENS_12float_e4m3_tEfNS_4arch4Sm90ELb0ELb0ELb0ELb1ELb0ELb1ELb0ELb1ELb1ELb1ELb0ELb0EEENS1_21CollectiveEpilogueFwdINS6_IJSA_SB_SA_EEES9_NS_10bfloat16_tESF_Li256ELb1ELb1ELb0ELb1EEENS1_36VarlenDynamicPersistentTileSchedulerILi128ELi128ELi256ELi128ELb0ELb1ELb1ELb0ELb1ELb1EEEEEEEEEvNT_6ParamsE:
        .type           _ZN7cutlass13device_kernelIN5flash11enable_sm90INS1_16FlashAttnFwdSm90INS1_25CollectiveMainloopFwdSm90ILi2EN4cute5tupleIJNS5_1CILi1EEES8_S8_EEENS6_IJNS7_ILi128EEESA_NS7_ILi256EEEEEELi256ENS_12float_e4m3_tEfNS_4arch4Sm90ELb0ELb0ELb0ELb1ELb0ELb1ELb0ELb1ELb1ELb1ELb0ELb0EEENS1_21CollectiveEpilogueFwdINS6_IJSA_SB_SA_EEES9_NS_10bfloat16_tESF_Li256ELb1ELb1ELb0ELb1EEENS1_36VarlenDynamicPersistentTileSchedulerILi128ELi128ELi256ELi128ELb0ELb1ELb1ELb0ELb1ELb1EEEEEEEEEvNT_6ParamsE,@function
        .size           _ZN7cutlass13device_kernelIN5flash11enable_sm90INS1_16FlashAttnFwdSm90INS1_25CollectiveMainloopFwdSm90ILi2EN4cute5tupleIJNS5_1CILi1EEES8_S8_EEENS6_IJNS7_ILi128EEESA_NS7_ILi256EEEEEELi256ENS_12float_e4m3_tEfNS_4arch4Sm90ELb0ELb0ELb0ELb1ELb0ELb1ELb0ELb1ELb1ELb1ELb0ELb0EEENS1_21CollectiveEpilogueFwdINS6_IJSA_SB_SA_EEES9_NS_10bfloat16_tESF_Li256ELb1ELb1ELb0ELb1EEENS1_36VarlenDynamicPersistentTileSchedulerILi128ELi128ELi256ELi128ELb0ELb1ELb1ELb0ELb1ELb1EEEEEEEEEvNT_6ParamsE,(.L_x_2898 - _ZN7cutlass13device_kernelIN5flash11enable_sm90INS1_16FlashAttnFwdSm90INS1_25CollectiveMainloopFwdSm90ILi2EN4cute5tupleIJNS5_1CILi1EEES8_S8_EEENS6_IJNS7_ILi128EEESA_NS7_ILi256EEEEEELi256ENS_12float_e4m3_tEfNS_4arch4Sm90ELb0ELb0ELb0ELb1ELb0ELb1ELb0ELb1ELb1ELb1ELb0ELb0EEENS1_21CollectiveEpilogueFwdINS6_IJSA_SB_SA_EEES9_NS_10bfloat16_tESF_Li256ELb1ELb1ELb0ELb1EEENS1_36VarlenDynamicPersistentTileSchedulerILi128ELi128ELi256ELi128ELb0ELb1ELb1ELb0ELb1ELb1EEEEEEEEEvNT_6ParamsE)
        .other          _ZN7cutlass13device_kernelIN5flash11enable_sm90INS1_16FlashAttnFwdSm90INS1_25CollectiveMainloopFwdSm90ILi2EN4cute5tupleIJNS5_1CILi1EEES8_S8_EEENS6_IJNS7_ILi128EEESA_NS7_ILi256EEEEEELi256ENS_12float_e4m3_tEfNS_4arch4Sm90ELb0ELb0ELb0ELb1ELb0ELb1ELb0ELb1ELb1ELb1ELb0ELb0EEENS1_21CollectiveEpilogueFwdINS6_IJSA_SB_SA_EEES9_NS_10bfloat16_tESF_Li256ELb1ELb1ELb0ELb1EEENS1_36VarlenDynamicPersistentTileSchedulerILi128ELi128ELi256ELi128ELb0ELb1ELb1ELb0ELb1ELb1EEEEEEEEEvNT_6ParamsE,@"STO_CUDA_ENTRY STV_DEFAULT"
_ZN7cutlass13device_kernelIN5flash11enable_sm90INS1_16FlashAttnFwdSm90INS1_25CollectiveMainloopFwdSm90ILi2EN4cute5tupleIJNS5_1CILi1EEES8_S8_EEENS6_IJNS7_ILi128EEESA_NS7_ILi256EEEEEELi256ENS_12float_e4m3_tEfNS_4arch4Sm90ELb0ELb0ELb0ELb1ELb0ELb1ELb0ELb1ELb1ELb1ELb0ELb0EEENS1_21CollectiveEpilogueFwdINS6_IJSA_SB_SA_EEES9_NS_10bfloat16_tESF_Li256ELb1ELb1ELb0ELb1EEENS1_36VarlenDynamicPersistentTileSchedulerILi128ELi128ELi256ELi128ELb0ELb1ELb1ELb0ELb1ELb1EEEEEEEEEvNT_6ParamsE:
        /* <DEDUP_REMOVED lines=13> */
[----:B------:R-:W-:Y:S02]  /*00d0*/  UIADD3 UR10, UP2, UR4, 0x570, URZ ;  /* 0x00000570040a7890 */ /* 0x000fe4000ff5e03f */
[----:B------:R-:W-:Y:S02]  /*00e0*/  UIADD3 UR4, UP3, UR4, 0x670, URZ ;  /* 0x0000067004047890 */ /* 0x000fe4000ff7e03f */
[----:B------:R-:W-:-:S02]  /*00f0*/  UIADD3.X UR7, URZ, UR5, URZ, UP0, !UPT ;  /* 0x000000053f077290 */ /* 0x000fc400087fe43f */
[----:B------:R-:W-:Y:S02]  /*0100*/  UIADD3.X UR9, URZ, UR5, URZ, UP1, !UPT ;  /* 0x000000053f097290 */ /* 0x000fe40008ffe43f */
[----:B------:R-:W-:Y:S02]  /*0110*/  UIADD3.X UR11, URZ, UR5, URZ, UP2, !UPT ;  /* 0x000000053f0b7290 */ /* 0x000fe400097fe43f */
[----:B------:R-:W-:-:S03]  /*0120*/  UIADD3.X UR5, URZ, UR5, URZ, UP3, !UPT ;  /* 0x000000053f057290 */ /* 0x000fc60009ffe43f */
[----:B------:R0:W-:Y:S02]  /*0130*/  UTMACCTL.PF [UR6] ;  /* 0x00000000060079b9 */ /* 0x0001e40008040000 */
[----:B------:R0:W-:Y:S02]  /*0140*/  UTMACCTL.PF [UR8] ;  /* 0x00000000080079b9 */ /* 0x0001e40008040000 */
[----:B------:R0:W-:Y:S02]  /*0150*/  UTMACCTL.PF [UR10] ;  /* 0x000000000a0079b9 */ /* 0x0001e40008040000 */
[----:B------:R0:W-:Y:S02]  /*0160*/  UTMACCTL.PF [UR4] ;  /* 0x00000000040079b9 */ /* 0x0001e40008040000 */
[----:B0-----:R-:W-:Y:S01]  /*0170*/  NOP ;  /* 0x0000000000007918 */ /* 0x001fe20000000000 */
.L_x_334:
[----:B------:R-:W-:Y:S05]  /*0180*/  BSYNC B0 ;  /* 0x0000000000007941 */ /* 0x000fea0003800000 */
.L_x_333:
        /* <DEDUP_REMOVED lines=41> */
.L_x_335:
        /* <DEDUP_REMOVED lines=22> */
.L_x_336:
        /* <DEDUP_REMOVED lines=18> */
.L_x_337:
        /* <DEDUP_REMOVED lines=22> */
.L_x_338:
        /* <DEDUP_REMOVED lines=22> */
.L_x_339:
[----:B------:R-:W-:Y:S01]  /*0960*/  PLOP3.LUT P0, PT, PT, PT, UP0, 0x80, 0x0 ;  /* 0x000000000000781c */ /* 0x000fe20003f0f008 */
[----:B------:R-:W-:Y:S01]  /*0970*/  UMOV UR40, 0x1 ;  /* 0x0000000100287882 */ /* 0x000fe20000000000 */
[----:B------:R-:W-:Y:S01]  /*0980*/  NOP ;  /* 0x0000000000007918 */ /* 0x000fe20000000000 */
[----:B------:R-:W-:Y:S01]  /*0990*/  USEL UR40, UR40, 0x2, !UP0 ;  /* 0x0000000228287887 */ /* 0x000fe2000c000000 */
[----:B------:R-:W-:Y:S01]  /*09a0*/  BSSY B8, `(.L_x_340) ;  /* 0x0002405000087945 */ /* 0x000fe20003800000 */
[----:B------:R-:W-:Y:S01]  /*09b0*/  ULDC.64 UR42, c[0x0][0x208] ;  /* 0x00008200002a7ab9 */ /* 0x000fe20000000a00 */
[----:B012-4-:R-:W-:Y:S07]  /*09c0*/  BAR.SYNC.DEFER_BLOCKING 0x0 ;  /* 0x0000000000007b1d */ /* 0x017fee0000010000 */
[----:B------:R-:W-:Y:S05]  /*09d0*/  @!P0 BRA `(.L_x_341) ;  /* 0x000001d000148947 */ /* 0x000fea0003800000 */
.L_x_342:
        /* <DEDUP_REMOVED lines=8> */
[----:B-1----:R-:W-:-:S06]  /*0a60*/  ULEA UR4, UR44, UR4, 0x18 ;  /* 0x000000042c047291 */ /* 0x002fcc000f8ec03f */
[----:B------:R-:W-:Y:S01]  /*0a70*/  IMAD.U32 R22, RZ, RZ, UR4 ;  /* 0x00000004ff167e24 */ /* 0x000fe2000f8e00ff */
[----:B0-----:R-:W-:Y:S01]  /*0a80*/  SHF.R.U32.HI R0, RZ, 0x7, R0 ;  /* 0x00000007ff007819 */ /* 0x001fe20000011600 */
[----:B------:R-:W-:-:S03]  /*0a90*/  ULDC UR4, c[0x0][0xc3c] ;  /* 0x00030f0000047ab9 */ /* 0x000fc60000000800 */
[----:B------:R-:W-:-:S13]  /*0aa0*/  ISETP.NE.AND P0, PT, R0, 0x1, PT ;  /* 0x000000010000780c */ /* 0x000fda0003f05270 */
[----:B------:R-:W-:Y:S08]  /*0ab0*/  @!P0 BAR.ARV 0x9, 0x100 ;  /* 0x0244000000008b1d */ /* 0x000ff00000002000 */
[----:B------:R-:W-:Y:S06]  /*0ac0*/  BAR.SYNC.DEFER_BLOCKING 0x5, 0x180 ;  /* 0x0146000000007b1d */ /* 0x000fec0000010000 */
[----:B------:R-:W0:Y:S02]  /*0ad0*/  LDS.128 R8, [R22+0x388d0] ;  /* 0x0388d00016087984 */ /* 0x000e240000000c00 */
[----:B------:R-:W-:Y:S06]  /*0ae0*/  BAR.ARV 0x4, 0x180 ;  /* 0x0106000000007b1d */ /* 0x000fec0000002000 */
[----:B0-----:R-:W-:-:S13]  /*0af0*/  ISETP.GE.AND P0, PT, R11, UR4, PT ;  /* 0x000000040b007c0c */ /* 0x001fda000bf06270 */
[----:B------:R-:W-:Y:S05]  /*0b00*/  @P0 BRA `(.L_x_343) ;  /* 0x0000023c00b80947 */ /* 0x000fea0003800000 */
[----:B------:R-:W0:Y:S01]  /*0b10*/  S2R R0, SR_TID.X ;  /* 0x0000000000007919 */ /* 0x000e220000002100 */
[----:B------:R-:W-:Y:S01]  /*0b20*/  R2UR UR46, R22 ;  /* 0x00000000162e72ca */ /* 0x000fe200000e0000 */
[----:B------:R-:W-:Y:S01]  /*0b30*/  IMAD.MOV.U32 R232, RZ, RZ, RZ ;  /* 0x000000ffffe87224 */ /* 0x000fe200078e00ff */
[----:B------:R-:W-:Y:S01]  /*0b40*/  CS2R R234, SRZ ;  /* 0x0000000000ea7805 */ /* 0x000fe2000001ff00 */
[----:B------:R-:W-:Y:S01]  /*0b50*/  STL [R1+0x4], R9 ;  /* 0x0000040901007387 */ /* 0x000fe20000100800 */
[----:B------:R-:W-:Y:S01]  /*0b60*/  IMAD.MOV.U32 R152, RZ, RZ, RZ ;  /* 0x000000ffff987224 */ /* 0x000fe200078e00ff */
[----:B------:R-:W-:Y:S02]  /*0b70*/  ULOP3.LUT UR47, UR40, 0x1, URZ, 0xfc, !UPT ;  /* 0x00000001282f7892 */ /* 0x000fe4000f8efc3f */
[----:B------:R-:W-:Y:S01]  /*0b80*/  STL [R1+0x8], R10 ;  /* 0x0000080a01007387 */ /* 0x000fe20000100800 */
[----:B------:R-:W-:-:S05]  /*0b90*/  UMOV UR45, URZ ;  /* 0x0000003f002d7c82 */ /* 0x000fca0008000000 */
[----:B------:R-:W-:Y:S01]  /*0ba0*/  UIADD3 UR46, UR46, 0x20400, URZ ;  /* 0x000204002e2e7890 */ /* 0x000fe2000fffe03f */
[----:B0-----:R-:W-:-:S05]  /*0bb0*/  VIADD R6, R0, 0xffffff80 ;  /* 0xffffff8000067836 */ /* 0x001fca0000000000 */
[----:B------:R-:W-:-:S04]  /*0bc0*/  SHF.R.S32.HI R0, RZ, 0x1f, R6 ;  /* 0x0000001fff007819 */ /* 0x000fc80000011406 */
[CC--:B------:R-:W-:Y:S02]  /*0bd0*/  LEA.HI R2, R0.reuse, R6.reuse, RZ, 0x4 ;  /* 0x0000000600027211 */ /* 0x0c0fe400078f20ff */
[----:B------:R-:W-:Y:S02]  /*0be0*/  LEA.HI R3, R0, R6, RZ, 0x5 ;  /* 0x0000000600037211 */ /* 0x000fe400078f28ff */
[----:B------:R-:W-:Y:S02]  /*0bf0*/  SHF.R.S32.HI R5, RZ, 0x4, R2 ;  /* 0x00000004ff057819 */ /* 0x000fe40000011402 */
[----:B------:R-:W-:Y:S02]  /*0c00*/  SHF.L.U32 R4, R3, 0x5, RZ ;  /* 0x0000000503047819 */ /* 0x000fe400000006ff */
[C---:B------:R-:W-:Y:S02]  /*0c10*/  LOP3.LUT R3, R2.reuse, 0x3fffff0, RZ, 0xc0, !PT ;  /* 0x03fffff002037812 */ /* 0x040fe400078ec0ff */
[----:B------:R-:W-:-:S02]  /*0c20*/  LEA.HI R2, R2, R5, RZ, 0x1 ;  /* 0x0000000502027211 */ /* 0x000fc400078f08ff */
[----:B------:R-:W-:Y:S01]  /*0c30*/  LOP3.LUT R4, R4, 0xfffffc00, RZ, 0xc0, !PT ;  /* 0xfffffc0004047812 */ /* 0x000fe200078ec0ff */
[----:B------:R-:W-:Y:S01]  /*0c40*/  IMAD.IADD R3, R6, 0x1, -R3 ;  /* 0x0000000106037824 */ /* 0x000fe200078e0a03 */
[----:B------:R-:W-:-:S03]  /*0c50*/  LOP3.LUT R2, R2, 0x1ffffffe, RZ, 0xc0, !PT ;  /* 0x1ffffffe02027812 */ /* 0x000fc600078ec0ff */
[----:B------:R-:W-:Y:S02]  /*0c60*/  IMAD R3, R3, 0x40, R4 ;  /* 0x0000004003037824 */ /* 0x000fe400078e0204 */
[----:B------:R-:W-:-:S05]  /*0c70*/  IMAD.IADD R2, R5, 0x1, -R2 ;  /* 0x0000000105027824 */ /* 0x000fca00078e0a02 */
[----:B------:R-:W-:Y:S02]  /*0c80*/  LEA R2, R2, R3, 0x3 ;  /* 0x0000000302027211 */ /* 0x000fe400078e18ff */
[----:B------:R-:W-:-:S03]  /*0c90*/  LEA.HI R3, R0, R6, RZ, 0x6 ;  /* 0x0000000600037211 */ /* 0x000fc600078f30ff */
[----:B------:R0:W-:Y:S02]  /*0ca0*/  STL [R1+0x68], R2 ;  /* 0x0000680201007387 */ /* 0x0001e40000100800 */
[----:B------:R-:W-:Y:S02]  /*0cb0*/  IMAD.SHL.U32 R3, R3, 0x10, RZ ;  /* 0x0000001003037824 */ /* 0x000fe400078e00ff */
[----:B------:R1:W-:Y:S03]  /*0cc0*/  STL [R1+0xc], R11 ;  /* 0x00000c0b01007387 */ /* 0x0003e60000100800 */
[----:B------:R-:W-:Y:S02]  /*0cd0*/  LOP3.LUT R12, R3, 0xfffffc00, RZ, 0xc0, !PT ;  /* 0xfffffc00030c7812 */ /* 0x000fe400078ec0ff */
[CC--:B0-----:R-:W-:Y:S02]  /*0ce0*/  LEA.HI R2, R0.reuse, R6.reuse, RZ, 0x7 ;  /* 0x0000000600027211 */ /* 0x0c1fe400078f38ff */
[----:B------:R-:W-:-:S02]  /*0cf0*/  LEA.HI R0, R0, R6, RZ, 0x3 ;  /* 0x0000000600007211 */ /* 0x000fc400078f18ff */
[----:B------:R-:W-:Y:S02]  /*0d00*/  LOP3.LUT R4, R2, 0xffffff80, RZ, 0xc0, !PT ;  /* 0xffffff8002047812 */ /* 0x000fe400078ec0ff */
[----:B------:R-:W-:Y:S02]  /*0d10*/  SHF.R.S32.HI R23, RZ, 0x3, R0 ;  /* 0x00000003ff177819 */ /* 0x000fe40000011400 */
[----:B------:R-:W-:Y:S02]  /*0d20*/  LOP3.LUT R2, R0, 0xfffffff8, RZ, 0xc0, !PT ;  /* 0xfffffff800027812 */ /* 0x000fe400078ec0ff */
[C---:B------:R-:W-:Y:S01]  /*0d30*/  IADD3 R0, R6.reuse, -R4, RZ ;  /* 0x8000000406007210 */ /* 0x040fe20007ffe0ff */
[C---:B------:R-:W-:Y:S01]  /*0d40*/  VIADD R7, R23.reuse, 0x40 ;  /* 0x0000004017077836 */ /* 0x040fe20000000000 */
[----:B------:R-:W-:Y:S01]  /*0d50*/  SHF.R.S32.HI R3, RZ, 0x1f, R23 ;  /* 0x0000001fff037819 */ /* 0x000fe20000011417 */
[----:B------:R-:W-:Y:S01]  /*0d60*/  IMAD.IADD R2, R6, 0x1, -R2 ;  /* 0x0000000106027824 */ /* 0x000fe200078e0a02 */
[C---:B------:R-:W-:Y:S01]  /*0d70*/  IADD3 R6, R23.reuse, 0x60, RZ ;  /* 0x0000006017067810 */ /* 0x040fe20007ffe0ff */
[C---:B------:R-:W-:Y:S01]  /*0d80*/  VIADD R9, R23.reuse, 0x20 ;  /* 0x0000002017097836 */ /* 0x040fe20000000000 */
[----:B------:R-:W-:Y:S01]  /*0d90*/  SHF.R.S32.HI R4, RZ, 0x1f, R7 ;  /* 0x0000001fff047819 */ /* 0x000fe20000011407 */
[C---:B------:R-:W-:Y:S01]  /*0da0*/  IMAD.SHL.U32 R16, R2.reuse, 0x10, RZ ;  /* 0x0000001002107824 */ /* 0x040fe200078e00ff */
[----:B------:R-:W-:Y:S01]  /*0db0*/  SHF.R.S32.HI R5, RZ, 0x1f, R6 ;  /* 0x0000001fff057819 */ /* 0x000fe20000011406 */
[----:B------:R-:W-:Y:S01]  /*0dc0*/  IMAD.SHL.U32 R18, R2, 0x8, RZ ;  /* 0x0000000802127824 */ /* 0x000fe200078e00ff */
[----:B------:R-:W-:Y:S01]  /*0dd0*/  SHF.R.S32.HI R2, RZ, 0x1f, R9 ;  /* 0x0000001fff027819 */ /* 0x000fe20000011409 */
[----:B------:R-:W-:Y:S01]  /*0de0*/  IMAD.SHL.U32 R0, R23, 0x80, RZ ;  /* 0x0000008017007824 */ /* 0x000fe200078e00ff */
[----:B------:R-:W-:Y:S01]  /*0df0*/  LEA.HI R4, R4, R7, RZ, 0x3 ;  /* 0x0000000704047211 */ /* 0x000fe200078f18ff */
[----:B------:R-:W-:Y:S01]  /*0e00*/  IMAD.SHL.U32 R3, R7, 0x80, RZ ;  /* 0x0000008007037824 */ /* 0x000fe200078e00ff */
[----:B------:R-:W-:Y:S01]  /*0e10*/  LEA.HI R2, R2, R9, RZ, 0x3 ;  /* 0x0000000902027211 */ /* 0x000fe200078f18ff */
[----:B------:R-:W-:Y:S01]  /*0e20*/  IMAD.SHL.U32 R237, R6, 0x80, RZ ;  /* 0x0000008006ed7824 */ /* 0x000fe200078e00ff */
[----:B------:R-:W-:Y:S01]  /*0e30*/  LEA.HI R5, R5, R6, RZ, 0x3 ;  /* 0x0000000605057211 */ /* 0x000fe200078f18ff */
[----:B------:R-:W-:Y:S01]  /*0e40*/  IMAD.SHL.U32 R4, R4, 0x80, RZ ;  /* 0x0000008004047824 */ /* 0x000fe200078e00ff */
[----:B------:R-:W-:Y:S01]  /*0e50*/  LOP3.LUT R8, R0, 0x380, RZ, 0xc0, !PT ;  /* 0x0000038000087812 */ /* 0x000fe200078ec0ff */
[----:B------:R-:W-:Y:S01]  /*0e60*/  VIADD R233, R18, 0x40 ;  /* 0x0000004012e97836 */ /* 0x000fe20000000000 */
[----:B------:R-:W-:Y:S01]  /*0e70*/  SHF.L.U32 R0, R9, 0x7, RZ ;  /* 0x0000000709007819 */ /* 0x000fe200000006ff */
[----:B------:R-:W-:Y:S01]  /*0e80*/  IMAD.SHL.U32 R5, R5, 0x80, RZ ;  /* 0x0000008005057824 */ /* 0x000fe200078e00ff */
[----:B------:R-:W-:-:S02]  /*0e90*/  SHF.L.U32 R2, R2, 0x7, RZ ;  /* 0x0000000702027819 */ /* 0x000fc400000006ff */
[----:B------:R-:W-:Y:S02]  /*0ea0*/  LOP3.LUT R7, R0, 0x380, RZ, 0xc0, !PT ;  /* 0x0000038000077812 */ /* 0x000fe400078ec0ff */
[----:B------:R-:W-:Y:S02]  /*0eb0*/  LOP3.LUT R0, R8, 0x70, R16, 0xf8, !PT ;  /* 0x0000007008007812 */ /* 0x000fe400078ef810 */
[----:B------:R-:W-:Y:S02]  /*0ec0*/  SHF.R.U32.HI R13, RZ, 0x3, R8 ;  /* 0x00000003ff0d7819 */ /* 0x000fe40000011608 */
[----:B------:R-:W-:Y:S02]  /*0ed0*/  LOP3.LUT R6, R3, 0x380, RZ, 0xc0, !PT ;  /* 0x0000038003067812 */ /* 0x000fe400078ec0ff */
[----:B------:R-:W-:Y:S02]  /*0ee0*/  LOP3.LUT R2, R2, 0xfffffc00, RZ, 0xc0, !PT ;  /* 0xfffffc0002027812 */ /* 0x000fe400078ec0ff */
[----:B------:R-:W-:-:S02]  /*0ef0*/  LOP3.LUT R4, R4, 0xfffffc00, RZ, 0xc0, !PT ;  /* 0xfffffc0004047812 */ /* 0x000fc400078ec0ff */
[----:B------:R-:W-:Y:S01]  /*0f00*/  LOP3.LUT R237, R237, 0x380, RZ, 0xc0, !PT ;  /* 0x00000380eded7812 */ /* 0x000fe200078ec0ff */
[----:B------:R-:W-:Y:S01]  /*0f10*/  STL [R1+0x28], R2 ;  /* 0x0000280201007387 */ /* 0x000fe20000100800 */
[----:B------:R-:W-:Y:S02]  /*0f20*/  LOP3.LUT R8, R5, 0xfffffc00, RZ, 0xc0, !PT ;  /* 0xfffffc0005087812 */ /* 0x000fe400078ec0ff */
[----:B------:R-:W-:Y:S01]  /*0f30*/  LOP3.LUT R0, R12, R0, R13, 0xf6, !PT ;  /* 0x000000000c007212 */ /* 0x000fe200078ef60d */
[----:B------:R-:W-:Y:S01]  /*0f40*/  STL [R1+0x24], R4 ;  /* 0x0000240401007387 */ /* 0x000fe20000100800 */
[----:B------:R-:W-:Y:S02]  /*0f50*/  SHF.R.U32.HI R10, RZ, 0x3, R6 ;  /* 0x00000003ff0a7819 */ /* 0x000fe40000011606 */
[----:B-1----:R-:W-:Y:S01]  /*0f60*/  SHF.R.U32.HI R11, RZ, 0x3, R7 ;  /* 0x00000003ff0b7819 */ /* 0x002fe20000011607 */
[----:B------:R-:W-:Y:S01]  /*0f70*/  STL [R1+0x20], R8 ;  /* 0x0000200801007387 */ /* 0x000fe20000100800 */
[----:B------:R-:W-:-:S02]  /*0f80*/  LOP3.LUT R3, R7, 0x70, R16, 0xf8, !PT ;  /* 0x0000007007037812 */ /* 0x000fc400078ef810 */
[--C-:B------:R-:W-:Y:S01]  /*0f90*/  LOP3.LUT R6, R6, 0x70, R16.reuse, 0xf8, !PT ;  /* 0x0000007006067812 */ /* 0x100fe200078ef810 */
[----:B------:R0:W-:Y:S01]  /*0fa0*/  STL [R1+0x34], R0 ;  /* 0x0000340001007387 */ /* 0x0001e20000100800 */
[----:B------:R-:W-:Y:S02]  /*0fb0*/  SHF.R.U32.HI R9, RZ, 0x3, R237 ;  /* 0x00000003ff097819 */ /* 0x000fe400000116ed */
[----:B------:R-:W-:Y:S02]  /*0fc0*/  LOP3.LUT R7, R237, 0x70, R16, 0xf8, !PT ;  /* 0x00000070ed077812 */ /* 0x000fe400078ef810 */
[----:B------:R-:W-:Y:S02]  /*0fd0*/  LOP3.LUT R3, R2, R3, R11, 0xf6, !PT ;  /* 0x0000000302037212 */ /* 0x000fe400078ef60b */
[----:B------:R-:W-:Y:S02]  /*0fe0*/  LOP3.LUT R5, R4, R6, R10, 0xf6, !PT ;  /* 0x0000000604057212 */ /* 0x000fe400078ef60a */
[----:B------:R-:W-:Y:S01]  /*0ff0*/  LOP3.LUT R7, R8, R7, R9, 0xf6, !PT ;  /* 0x0000000708077212 */ /* 0x000fe200078ef609 */
[C---:B0-----:R-:W-:Y:S01]  /*1000*/  IMAD.IADD R0, R22.reuse, 0x1, R0 ;  /* 0x0000000116007824 */ /* 0x041fe200078e0200 */
[C---:B------:R-:W-:Y:S01]  /*1010*/  IADD3 R3, R22.reuse, R3, RZ ;  /* 0x0000000316037210 */ /* 0x040fe20007ffe0ff */
[----:B------:R-:W-:Y:S01]  /*1020*/  IMAD.IADD R2, R22, 0x1, R5 ;  /* 0x0000000116027824 */ /* 0x000fe200078e0205 */
[----:B------:R-:W-:-:S02]  /*1030*/  SHF.R.S32.HI R17, RZ, 0x1f, R16 ;  /* 0x0000001fff117819 */ /* 0x000fc40000011410 */
[----:B------:R0:W-:Y:S04]  /*1040*/  STL [R1+0x30], R0 ;  /* 0x0000300001007387 */ /* 0x0001e80000100800 */
[----:B------:R1:W-:Y:S04]  /*1050*/  STL [R1+0x64], R3 ;  /* 0x0000640301007387 */ /* 0x0003e80000100800 */
[----:B------:R1:W-:Y:S01]  /*1060*/  STL [R1+0x60], R2 ;  /* 0x0000600201007387 */ /* 0x0003e20000100800 */
[----:B0-----:R-:W-:-:S05]  /*1070*/  IMAD.IADD R0, R22, 0x1, R7 ;  /* 0x0000000116007824 */ /* 0x001fca00078e0207 */
[----:B------:R1:W-:Y:S02]  /*1080*/  STL [R1+0x5c], R0 ;  /* 0x00005c0001007387 */ /* 0x0003e40000100800 */
.L_x_524:
[----:B-12---:R-:W2:Y:S01]  /*1090*/  LDL.LU R0, [R1+0xc] ;  /* 0x00000c0001007983 */ /* 0x006ea20000300800 */
[----:B----4-:R-:W2:Y:S01]  /*10a0*/  LDC.64 R2, c[0x0][0xc88] ;  /* 0x00032200ff027b82 */ /* 0x010ea20000000a00 */
[----:B------:R-:W-:Y:S05]  /*10b0*/  YIELD ;  /* 0x0000000000007946 */ /* 0x000fea0003800000 */
[----:B------:R-:W-:Y:S01]  /*10c0*/  ULDC.64 UR4, c[0x0][0xa28] ;  /* 0x00028a0000047ab9 */ /* 0x000fe20000000a00 */
[----:B------:R-:W-:Y:S01]  /*10d0*/  ULDC.64 UR8, c[0x0][0xa18] ;  /* 0x0002860000087ab9 */ /* 0x000fe20000000a00 */
[----:B------:R-:W-:Y:S01]  /*10e0*/  ISETP.NE.U32.AND P1, PT, RZ, UR4, PT ;  /* 0x00000004ff007c0c */ /* 0x000fe2000bf25070 */
[----:B------:R-:W-:Y:S01]  /*10f0*/  ULDC.64 UR6, c[0x0][0xa08] ;  /* 0x0002820000067ab9 */ /* 0x000fe20000000a00 */
[----:B--2---:R-:W-:-:S05]  /*1100*/  IMAD.WIDE R2, R0, 0x4, R2 ;  /* 0x0000000400027825 */ /* 0x004fca00078e0202 */
[----:B------:R0:W2:Y:S01]  /*1110*/  LDG.E R0, desc[UR42][R2.64] ;  /* 0x0000002a02007981 */ /* 0x0000a2000c1e1900 */
[----:B------:R-:W-:Y:S01]  /*1120*/  ISETP.NE.AND.EX P1, PT, RZ, UR5, PT, P1 ;  /* 0x00000005ff007c0c */ /* 0x000fe2000bf25310 */
[----:B-----5:R-:W-:Y:S01]  /*1130*/  IMAD.MOV.U32 R29, RZ, RZ, RZ ;  /* 0x000000ffff1d7224 */ /* 0x020fe200078e00ff */
[----:B------:R-:W-:-:S04]  /*1140*/  ISETP.NE.U32.AND P0, PT, RZ, UR6, PT ;  /* 0x00000006ff007c0c */ /* 0x000fc8000bf05070 */
[----:B------:R-:W-:Y:S02]  /*1150*/  ISETP.NE.AND.EX P0, PT, RZ, UR7, PT, P0 ;  /* 0x00000007ff007c0c */ /* 0x000fe4000bf05300 */
[----:B0-----:R-:W-:Y:S02]  /*1160*/  MOV R3, RZ ;  /* 0x000000ff00037202 */ /* 0x001fe40000000f00 */
[----:B--2---:R-:W-:Y:S01]  /*1170*/  SHF.R.S32.HI R6, RZ, 0x1f, R0 ;  /* 0x0000001fff067819 */ /* 0x004fe20000011400 */
[C---:B------:R-:W-:Y:S02]  /*1180*/  IMAD.SHL.U32 R28, R0.reuse, 0x4, RZ ;  /* 0x00000004001c7824 */ /* 0x040fe400078e00ff */
[C---:B------:R-:W-:Y:S01]  /*1190*/  @P1 LEA R4, P2, R0.reuse, UR4, 0x2 ;  /* 0x0000000400041c11 */ /* 0x040fe2000f8410ff */
[----:B------:R-:W-:Y:S01]  /*11a0*/  STL [R1+0x1c], R0 ;  /* 0x00001c0001007387 */ /* 0x000fe20000100800 */
[C-C-:B------:R-:W-:Y:S02]  /*11b0*/  SHF.L.U64.HI R30, R0.reuse, 0x2, R6.reuse ;  /* 0x00000002001e7819 */ /* 0x140fe40000010206 */
[----:B------:R-:W-:Y:S01]  /*11c0*/  @P1 LEA.HI.X R5, R0, UR5, R6, 0x2, P2 ;  /* 0x0000000500051c11 */ /* 0x000fe200090f1406 */
[----:B------:R0:W-:Y:S01]  /*11d0*/  STL [R1+0x3c], R6 ;  /* 0x00003c0601007387 */ /* 0x0001e20000100800 */
[----:B------:R-:W-:Y:S01]  /*11e0*/  ISETP.NE.U32.AND P2, PT, RZ, UR8, PT ;  /* 0x00000008ff007c0c */ /* 0x000fe2000bf45070 */
[----:B------:R-:W-:Y:S01]  /*11f0*/  ULDC UR4, c[0x0][0x288] ;  /* 0x0000a20000047ab9 */ /* 0x000fe20000000800 */
[----:B------:R-:W-:Y:S01]  /*1200*/  IADD3 R8, P3, R28, UR6, RZ ;  /* 0x000000061c087c10 */ /* 0x000fe2000ff7e0ff */
[----:B------:R1:W5:Y:S01]  /*1210*/  @P1 LDG.E R3, desc[UR42][R4.64] ;  /* 0x0000002a04031981 */ /* 0x000362000c1e1900 */
[----:B------:R-:W-:Y:S01]  /*1220*/  ISETP.NE.AND.EX P2, PT, RZ, UR9, PT, P2 ;  /* 0x00000009ff007c0c */ /* 0x000fe2000bf45320 */
[----:B------:R-:W-:Y:S01]  /*1230*/  IMAD.U32 R119, RZ, RZ, UR4 ;  /* 0x00000004ff777e24 */ /* 0x000fe2000f8e00ff */
[----:B------:R-:W-:Y:S01]  /*1240*/  IADD3.X R9, R30, UR7, RZ, P3, !PT ;  /* 0x000000071e097c10 */ /* 0x000fe20009ffe4ff */
[----:B------:R-:W-:-:S04]  /*1250*/  ULDC.64 UR4, c[0x0][0x418] ;  /* 0x0001060000047ab9 */ /* 0x000fc80000000a00 */
[----:B------:R1:W5:Y:S06]  /*1260*/  @P0 LDG.E R29, desc[UR42][R8.64] ;  /* 0x0000002a081d0981 */ /* 0x00036c000c1e1900 */
[----:B0-----:R-:W-:-:S04]  /*1270*/  @P2 IADD3 R6, P1, R28, UR8, RZ ;  /* 0x000000081c062c10 */ /* 0x001fc8000ff3e0ff */
[----:B------:R-:W-:-:S05]  /*1280*/  @P2 IADD3.X R7, R30, UR9, RZ, P1, !PT ;  /* 0x000000091e072c10 */ /* 0x000fca0008ffe4ff */
[----:B------:R1:W5:Y:S01]  /*1290*/  @P2 LDG.E R119, desc[UR42][R6.64] ;  /* 0x0000002a06772981 */ /* 0x000362000c1e1900 */
[----:B------:R-:W-:-:S03]  /*12a0*/  UISETP.NE.U32.AND UP0, UPT, UR4, URZ, UPT ;  /* 0x0000003f0400728c */ /* 0x000fc6000bf05070 */
[----:B------:R-:W-:Y:S01]  /*12b0*/  ULDC UR4, c[0x0][0x424] ;  /* 0x0001090000047ab9 */ /* 0x000fe20000000800 */
[----:B------:R-:W-:-:S03]  /*12c0*/  UISETP.NE.AND.EX UP0, UPT, UR5, URZ, UPT, UP0 ;  /* 0x0000003f0500728c */ /* 0x000fc6000bf05300 */
[----:B------:R-:W-:Y:S01]  /*12d0*/  ULDC UR5, c[0x0][0x2f0] ;  /* 0x0000bc0000057ab9 */ /* 0x000fe20000000800 */
[----:B------:R-:W-:-:S04]  /*12e0*/  USEL UR4, UR4, 0x1, UP0 ;  /* 0x0000000104047887 */ /* 0x000fc80008000000 */
[----:B------:R-:W-:-:S03]  /*12f0*/  UIMAD UR4, UR4, UR5, URZ ;  /* 0x00000005040472a4 */ /* 0x000fc6000f8e023f */
[----:B------:R-:W-:Y:S02]  /*1300*/  ULDC UR5, c[0x0][0x348] ;  /* 0x0000d20000057ab9 */ /* 0x000fe40000000800 */
[----:B------:R-:W-:Y:S02]  /*1310*/  IMAD.U32 R2, RZ, RZ, UR5 ;  /* 0x00000005ff027e24 */ /* 0x000fe4000f8e00ff */
[----:B------:R-:W-:Y:S01]  /*1320*/  IMAD.U32 R26, RZ, RZ, UR4 ;  /* 0x00000004ff1a7e24 */ /* 0x000fe2000f8e00ff */
[----:B------:R-:W-:Y:S01]  /*1330*/  MOV R27, R0 ;  /* 0x00000000001b7202 */ /* 0x000fe20000000f00 */
[----:B-1----:R-:W-:Y:S06]  /*1340*/  @P2 BRA `(.L_x_344) ;  /* 0x0000000000242947 */ /* 0x002fec0003800000 */
[----:B------:R-:W-:Y:S02]  /*1350*/  ULDC.64 UR4, c[0x0][0xa00] ;  /* 0x0002800000047ab9 */ /* 0x000fe40000000a00 */
[----:B------:R-:W-:-:S04]  /*1360*/  ISETP.NE.U32.AND P1, PT, RZ, UR4, PT ;  /* 0x00000004ff007c0c */ /* 0x000fc8000bf25070 */
[----:B------:R-:W-:-:S13]  /*1370*/  ISETP.NE.AND.EX P1, PT, RZ, UR5, PT, P1 ;  /* 0x00000005ff007c0c */ /* 0x000fda000bf25310 */
[----:B------:R-:W-:Y:S05]  /*1380*/  @!P1 BRA `(.L_x_344) ;  /* 0x0000000000149947 */ /* 0x000fea0003800000 */
[----:B------:R-:W0:Y:S02]  /*1390*/  LDC.64 R4, c[0x0][0xa00] ;  /* 0x00028000ff047b82 */ /* 0x000e240000000a00 */
[----:B0-----:R-:W-:-:S05]  /*13a0*/  IMAD.WIDE R4, R27, 0x4, R4 ;  /* 0x000000041b047825 */ /* 0x001fca00078e0204 */
[----:B-----5:R-:W2:Y:S04]  /*13b0*/  LDG.E R119, desc[UR42][R4.64] ;  /* 0x0000002a04777981 */ /* 0x020ea8000c1e1900 */
[----:B------:R-:W2:Y:S02]  /*13c0*/  LDG.E R0, desc[UR42][R4.64+0x4] ;  /* 0x0000042a04007981 */ /* 0x000ea4000c1e1900 */
[----:B--2---:R-:W-:-:S07]  /*13d0*/  IMAD.IADD R119, R0, 0x1, -R119 ;  /* 0x0000000100777824 */ /* 0x004fce00078e0a77 */
.L_x_344:
[----:B------:R-:W2:Y:S01]  /*13e0*/  LDL R31, [R1+0x8] ;  /* 0x00000800011f7983 */ /* 0x000ea20000100800 */
[----:B------:R-:W-:Y:S02]  /*13f0*/  ULDC.64 UR4, c[0x0][0xa20] ;  /* 0x0002880000047ab9 */ /* 0x000fe40000000a00 */
[----:B------:R-:W-:Y:S01]  /*1400*/  ISETP.NE.U32.AND P1, PT, RZ, UR4, PT ;  /* 0x00000004ff007c0c */ /* 0x000fe2000bf25070 */
[----:B------:R-:W3:Y:S03]  /*1410*/  LDL R0, [R1+0x4] ;  /* 0x0000040001007983 */ /* 0x000ee60000100800 */
[----:B------:R-:W-:Y:S01]  /*1420*/  ISETP.NE.AND.EX P1, PT, RZ, UR5, PT, P1 ;  /* 0x00000005ff007c0c */ /* 0x000fe2000bf25310 */
[----:B--2---:R0:W-:Y:S04]  /*1430*/  STL [R1+0x38], R31 ;  /* 0x0000381f01007387 */ /* 0x0041e80000100800 */
[----:B---3--:R0:W-:Y:S08]  /*1440*/  STL [R1+0x50], R0 ;  /* 0x0000500001007387 */ /* 0x0081f00000100800 */
[----:B------:R-:W-:Y:S05]  /*1450*/  @!P1 BRA `(.L_x_345) ;  /* 0x0000000000109947 */ /* 0x000fea0003800000 */
[----:B------:R-:W-:-:S04]  /*1460*/  IADD3 R4, P0, R28, UR4, RZ ;  /* 0x000000041c047c10 */ /* 0x000fc8000ff1e0ff */
[----:B------:R-:W-:-:S05]  /*1470*/  IADD3.X R5, R30, UR5, RZ, P0, !PT ;  /* 0x000000051e057c10 */ /* 0x000fca00087fe4ff */
[----:B------:R1:W5:Y:S01]  /*1480*/  LDG.E R26, desc[UR42][R4.64] ;  /* 0x0000002a041a7981 */ /* 0x000362000c1e1900 */
[----:B------:R-:W-:Y:S05]  /*1490*/  BRA `(.L_x_346) ;  /* 0x0000000000107947 */ /* 0x000fea0003800000 */
.L_x_345:
[----:B------:R-:W-:Y:S05]  /*14a0*/  @!P0 BRA `(.L_x_346) ;  /* 0x00000000000c8947 */ /* 0x000fea0003800000 */
[----:B------:R-:W2:Y:S04]  /*14b0*/  LDG.E R5, desc[UR42][R8.64] ;  /* 0x0000002a08057981 */ /* 0x000ea8000c1e1900 */
[----:B------:R-:W2:Y:S02]  /*14c0*/  LDG.E R26, desc[UR42][R8.64+0x4] ;  /* 0x0000042a081a7981 */ /* 0x000ea4000c1e1900 */
[----:B--2---:R-:W-:-:S07]  /*14d0*/  IMAD.IADD R26, R26, 0x1, -R5 ;  /* 0x000000011a1a7824 */ /* 0x004fce00078e0a05 */
.L_x_346:
[----:B------:R-:W-:Y:S02]  /*14e0*/  ULDC.64 UR4, c[0x0][0xa10] ;  /* 0x0002840000047ab9 */ /* 0x000fe40000000a00 */
[----:B------:R-:W-:-:S04]  /*14f0*/  ISETP.NE.U32.AND P0, PT, RZ, UR4, PT ;  /* 0x00000004ff007c0c */ /* 0x000fc8000bf05070 */
[----:B------:R-:W-:Y:S01]  /*1500*/  ISETP.NE.AND.EX P0, PT, RZ, UR5, PT, P0 ;  /* 0x00000005ff007c0c */ /* 0x000fe2000bf05300 */
[----:B-----5:R-:W-:Y:S01]  /*1510*/  IMAD.IADD R11, R26, 0x1, -R3 ;  /* 0x000000011a0b7824 */ /* 0x020fe200078e0a03 */
[----:B------:R-:W-:-:S11]  /*1520*/  ULDC.64 UR4, c[0x0][0xa30] ;  /* 0x00028c0000047ab9 */ /* 0x000fd60000000a00 */
[----:B-1----:R-:W1:Y:S02]  /*1530*/  @P0 LDC.64 R4, c[0x0][0xa10] ;  /* 0x00028400ff040b82 */ /* 0x002e640000000a00 */
[----:B-1----:R-:W-:-:S05]  /*1540*/  @P0 IMAD.WIDE R4, R27, 0x4, R4 ;  /* 0x000000041b040825 */ /* 0x002fca00078e0204 */
[----:B0-----:R-:W2:Y:S04]  /*1550*/  @P0 LDG.E R0, desc[UR42][R4.64] ;  /* 0x0000002a04000981 */ /* 0x001ea8000c1e1900 */
[----:B------:R-:W2:Y:S01]  /*1560*/  @P0 LDG.E R9, desc[UR42][R4.64+0x4] ;  /* 0x0000042a04090981 */ /* 0x000ea2000c1e1900 */
[----:B------:R-:W-:Y:S01]  /*1570*/  IMAD.MOV R24, RZ, RZ, -R11 ;  /* 0x000000ffff187224 */ /* 0x000fe200078e0a0b */
[----:B------:R-:W-:Y:S02]  /*1580*/  ISETP.NE.U32.AND P1, PT, RZ, UR4, PT ;  /* 0x00000004ff007c0c */ /* 0x000fe4000bf25070 */
[----:B------:R-:W-:Y:S02]  /*1590*/  MOV R113, R26 ;  /* 0x0000001a00717202 */ /* 0x000fe40000000f00 */
[----:B------:R-:W-:-:S02]  /*15a0*/  VIMNMX R24, RZ, R24, !PT ;  /* 0x00000018ff187248 */ /* 0x000fc40007fe0100 */
[----:B------:R-:W-:-:S13]  /*15b0*/  ISETP.NE.AND.EX P1, PT, RZ, UR5, PT, P1 ;  /* 0x00000005ff007c0c */ /* 0x000fda000bf25310 */
[----:B------:R-:W-:-:S04]  /*15c0*/  @P1 IADD3 R6, P2, R28, UR4, RZ ;  /* 0x000000041c061c10 */ /* 0x000fc8000ff5e0ff */
[----:B------:R-:W-:-:S05]  /*15d0*/  @P1 IADD3.X R7, R30, UR5, RZ, P2, !PT ;  /* 0x000000051e071c10 */ /* 0x000fca00097fe4ff */
[----:B------:R0:W5:Y:S01]  /*15e0*/  @P1 LDG.E R113, desc[UR42][R6.64] ;  /* 0x0000002a06711981 */ /* 0x000162000c1e1900 */
[----:B--2---:R-:W-:-:S04]  /*15f0*/  @P0 IMAD.IADD R2, R9, 0x1, -R0 ;  /* 0x0000000109020824 */ /* 0x004fc800078e0a00 */
[----:B------:R-:W-:-:S05]  /*1600*/  IMAD.IADD R125, R11, 0x1, R2 ;  /* 0x000000010b7d7824 */ /* 0x000fca00078e0202 */
[----:B------:R-:W-:-:S04]  /*1610*/  IADD3 R0, R125, 0x7f, RZ ;  /* 0x0000007f7d007810 */ /* 0x000fc80007ffe0ff */
[----:B------:R-:W-:-:S04]  /*1620*/  SHF.R.S32.HI R3, RZ, 0x1f, R0 ;  /* 0x0000001fff037819 */ /* 0x000fc80000011400 */
[----:B------:R-:W-:-:S04]  /*1630*/  LEA.HI R3, R3, R0, RZ, 0x7 ;  /* 0x0000000003037211 */ /* 0x000fc800078f38ff */
[----:B------:R-:W-:Y:S02]  /*1640*/  LOP3.LUT R5, R3, 0xffffff80, RZ, 0xc0, !PT ;  /* 0xffffff8003057812 */ /* 0x000fe400078ec0ff */
[----:B------:R-:W-:Y:S02]  /*1650*/  SHF.R.S32.HI R153, RZ, 0x7, R3 ;  /* 0x00000007ff997819 */ /* 0x000fe40000011403 */
[----:B------:R-:W-:-:S04]  /*1660*/  VIADDMNMX R5, R5, -R11, R2, PT ;  /* 0x8000000b05057246 */ /* 0x000fc80003800102 */
[----:B------:R-:W-:Y:S02]  /*1670*/  ISETP.GT.AND P0, PT, R5, R24, PT ;  /* 0x000000180500720c */ /* 0x000fe40003f04270 */
[----:B------:R-:W-:-:S05]  /*1680*/  SHF.R.U32.HI R24, RZ, 0x7, R24 ;  /* 0x00000007ff187819 */ /* 0x000fca0000011618 */
[----:B------:R-:W-:-:S06]  /*1690*/  IMAD.MOV.U32 R25, RZ, RZ, R24 ;  /* 0x000000ffff197224 */ /* 0x000fcc00078e0018 */
[----:B------:R-:W-:-:S05]  /*16a0*/  @P0 VIADD R0, R5, 0x7f ;  /* 0x0000007f05000836 */ /* 0x000fca0000000000 */
[----:B------:R-:W-:-:S04]  /*16b0*/  @P0 SHF.R.S32.HI R5, RZ, 0x1f, R0 ;  /* 0x0000001fff050819 */ /* 0x000fc80000011400 */
[----:B------:R-:W-:-:S04]  /*16c0*/  @P0 LEA.HI R5, R5, R0, RZ, 0x7 ;  /* 0x0000000005050211 */ /* 0x000fc800078f38ff */
[----:B------:R-:W-:Y:S02]  /*16d0*/  @P0 SHF.R.S32.HI R25, RZ, 0x7, R5 ;  /* 0x00000007ff190819 */ /* 0x000fe40000011405 */
[----:B------:R-:W-:Y:S02]  /*16e0*/  PLOP3.LUT P0, PT, PT, PT, PT, 0x80, 0x0 ;  /* 0x000000000000781c */ /* 0x000fe40003f0f070 */
[----:B------:R-:W-:-:S13]  /*16f0*/  ISETP.GT.AND P1, PT, R25, R24, PT ;  /* 0x000000181900720c */ /* 0x000fda0003f24270 */
[----:B0-----:R-:W-:Y:S05]  /*1700*/  @!P1 BRA `(.L_x_347) ;  /* 0x000000a800189947 */ /* 0x001fea0003800000 */
[----:B------:R-:W-:Y:S01]  /*1710*/  IADD3 R0, R22, 0x28400, RZ ;  /* 0x0002840016007810 */ /* 0x000fe20007ffe0ff */
[----:B------:R-:W-:Y:S03]  /*1720*/  BSSY B6, `(.L_x_348) ;  /* 0x0000013000067945 */ /* 0x000fe60003800000 */
[----:B------:R-:W-:-:S13]  /*1730*/  LOP3.LUT P0, RZ, R0, 0x3ff, RZ, 0xc0, !PT ;  /* 0x000003ff00ff7812 */ /* 0x000fda000780c0ff */
[----:B------:R-:W-:Y:S05]  /*1740*/  @!P0 BRA `(.L_x_349) ;  /* 0x0000000000408947 */ /* 0x000fea0003800000 */
[----:B------:R-:W-:Y:S01]  /*1750*/  MOV R0, 0x0 ;  /* 0x0000000000007802 */ /* 0x000fe20000000f00 */
[----:B------:R-:W-:Y:S01]  /*1760*/  ULDC.64 UR4, c[0x4][0xc0] ;  /* 0x0100300000047ab9 */ /* 0x000fe20000000a00 */
[----:B------:R-:W-:Y:S01]  /*1770*/  ULDC.64 UR6, c[0x4][0x20] ;  /* 0x0100080000067ab9 */ /* 0x000fe20000000a00 */
[----:B------:R-:W-:Y:S01]  /*1780*/  IMAD.U32 R4, RZ, RZ, UR4 ;  /* 0x00000004ff047e24 */ /* 0x000fe2000f8e00ff */
[----:B------:R0:W1:Y:S01]  /*1790*/  LDC.64 R14, c[0x4][R0] ;  /* 0x01000000000e7b82 */ /* 0x0000620000000a00 */
[----:B------:R-:W-:Y:S01]  /*17a0*/  IMAD.U32 R5, RZ, RZ, UR5 ;  /* 0x00000005ff057e24 */ /* 0x000fe2000f8e00ff */
[----:B------:R-:W-:Y:S01]  /*17b0*/  ULDC.64 UR4, c[0x4][0xc8] ;  /* 0x0100320000047ab9 */ /* 0x000fe20000000a00 */
[----:B------:R-:W-:Y:S01]  /*17c0*/  IMAD.U32 R10, RZ, RZ, UR6 ;  /* 0x00000006ff0a7e24 */ /* 0x000fe2000f8e00ff */
[----:B------:R-:W-:Y:S01]  /*17d0*/  MOV R7, UR5 ;  /* 0x0000000500077c02 */ /* 0x000fe20008000f00 */
[----:B------:R-:W-:Y:S01]  /*17e0*/  IMAD.U32 R6, RZ, RZ, UR4 ;  /* 0x00000004ff067e24 */ /* 0x000fe2000f8e00ff */
[----:B------:R-:W-:Y:S01]  /*17f0*/  MOV R12, 0x1 ;  /* 0x00000001000c7802 */ /* 0x000fe20000000f00 */
[----:B------:R-:W-:-:S02]  /*1800*/  IMAD.U32 R11, RZ, RZ, UR7 ;  /* 0x00000007ff0b7e24 */ /* 0x000fc4000f8e00ff */
[----:B------:R-:W-:Y:S02]  /*1810*/  IMAD.MOV.U32 R8, RZ, RZ, 0x70 ;  /* 0x00000070ff087424 */ /* 0x000fe400078e00ff */
[----:B0-----:R-:W-:-:S07]  /*1820*/  IMAD.MOV.U32 R13, RZ, RZ, RZ ;  /* 0x000000ffff0d7224 */ /* 0x001fce00078e00ff */
[----:B------:R-:W-:-:S07]  /*1830*/  LEPC R20, `(.L_x_349) ;  /* 0x000000001014794e */ /* 0x000fce0000000000 */
[----:B-1---5:R-:W-:Y:S05]  /*1840*/  CALL.ABS.NOINC R14 ;  /* 0x000000000e007343 */ /* 0x022fea0003c00000 */
.L_x_349:
[----:B------:R-:W-:Y:S05]  /*1850*/  BSYNC B6 ;  /* 0x0000000000067941 */ /* 0x000fea0003800000 */
.L_x_348:
[----:B------:R-:W-:Y:S01]  /*1860*/  VIADD R0, R22, 0x10400 ;  /* 0x0001040016007836 */ /* 0x000fe20000000000 */
[----:B------:R-:W-:Y:S04]  /*1870*/  BSSY B6, `(.L_x_350) ;  /* 0x0000013000067945 */ /* 0x000fe80003800000 */
[----:B------:R-:W-:-:S13]  /*1880*/  LOP3.LUT P0, RZ, R0, 0x3ff, RZ, 0xc0, !PT ;  /* 0x000003ff00ff7812 */ /* 0x000fda000780c0ff */
[----:B------:R-:W-:Y:S05]  /*1890*/  @!P0 BRA `(.L_x_351) ;  /* 0x0000000000408947 */ /* 0x000fea0003800000 */
[----:B------:R-:W-:Y:S01]  /*18a0*/  MOV R0, 0x0 ;  /* 0x0000000000007802 */ /* 0x000fe20000000f00 */
[----:B------:R-:W-:Y:S01]  /*18b0*/  ULDC.64 UR4, c[0x4][0xc0] ;  /* 0x0100300000047ab9 */ /* 0x000fe20000000a00 */
[----:B------:R-:W-:Y:S01]  /*18c0*/  ULDC.64 UR6, c[0x4][0x20] ;  /* 0x0100080000067ab9 */ /* 0x000fe20000000a00 */
[----:B------:R-:W-:Y:S01]  /*18d0*/  IMAD.U32 R4, RZ, RZ, UR4 ;  /* 0x00000004ff047e24 */ /* 0x000fe2000f8e00ff */
[----:B------:R0:W1:Y:S01]  /*18e0*/  LDC.64 R14, c[0x4][R0] ;  /* 0x01000000000e7b82 */ /* 0x0000620000000a00 */
[----:B------:R-:W-:Y:S01]  /*18f0*/  MOV R5, UR5 ;  /* 0x0000000500057c02 */ /* 0x000fe20008000f00 */
[----:B------:R-:W-:Y:S01]  /*1900*/  ULDC.64 UR4, c[0x4][0xc8] ;  /* 0x0100320000047ab9 */ /* 0x000fe20000000a00 */
[----:B------:R-:W-:Y:S01]  /*1910*/  IMAD.U32 R10, RZ, RZ, UR6 ;  /* 0x00000006ff0a7e24 */ /* 0x000fe2000f8e00ff */
[----:B------:R-:W-:Y:S01]  /*1920*/  MOV R11, UR7 ;  /* 0x00000007000b7c02 */ /* 0x000fe20008000f00 */
[----:B------:R-:W-:Y:S02]  /*1930*/  IMAD.U32 R6, RZ, RZ, UR4 ;  /* 0x00000004ff067e24 */ /* 0x000fe4000f8e00ff */
[----:B------:R-:W-:-:S02]  /*1940*/  IMAD.U32 R7, RZ, RZ, UR5 ;  /* 0x00000005ff077e24 */ /* 0x000fc4000f8e00ff */
[----:B------:R-:W-:Y:S02]  /*1950*/  IMAD.MOV.U32 R8, RZ, RZ, 0x70 ;  /* 0x00000070ff087424 */ /* 0x000fe400078e00ff */
[----:B------:R-:W-:Y:S02]  /*1960*/  IMAD.MOV.U32 R12, RZ, RZ, 0x1 ;  /* 0x00000001ff0c7424 */ /* 0x000fe400078e00ff */
[----:B0-----:R-:W-:-:S07]  /*1970*/  IMAD.MOV.U32 R13, RZ, RZ, RZ ;  /* 0x000000ffff0d7224 */ /* 0x001fce00078e00ff */
[----:B------:R-:W-:-:S07]  /*1980*/  LEPC R20, `(.L_x_351) ;  /* 0x000000001014794e */ /* 0x000fce0000000000 */
[----:B-1---5:R-:W-:Y:S05]  /*1990*/  CALL.ABS.NOINC R14 ;  /* 0x000000000e007343 */ /* 0x022fea0003c00000 */
.L_x_351:
[----:B------:R-:W-:Y:S05]  /*19a0*/  BSYNC B6 ;  /* 0x0000000000067941 */ /* 0x000fea0003800000 */
.L_x_350:
[----:B------:R-:W-:Y:S01]  /*19b0*/  ULDC.64 UR4, c[0x0][0x9f8] ;  /* 0x00027e0000047ab9 */ /* 0x000fe20000000a00 */
[----:B------:R-:W-:Y:S01]  /*19c0*/  IADD3 R88, R29, R26, RZ ;  /* 0x0000001a1d587210 */ /* 0x000fe20007ffe0ff */
[----:B------:R-:W2:Y:S01]  /*19d0*/  LDL R21, [R1+0x24] ;  /* 0x0000240001157983 */ /* 0x000ea20000100800 */
[----:B------:R-:W-:Y:S01]  /*19e0*/  ISETP.NE.U32.AND P0, PT, RZ, UR4, PT ;  /* 0x00000004ff007c0c */ /* 0x000fe2000bf05070 */
[----:B------:R-:W0:Y:S01]  /*19f0*/  LDC.64 R104, c[0x0][0x300] ;  /* 0x0000c000ff687b82 */ /* 0x000e220000000a00 */
[----:B------:R-:W-:Y:S01]  /*1a00*/  SHF.R.S32.HI R8, RZ, 0x1f, R31 ;  /* 0x0000001fff087819 */ /* 0x000fe2000001141f */
[----:B------:R-:W3:Y:S01]  /*1a10*/  LDL R26, [R1+0x28] ;  /* 0x00002800011a7983 */ /* 0x000ee20000100800 */
[----:B------:R-:W-:Y:S01]  /*1a20*/  ISETP.NE.AND.EX P0, PT, RZ, UR5, PT, P0 ;  /* 0x00000005ff007c0c */ /* 0x000fe2000bf05300 */
[----:B------:R-:W-:Y:S02]  /*1a30*/  ULDC.64 UR6, c[0x0][0xa08] ;  /* 0x0002820000067ab9 */ /* 0x000fe40000000a00 */
[----:B------:R-:W4:Y:S02]  /*1a40*/  LDL R15, [R1+0x20] ;  /* 0x00002000010f7983 */ /* 0x000f240000100800 */
[----:B------:R-:W1:Y:S08]  /*1a50*/  LDC R39, c[0x0][0x3f4] ;  /* 0x0000fd00ff277b82 */ /* 0x000e700000000800 */
[----:B------:R-:W-:Y:S01]  /*1a60*/  @P0 IADD3 R4, P1, R28, UR4, RZ ;  /* 0x000000041c040c10 */ /* 0x000fe2000ff3e0ff */
[----:B------:R-:W1:Y:S01]  /*1a70*/  S2R R20, SR_TID.X ;  /* 0x0000000000147919 */ /* 0x000e620000002100 */
[----:B------:R-:W1:Y:S02]  /*1a80*/  LDC.64 R32, c[0x0][0x3f8] ;  /* 0x0000fe00ff207b82 */ /* 0x000e640000000a00 */
[----:B------:R-:W-:Y:S01]  /*1a90*/  @P0 IADD3.X R5, R30, UR5, RZ, P1, !PT ;  /* 0x000000051e050c10 */ /* 0x000fe20008ffe4ff */
[----:B------:R-:W-:-:S04]  /*1aa0*/  ULDC.64 UR4, c[0x0][0x308] ;  /* 0x0000c20000047ab9 */ /* 0x000fc80000000a00 */
[----:B------:R0:W2:Y:S01]  /*1ab0*/  @P0 LDG.E R27, desc[UR42][R4.64] ;  /* 0x0000002a041b0981 */ /* 0x0000a2000c1e1900 */
[----:B------:R-:W-:Y:S01]  /*1ac0*/  SHF.R.S32.HI R43, RZ, 0x1f, R88 ;  /* 0x0000001fff2b7819 */ /* 0x000fe20000011458 */
[----:B0-----:R-:W-:Y:S01]  /*1ad0*/  IMAD.WIDE.U32 R6, R88, R104, RZ ;  /* 0x0000006858067225 */ /* 0x001fe200078e00ff */
[----:B------:R-:W-:-:S03]  /*1ae0*/  ISETP.NE.U32.AND P0, PT, RZ, UR6, PT ;  /* 0x00000006ff007c0c */ /* 0x000fc6000bf05070 */
[----:B------:R-:W-:Y:S01]  /*1af0*/  IMAD R0, R43, R104, RZ ;  /* 0x000000682b007224 */ /* 0x000fe200078e02ff */
[----:B------:R-:W-:-:S03]  /*1b00*/  ISETP.NE.AND.EX P0, PT, RZ, UR7, PT, P0 ;  /* 0x00000007ff007c0c */ /* 0x000fc6000bf05300 */
[----:B------:R-:W-:Y:S02]  /*1b10*/  IMAD R3, R88, R105, R0 ;  /* 0x0000006958037224 */ /* 0x000fe400078e0200 */
[----:B------:R-:W-:Y:S02]  /*1b20*/  IMAD R0, R8, UR4, RZ ;  /* 0x0000000408007c24 */ /* 0x000fe4000f8e02ff */
[----:B------:R-:W-:Y:S02]  /*1b30*/  IMAD.IADD R7, R7, 0x1, R3 ;  /* 0x0000000107077824 */ /* 0x000fe400078e0203 */
[C---:B------:R-:W-:Y:S02]  /*1b40*/  IMAD R3, R31.reuse, UR5, R0 ;  /* 0x000000051f037c24 */ /* 0x040fe4000f8e0200 */
[----:B------:R-:W-:Y:S01]  /*1b50*/  IMAD.WIDE.U32 R4, R31, UR4, R6 ;  /* 0x000000041f047c25 */ /* 0x000fe2000f8e0006 */
[----:B------:R-:W-:-:S03]  /*1b60*/  ULDC.64 UR4, c[0x0][0x310] ;  /* 0x0000c40000047ab9 */ /* 0x000fc60000000a00 */
[----:B------:R-:W-:Y:S01]  /*1b70*/  IMAD.IADD R5, R5, 0x1, R3 ;  /* 0x0000000105057824 */ /* 0x000fe200078e0203 */
[----:B-1----:R-:W-:-:S04]  /*1b80*/  SHF.R.U32.HI R36, RZ, 0x7, R20 ;  /* 0x00000007ff247819 */ /* 0x002fc80000011614 */
[----:B------:R-:W-:Y:S02]  /*1b90*/  ISETP.NE.AND P6, PT, R36, 0x1, PT ;  /* 0x000000012400780c */ /* 0x000fe40003fc5270 */
[----:B------:R-:W-:Y:S01]  /*1ba0*/  ISETP.GE.AND P2, PT, R16, R39, PT ;  /* 0x000000271000720c */ /* 0x000fe20003f46270 */
[----:B------:R-:W-:Y:S01]  /*1bb0*/  VIADD R28, R23, 0x20 ;  /* 0x00000020171c7836 */ /* 0x000fe20000000000 */
[----:B------:R-:W-:Y:S02]  /*1bc0*/  SHF.R.S32.HI R34, RZ, 0x1f, R23 ;  /* 0x0000001fff227819 */ /* 0x000fe40000011417 */
[----:B------:R-:W-:Y:S01]  /*1bd0*/  SHF.R.S32.HI R19, RZ, 0x1f, R18 ;  /* 0x0000001fff137819 */ /* 0x000fe20000011412 */
[----:B------:R-:W-:-:S05]  /*1be0*/  IMAD.SHL.U32 R28, R28, 0x80, RZ ;  /* 0x000000801c1c7824 */ /* 0x000fca00078e00ff */
[----:B------:R-:W-:Y:S01]  /*1bf0*/  LOP3.LUT R28, R28, 0x380, RZ, 0xc0, !PT ;  /* 0x000003801c1c7812 */ /* 0x000fe200078ec0ff */
[----:B------:R-:W-:-:S04]  /*1c00*/  IMAD.WIDE.U32 R10, R23, R32, R16 ;  /* 0x00000020170a7225 */ /* 0x000fc800078e0010 */
[----:B------:R-:W-:-:S05]  /*1c10*/  IMAD.SHL.U32 R29, R23, 0x80, RZ ;  /* 0x00000080171d7824 */ /* 0x000fca00078e00ff */
[----:B------:R-:W-:Y:S01]  /*1c20*/  LOP3.LUT R29, R29, 0x380, RZ, 0xc0, !PT ;  /* 0x000003801d1d7812 */ /* 0x000fe200078ec0ff */
[----:B------:R-:W-:-:S04]  /*1c30*/  VIADD R30, R23, 0x20 ;  /* 0x00000020171e7836 */ /* 0x000fc80000000000 */
[----:B------:R-:W-:-:S05]  /*1c40*/  IMAD.SHL.U32 R30, R30, 0x80, RZ ;  /* 0x000000801e1e7824 */ /* 0x000fca00078e00ff */
[----:B------:R-:W-:-:S04]  /*1c50*/  LOP3.LUT R30, R30, 0x380, RZ, 0xc0, !PT ;  /* 0x000003801e1e7812 */ /* 0x000fc800078ec0ff */
[----:B------:R-:W-:Y:S01]  /*1c60*/  SHF.R.U32.HI R30, RZ, 0x3, R30 ;  /* 0x00000003ff1e7819 */ /* 0x000fe2000001161e */
[C---:B------:R-:W-:Y:S01]  /*1c70*/  IMAD.SHL.U32 R90, R104.reuse, 0x20, RZ ;  /* 0x00000020685a7824 */ /* 0x040fe200078e00ff */
[----:B------:R-:W-:Y:S01]  /*1c80*/  SHF.L.U64.HI R91, R104, 0x5, R105 ;  /* 0x00000005685b7819 */ /* 0x000fe20000010269 */
[----:B------:R-:W-:-:S04]  /*1c90*/  IMAD.WIDE.U32 R46, R23, R104, R16 ;  /* 0x00000068172e7225 */ /* 0x000fc800078e0010 */
[----:B------:R-:W-:-:S04]  /*1ca0*/  IMAD.WIDE.U32 R130, R23, R104, R90 ;  /* 0x0000006817827225 */ /* 0x000fc800078e005a */
[----:B------:R-:W-:Y:S02]  /*1cb0*/  VIADD R38, R23, 0x20 ;  /* 0x0000002017267836 */ /* 0x000fe40000000000 */
[----:B------:R-:W-:-:S03]  /*1cc0*/  IMAD.SHL.U32 R112, R39, 0x2, RZ ;  /* 0x0000000227707824 */ /* 0x000fc600078e00ff */
[----:B------:R-:W-:Y:S01]  /*1cd0*/  SHF.R.S32.HI R118, RZ, 0x1f, R38 ;  /* 0x0000001fff767819 */ /* 0x000fe20000011426 */
[----:B------:R-:W-:Y:S02]  /*1ce0*/  VIADD R38, R23, 0x60 ;  /* 0x0000006017267836 */ /* 0x000fe40000000000 */
[----:B------:R-:W-:-:S03]  /*1cf0*/  VIADD R128, R36, 0x8 ;  /* 0x0000000824807836 */ /* 0x000fc60000000000 */
[----:B------:R-:W-:Y:S01]  /*1d00*/  SHF.R.S32.HI R116, RZ, 0x1f, R38 ;  /* 0x0000001fff747819 */ /* 0x000fe20000011426 */
[----:B------:R-:W-:Y:S01]  /*1d10*/  IMAD.SHL.U32 R129, R104, 0x80, RZ ;  /* 0x0000008068817824 */ /* 0x000fe200078e00ff */
[----:B--2---:R-:W-:Y:S02]  /*1d20*/  SHF.R.S32.HI R0, RZ, 0x1f, R27 ;  /* 0x0000001fff007819 */ /* 0x004fe4000001141b */
[----:B------:R-:W-:Y:S02]  /*1d30*/  SEL R101, R27, RZ, !P0 ;  /* 0x000000ff1b657207 */ /* 0x000fe40004000000 */
[----:B------:R-:W-:-:S03]  /*1d40*/  SEL R9, R0, RZ, !P0 ;  /* 0x000000ff00097207 */ /* 0x000fc60004000000 */
[----:B------:R-:W-:Y:S02]  /*1d50*/  IMAD.WIDE.U32 R102, R101, UR4, R4 ;  /* 0x0000000465667c25 */ /* 0x000fe4000f8e0004 */
[----:B------:R-:W0:Y:S02]  /*1d60*/  LDC.64 R4, c[0x0][0x408] ;  /* 0x00010200ff047b82 */ /* 0x000e240000000a00 */
[----:B------:R-:W-:-:S04]  /*1d70*/  IMAD R0, R9, UR4, RZ ;  /* 0x0000000409007c24 */ /* 0x000fc8000f8e02ff */
[----:B------:R-:W-:Y:S01]  /*1d80*/  IMAD R41, R101, UR5, R0 ;  /* 0x0000000565297c24 */ /* 0x000fe2000f8e0200 */
[----:B------:R-:W-:Y:S05]  /*1d90*/  @!P6 WARPSYNC.ALL ;  /* 0x000000000000e948 */ /* 0x000fea0003800000 */
[----:B------:R-:W-:Y:S02]  /*1da0*/  ULDC.64 UR4, c[0x0][0x330] ;  /* 0x0000cc0000047ab9 */ /* 0x000fe40000000a00 */
[----:B------:R-:W-:Y:S02]  /*1db0*/  IMAD R0, R8, UR4, RZ ;  /* 0x0000000408007c24 */ /* 0x000fe4000f8e02ff */
[----:B------:R-:W-:-:S04]  /*1dc0*/  IMAD.WIDE.U32 R6, R31, UR4, R16 ;  /* 0x000000041f067c25 */ /* 0x000fc8000f8e0010 */
[----:B------:R-:W-:Y:S01]  /*1dd0*/  IMAD R3, R31, UR5, R0 ;  /* 0x000000051f037c24 */ /* 0x000fe2000f8e0200 */
[----:B------:R-:W-:-:S03]  /*1de0*/  ULDC.64 UR4, c[0x0][0x338] ;  /* 0x0000ce0000047ab9 */ /* 0x000fc60000000a00 */
[----:B------:R-:W-:Y:S02]  /*1df0*/  IMAD.IADD R7, R7, 0x1, R3 ;  /* 0x0000000107077824 */ /* 0x000fe400078e0203 */
[----:B------:R-:W-:-:S04]  /*1e00*/  IMAD R3, R9, UR4, RZ ;  /* 0x0000000409037c24 */ /* 0x000fc8000f8e02ff */
[----:B------:R-:W-:Y:S01]  /*1e10*/  IMAD R109, R101, UR5, R3 ;  /* 0x00000005656d7c24 */ /* 0x000fe2000f8e0203 */
[----:B------:R-:W-:Y:S01]  /*1e20*/  SEL R3, R39, RZ, P2 ;  /* 0x000000ff27037207 */ /* 0x000fe20001000000 */
[----:B0-----:R-:W-:-:S04]  /*1e30*/  IMAD R12, R34, R4, RZ ;  /* 0x00000004220c7224 */ /* 0x001fc800078e02ff */
[----:B------:R-:W-:Y:S02]  /*1e40*/  IMAD.IADD R3, R16, 0x1, R3 ;  /* 0x0000000110037824 */ /* 0x000fe400078e0203 */
[----:B------:R-:W-:-:S03]  /*1e50*/  IMAD.WIDE.U32 R8, R23, R4, R18 ;  /* 0x0000000417087225 */ /* 0x000fc600078e0012 */
[----:B------:R-:W-:Y:S01]  /*1e60*/  SHF.R.S32.HI R14, RZ, 0x1f, R3 ;  /* 0x0000001fff0e7819 */ /* 0x000fe20000011403 */
[----:B------:R-:W-:-:S03]  /*1e70*/  IMAD R93, R23, R5, R12 ;  /* 0x00000005175d7224 */ /* 0x000fc600078e020c */
[----:B------:R-:W-:Y:S01]  /*1e80*/  LEA.HI R48, R14, R3, RZ, 0x4 ;  /* 0x000000030e307211 */ /* 0x000fe200078f20ff */
[----:B------:R-:W-:-:S03]  /*1e90*/  IMAD.IADD R95, R9, 0x1, R93 ;  /* 0x00000001095f7824 */ /* 0x000fc600078e025d */
[----:B------:R-:W-:Y:S02]  /*1ea0*/  LOP3.LUT R9, R28, 0x70, R48, 0xf8, !PT ;  /* 0x000000701c097812 */ /* 0x000fe400078ef830 */
[----:B------:R-:W0:Y:S01]  /*1eb0*/  S2R R28, SR_TID.X ;  /* 0x00000000001c7919 */ /* 0x000e220000002100 */
[----:B------:R-:W-:Y:S02]  /*1ec0*/  IMAD R0, R34, R32, RZ ;  /* 0x0000002022007224 */ /* 0x000fe400078e02ff */
[----:B------:R-:W-:Y:S02]  /*1ed0*/  VIADD R27, R23, 0x40 ;  /* 0x00000040171b7836 */ /* 0x000fe40000000000 */
[----:B------:R-:W-:-:S04]  /*1ee0*/  IMAD.WIDE.U32 R100, R101, UR4, R6 ;  /* 0x0000000465647c25 */ /* 0x000fc8000f8e0006 */
[----:B------:R-:W-:Y:S02]  /*1ef0*/  IMAD.MOV.U32 R94, RZ, RZ, R8 ;  /* 0x000000ffff5e7224 */ /* 0x000fe400078e0008 */
[----:B------:R-:W-:Y:S01]  /*1f00*/  IMAD R13, R23, R33, R0 ;  /* 0x00000021170d7224 */ /* 0x000fe200078e0200 */
[----:B------:R-:W-:Y:S01]  /*1f10*/  SHF.L.U32 R27, R27, 0x7, RZ ;  /* 0x000000071b1b7819 */ /* 0x000fe200000006ff */
[----:B------:R-:W-:Y:S01]  /*1f20*/  IMAD.WIDE.U32 R6, R23, R32, R18 ;  /* 0x0000002017067225 */ /* 0x000fe200078e0012 */
[----:B-----5:R-:W-:Y:S01]  /*1f30*/  SHF.R.S32.HI R31, RZ, 0x1f, R113 ;  /* 0x0000001fff1f7819 */ /* 0x020fe20000011471 */
[----:B------:R-:W-:Y:S02]  /*1f40*/  ULDC UR4, c[0x0][0x2f4] ;  /* 0x0000bd0000047ab9 */ /* 0x000fe40000000800 */
[----:B------:R-:W-:Y:S01]  /*1f50*/  IMAD.IADD R11, R13, 0x1, R11 ;  /* 0x000000010d0b7824 */ /* 0x000fe200078e020b */
[----:B------:R-:W-:Y:S01]  /*1f60*/  IADD3 R7, R7, R13, RZ ;  /* 0x0000000d07077210 */ /* 0x000fe20007ffe0ff */
[----:B------:R-:W-:Y:S01]  /*1f70*/  IMAD.WIDE.U32 R12, R23, R4, R16 ;  /* 0x00000004170c7225 */ /* 0x000fe200078e0010 */
[----:B------:R-:W-:-:S02]  /*1f80*/  LOP3.LUT R27, R27, 0x380, RZ, 0xc0, !PT ;  /* 0x000003801b1b7812 */ /* 0x000fc400078ec0ff */
[----:B------:R-:W-:Y:S01]  /*1f90*/  LEA.HI R8, R14, R3, RZ, 0x7 ;  /* 0x000000030e087211 */ /* 0x000fe200078f38ff */
[----:B------:R-:W-:Y:S01]  /*1fa0*/  IMAD.MOV.U32 R92, RZ, RZ, R12 ;  /* 0x000000ffff5c7224 */ /* 0x000fe200078e000c */
[--C-:B------:R-:W-:Y:S02]  /*1fb0*/  LOP3.LUT R3, R29, 0x70, R48.reuse, 0xf8, !PT ;  /* 0x000000701d037812 */ /* 0x100fe400078ef830 */
[----:B------:R-:W-:Y:S01]  /*1fc0*/  LOP3.LUT R12, R27, 0x70, R48, 0xf8, !PT ;  /* 0x000000701b0c7812 */ /* 0x000fe200078ef830 */
[C---:B------:R-:W-:Y:S01]  /*1fd0*/  IMAD.SHL.U32 R27, R23.reuse, 0x80, RZ ;  /* 0x00000080171b7824 */ /* 0x040fe200078e00ff */
[----:B------:R-:W-:Y:S01]  /*1fe0*/  IADD3 R29, R23, 0x40, RZ ;  /* 0x00000040171d7810 */ /* 0x000fe20007ffe0ff */
[----:B0-----:R-:W-:-:S03]  /*1ff0*/  VIADD R35, R28, 0xffffff80 ;  /* 0xffffff801c237836 */ /* 0x001fc60000000000 */
[----:B------:R-:W-:Y:S01]  /*2000*/  LOP3.LUT R27, R27, 0x380, RZ, 0xc0, !PT ;  /* 0x000003801b1b7812 */ /* 0x000fe200078ec0ff */
[----:B------:R-:W-:Y:S01]  /*2010*/  IMAD.SHL.U32 R29, R29, 0x80, RZ ;  /* 0x000000801d1d7824 */ /* 0x000fe200078e00ff */
[----:B------:R-:W-:Y:S02]  /*2020*/  SHF.R.S32.HI R28, RZ, 0x1f, R35 ;  /* 0x0000001fff1c7819 */ /* 0x000fe40000011423 */
[----:B------:R-:W-:Y:S02]  /*2030*/  SHF.R.U32.HI R27, RZ, 0x3, R27 ;  /* 0x00000003ff1b7819 */ /* 0x000fe4000001161b */
[----:B------:R-:W-:Y:S02]  /*2040*/  LEA.HI R28, R28, R35, RZ, 0x6 ;  /* 0x000000231c1c7211 */ /* 0x000fe400078f30ff */
[----:B------:R-:W-:Y:S02]  /*2050*/  LOP3.LUT R29, R29, 0x380, RZ, 0xc0, !PT ;  /* 0x000003801d1d7812 */ /* 0x000fe400078ec0ff */
[----:B------:R-:W-:Y:S01]  /*2060*/  SHF.L.U32 R8, R8, 0x7, RZ ;  /* 0x0000000708087819 */ /* 0x000fe200000006ff */
[----:B------:R-:W-:Y:S01]  /*2070*/  IMAD.SHL.U32 R28, R28, 0x10, RZ ;  /* 0x000000101c1c7824 */ /* 0x000fe200078e00ff */
[----:B------:R-:W-:-:S02]  /*2080*/  LOP3.LUT R3, R3, R27, RZ, 0x3c, !PT ;  /* 0x0000001b03037212 */ /* 0x000fc400078e3cff */
[----:B------:R-:W-:Y:S02]  /*2090*/  LOP3.LUT R14, R237, 0x70, R48, 0xf8, !PT ;  /* 0x00000070ed0e7812 */ /* 0x000fe400078ef830 */
[----:B------:R-:W-:Y:S02]  /*20a0*/  SHF.R.U32.HI R29, RZ, 0x3, R29 ;  /* 0x00000003ff1d7819 */ /* 0x000fe4000001161d */
[----:B------:R-:W-:Y:S02]  /*20b0*/  SHF.R.U32.HI R27, RZ, 0x3, R237 ;  /* 0x00000003ff1b7819 */ /* 0x000fe400000116ed */
[----:B------:R-:W-:Y:S02]  /*20c0*/  IADD3 R93, R93, R13, RZ ;  /* 0x0000000d5d5d7210 */ /* 0x000fe40007ffe0ff */
[----:B------:R-:W-:Y:S02]  /*20d0*/  LOP3.LUT R8, R8, 0xffffc000, RZ, 0xc0, !PT ;  /* 0xffffc00008087812 */ /* 0x000fe400078ec0ff */
[----:B------:R-:W-:-:S02]  /*20e0*/  LOP3.LUT R28, R28, 0xfffffc00, RZ, 0xc0, !PT ;  /* 0xfffffc001c1c7812 */ /* 0x000fc400078ec0ff */
[----:B------:R-:W-:Y:S02]  /*20f0*/  LOP3.LUT R9, R9, R30, RZ, 0x3c, !PT ;  /* 0x0000001e09097212 */ /* 0x000fe400078e3cff */
[----:B------:R-:W-:Y:S02]  /*2100*/  LOP3.LUT R13, R12, R29, RZ, 0x3c, !PT ;  /* 0x0000001d0c0d7212 */ /* 0x000fe400078e3cff */
[----:B------:R-:W-:Y:S02]  /*2110*/  LOP3.LUT R27, R14, R27, RZ, 0x3c, !PT ;  /* 0x0000001b0e1b7212 */ /* 0x000fe400078e3cff */
[-C--:B------:R-:W-:Y:S02]  /*2120*/  IADD3 R30, R3, R8.reuse, R28 ;  /* 0x00000008031e7210 */ /* 0x080fe40007ffe01c */
[-C--:B---3--:R-:W-:Y:S02]  /*2130*/  IADD3 R29, R9, R8.reuse, R26 ;  /* 0x00000008091d7210 */ /* 0x088fe40007ffe01a */
[----:B------:R-:W-:-:S02]  /*2140*/  IADD3 R28, R13, R8, R21 ;  /* 0x000000080d1c7210 */ /* 0x000fc40007ffe015 */
[----:B----4-:R-:W-:Y:S01]  /*2150*/  IADD3 R27, R27, R8, R15 ;  /* 0x000000081b1b7210 */ /* 0x010fe20007ffe00f */
[----:B------:R-:W-:Y:S01]  /*2160*/  IMAD R8, R31, R4, RZ ;  /* 0x000000041f087224 */ /* 0x000fe200078e02ff */
[----:B------:R-:W-:Y:S01]  /*2170*/  SHF.L.U64.HI R12, R4, 0x5, R5 ;  /* 0x00000005040c7819 */ /* 0x000fe20000010205 */
[----:B------:R-:W-:Y:S01]  /*2180*/  IMAD.WIDE.U32 R98, R113, R32, R6 ;  /* 0x0000002071627225 */ /* 0x000fe200078e0006 */
[----:B------:R-:W-:-:S03]  /*2190*/  IADD3 R35, R23, 0x40, RZ ;  /* 0x0000004017237810 */ /* 0x000fc60007ffe0ff */
[C---:B------:R-:W-:Y:S01]  /*21a0*/  IMAD.WIDE.U32 R96, R113.reuse, R32, R10 ;  /* 0x0000002071607225 */ /* 0x040fe200078e000a */
[C-C-:B------:R-:W-:Y:S02]  /*21b0*/  SHF.L.U64.HI R11, R4.reuse, 0x6, R5.reuse ;  /* 0x00000006040b7819 */ /* 0x140fe40000010205 */
[C---:B------:R-:W-:Y:S01]  /*21c0*/  SHF.L.U64.HI R10, R4.reuse, 0x7, R5 ;  /* 0x00000007040a7819 */ /* 0x040fe20000010205 */
[C---:B------:R-:W-:Y:S01]  /*21d0*/  IMAD R45, R113.reuse, R5, R8 ;  /* 0x00000005712d7224 */ /* 0x040fe200078e0208 */
[C---:B------:R-:W-:Y:S01]  /*21e0*/  SHF.L.U32 R8, R4.reuse, 0x6, RZ ;  /* 0x0000000604087819 */ /* 0x040fe200000006ff */
[----:B------:R-:W-:Y:S02]  /*21f0*/  IMAD.SHL.U32 R9, R4, 0x20, RZ ;  /* 0x0000002004097824 */ /* 0x000fe400078e00ff */
[----:B------:R-:W-:-:S04]  /*2200*/  IMAD.WIDE.U32 R94, R113, R4, R94 ;  /* 0x00000004715e7225 */ /* 0x000fc800078e005e */
[----:B------:R-:W-:-:S04]  /*2210*/  IMAD.WIDE.U32 R92, R113, R4, R92 ;  /* 0x00000004715c7225 */ /* 0x000fc800078e005c */
[----:B------:R-:W-:Y:S02]  /*2220*/  IMAD.SHL.U32 R7, R4, 0x80, RZ ;  /* 0x0000008004077824 */ /* 0x000fe400078e00ff */
[----:B------:R-:W-:Y:S01]  /*2230*/  IMAD R4, R34, R104, RZ ;  /* 0x0000006822047224 */ /* 0x000fe200078e02ff */
[----:B------:R-:W-:-:S03]  /*2240*/  SHF.R.S32.HI R117, RZ, 0x1f, R35 ;  /* 0x0000001fff757819 */ /* 0x000fc60000011423 */
[C---:B------:R-:W-:Y:S01]  /*2250*/  IMAD R35, R23.reuse, R105, R4 ;  /* 0x0000006917237224 */ /* 0x040fe200078e0204 */
[----:B------:R-:W-:Y:S01]  /*2260*/  IADD3 R88, P0, R23, R88, RZ ;  /* 0x0000005817587210 */ /* 0x000fe20007f1e0ff */
[----:B------:R-:W-:Y:S01]  /*2270*/  IMAD R20, R31, R32, RZ ;  /* 0x000000201f147224 */ /* 0x000fe200078e02ff */
[----:B------:R-:W-:Y:S02]  /*2280*/  IADD3 R4, P1, R90, R130, RZ ;  /* 0x000000825a047210 */ /* 0x000fe40007f3e0ff */
[----:B------:R-:W-:Y:S01]  /*2290*/  IADD3 R5, R35, R131, RZ ;  /* 0x0000008323057210 */ /* 0x000fe20007ffe0ff */
[----:B------:R-:W-:Y:S01]  /*22a0*/  IMAD R37, R113, R33, R20 ;  /* 0x0000002171257224 */ /* 0x000fe200078e0214 */
[----:B------:R-:W-:Y:S01]  /*22b0*/  IADD3.X R89, R34, R43, RZ, P0, !PT ;  /* 0x0000002b22597210 */ /* 0x000fe200007fe4ff */
[----:B------:R-:W-:Y:S01]  /*22c0*/  IMAD.SHL.U32 R14, R32, 0x40, RZ ;  /* 0x00000040200e7824 */ /* 0x000fe200078e00ff */
[----:B------:R-:W-:Y:S01]  /*22d0*/  IADD3 R39, P0, R102, R46, RZ ;  /* 0x0000002e66277210 */ /* 0x000fe20007f1e0ff */
[C---:B------:R-:W-:Y:S01]  /*22e0*/  IMAD.SHL.U32 R13, R32.reuse, 0x80, RZ ;  /* 0x00000080200d7824 */ /* 0x040fe200078e00ff */
[C---:B------:R-:W-:Y:S01]  /*22f0*/  SHF.L.U64.HI R26, R32.reuse, 0x5, R33 ;  /* 0x00000005201a7819 */ /* 0x040fe20000010221 */
[----:B------:R-:W-:Y:S01]  /*2300*/  IMAD.IADD R34, R47, 0x1, R35 ;  /* 0x000000012f227824 */ /* 0x000fe200078e0223 */
[C---:B------:R-:W-:Y:S01]  /*2310*/  SHF.L.U64.HI R21, R32.reuse, 0x6, R33 ;  /* 0x0000000620157819 */ /* 0x040fe20000010221 */
[----:B------:R-:W-:Y:S01]  /*2320*/  IMAD.IADD R41, R103, 0x1, R41 ;  /* 0x0000000167297824 */ /* 0x000fe200078e0229 */
[----:B------:R-:W-:-:S02]  /*2330*/  SHF.L.U64.HI R20, R32, 0x7, R33 ;  /* 0x0000000720147819 */ /* 0x000fc40000010221 */
[----:B------:R-:W-:Y:S01]  /*2340*/  SHF.L.U32 R15, R32, 0x5, RZ ;  /* 0x00000005200f7819 */ /* 0x000fe200000006ff */
[----:B------:R-:W-:Y:S01]  /*2350*/  IMAD.X R32, R5, 0x1, R91, P1 ;  /* 0x0000000105207824 */ /* 0x000fe200008e065b */
[----:B------:R-:W-:Y:S01]  /*2360*/  P2R R0, PR, RZ, 0x4 ;  /* 0x00000004ff007803 */ /* 0x000fe20000000000 */
[----:B------:R-:W-:Y:S01]  /*2370*/  VIADD R6, R16, 0x80 ;  /* 0x0000008010067836 */ /* 0x000fe20000000000 */
[----:B------:R-:W-:Y:S01]  /*2380*/  IADD3 R31, P1, R4, R90, RZ ;  /* 0x0000005a041f7210 */ /* 0x000fe20007f3e0ff */
[----:B------:R-:W-:Y:S01]  /*2390*/  IMAD.X R44, R34, 0x1, R41, P0 ;  /* 0x00000001222c7824 */ /* 0x000fe200000e0629 */
[----:B------:R-:W-:Y:S02]  /*23a0*/  IADD3 R42, P3, R102, 0x80, RZ ;  /* 0x00000080662a7810 */ /* 0x000fe40007f7e0ff */
[----:B------:R-:W-:Y:S02]  /*23b0*/  IADD3 R43, P2, R39, 0x80, RZ ;  /* 0x00000080272b7810 */ /* 0x000fe40007f5e0ff */
[----:B------:R-:W-:Y:S01]  /*23c0*/  LOP3.LUT R40, R48, 0xfffffff0, RZ, 0xc0, !PT ;  /* 0xfffffff030287812 */ /* 0x000fe200078ec0ff */
[----:B------:R-:W-:Y:S01]  /*23d0*/  IMAD.X R35, R32, 0x1, R91, P1 ;  /* 0x0000000120237824 */ /* 0x000fe200008e065b */
[C---:B------:R-:W-:Y:S01]  /*23e0*/  SHF.L.U64.HI R3, R104.reuse, 0x7, R105 ;  /* 0x0000000768037819 */ /* 0x040fe20000010269 */
[----:B------:R-:W-:Y:S01]  /*23f0*/  IMAD.IADD R36, R99, 0x1, R37 ;  /* 0x0000000163247824 */ /* 0x000fe200078e0225 */
[----:B------:R-:W-:Y:S01]  /*2400*/  SHF.L.U64.HI R33, R104, 0x6, R105 ;  /* 0x0000000668217819 */ /* 0x000fe20000010269 */
[----:B------:R-:W-:Y:S01]  /*2410*/  IMAD.IADD R38, R95, 0x1, R45 ;  /* 0x000000015f267824 */ /* 0x000fe200078e022d */
[----:B------:R-:W-:Y:S01]  /*2420*/  IADD3 R37, R37, R97, RZ ;  /* 0x0000006125257210 */ /* 0x000fe20007ffe0ff */
[----:B------:R-:W-:Y:S01]  /*2430*/  IMAD.X R107, RZ, RZ, R41, P3 ;  /* 0x000000ffff6b7224 */ /* 0x000fe200018e0629 */
[----:B------:R-:W-:Y:S01]  /*2440*/  @!P6 BAR.SYNC.DEFER_BLOCKING 0x9, 0x100 ;  /* 0x024400000000eb1d */ /* 0x000fe20000010000 */
[----:B------:R-:W-:Y:S01]  /*2450*/  ISETP.GE.AND P0, PT, R16, UR4, PT ;  /* 0x0000000410007c0c */ /* 0x000fe2000bf06270 */
[----:B------:R-:W-:Y:S01]  /*2460*/  IMAD.X R108, RZ, RZ, R44, P2 ;  /* 0x000000ffff6c7224 */ /* 0x000fe200010e062c */
[----:B------:R-:W-:Y:S01]  /*2470*/  ISETP.GE.AND P1, PT, R6, UR4, PT ;  /* 0x0000000406007c0c */ /* 0x000fe2000bf26270 */
[----:B------:R-:W-:Y:S01]  /*2480*/  IMAD.IADD R109, R101, 0x1, R109 ;  /* 0x00000001656d7824 */ /* 0x000fe200078e026d */
[----:B------:R-:W-:-:S02]  /*2490*/  IADD3 R45, R45, R93, RZ ;  /* 0x0000005d2d2d7210 */ /* 0x000fc40007ffe0ff */
[----:B------:R-:W-:Y:S02]  /*24a0*/  SHF.R.S32.HI R105, RZ, 0x4, R48 ;  /* 0x00000004ff697819 */ /* 0x000fe40000011430 */
[----:B------:R-:W-:-:S07]  /*24b0*/  SHF.R.S32.HI R106, RZ, 0x1f, R40 ;  /* 0x0000001fff6a7819 */ /* 0x000fce0000011428 */
.L_x_435:
[----:B------:R-:W2:Y:S01]  /*24c0*/  LDL R48, [R1+0x34] ;  /* 0x0000340001307983 */ /* 0x000ea20000100800 */
[----:B------:R-:W0:Y:S01]  /*24d0*/  LDC R122, c[0x0][0x3f4] ;  /* 0x0000fd00ff7a7b82 */ /* 0x000e220000000800 */
[----:B------:R-:W-:Y:S01]  /*24e0*/  IADD3 R25, R25, -0x1, RZ ;  /* 0xffffffff19197810 */ /* 0x000fe20007ffe0ff */
[----:B------:R-:W-:Y:S05]  /*24f0*/  YIELD ;  /* 0x0000000000007946 */ /* 0x000fea0003800000 */
[----:B------:R-:W-:Y:S01]  /*2500*/  ISETP.GT.AND P3, PT, R25, R24, PT ;  /* 0x000000181900720c */ /* 0x000fe20003f64270 */
[----:B------:R-:W-:Y:S03]  /*2510*/  BSSY B0, `(.L_x_352) ;  /* 0x0000928000007945 */ /* 0x000fe60003800000 */
[----:B------:R-:W-:-:S02]  /*2520*/  P2R R111, PR, RZ, 0x8 ;  /* 0x00000008ff6f7803 */ /* 0x000fc40000000000 */
[----:B0-----:R-:W-:Y:S01]  /*2530*/  ISETP.GE.AND P2, PT, R122, 0x1, PT ;  /* 0x000000017a00780c */ /* 0x001fe20003f46270 */
[----:B--2---:R-:W-:-:S04]  /*2540*/  IMAD R49, R232, 0x8000, R48 ;  /* 0x00008000e8317824 */ /* 0x004fc800078e0230 */
[----:B------:R-:W-:-:S08]  /*2550*/  IMAD.IADD R114, R22, 0x1, R49 ;  /* 0x0000000116727824 */ /* 0x000fd000078e0231 */
[----:B------:R-:W-:Y:S05]  /*2560*/  @!P2 BRA `(.L_x_353) ;  /* 0x0000008c0038a947 */ /* 0x000fea0003800000 */
[----:B------:R-:W-:Y:S01]  /*2570*/  ULDC.U8 UR4, c[0x0][0x410] ;  /* 0x0001040000047ab9 */ /* 0x000fe20000000000 */
[----:B------:R-:W-:Y:S01]  /*2580*/  SHF.R.S32.HI R48, RZ, 0x1f, R25 ;  /* 0x0000001fff307819 */ /* 0x000fe20000011419 */
[-C--:B------:R-:W-:Y:S01]  /*2590*/  IMAD R49, R3, R25.reuse, RZ ;  /* 0x0000001903317224 */ /* 0x080fe200078e02ff */
[----:B------:R-:W-:Y:S01]  /*25a0*/  ISETP.NE.AND P2, PT, RZ, UR4, PT ;  /* 0x00000004ff007c0c */ /* 0x000fe2000bf45270 */
[-C--:B------:R-:W-:Y:S02]  /*25b0*/  IMAD R50, R20, R25.reuse, RZ ;  /* 0x0000001914327224 */ /* 0x080fe400078e02ff */
[----:B------:R-:W-:Y:S02]  /*25c0*/  IMAD R51, R10, R25, RZ ;  /* 0x000000190a337224 */ /* 0x000fe400078e02ff */
[C---:B------:R-:W-:Y:S02]  /*25d0*/  IMAD R123, R48.reuse, R129, R49 ;  /* 0x00000081307b7224 */ /* 0x040fe400078e0231 */
[----:B------:R-:W-:-:S02]  /*25e0*/  IMAD R53, R48, R13, R50 ;  /* 0x0000000d30357224 */ /* 0x000fc400078e0232 */
[----:B------:R-:W-:Y:S02]  /*25f0*/  IMAD R127, R48, R7, R51 ;  /* 0x00000007307f7224 */ /* 0x000fe400078e0233 */
[----:B------:R-:W-:Y:S02]  /*2600*/  IMAD R115, R25, -0x80, R2 ;  /* 0xffffff8019737824 */ /* 0x000fe400078e0202 */
[----:B------:R-:W-:-:S03]  /*2610*/  IMAD.WIDE.U32 R48, R13, R25, RZ ;  /* 0x000000190d307225 */ /* 0x000fc600078e00ff */
[----:B------:R-:W-:Y:S01]  /*2620*/  VIMNMX R115, R115, 0x80, PT ;  /* 0x0000008073737848 */ /* 0x000fe20003fe0100 */
[----:B------:R-:W-:Y:S01]  /*2630*/  IMAD.WIDE.U32 R120, R129, R25, RZ ;  /* 0x0000001981787225 */ /* 0x000fe200078e00ff */
[----:B------:R-:W-:-:S03]  /*2640*/  IADD3 R133, R49, R53, RZ ;  /* 0x0000003531857210 */ /* 0x000fc60007ffe0ff */
[----:B------:R-:W-:-:S04]  /*2650*/  IMAD.WIDE.U32 R50, R7, R25, RZ ;  /* 0x0000001907327225 */ /* 0x000fc800078e00ff */
[----:B------:R-:W-:Y:S02]  /*2660*/  IMAD.IADD R123, R121, 0x1, R123 ;  /* 0x00000001797b7824 */ /* 0x000fe400078e027b */
[----:B------:R-:W-:Y:S01]  /*2670*/  IMAD.IADD R127, R51, 0x1, R127 ;  /* 0x00000001337f7824 */ /* 0x000fe200078e027f */
[----:B------:R-:W-:Y:S06]  /*2680*/  @!P2 BRA `(.L_x_354) ;  /* 0x0000004000e8a947 */ /* 0x000fec0003800000 */
[----:B------:R-:W-:Y:S01]  /*2690*/  ISETP.GE.AND P2, PT, R23, R115, PT ;  /* 0x000000731700720c */ /* 0x000fe20003f46270 */
[----:B------:R-:W-:Y:S01]  /*26a0*/  BSSY B1, `(.L_x_355) ;  /* 0x0000017000017945 */ /* 0x000fe20003800000 */
[----:B------:R-:W-:Y:S02]  /*26b0*/  CS2R R68, SRZ ;  /* 0x0000000000447805 */ /* 0x000fe4000001ff00 */
[----:B------:R-:W-:Y:S02]  /*26c0*/  CS2R R76, SRZ ;  /* 0x00000000004c7805 */ /* 0x000fe4000001ff00 */
[----:B------:R-:W-:Y:S02]  /*26d0*/  CS2R R80, SRZ ;  /* 0x0000000000507805 */ /* 0x000fe4000001ff00 */
[----:B------:R-:W-:Y:S02]  /*26e0*/  CS2R R78, SRZ ;  /* 0x00000000004e7805 */ /* 0x000fe4000001ff00 */
[----:B------:R-:W-:-:S03]  /*26f0*/  CS2R R82, SRZ ;  /* 0x0000000000527805 */ /* 0x000fc6000001ff00 */
[----:B------:R-:W-:Y:S05]  /*2700*/  @P2 BRA `(.L_x_356) ;  /* 0x0000000000402947 */ /* 0x000fea0003800000 */
[----:B------:R-:W-:Y:S01]  /*2710*/  ULDC.64 UR4, c[0x0][0x3e8] ;  /* 0x0000fa0000047ab9 */ /* 0x000fe20000000a00 */
[----:B------:R-:W-:Y:S02]  /*2720*/  CS2R R80, SRZ ;  /* 0x0000000000507805 */ /* 0x000fe4000001ff00 */
[----:B------:R-:W-:Y:S02]  /*2730*/  IADD3 R52, P3, P4, R98, UR4, R48 ;  /* 0x0000000462347c10 */ /* 0x000fe4000fc7e030 */
[----:B------:R-:W-:Y:S02]  /*2740*/  CS2R R82, SRZ ;  /* 0x0000000000527805 */ /* 0x000fe4000001ff00 */
[----:B------:R-:W-:Y:S01]  /*2750*/  IADD3.X R53, R36, UR5, R133, P3, P4 ;  /* 0x0000000524357c10 */ /* 0x000fe20009fe8485 */
[----:B------:R-:W-:Y:S02]  /*2760*/  ULDC.64 UR4, c[0x0][0x400] ;  /* 0x0001000000047ab9 */ /* 0x000fe40000000a00 */
[----:B------:R-:W-:-:S04]  /*2770*/  IADD3 R54, P3, P4, R94, UR4, R50 ;  /* 0x000000045e367c10 */ /* 0x000fc8000fc7e032 */
[----:B------:R-:W-:Y:S02]  /*2780*/  IADD3.X R55, R38, UR5, R127, P3, P4 ;  /* 0x0000000526377c10 */ /* 0x000fe40009fe847f */
[----:B------:R-:W-:Y:S02]  /*2790*/  ISETP.GE.AND P3, PT, R18, R122, PT ;  /* 0x0000007a1200720c */ /* 0x000fe40003f66270 */
[----:B------:R-:W-:Y:S02]  /*27a0*/  CS2R R76, SRZ ;  /* 0x00000000004c7805 */ /* 0x000fe4000001ff00 */
[----:B------:R-:W-:-:S09]  /*27b0*/  CS2R R78, SRZ ;  /* 0x00000000004e7805 */ /* 0x000fd2000001ff00 */
[----:B------:R0:W5:Y:S04]  /*27c0*/  @!P3 LDG.E.64 R80, desc[UR42][R52.64] ;  /* 0x0000002a3450b981 */ /* 0x000168000c1e1b00 */
[----:B------:R0:W5:Y:S01]  /*27d0*/  @!P3 LDG.E.64 R82, desc[UR42][R54.64] ;  /* 0x0000002a3652b981 */ /* 0x000162000c1e1b00 */
[----:B------:R-:W-:-:S13]  /*27e0*/  ISETP.GE.AND P3, PT, R233, R122, PT ;  /* 0x0000007ae900720c */ /* 0x000fda0003f66270 */
[----:B------:R0:W5:Y:S04]  /*27f0*/  @!P3 LDG.E.64 R76, desc[UR42][R52.64+0x40] ;  /* 0x0000402a344cb981 */ /* 0x000168000c1e1b00 */
[----:B------:R0:W5:Y:S02]  /*2800*/  @!P3 LDG.E.64 R78, desc[UR42][R54.64+0x40] ;  /* 0x0000402a364eb981 */ /* 0x000164000c1e1b00 */
.L_x_356:
[----:B------:R-:W-:Y:S05]  /*2810*/  BSYNC B1 ;  /* 0x0000000000017941 */ /* 0x000fea0003800000 */
.L_x_355:
[----:B0-----:R-:W-:Y:S01]  /*2820*/  VIADD R52, R23, 0x20 ;  /* 0x0000002017347836 */ /* 0x001fe20000000000 */
[----:B------:R-:W-:Y:S01]  /*2830*/  BSSY B1, `(.L_x_357) ;  /* 0x0000024000017945 */ /* 0x000fe20003800000 */
[----:B------:R-:W-:Y:S02]  /*2840*/  CS2R R72, SRZ ;  /* 0x0000000000487805 */ /* 0x000fe4000001ff00 */
[----:B------:R-:W-:Y:S02]  /*2850*/  CS2R R70, SRZ ;  /* 0x0000000000467805 */ /* 0x000fe4000001ff00 */
[----:B------:R-:W-:Y:S02]  /*2860*/  CS2R R60, SRZ ;  /* 0x00000000003c7805 */ /* 0x000fe4000001ff00 */
[----:B------:R-:W-:Y:S02]  /*2870*/  ISETP.GE.AND P3, PT, R52, R115, PT ;  /* 0x000000733400720c */ /* 0x000fe40003f66270 */
[----:B------:R-:W-:-:S02]  /*2880*/  CS2R R52, SRZ ;  /* 0x0000000000347805 */ /* 0x000fc4000001ff00 */
[----:B------:R-:W-:Y:S02]  /*2890*/  CS2R R64, SRZ ;  /* 0x0000000000407805 */ /* 0x000fe4000001ff00 */
[----:B------:R-:W-:Y:S02]  /*28a0*/  CS2R R62, SRZ ;  /* 0x00000000003e7805 */ /* 0x000fe4000001ff00 */
[----:B------:R-:W-:Y:S02]  /*28b0*/  CS2R R66, SRZ ;  /* 0x0000000000427805 */ /* 0x000fe4000001ff00 */
[----:B------:R-:W-:Y:S02]  /*28c0*/  CS2R R56, SRZ ;  /* 0x0000000000387805 */ /* 0x000fe4000001ff00 */
[----:B------:R-:W-:Y:S02]  /*28d0*/  CS2R R54, SRZ ;  /* 0x0000000000367805 */ /* 0x000fe4000001ff00 */
[----:B------:R-:W-:Y:S01]  /*28e0*/  CS2R R58, SRZ ;  /* 0x00000000003a7805 */ /* 0x000fe2000001ff00 */
[----:B-----5:R-:W-:Y:S01]  /*28f0*/  IMAD.MOV.U32 R132, RZ, RZ, R76 ;  /* 0x000000ffff847224 */ /* 0x020fe200078e004c */
[----:B------:R-:W-:-:S02]  /*2900*/  MOV R142, R80 ;  /* 0x00000050008e7202 */ /* 0x000fc40000000f00 */
[----:B------:R-:W-:Y:S01]  /*2910*/  CS2R R74, SRZ ;  /* 0x00000000004a7805 */ /* 0x000fe2000001ff00 */
[----:B------:R-:W-:Y:S06]  /*2920*/  @P3 BRA `(.L_x_358) ;  /* 0x0000000000503947 */ /* 0x000fec0003800000 */
[----:B------:R-:W-:Y:S01]  /*2930*/  IADD3 R84, P4, P5, R98, R48, R15 ;  /* 0x0000003062547210 */ /* 0x000fe20007d9e00f */
[----:B------:R-:W-:Y:S01]  /*2940*/  ULDC.64 UR4, c[0x0][0x3e8] ;  /* 0x0000fa0000047ab9 */ /* 0x000fe20000000a00 */
[----:B------:R-:W-:Y:S02]  /*2950*/  CS2R R72, SRZ ;  /* 0x0000000000487805 */ /* 0x000fe4000001ff00 */
[----:B------:R-:W-:Y:S02]  /*2960*/  CS2R R74, SRZ ;  /* 0x00000000004a7805 */ /* 0x000fe4000001ff00 */
[----:B------:R-:W-:Y:S02]  /*2970*/  IADD3.X R69, R36, R133, R26, P4, P5 ;  /* 0x0000008524457210 */ /* 0x000fe400027ea41a */
[----:B------:R-:W-:-:S04]  /*2980*/  IADD3 R86, P4, P5, R94, R50, R9 ;  /* 0x000000325e567210 */ /* 0x000fc80007d9e009 */
[----:B------:R-:W-:Y:S02]  /*2990*/  IADD3.X R68, R38, R127, R12, P4, P5 ;  /* 0x0000007f26447210 */ /* 0x000fe400027ea40c */
[----:B------:R-:W-:-:S04]  /*29a0*/  IADD3 R84, P4, R84, UR4, RZ ;  /* 0x0000000454547c10 */ /* 0x000fc8000ff9e0ff */
[----:B------:R-:W-:Y:S01]  /*29b0*/  IADD3.X R85, R69, UR5, RZ, P4, !PT ;  /* 0x0000000545557c10 */ /* 0x000fe2000a7fe4ff */
[----:B------:R-:W-:Y:S02]  /*29c0*/  ULDC.64 UR4, c[0x0][0x400] ;  /* 0x0001000000047ab9 */ /* 0x000fe40000000a00 */
[----:B------:R-:W-:-:S04]  /*29d0*/  IADD3 R86, P4, R86, UR4, RZ ;  /* 0x0000000456567c10 */ /* 0x000fc8000ff9e0ff */
[----:B------:R-:W-:Y:S02]  /*29e0*/  IADD3.X R87, R68, UR5, RZ, P4, !PT ;  /* 0x0000000544577c10 */ /* 0x000fe4000a7fe4ff */
        /* <DEDUP_REMOVED lines=8> */
.L_x_358:
[----:B------:R-:W-:Y:S05]  /*2a70*/  BSYNC B1 ;  /* 0x0000000000017941 */ /* 0x000fea0003800000 */
.L_x_357:
[----:B0-----:R-:W-:Y:S01]  /*2a80*/  VIADD R84, R23, 0x40 ;  /* 0x0000004017547836 */ /* 0x001fe20000000000 */
[----:B------:R-:W-:Y:S04]  /*2a90*/  BSSY B1, `(.L_x_359) ;  /* 0x0000018000017945 */ /* 0x000fe80003800000 */
[----:B------:R-:W-:-:S04]  /*2aa0*/  ISETP.GE.AND P4, PT, R84, R115, PT ;  /* 0x000000735400720c */ /* 0x000fc80003f86270 */
[----:B------:R-:W-:-:S09]  /*2ab0*/  P2R R143, PR, RZ, 0x10 ;  /* 0x00000010ff8f7803 */ /* 0x000fd20000000000 */
[----:B------:R-:W-:Y:S05]  /*2ac0*/  @P4 BRA `(.L_x_360) ;  /* 0x0000000000504947 */ /* 0x000fea0003800000 */
        /* <DEDUP_REMOVED lines=20> */
.L_x_360:
[----:B------:R-:W-:Y:S05]  /*2c10*/  BSYNC B1 ;  /* 0x0000000000017941 */ /* 0x000fea0003800000 */
.L_x_359:
[----:B0-----:R-:W-:Y:S01]  /*2c20*/  VIADD R84, R23, 0x60 ;  /* 0x0000006017547836 */ /* 0x001fe20000000000 */
[----:B------:R-:W-:Y:S04]  /*2c30*/  BSSY B1, `(.L_x_361) ;  /* 0x000001d000017945 */ /* 0x000fe80003800000 */
[----:B------:R-:W-:-:S13]  /*2c40*/  ISETP.GE.AND P4, PT, R84, R115, PT ;  /* 0x000000735400720c */ /* 0x000fda0003f86270 */
[----:B------:R-:W-:Y:S05]  /*2c50*/  @P4 BRA `(.L_x_362) ;  /* 0x0000000000684947 */ /* 0x000fea0003800000 */
[----:B------:R-:W0:Y:S01]  /*2c60*/  LDC.64 R52, c[0x0][0x3f8] ;  /* 0x0000fe00ff347b82 */ /* 0x000e220000000a00 */
[----:B------:R-:W-:Y:S01]  /*2c70*/  IMAD.MOV.U32 R49, RZ, RZ, R133 ;  /* 0x000000ffff317224 */ /* 0x000fe200078e0085 */
[----:B------:R-:W-:Y:S01]  /*2c80*/  ULDC.64 UR4, c[0x0][0x3e8] ;  /* 0x0000fa0000047ab9 */ /* 0x000fe20000000a00 */
[----:B------:R-:W-:Y:S01]  /*2c90*/  IMAD.MOV.U32 R51, RZ, RZ, R127 ;  /* 0x000000ffff337224 */ /* 0x000fe200078e007f */
[----:B------:R-:W-:Y:S02]  /*2ca0*/  CS2R R56, SRZ ;  /* 0x0000000000387805 */ /* 0x000fe4000001ff00 */
[----:B------:R-:W-:Y:S01]  /*2cb0*/  CS2R R58, SRZ ;  /* 0x00000000003a7805 */ /* 0x000fe2000001ff00 */
[----:B0-----:R-:W-:-:S04]  /*2cc0*/  IMAD.WIDE.U32 R48, R52, 0x60, R48 ;  /* 0x0000006034307825 */ /* 0x001fc800078e0030 */
[----:B------:R-:W-:Y:S01]  /*2cd0*/  IMAD R53, R53, 0x60, RZ ;  /* 0x0000006035357824 */ /* 0x000fe200078e02ff */
[----:B------:R-:W-:-:S04]  /*2ce0*/  IADD3 R48, P5, P6, R98, UR4, R48 ;  /* 0x0000000462307c10 */ /* 0x000fc8000febe030 */
[----:B------:R-:W-:Y:S02]  /*2cf0*/  IADD3 R49, R49, R53, RZ ;  /* 0x0000003531317210 */ /* 0x000fe40007ffe0ff */
[----:B------:R-:W0:Y:S02]  /*2d00*/  LDC.64 R52, c[0x0][0x408] ;  /* 0x00010200ff347b82 */ /* 0x000e240000000a00 */
[----:B------:R-:W-:Y:S01]  /*2d10*/  IADD3.X R49, R36, UR5, R49, P5, P6 ;  /* 0x0000000524317c10 */ /* 0x000fe2000afec431 */
[----:B------:R-:W-:Y:S01]  /*2d20*/  ULDC.64 UR4, c[0x0][0x400] ;  /* 0x0001000000047ab9 */ /* 0x000fe20000000a00 */
[----:B0-----:R-:W-:-:S04]  /*2d30*/  IMAD.WIDE.U32 R50, R52, 0x60, R50 ;  /* 0x0000006034327825 */ /* 0x001fc800078e0032 */
[----:B------:R-:W-:Y:S01]  /*2d40*/  IMAD R53, R53, 0x60, RZ ;  /* 0x0000006035357824 */ /* 0x000fe200078e02ff */
[----:B------:R-:W-:-:S03]  /*2d50*/  IADD3 R50, P5, P6, R94, UR4, R50 ;  /* 0x000000045e327c10 */ /* 0x000fc6000febe032 */
[----:B------:R-:W-:-:S05]  /*2d60*/  IMAD.IADD R51, R51, 0x1, R53 ;  /* 0x0000000133337824 */ /* 0x000fca00078e0235 */
        /* <DEDUP_REMOVED lines=9> */
.L_x_362:
[----:B------:R-:W-:Y:S05]  /*2e00*/  BSYNC B1 ;  /* 0x0000000000017941 */ /* 0x000fea0003800000 */
.L_x_361:
[----:B------:R-:W-:Y:S01]  /*2e10*/  UISETP.NE.AND UP0, UPT, UR47, 0x3, UPT ;  /* 0x000000032f00788c */ /* 0x000fe2000bf05270 */
[----:B------:R-:W-:Y:S01]  /*2e20*/  IMAD.MOV.U32 R141, RZ, RZ, R78 ;  /* 0x000000ffff8d7224 */ /* 0x000fe200078e004e */
[----:B------:R-:W-:Y:S01]  /*2e30*/  MOV R154, R82 ;  /* 0x00000052009a7202 */ /* 0x000fe20000000f00 */
[----:B-----5:R-:W-:Y:S01]  /*2e40*/  IMAD.MOV.U32 R135, RZ, RZ, R68 ;  /* 0x000000ffff877224 */ /* 0x020fe200078e0044 */
[----:B------:R-:W-:Y:S01]  /*2e50*/  MOV R138, R74 ;  /* 0x0000004a008a7202 */ /* 0x000fe20000000f00 */
[----:B------:R-:W-:Y:S01]  /*2e60*/  IMAD.MOV.U32 R137, RZ, RZ, R72 ;  /* 0x000000ffff897224 */ /* 0x000fe200078e0048 */
[----:B------:R-:W-:Y:S01]  /*2e70*/  PLOP3.LUT P5, PT, PT, PT, UP0, 0x80, 0x0 ;  /* 0x000000000000781c */ /* 0x000fe20003faf008 */
[----:B------:R-:W-:Y:S01]  /*2e80*/  IMAD.MOV.U32 R136, RZ, RZ, R70 ;  /* 0x000000ffff887224 */ /* 0x000fe200078e0046 */
[----:B------:R-:W-:Y:S01]  /*2e90*/  MOV R134, R66 ;  /* 0x0000004200867202 */ /* 0x000fe20000000f00 */
[----:B------:R-:W-:Y:S01]  /*2ea0*/  IMAD.MOV.U32 R126, RZ, RZ, R60 ;  /* 0x000000ffff7e7224 */ /* 0x000fe200078e003c */
[----:B------:R-:W-:Y:S01]  /*2eb0*/  MOV R87, R58 ;  /* 0x0000003a00577202 */ /* 0x000fe20000000f00 */
[----:B------:R-:W-:-:S02]  /*2ec0*/  IMAD.MOV.U32 R133, RZ, RZ, R64 ;  /* 0x000000ffff857224 */ /* 0x000fc400078e0040 */
[----:B------:R-:W-:Y:S02]  /*2ed0*/  IMAD.MOV.U32 R127, RZ, RZ, R62 ;  /* 0x000000ffff7f7224 */ /* 0x000fe400078e003e */
[----:B------:R-:W-:Y:S02]  /*2ee0*/  IMAD.MOV.U32 R84, RZ, RZ, R52 ;  /* 0x000000ffff547224 */ /* 0x000fe400078e0034 */
[----:B------:R-:W-:Y:S02]  /*2ef0*/  IMAD.MOV.U32 R86, RZ, RZ, R56 ;  /* 0x000000ffff567224 */ /* 0x000fe400078e0038 */
[----:B------:R-:W-:Y:S01]  /*2f00*/  IMAD.MOV.U32 R85, RZ, RZ, R54 ;  /* 0x000000ffff557224 */ /* 0x000fe200078e0036 */
[----:B------:R-:W-:Y:S06]  /*2f10*/  @!P5 BRA `(.L_x_363) ;  /* 0x000000000004d947 */ /* 0x000fec0003800000 */
[----:B------:R-:W-:Y:S01]  /*2f20*/  BPT.TRAP 0x1 ;  /* 0x000000040000795c */ /* 0x000fe20000300000 */
.L_x_363:
[----:B------:R-:W-:Y:S01]  /*2f30*/  IMAD R110, R232, 0x8, R22 ;  /* 0x00000008e86e7824 */ /* 0x000fe200078e0216 */
[----:B------:R-:W-:Y:S01]  /*2f40*/  SHF.L.U32 R124, R234, 0x1f, RZ ;  /* 0x0000001fea7c7819 */ /* 0x000fe200000006ff */
[----:B------:R-:W-:Y:S03]  /*2f50*/  BSSY B1, `(.L_x_364) ;  /* 0x0000003000017945 */ /* 0x000fe60003800000 */
[----:B------:R-:W1:Y:S02]  /*2f60*/  SYNCS.PHASECHK.TRANS64.TRYWAIT P6, [R110+URZ+0x38890], R124 ;  /* 0x0388907c6e0075a7 */ /* 0x000e6400080c017f */
[----:B-1----:R-:W-:Y:S05]  /*2f70*/  @!P6 BRA `(.L_x_365) ;  /* 0x0000021800a4e947 */ /* 0x002fea0003800000 */
.L_x_659:
[----:B------:R-:W-:Y:S05]  /*2f80*/  BSYNC B1 ;  /* 0x0000000000017941 */ /* 0x000fea0003800000 */
.L_x_364:
[----:B------:R-:W-:Y:S04]  /*2f90*/  BSSY B1, `(.L_x_366) ;  /* 0x00000e8000017945 */ /* 0x000fe80003800000 */
[----:B------:R-:W-:Y:S05]  /*2fa0*/  @P2 BRA `(.L_x_367) ;  /* 0x0000000c00982947 */ /* 0x000fea0003800000 */
[----:B------:R-:W-:Y:S01]  /*2fb0*/  IADD3 R139, P2, R46, R120, RZ ;  /* 0x000000782e8b7210 */ /* 0x000fe20007f5e0ff */
[----:B------:R-:W-:Y:S04]  /*2fc0*/  BSSY B2, `(.L_x_368) ;  /* 0x0000073000027945 */ /* 0x000fe80003800000 */
[----:B------:R-:W-:Y:S01]  /*2fd0*/  IMAD.X R140, R123, 0x1, R34, P2 ;  /* 0x000000017b8c7824 */ /* 0x000fe200010e0622 */
[----:B------:R-:W-:Y:S07]  /*2fe0*/  @P0 BRA `(.L_x_369) ;  /* 0x0000000400c00947 */ /* 0x000fee0003800000 */
[----:B0-----:R0:W2:Y:S01]  /*2ff0*/  LDS.128 R48, [R114+0x28400] ;  /* 0x0284000072307984 */ /* 0x0010a20000000c00 */
[----:B------:R-:W-:Y:S01]  /*3000*/  ISETP.GE.AND P2, PT, R18, R122, PT ;  /* 0x0000007a1200720c */ /* 0x000fe20003f46270 */
[----:B------:R-:W-:-:S12]  /*3010*/  BSSY B3, `(.L_x_370) ;  /* 0x0000069000037945 */ /* 0x000fd80003800000 */
[----:B0-----:R-:W-:Y:S05]  /*3020*/  @P2 BRA `(.L_x_371) ;  /* 0x00000004009c2947 */ /* 0x001fea0003800000 */
[----:B------:R-:W-:Y:S02]  /*3030*/  SHF.R.U32.HI R145, RZ, 0x8, R81 ;  /* 0x00000008ff917819 */ /* 0x000fe40000011651 */
[----:B------:R-:W-:Y:S02]  /*3040*/  SHF.R.U32.HI R80, RZ, 0x8, R83 ;  /* 0x00000008ff507819 */ /* 0x000fe40000011653 */
[----:B------:R-:W-:Y:S02]  /*3050*/  SHF.R.U32.HI R147, RZ, 0x10, R81 ;  /* 0x00000010ff937819 */ /* 0x000fe40000011651 */
[----:B------:R-:W-:Y:S01]  /*3060*/  LOP3.LUT R82, R81, 0xff0000ff, RZ, 0xc0, !PT ;  /* 0xff0000ff51527812 */ /* 0x000fe200078ec0ff */
[----:B------:R-:W-:Y:S01]  /*3070*/  IMAD.SHL.U32 R81, R145, 0x100, RZ ;  /* 0x0000010091517824 */ /* 0x000fe200078e00ff */
[----:B------:R-:W-:Y:S02]  /*3080*/  SHF.R.U32.HI R146, RZ, 0x10, R83 ;  /* 0x00000010ff927819 */ /* 0x000fe40000011653 */
[----:B------:R-:W-:-:S02]  /*3090*/  LOP3.LUT R144, R83, 0xff0000ff, RZ, 0xc0, !PT ;  /* 0xff0000ff53907812 */ /* 0x000fc400078ec0ff */
[----:B------:R-:W-:Y:S01]  /*30a0*/  SHF.L.U32 R83, R80, 0x8, RZ ;  /* 0x0000000850537819 */ /* 0x000fe200000006ff */
[----:B--2---:R-:W-:Y:S01]  /*30b0*/  IMAD.MOV.U32 R80, RZ, RZ, R48 ;  /* 0x000000ffff507224 */ /* 0x004fe200078e0030 */
[----:B------:R-:W-:Y:S01]  /*30c0*/  LOP3.LUT R82, R82, 0xff00, R81, 0xf8, !PT ;  /* 0x0000ff0052527812 */ /* 0x000fe200078ef851 */
[----:B------:R-:W-:Y:S01]  /*30d0*/  IMAD.U32 R81, R147, 0x10000, RZ ;  /* 0x0001000093517824 */ /* 0x000fe200078e00ff */
[----:B------:R-:W-:Y:S01]  /*30e0*/  LOP3.LUT R145, R144, 0xff00, R83, 0xf8, !PT ;  /* 0x0000ff0090917812 */ /* 0x000fe200078ef853 */
[----:B------:R-:W-:Y:S01]  /*30f0*/  IMAD.U32 R144, R146, 0x10000, RZ ;  /* 0x0001000092907824 */ /* 0x000fe200078e00ff */
[----:B------:R-:W-:Y:S02]  /*3100*/  F2FP.F16.E4M3.UNPACK_B R83, R154.H1 ;  /* 0x0000009aff53723e */ /* 0x000fe400030006ff */
[-C--:B------:R-:W-:Y:S02]  /*3110*/  F2FP.F16.E4M3.UNPACK_B R48, R49.reuse ;  /* 0x00000031ff30723e */ /* 0x080fe400020006ff */
[----:B------:R-:W-:Y:S01]  /*3120*/  LOP3.LUT R149, R145, 0xff0000, R144, 0xf8, !PT ;  /* 0x00ff000091957812 */ /* 0x000fe200078ef890 */
[--C-:B------:R-:W-:Y:S01]  /*3130*/  HADD2.F32 R147, -RZ, R83.reuse.H0_H0 ;  /* 0x20000053ff937230 */ /* 0x100fe20000004100 */
[----:B------:R-:W-:Y:S01]  /*3140*/  LOP3.LUT R146, R82, 0xff0000, R81, 0xf8, !PT ;  /* 0x00ff000052927812 */ /* 0x000fe200078ef851 */
[--C-:B------:R-:W-:Y:S01]  /*3150*/  HADD2.F32 R81, -RZ, R48.reuse.H1_H1 ;  /* 0x30000030ff517230 */ /* 0x100fe20000004100 */
[----:B------:R-:W-:Y:S01]  /*3160*/  F2FP.F16.E4M3.UNPACK_B R144, R142.H1 ;  /* 0x0000008eff90723e */ /* 0x000fe200030006ff */
[----:B------:R-:W-:Y:S01]  /*3170*/  HADD2.F32 R48, -RZ, R48.H0_H0 ;  /* 0x20000030ff307230 */ /* 0x000fe20000004100 */
[----:B------:R-:W-:Y:S01]  /*3180*/  F2FP.F16.E4M3.UNPACK_B R49, R49.H1 ;  /* 0x00000031ff31723e */ /* 0x000fe200030006ff */
[----:B------:R-:W-:-:S02]  /*3190*/  HADD2.F32 R148, -RZ, R83.H1_H1 ;  /* 0x30000053ff947230 */ /* 0x000fc40000004100 */
[-C--:B------:R-:W-:Y:S01]  /*31a0*/  FMUL.FTZ R151, R81, R147.reuse ;  /* 0x0000009351977220 */ /* 0x080fe20000410000 */
[--C-:B------:R-:W-:Y:S02]  /*31b0*/  HADD2.F32 R145, -RZ, R144.reuse.H0_H0 ;  /* 0x20000090ff917230 */ /* 0x100fe40000004100 */
[C---:B------:R-:W-:Y:S01]  /*31c0*/  FMUL.FTZ R150, R48.reuse, R147 ;  /* 0x0000009330967220 */ /* 0x040fe20000410000 */
[--C-:B------:R-:W-:Y:S01]  /*31d0*/  HADD2.F32 R83, -RZ, R49.reuse.H1_H1 ;  /* 0x30000031ff537230 */ /* 0x100fe20000004100 */
[----:B------:R-:W-:Y:S01]  /*31e0*/  F2FP.F16.E4M3.UNPACK_B R147, R154 ;  /* 0x0000009aff93723e */ /* 0x000fe200020006ff */
[----:B------:R-:W-:Y:S02]  /*31f0*/  HADD2.F32 R82, -RZ, R49.H0_H0 ;  /* 0x20000031ff527230 */ /* 0x000fe40000004100 */
[-C--:B------:R-:W-:Y:S01]  /*3200*/  FFMA.FTZ R48, R48, R145.reuse, -R151 ;  /* 0x0000009130307223 */ /* 0x080fe20000010897 */
[----:B------:R-:W-:Y:S02]  /*3210*/  HADD2.F32 R144, -RZ, R144.H1_H1 ;  /* 0x30000090ff907230 */ /* 0x000fe40000004100 */
[-C--:B------:R-:W-:Y:S01]  /*3220*/  FMUL.FTZ R151, R83, R148.reuse ;  /* 0x0000009453977220 */ /* 0x080fe20000410000 */
[----:B------:R-:W-:Y:S01]  /*3230*/  FFMA.FTZ R49, R81, R145, R150 ;  /* 0x0000009151317223 */ /* 0x000fe20000010096 */
[C---:B------:R-:W-:Y:S01]  /*3240*/  FMUL.FTZ R148, R82.reuse, R148 ;  /* 0x0000009452947220 */ /* 0x040fe20000410000 */
[----:B------:R-:W-:Y:S01]  /*3250*/  F2FP.F16.E4M3.UNPACK_B R81, R80.H1 ;  /* 0x00000050ff51723e */ /* 0x000fe200030006ff */
[----:B------:R-:W-:Y:S01]  /*3260*/  FFMA.FTZ R154, R82, R144, -R151 ;  /* 0x00000090529a7223 */ /* 0x000fe20000010897 */
[----:B------:R-:W-:Y:S01]  /*3270*/  F2FP.F16.E4M3.UNPACK_B R80, R80 ;  /* 0x00000050ff50723e */ /* 0x000fe200020006ff */
[----:B------:R-:W-:Y:S01]  /*3280*/  FFMA.FTZ R155, R83, R144, R148 ;  /* 0x00000090539b7223 */ /* 0x000fe20000010094 */
[----:B------:R-:W-:Y:S01]  /*3290*/  F2FP.F16.E4M3.UNPACK_B R142, R142 ;  /* 0x0000008eff8e723e */ /* 0x000fe200020006ff */
[----:B------:R-:W-:-:S02]  /*32a0*/  HADD2.F32 R82, -RZ, R81.H0_H0 ;  /* 0x20000051ff527230 */ /* 0x000fc40000004100 */
[----:B------:R-:W-:Y:S01]  /*32b0*/  HADD2.F32 R83, -RZ, R81.H1_H1 ;  /* 0x30000051ff537230 */ /* 0x000fe20000004100 */
[----:B------:R-:W-:Y:S01]  /*32c0*/  F2FP.SATFINITE.E4M3.F32.PACK_AB_MERGE_C R158, R155, R154, RZ ;  /* 0x0000009a9b9e723e */ /* 0x000fe200048070ff */
[--C-:B------:R-:W-:Y:S02]  /*32d0*/  HADD2.F32 R145, -RZ, R147.reuse.H1_H1 ;  /* 0x30000093ff917230 */ /* 0x100fe40000004100 */
[--C-:B------:R-:W-:Y:S01]  /*32e0*/  HADD2.F32 R81, -RZ, R80.reuse.H0_H0 ;  /* 0x20000050ff517230 */ /* 0x100fe20000004100 */
[----:B------:R-:W-:Y:S01]  /*32f0*/  F2FP.SATFINITE.E4M3.F32.PACK_AB_MERGE_C R49, R49, R48, R158 ;  /* 0x000000303131723e */ /* 0x000fe2000480709e */
[----:B------:R-:W-:Y:S02]  /*3300*/  HADD2.F32 R147, -RZ, R147.H0_H0 ;  /* 0x20000093ff937230 */ /* 0x000fe40000004100 */
[-C--:B------:R-:W-:Y:S01]  /*3310*/  FMUL.FTZ R150, R82, R145.reuse ;  /* 0x0000009152967220 */ /* 0x080fe20000410000 */
[----:B------:R-:W-:Y:S02]  /*3320*/  HADD2.F32 R80, -RZ, R80.H1_H1 ;  /* 0x30000050ff507230 */ /* 0x000fe40000004100 */
[----:B------:R-:W-:Y:S01]  /*3330*/  FMUL.FTZ R151, R83, R145 ;  /* 0x0000009153977220 */ /* 0x000fe20000410000 */
[--C-:B------:R-:W-:Y:S01]  /*3340*/  HADD2.F32 R144, -RZ, R142.reuse.H1_H1 ;  /* 0x3000008eff907230 */ /* 0x100fe20000004100 */
[----:B------:R-:W-:Y:S01]  /*3350*/  F2FP.F16.E4M3.UNPACK_B R145, R149.H1 ;  /* 0x00000095ff91723e */ /* 0x000fe200030006ff */
[----:B------:R-:W-:-:S02]  /*3360*/  HADD2.F32 R142, -RZ, R142.H0_H0 ;  /* 0x2000008eff8e7230 */ /* 0x000fc40000004100 */
[-C--:B------:R-:W-:Y:S01]  /*3370*/  FMUL.FTZ R148, R80, R147.reuse ;  /* 0x0000009350947220 */ /* 0x080fe20000410000 */
[----:B------:R-:W-:Y:S01]  /*3380*/  FMUL.FTZ R147, R81, R147 ;  /* 0x0000009351937220 */ /* 0x000fe20000410000 */
[-C--:B------:R-:W-:Y:S01]  /*3390*/  FFMA.FTZ R83, R83, R144.reuse, R150 ;  /* 0x0000009053537223 */ /* 0x080fe20000010096 */
[----:B------:R-:W-:Y:S01]  /*33a0*/  FFMA.FTZ R82, R82, R144, -R151 ;  /* 0x0000009052527223 */ /* 0x000fe20000010897 */
[-C--:B------:R-:W-:Y:S01]  /*33b0*/  FFMA.FTZ R150, R81, R142.reuse, -R148 ;  /* 0x0000008e51967223 */ /* 0x080fe20000010894 */
[----:B------:R-:W-:Y:S01]  /*33c0*/  F2FP.F16.E4M3.UNPACK_B R81, R51.H1 ;  /* 0x00000033ff51723e */ /* 0x000fe200030006ff */
[----:B------:R-:W-:Y:S01]  /*33d0*/  FFMA.FTZ R151, R80, R142, R147 ;  /* 0x0000008e50977223 */ /* 0x000fe20000010093 */
[----:B------:R-:W-:Y:S01]  /*33e0*/  F2FP.F16.E4M3.UNPACK_B R142, R146.H1 ;  /* 0x00000092ff8e723e */ /* 0x000fe200030006ff */
[----:B------:R-:W-:Y:S01]  /*33f0*/  HADD2.F32 R148, -RZ, R145.H1_H1 ;  /* 0x30000091ff947230 */ /* 0x000fe20000004100 */
[----:B------:R-:W-:Y:S01]  /*3400*/  F2FP.SATFINITE.E4M3.F32.PACK_AB_MERGE_C R157, R83, R82, RZ ;  /* 0x00000052539d723e */ /* 0x000fe200048070ff */
[--C-:B------:R-:W-:Y:S01]  /*3410*/  HADD2.F32 R83, -RZ, R81.reuse.H1_H1 ;  /* 0x30000051ff537230 */ /* 0x100fe20000004100 */
[----:B------:R-:W-:Y:S01]  /*3420*/  F2FP.F16.E4M3.UNPACK_B R80, R50.H1 ;  /* 0x00000032ff50723e */ /* 0x000fe200030006ff */
[----:B------:R-:W-:Y:S01]  /*3430*/  HADD2.F32 R82, -RZ, R81.H0_H0 ;  /* 0x20000051ff527230 */ /* 0x000fe20000004100 */
[----:B------:R-:W-:Y:S01]  /*3440*/  F2FP.F16.E4M3.UNPACK_B R149, R149 ;  /* 0x00000095ff95723e */ /* 0x000fe200020006ff */
[----:B------:R-:W-:Y:S01]  /*3450*/  HADD2.F32 R144, -RZ, R142.H1_H1 ;  /* 0x3000008eff907230 */ /* 0x000fe20000004100 */
[----:B------:R-:W-:Y:S01]  /*3460*/  F2FP.F16.E4M3.UNPACK_B R146, R146 ;  /* 0x00000092ff92723e */ /* 0x000fe200020006ff */
[----:B------:R-:W-:-:S02]  /*3470*/  HADD2.F32 R81, -RZ, R80.H1_H1 ;  /* 0x30000050ff517230 */ /* 0x000fc40000004100 */
[-C--:B------:R-:W-:Y:S01]  /*3480*/  FMUL.FTZ R155, R83, R148.reuse ;  /* 0x00000094539b7220 */ /* 0x080fe20000410000 */
[--C-:B------:R-:W-:Y:S02]  /*3490*/  HADD2.F32 R147, -RZ, R149.reuse.H1_H1 ;  /* 0x30000095ff937230 */ /* 0x100fe40000004100 */
[C---:B------:R-:W-:Y:S01]  /*34a0*/  FMUL.FTZ R156, R82.reuse, R148 ;  /* 0x00000094529c7220 */ /* 0x040fe20000410000 */
[----:B------:R-:W-:Y:S02]  /*34b0*/  HADD2.F32 R80, -RZ, R80.H0_H0 ;  /* 0x20000050ff507230 */ /* 0x000fe40000004100 */
[----:B------:R-:W-:Y:S01]  /*34c0*/  FFMA.FTZ R154, R82, R144, -R155 ;  /* 0x00000090529a7223 */ /* 0x000fe2000001089b */
[----:B------:R-:W-:Y:S02]  /*34d0*/  HADD2.F32 R82, -RZ, R146.H1_H1 ;  /* 0x30000092ff527230 */ /* 0x000fe40000004100 */
[----:B------:R-:W-:Y:S01]  /*34e0*/  FMUL.FTZ R155, R81, R147 ;  /* 0x00000093519b7220 */ /* 0x000fe20000410000 */
[----:B------:R-:W-:Y:S01]  /*34f0*/  F2FP.F16.E4M3.UNPACK_B R51, R51 ;  /* 0x00000033ff33723e */ /* 0x000fe200020006ff */
[C---:B------:R-:W-:Y:S01]  /*3500*/  FMUL.FTZ R148, R80.reuse, R147 ;  /* 0x0000009350947220 */ /* 0x040fe20000410000 */
[----:B------:R-:W-:Y:S01]  /*3510*/  F2FP.F16.E4M3.UNPACK_B R50, R50 ;  /* 0x00000032ff32723e */ /* 0x000fe200020006ff */
[----:B------:R-:W-:Y:S01]  /*3520*/  FFMA.FTZ R155, R80, R82, -R155 ;  /* 0x00000052509b7223 */ /* 0x000fe2000001089b */
[----:B------:R-:W-:-:S02]  /*3530*/  HADD2.F32 R149, -RZ, R149.H0_H0 ;  /* 0x20000095ff957230 */ /* 0x000fc40000004100 */
[----:B------:R-:W-:Y:S01]  /*3540*/  FFMA.FTZ R148, R81, R82, R148 ;  /* 0x0000005251947223 */ /* 0x000fe20000010094 */
[--C-:B------:R-:W-:Y:S02]  /*3550*/  HADD2.F32 R80, -RZ, R51.reuse.H0_H0 ;  /* 0x20000033ff507230 */ /* 0x100fe40000004100 */
[----:B------:R-:W-:Y:S01]  /*3560*/  FFMA.FTZ R147, R83, R144, R156 ;  /* 0x0000009053937223 */ /* 0x000fe2000001009c */
[----:B------:R-:W-:Y:S01]  /*3570*/  HADD2.F32 R81, -RZ, R51.H1_H1 ;  /* 0x30000033ff517230 */ /* 0x000fe20000004100 */
[----:B------:R-:W-:Y:S01]  /*3580*/  F2FP.SATFINITE.E4M3.F32.PACK_AB_MERGE_C R48, R151, R150, R157 ;  /* 0x000000969730723e */ /* 0x000fe2000480709d */
[--C-:B------:R-:W-:Y:S01]  /*3590*/  HADD2.F32 R51, -RZ, R50.reuse.H0_H0 ;  /* 0x20000032ff337230 */ /* 0x100fe20000004100 */
[----:B------:R-:W-:Y:S01]  /*35a0*/  F2FP.SATFINITE.E4M3.F32.PACK_AB_MERGE_C R148, R148, R155, RZ ;  /* 0x0000009b9494723e */ /* 0x000fe200048070ff */
[----:B------:R-:W-:Y:S01]  /*35b0*/  HADD2.F32 R50, -RZ, R50.H1_H1 ;  /* 0x30000032ff327230 */ /* 0x000fe20000004100 */
[----:B------:R-:W-:Y:S01]  /*35c0*/  F2FP.SATFINITE.E4M3.F32.PACK_AB_MERGE_C R147, R147, R154, RZ ;  /* 0x0000009a9393723e */ /* 0x000fe200048070ff */
[----:B------:R-:W-:-:S02]  /*35d0*/  HADD2.F32 R145, -RZ, R145.H0_H0 ;  /* 0x20000091ff917230 */ /* 0x000fc40000004100 */
[----:B------:R-:W-:Y:S02]  /*35e0*/  HADD2.F32 R142, -RZ, R142.H0_H0 ;  /* 0x2000008eff8e7230 */ /* 0x000fe40000004100 */
[----:B------:R-:W-:Y:S01]  /*35f0*/  FMUL.FTZ R82, R50, R149 ;  /* 0x0000009532527220 */ /* 0x000fe20000410000 */
[----:B------:R-:W-:Y:S02]  /*3600*/  HADD2.F32 R146, -RZ, R146.H0_H0 ;  /* 0x20000092ff927230 */ /* 0x000fe40000004100 */
[-C--:B------:R-:W-:Y:S01]  /*3610*/  FMUL.FTZ R83, R81, R145.reuse ;  /* 0x0000009151537220 */ /* 0x080fe20000410000 */
[C---:B------:R-:W-:Y:S01]  /*3620*/  FMUL.FTZ R144, R80.reuse, R145 ;  /* 0x0000009150907220 */ /* 0x040fe20000410000 */
[----:B------:R-:W-:Y:S02]  /*3630*/  FMUL.FTZ R149, R51, R149 ;  /* 0x0000009533957220 */ /* 0x000fe40000410000 */
[-C--:B------:R-:W-:Y:S01]  /*3640*/  FFMA.FTZ R83, R80, R142.reuse, -R83 ;  /* 0x0000008e50537223 */ /* 0x080fe20000010853 */
[----:B------:R-:W-:Y:S01]  /*3650*/  FFMA.FTZ R144, R81, R142, R144 ;  /* 0x0000008e51907223 */ /* 0x000fe20000010090 */
[-C--:B------:R-:W-:Y:S01]  /*3660*/  FFMA.FTZ R82, R51, R146.reuse, -R82 ;  /* 0x0000009233527223 */ /* 0x080fe20000010852 */
[----:B------:R-:W-:-:S03]  /*3670*/  FFMA.FTZ R149, R50, R146, R149 ;  /* 0x0000009232957223 */ /* 0x000fc60000010095 */
[----:B------:R-:W-:Y:S02]  /*3680*/  F2FP.SATFINITE.E4M3.F32.PACK_AB_MERGE_C R51, R144, R83, R147 ;  /* 0x000000539033723e */ /* 0x000fe40004807093 */
[----:B------:R-:W-:-:S07]  /*3690*/  F2FP.SATFINITE.E4M3.F32.PACK_AB_MERGE_C R50, R149, R82, R148 ;  /* 0x000000529532723e */ /* 0x000fce0004807094 */
.L_x_371:
[----:B------:R-:W-:Y:S05]  /*36a0*/  BSYNC B3 ;  /* 0x0000000000037941 */ /* 0x000fea0003800000 */
.L_x_370:
[----:B------:R-:W-:Y:S02]  /*36b0*/  ULDC.64 UR4, c[0x0][0x2e8] ;  /* 0x0000ba0000047ab9 */ /* 0x000fe40000000a00 */
[----:B------:R-:W-:-:S04]  /*36c0*/  IADD3 R80, P2, P6, R139, UR4, R102 ;  /* 0x000000048b507c10 */ /* 0x000fc8000fe5e066 */
[----:B------:R-:W-:-:S05]  /*36d0*/  IADD3.X R81, R140, UR5, R41, P2, P6 ;  /* 0x000000058c517c10 */ /* 0x000fca00097ec429 */
[----:B--2---:R2:W-:Y:S04]  /*36e0*/  STG.E.128 desc[UR42][R80.64], R48 ;  /* 0x0000003050007986 */ /* 0x0045e8000c101d2a */
.L_x_369:
[----:B------:R-:W-:Y:S05]  /*36f0*/  BSYNC B2 ;  /* 0x0000000000027941 */ /* 0x000fea0003800000 */
.L_x_368:
[----:B------:R-:W-:Y:S05]  /*3700*/  @P1 BRA `(.L_x_367) ;  /* 0x0000000400c01947 */ /* 0x000fea0003800000 */
[----:B0-2---:R0:W2:Y:S01]  /*3710*/  LDS.128 R48, [R114+0x2c400] ;  /* 0x02c4000072307984 */ /* 0x0050a20000000c00 */
[----:B------:R-:W-:Y:S01]  /*3720*/  ISETP.GE.AND P2, PT, R233, R122, PT ;  /* 0x0000007ae900720c */ /* 0x000fe20003f46270 */
[----:B------:R-:W-:-:S12]  /*3730*/  BSSY B2, `(.L_x_372) ;  /* 0x0000069000027945 */ /* 0x000fd80003800000 */
[----:B0-----:R-:W-:Y:S05]  /*3740*/  @P2 BRA `(.L_x_373) ;  /* 0x00000004009c2947 */ /* 0x001fea0003800000 */
[----:B------:R-:W-:Y:S02]  /*3750*/  SHF.R.U32.HI R83, RZ, 0x8, R77 ;  /* 0x00000008ff537819 */ /* 0x000fe4000001164d */
[----:B------:R-:W-:Y:S02]  /*3760*/  SHF.R.U32.HI R76, RZ, 0x8, R79 ;  /* 0x00000008ff4c7819 */ /* 0x000fe4000001164f */
[----:B------:R-:W-:Y:S02]  /*3770*/  LOP3.LUT R78, R77, 0xff0000ff, RZ, 0xc0, !PT ;  /* 0xff0000ff4d4e7812 */ /* 0x000fe400078ec0ff */
[----:B------:R-:W-:Y:S02]  /*3780*/  SHF.R.U32.HI R82, RZ, 0x10, R77 ;  /* 0x00000010ff527819 */ /* 0x000fe4000001164d */
[----:B------:R-:W-:Y:S02]  /*3790*/  LOP3.LUT R80, R79, 0xff0000ff, RZ, 0xc0, !PT ;  /* 0xff0000ff4f507812 */ /* 0x000fe400078ec0ff */
[----:B------:R-:W-:Y:S01]  /*37a0*/  SHF.R.U32.HI R81, RZ, 0x10, R79 ;  /* 0x00000010ff517819 */ /* 0x000fe2000001164f */
[----:B------:R-:W-:Y:S01]  /*37b0*/  IMAD.SHL.U32 R79, R76, 0x100, RZ ;  /* 0x000001004c4f7824 */ /* 0x000fe200078e00ff */
[----:B------:R-:W-:Y:S01]  /*37c0*/  SHF.L.U32 R77, R83, 0x8, RZ ;  /* 0x00000008534d7819 */ /* 0x000fe200000006ff */
[----:B--2---:R-:W-:Y:S01]  /*37d0*/  IMAD.MOV.U32 R76, RZ, RZ, R48 ;  /* 0x000000ffff4c7224 */ /* 0x004fe200078e0030 */
[----:B------:R-:W-:-:S02]  /*37e0*/  SHF.L.U32 R81, R81, 0x10, RZ ;  /* 0x0000001051517819 */ /* 0x000fc400000006ff */
[----:B------:R-:W-:Y:S01]  /*37f0*/  LOP3.LUT R77, R78, 0xff00, R77, 0xf8, !PT ;  /* 0x0000ff004e4d7812 */ /* 0x000fe200078ef84d */
[----:B------:R-:W-:Y:S01]  /*3800*/  IMAD.U32 R78, R82, 0x10000, RZ ;  /* 0x00010000524e7824 */ /* 0x000fe200078e00ff */
[----:B------:R-:W-:Y:S02]  /*3810*/  LOP3.LUT R80, R80, 0xff00, R79, 0xf8, !PT ;  /* 0x0000ff0050507812 */ /* 0x000fe400078ef84f */
[----:B------:R-:W-:Y:S02]  /*3820*/  F2FP.F16.E4M3.UNPACK_B R48, R49 ;  /* 0x00000031ff30723e */ /* 0x000fe400020006ff */
[----:B------:R-:W-:Y:S02]  /*3830*/  F2FP.F16.E4M3.UNPACK_B R79, R141.H1 ;  /* 0x0000008dff4f723e */ /* 0x000fe400030006ff */
[----:B------:R-:W-:Y:S01]  /*3840*/  LOP3.LUT R82, R77, 0xff0000, R78, 0xf8, !PT ;  /* 0x00ff00004d527812 */ /* 0x000fe200078ef84e */
[--C-:B------:R-:W-:Y:S01]  /*3850*/  HADD2.F32 R77, -RZ, R48.reuse.H1_H1 ;  /* 0x30000030ff4d7230 */ /* 0x100fe20000004100 */
[----:B------:R-:W-:Y:S01]  /*3860*/  LOP3.LUT R144, R80, 0xff0000, R81, 0xf8, !PT ;  /* 0x00ff000050907812 */ /* 0x000fe200078ef851 */
[--C-:B------:R-:W-:Y:S01]  /*3870*/  HADD2.F32 R83, -RZ, R79.reuse.H0_H0 ;  /* 0x2000004fff537230 */ /* 0x100fe20000004100 */
[----:B------:R-:W-:Y:S01]  /*3880*/  F2FP.F16.E4M3.UNPACK_B R80, R132.H1 ;  /* 0x00000084ff50723e */ /* 0x000fe200030006ff */
[----:B------:R-:W-:Y:S01]  /*3890*/  HADD2.F32 R48, -RZ, R48.H0_H0 ;  /* 0x20000030ff307230 */ /* 0x000fe20000004100 */
[----:B------:R-:W-:Y:S01]  /*38a0*/  F2FP.F16.E4M3.UNPACK_B R49, R49.H1 ;  /* 0x00000031ff31723e */ /* 0x000fe200030006ff */
[----:B------:R-:W-:-:S02]  /*38b0*/  HADD2.F32 R142, -RZ, R79.H1_H1 ;  /* 0x3000004fff8e7230 */ /* 0x000fc40000004100 */
[CC--:B------:R-:W-:Y:S01]  /*38c0*/  FMUL.FTZ R145, R77.reuse, R83.reuse ;  /* 0x000000534d917220 */ /* 0x0c0fe20000410000 */
[--C-:B------:R-:W-:Y:S02]  /*38d0*/  HADD2.F32 R81, -RZ, R80.reuse.H0_H0 ;  /* 0x20000050ff517230 */ /* 0x100fe40000004100 */
[----:B------:R-:W-:Y:S01]  /*38e0*/  FMUL.FTZ R146, R48, R83 ;  /* 0x0000005330927220 */ /* 0x000fe20000410000 */
[--C-:B------:R-:W-:Y:S01]  /*38f0*/  HADD2.F32 R79, -RZ, R49.reuse.H1_H1 ;  /* 0x30000031ff4f7230 */ /* 0x100fe20000004100 */
[----:B------:R-:W-:Y:S01]  /*3900*/  F2FP.F16.E4M3.UNPACK_B R141, R141 ;  /* 0x0000008dff8d723e */ /* 0x000fe200020006ff */
[----:B------:R-:W-:Y:S02]  /*3910*/  HADD2.F32 R78, -RZ, R49.H0_H0 ;  /* 0x20000031ff4e7230 */ /* 0x000fe40000004100 */
[-C--:B------:R-:W-:Y:S01]  /*3920*/  FFMA.FTZ R49, R77, R81.reuse, R146 ;  /* 0x000000514d317223 */ /* 0x080fe20000010092 */
[----:B------:R-:W-:Y:S02]  /*3930*/  HADD2.F32 R80, -RZ, R80.H1_H1 ;  /* 0x30000050ff507230 */ /* 0x000fe40000004100 */
[C---:B------:R-:W-:Y:S01]  /*3940*/  FMUL.FTZ R83, R79.reuse, R142 ;  /* 0x0000008e4f537220 */ /* 0x040fe20000410000 */
[----:B------:R-:W-:Y:S01]  /*3950*/  F2FP.F16.E4M3.UNPACK_B R77, R76.H1 ;  /* 0x0000004cff4d723e */ /* 0x000fe200030006ff */
[----:B------:R-:W-:Y:S01]  /*3960*/  FMUL.FTZ R142, R78, R142 ;  /* 0x0000008e4e8e7220 */ /* 0x000fe20000410000 */
[----:B------:R-:W-:Y:S01]  /*3970*/  FFMA.FTZ R48, R48, R81, -R145 ;  /* 0x0000005130307223 */ /* 0x000fe20000010891 */
[----:B------:R-:W-:Y:S01]  /*3980*/  FFMA.FTZ R147, R78, R80, -R83 ;  /* 0x000000504e937223 */ /* 0x000fe20000010853 */
[----:B------:R-:W-:Y:S01]  /*3990*/  F2FP.F16.E4M3.UNPACK_B R76, R76 ;  /* 0x0000004cff4c723e */ /* 0x000fe200020006ff */
[----:B------:R-:W-:Y:S01]  /*39a0*/  FFMA.FTZ R148, R79, R80, R142 ;  /* 0x000000504f947223 */ /* 0x000fe2000001008e */
[----:B------:R-:W-:Y:S01]  /*39b0*/  F2FP.F16.E4M3.UNPACK_B R132, R132 ;  /* 0x00000084ff84723e */ /* 0x000fe200020006ff */
[----:B------:R-:W-:-:S02]  /*39c0*/  HADD2.F32 R81, -RZ, R141.H1_H1 ;  /* 0x3000008dff517230 */ /* 0x000fc40000004100 */
[--C-:B------:R-:W-:Y:S01]  /*39d0*/  HADD2.F32 R78, -RZ, R77.reuse.H0_H0 ;  /* 0x2000004dff4e7230 */ /* 0x100fe20000004100 */
[----:B------:R-:W-:Y:S01]  /*39e0*/  F2FP.SATFINITE.E4M3.F32.PACK_AB_MERGE_C R150, R148, R147, RZ ;  /* 0x000000939496723e */ /* 0x000fe200048070ff */
[----:B------:R-:W-:Y:S02]  /*39f0*/  HADD2.F32 R79, -RZ, R77.H1_H1 ;  /* 0x3000004dff4f7230 */ /* 0x000fe40000004100 */
[----:B------:R-:W-:Y:S02]  /*3a00*/  HADD2.F32 R77, -RZ, R76.H0_H0 ;  /* 0x2000004cff4d7230 */ /* 0x000fe40000004100 */
[-C--:B------:R-:W-:Y:S01]  /*3a10*/  FMUL.FTZ R146, R78, R81.reuse ;  /* 0x000000514e927220 */ /* 0x080fe20000410000 */
[----:B------:R-:W-:Y:S02]  /*3a20*/  HADD2.F32 R80, -RZ, R132.H1_H1 ;  /* 0x30000084ff507230 */ /* 0x000fe40000004100 */
[----:B------:R-:W-:Y:S01]  /*3a30*/  FMUL.FTZ R83, R79, R81 ;  /* 0x000000514f537220 */ /* 0x000fe20000410000 */
[----:B------:R-:W-:Y:S01]  /*3a40*/  HADD2.F32 R141, -RZ, R141.H0_H0 ;  /* 0x2000008dff8d7230 */ /* 0x000fe20000004100 */
[----:B------:R-:W-:Y:S01]  /*3a50*/  F2FP.SATFINITE.E4M3.F32.PACK_AB_MERGE_C R49, R49, R48, R150 ;  /* 0x000000303131723e */ /* 0x000fe20004807096 */
[----:B------:R-:W-:-:S02]  /*3a60*/  HADD2.F32 R76, -RZ, R76.H1_H1 ;  /* 0x3000004cff4c7230 */ /* 0x000fc40000004100 */
[-C--:B------:R-:W-:Y:S01]  /*3a70*/  FFMA.FTZ R83, R78, R80.reuse, -R83 ;  /* 0x000000504e537223 */ /* 0x080fe20000010853 */
[----:B------:R-:W-:Y:S02]  /*3a80*/  HADD2.F32 R132, -RZ, R132.H0_H0 ;  /* 0x20000084ff847230 */ /* 0x000fe40000004100 */
[----:B------:R-:W-:Y:S01]  /*3a90*/  FFMA.FTZ R146, R79, R80, R146 ;  /* 0x000000504f927223 */ /* 0x000fe20000010092 */
[-C--:B------:R-:W-:Y:S01]  /*3aa0*/  F2FP.F16.E4M3.UNPACK_B R80, R82.reuse.H1 ;  /* 0x00000052ff50723e */ /* 0x080fe200030006ff */
[-C--:B------:R-:W-:Y:S01]  /*3ab0*/  FMUL.FTZ R142, R76, R141.reuse ;  /* 0x0000008d4c8e7220 */ /* 0x080fe20000410000 */
[C---:B------:R-:W-:Y:S01]  /*3ac0*/  FMUL.FTZ R141, R77.reuse, R141 ;  /* 0x0000008d4d8d7220 */ /* 0x040fe20000410000 */
[----:B------:R-:W-:Y:S02]  /*3ad0*/  F2FP.F16.E4M3.UNPACK_B R82, R82 ;  /* 0x00000052ff52723e */ /* 0x000fe400020006ff */
[-C--:B------:R-:W-:Y:S01]  /*3ae0*/  FFMA.FTZ R142, R77, R132.reuse, -R142 ;  /* 0x000000844d8e7223 */ /* 0x080fe2000001088e */
[----:B------:R-:W-:Y:S01]  /*3af0*/  F2FP.SATFINITE.E4M3.F32.PACK_AB_MERGE_C R149, R146, R83, RZ ;  /* 0x000000539295723e */ /* 0x000fe200048070ff */
[----:B------:R-:W-:Y:S01]  /*3b00*/  FFMA.FTZ R145, R76, R132, R141 ;  /* 0x000000844c917223 */ /* 0x000fe2000001008d */
[-C--:B------:R-:W-:Y:S01]  /*3b10*/  F2FP.F16.E4M3.UNPACK_B R77, R51.reuse.H1 ;  /* 0x00000033ff4d723e */ /* 0x080fe200030006ff */
[--C-:B------:R-:W-:Y:S01]  /*3b20*/  HADD2.F32 R81, -RZ, R80.reuse.H1_H1 ;  /* 0x30000050ff517230 */ /* 0x100fe20000004100 */
[----:B------:R-:W-:Y:S01]  /*3b30*/  F2FP.F16.E4M3.UNPACK_B R83, R144.H1 ;  /* 0x00000090ff53723e */ /* 0x000fe200030006ff */
[----:B------:R-:W-:Y:S01]  /*3b40*/  HADD2.F32 R80, -RZ, R80.H0_H0 ;  /* 0x20000050ff507230 */ /* 0x000fe20000004100 */
[----:B------:R-:W-:Y:S01]  /*3b50*/  F2FP.F16.E4M3.UNPACK_B R76, R50.H1 ;  /* 0x00000032ff4c723e */ /* 0x000fe200030006ff */
[----:B------:R-:W-:Y:S01]  /*3b60*/  HADD2.F32 R79, -RZ, R77.H1_H1 ;  /* 0x3000004dff4f7230 */ /* 0x000fe20000004100 */
[----:B------:R-:W-:Y:S01]  /*3b70*/  F2FP.F16.E4M3.UNPACK_B R144, R144 ;  /* 0x00000090ff90723e */ /* 0x000fe200020006ff */
[----:B------:R-:W-:Y:S01]  /*3b80*/  HADD2.F32 R141, -RZ, R83.H1_H1 ;  /* 0x30000053ff8d7230 */ /* 0x000fe20000004100 */
[----:B------:R-:W-:Y:S01]  /*3b90*/  F2FP.F16.E4M3.UNPACK_B R51, R51 ;  /* 0x00000033ff33723e */ /* 0x000fe200020006ff */
[----:B------:R-:W-:Y:S01]  /*3ba0*/  HADD2.F32 R78, -RZ, R77.H0_H0 ;  /* 0x2000004dff4e7230 */ /* 0x000fe20000004100 */
[----:B------:R-:W-:Y:S01]  /*3bb0*/  F2FP.F16.E4M3.UNPACK_B R50, R50 ;  /* 0x00000032ff32723e */ /* 0x000fe200020006ff */
[----:B------:R-:W-:-:S02]  /*3bc0*/  HADD2.F32 R77, -RZ, R76.H1_H1 ;  /* 0x3000004cff4d7230 */ /* 0x000fc40000004100 */
[-C--:B------:R-:W-:Y:S01]  /*3bd0*/  FMUL.FTZ R147, R79, R141.reuse ;  /* 0x0000008d4f937220 */ /* 0x080fe20000410000 */
[----:B------:R-:W-:Y:S02]  /*3be0*/  HADD2.F32 R132, -RZ, R144.H1_H1 ;  /* 0x30000090ff847230 */ /* 0x000fe40000004100 */
[C---:B------:R-:W-:Y:S01]  /*3bf0*/  FMUL.FTZ R146, R78.reuse, R141 ;  /* 0x0000008d4e927220 */ /* 0x040fe20000410000 */
[----:B------:R-:W-:Y:S02]  /*3c00*/  HADD2.F32 R76, -RZ, R76.H0_H0 ;  /* 0x2000004cff4c7230 */ /* 0x000fe40000004100 */
[----:B------:R-:W-:Y:S01]  /*3c10*/  FFMA.FTZ R147, R78, R81, -R147 ;  /* 0x000000514e937223 */ /* 0x000fe20000010893 */
[----:B------:R-:W-:Y:S02]  /*3c20*/  HADD2.F32 R78, -RZ, R82.H1_H1 ;  /* 0x30000052ff4e7230 */ /* 0x000fe40000004100 */
[----:B------:R-:W-:Y:S01]  /*3c30*/  FMUL.FTZ R141, R77, R132 ;  /* 0x000000844d8d7220 */ /* 0x000fe20000410000 */
[----:B------:R-:W-:-:S02]  /*3c40*/  HADD2.F32 R83, -RZ, R83.H0_H0 ;  /* 0x20000053ff537230 */ /* 0x000fc40000004100 */
[C---:B------:R-:W-:Y:S01]  /*3c50*/  FMUL.FTZ R132, R76.reuse, R132 ;  /* 0x000000844c847220 */ /* 0x040fe20000410000 */
[----:B------:R-:W-:Y:S02]  /*3c60*/  HADD2.F32 R144, -RZ, R144.H0_H0 ;  /* 0x20000090ff907230 */ /* 0x000fe40000004100 */
[-C--:B------:R-:W-:Y:S01]  /*3c70*/  FFMA.FTZ R141, R76, R78.reuse, -R141 ;  /* 0x0000004e4c8d7223 */ /* 0x080fe2000001088d */
[--C-:B------:R-:W-:Y:S02]  /*3c80*/  HADD2.F32 R76, -RZ, R51.reuse.H0_H0 ;  /* 0x20000033ff4c7230 */ /* 0x100fe40000004100 */
[----:B------:R-:W-:Y:S01]  /*3c90*/  FFMA.FTZ R132, R77, R78, R132 ;  /* 0x0000004e4d847223 */ /* 0x000fe20000010084 */
[----:B------:R-:W-:Y:S02]  /*3ca0*/  HADD2.F32 R77, -RZ, R51.H1_H1 ;  /* 0x30000033ff4d7230 */ /* 0x000fe40000004100 */
[----:B------:R-:W-:Y:S01]  /*3cb0*/  FFMA.FTZ R148, R79, R81, R146 ;  /* 0x000000514f947223 */ /* 0x000fe20000010092 */
[----:B------:R-:W-:-:S02]  /*3cc0*/  HADD2.F32 R51, -RZ, R50.H0_H0 ;  /* 0x20000032ff337230 */ /* 0x000fc40000004100 */
[-C--:B------:R-:W-:Y:S01]  /*3cd0*/  FMUL.FTZ R146, R76, R83.reuse ;  /* 0x000000534c927220 */ /* 0x080fe20000410000 */
[----:B------:R-:W-:Y:S02]  /*3ce0*/  HADD2.F32 R50, -RZ, R50.H1_H1 ;  /* 0x30000032ff327230 */ /* 0x000fe40000004100 */
[----:B------:R-:W-:Y:S01]  /*3cf0*/  FMUL.FTZ R81, R77, R83 ;  /* 0x000000534d517220 */ /* 0x000fe20000410000 */
[----:B------:R-:W-:Y:S02]  /*3d00*/  HADD2.F32 R82, -RZ, R82.H0_H0 ;  /* 0x20000052ff527230 */ /* 0x000fe40000004100 */
[----:B------:R-:W-:Y:S01]  /*3d10*/  FMUL.FTZ R79, R51, R144 ;  /* 0x00000090334f7220 */ /* 0x000fe20000410000 */
[----:B------:R-:W-:Y:S01]  /*3d20*/  FFMA.FTZ R146, R77, R80, R146 ;  /* 0x000000504d927223 */ /* 0x000fe20000010092 */
[----:B------:R-:W-:Y:S01]  /*3d30*/  FMUL.FTZ R78, R50, R144 ;  /* 0x00000090324e7220 */ /* 0x000fe20000410000 */
[----:B------:R-:W-:Y:S01]  /*3d40*/  FFMA.FTZ R81, R76, R80, -R81 ;  /* 0x000000504c517223 */ /* 0x000fe20000010851 */
[-C--:B------:R-:W-:Y:S01]  /*3d50*/  FFMA.FTZ R79, R50, R82.reuse, R79 ;  /* 0x00000052324f7223 */ /* 0x080fe2000001004f */
[----:B------:R-:W-:Y:S01]  /*3d60*/  F2FP.SATFINITE.E4M3.F32.PACK_AB_MERGE_C R132, R132, R141, RZ ;  /* 0x0000008d8484723e */ /* 0x000fe200048070ff */
[----:B------:R-:W-:Y:S01]  /*3d70*/  FFMA.FTZ R78, R51, R82, -R78 ;  /* 0x00000052334e7223 */ /* 0x000fe2000001084e */
[----:B------:R-:W-:-:S02]  /*3d80*/  F2FP.SATFINITE.E4M3.F32.PACK_AB_MERGE_C R147, R148, R147, RZ ;  /* 0x000000939493723e */ /* 0x000fc400048070ff */
[----:B------:R-:W-:Y:S02]  /*3d90*/  F2FP.SATFINITE.E4M3.F32.PACK_AB_MERGE_C R48, R145, R142, R149 ;  /* 0x0000008e9130723e */ /* 0x000fe40004807095 */
[----:B------:R-:W-:Y:S02]  /*3da0*/  F2FP.SATFINITE.E4M3.F32.PACK_AB_MERGE_C R50, R79, R78, R132 ;  /* 0x0000004e4f32723e */ /* 0x000fe40004807084 */
[----:B------:R-:W-:-:S07]  /*3db0*/  F2FP.SATFINITE.E4M3.F32.PACK_AB_MERGE_C R51, R146, R81, R147 ;  /* 0x000000519233723e */ /* 0x000fce0004807093 */
.L_x_373:
[----:B------:R-:W-:Y:S05]  /*3dc0*/  BSYNC B2 ;  /* 0x0000000000027941 */ /* 0x000fea0003800000 */
.L_x_372:
[----:B------:R-:W-:Y:S02]  /*3dd0*/  ULDC.64 UR4, c[0x0][0x2e8] ;  /* 0x0000ba0000047ab9 */ /* 0x000fe40000000a00 */
[----:B------:R-:W-:-:S04]  /*3de0*/  IADD3 R76, P2, P6, R42, UR4, R139 ;  /* 0x000000042a4c7c10 */ /* 0x000fc8000fe5e08b */
[----:B------:R-:W-:-:S05]  /*3df0*/  IADD3.X R77, R107, UR5, R140, P2, P6 ;  /* 0x000000056b4d7c10 */ /* 0x000fca00097ec48c */
[----:B--2---:R3:W-:Y:S04]  /*3e00*/  STG.E.128 desc[UR42][R76.64], R48 ;  /* 0x000000304c007986 */ /* 0x0047e8000c101d2a */
.L_x_367:
[----:B------:R-:W-:Y:S05]  /*3e10*/  BSYNC B1 ;  /* 0x0000000000017941 */ /* 0x000fea0003800000 */
.L_x_366:
[----:B------:R-:W-:Y:S04]  /*3e20*/  BSSY B1, `(.L_x_374) ;  /* 0x00000e8000017945 */ /* 0x000fe80003800000 */
[----:B------:R-:W-:Y:S05]  /*3e30*/  @P3 BRA `(.L_x_375) ;  /* 0x0000000c00983947 */ /* 0x000fea0003800000 */
[----:B---3--:R-:W-:Y:S01]  /*3e40*/  IADD3 R77, P2, P3, R130, R120, R16 ;  /* 0x00000078824d7210 */ /* 0x008fe20007b5e010 */
[----:B------:R-:W-:Y:S03]  /*3e50*/  BSSY B2, `(.L_x_376) ;  /* 0x0000073000027945 */ /* 0x000fe60003800000 */
[----:B------:R-:W-:Y:S01]  /*3e60*/  IADD3.X R76, R5, R123, R17, P2, P3 ;  /* 0x0000007b054c7210 */ /* 0x000fe200017e6411 */
[----:B------:R-:W-:Y:S08]  /*3e70*/  @P0 BRA `(.L_x_377) ;  /* 0x0000000400c00947 */ /* 0x000ff00003800000 */
[----:B0-2---:R0:W2:Y:S01]  /*3e80*/  LDS.128 R48, [R114+0x29400] ;  /* 0x0294000072307984 */ /* 0x0050a20000000c00 */
[----:B------:R-:W-:Y:S01]  /*3e90*/  ISETP.GE.AND P2, PT, R18, R122, PT ;  /* 0x0000007a1200720c */ /* 0x000fe20003f46270 */
[----:B------:R-:W-:-:S12]  /*3ea0*/  BSSY B3, `(.L_x_378) ;  /* 0x0000069000037945 */ /* 0x000fd80003800000 */
[----:B0-----:R-:W-:Y:S05]  /*3eb0*/  @P2 BRA `(.L_x_379) ;  /* 0x00000004009c2947 */ /* 0x001fea0003800000 */
[----:B------:R-:W-:Y:S02]  /*3ec0*/  SHF.R.U32.HI R81, RZ, 0x8, R73 ;  /* 0x00000008ff517819 */ /* 0x000fe40000011649 */
[----:B------:R-:W-:Y:S02]  /*3ed0*/  SHF.R.U32.HI R72, RZ, 0x8, R75 ;  /* 0x00000008ff487819 */ /* 0x000fe4000001164b */
[----:B------:R-:W-:Y:S02]  /*3ee0*/  LOP3.LUT R74, R73, 0xff0000ff, RZ, 0xc0, !PT ;  /* 0xff0000ff494a7812 */ /* 0x000fe400078ec0ff */
[----:B------:R-:W-:Y:S01]  /*3ef0*/  SHF.R.U32.HI R80, RZ, 0x10, R73 ;  /* 0x00000010ff507819 */ /* 0x000fe20000011649 */
[----:B------:R-:W-:Y:S01]  /*3f00*/  IMAD.SHL.U32 R73, R81, 0x100, RZ ;  /* 0x0000010051497824 */ /* 0x000fe200078e00ff */
[----:B------:R-:W-:Y:S02]  /*3f10*/  LOP3.LUT R78, R75, 0xff0000ff, RZ, 0xc0, !PT ;  /* 0xff0000ff4b4e7812 */ /* 0x000fe400078ec0ff */
[----:B------:R-:W-:Y:S01]  /*3f20*/  SHF.R.U32.HI R79, RZ, 0x10, R75 ;  /* 0x00000010ff4f7819 */ /* 0x000fe2000001164b */
[----:B------:R-:W-:Y:S01]  /*3f30*/  IMAD.SHL.U32 R75, R72, 0x100, RZ ;  /* 0x00000100484b7824 */ /* 0x000fe200078e00ff */
[----:B------:R-:W-:Y:S01]  /*3f40*/  LOP3.LUT R73, R74, 0xff00, R73, 0xf8, !PT ;  /* 0x0000ff004a497812 */ /* 0x000fe200078ef849 */
[----:B--2---:R-:W-:Y:S01]  /*3f50*/  IMAD.MOV.U32 R72, RZ, RZ, R48 ;  /* 0x000000ffff487224 */ /* 0x004fe200078e0030 */
[----:B------:R-:W-:Y:S01]  /*3f60*/  SHF.L.U32 R74, R80, 0x10, RZ ;  /* 0x00000010504a7819 */ /* 0x000fe200000006ff */
[----:B------:R-:W-:Y:S01]  /*3f70*/  IMAD.U32 R79, R79, 0x10000, RZ ;  /* 0x000100004f4f7824 */ /* 0x000fe200078e00ff */
[----:B------:R-:W-:-:S02]  /*3f80*/  LOP3.LUT R78, R78, 0xff00, R75, 0xf8, !PT ;  /* 0x0000ff004e4e7812 */ /* 0x000fc400078ef84b */
        /* <DEDUP_REMOVED lines=40> */
[CC--:B------:R-:W-:Y:S01]  /*4210*/  FMUL.FTZ R79, R73.reuse, R138.reuse ;  /* 0x0000008a494f7220 */ /* 0x0c0fe20000410000 */
[----:B------:R-:W-:Y:S01]  /*4220*/  FMUL.FTZ R82, R72, R138 ;  /* 0x0000008a48527220 */ /* 0x000fe20000410000 */
[----:B------:R-:W-:Y:S02]  /*4230*/  F2FP.F16.E4M3.UNPACK_B R78, R80.H1 ;  /* 0x00000050ff4e723e */ /* 0x000fe400030006ff */
[----:B------:R-:W-:Y:S01]  /*4240*/  F2FP.SATFINITE.E4M3.F32.PACK_AB_MERGE_C R141, R132, R81, RZ ;  /* 0x00000051848d723e */ /* 0x000fe200048070ff */
[----:B------:R-:W-:Y:S01]  /*4250*/  FFMA.FTZ R138, R73, R137, -R82 ;  /* 0x00000089498a7223 */ /* 0x000fe20000010852 */
[----:B------:R-:W-:Y:S01]  /*4260*/  F2FP.F16.E4M3.UNPACK_B R73, R51.H1 ;  /* 0x00000033ff49723e */ /* 0x000fe200030006ff */
[----:B------:R-:W-:Y:S01]  /*4270*/  FFMA.FTZ R137, R72, R137, R79 ;  /* 0x0000008948897223 */ /* 0x000fe2000001004f */
[-C--:B------:R-:W-:Y:S01]  /*4280*/  F2FP.F16.E4M3.UNPACK_B R81, R83.reuse.H1 ;  /* 0x00000053ff51723e */ /* 0x080fe200030006ff */
[----:B------:R-:W-:Y:S01]  /*4290*/  HADD2.F32 R79, -RZ, R78.H1_H1 ;  /* 0x3000004eff4f7230 */ /* 0x000fe20000004100 */
        /* <DEDUP_REMOVED lines=16> */
[----:B------:R-:W-:Y:S01]  /*43a0*/  FMUL.FTZ R82, R72, R82 ;  /* 0x0000005248527220 */ /* 0x000fe20000410000 */
[----:B------:R-:W-:-:S02]  /*43b0*/  HADD2.F32 R83, -RZ, R83.H0_H0 ;  /* 0x20000053ff537230 */ /* 0x000fc40000004100 */
[-C--:B------:R-:W-:Y:S01]  /*43c0*/  FFMA.FTZ R139, R72, R74.reuse, -R139 ;  /* 0x0000004a488b7223 */ /* 0x080fe2000001088b */
[--C-:B------:R-:W-:Y:S02]  /*43d0*/  HADD2.F32 R72, -RZ, R51.reuse.H0_H0 ;  /* 0x20000033ff487230 */ /* 0x100fe40000004100 */
[----:B------:R-:W-:Y:S01]  /*43e0*/  FFMA.FTZ R82, R73, R74, R82 ;  /* 0x0000004a49527223 */ /* 0x000fe20000010052 */
[----:B------:R-:W-:Y:S02]  /*43f0*/  HADD2.F32 R73, -RZ, R51.H1_H1 ;  /* 0x30000033ff497230 */ /* 0x000fe40000004100 */
[----:B------:R-:W-:Y:S01]  /*4400*/  FFMA.FTZ R79, R75, R79, R132 ;  /* 0x0000004f4b4f7223 */ /* 0x000fe20000010084 */
[--C-:B------:R-:W-:Y:S01]  /*4410*/  HADD2.F32 R51, -RZ, R50.reuse.H0_H0 ;  /* 0x20000032ff337230 */ /* 0x100fe20000004100 */
[----:B------:R-:W-:Y:S01]  /*4420*/  F2FP.SATFINITE.E4M3.F32.PACK_AB_MERGE_C R48, R137, R138, R141 ;  /* 0x0000008a8930723e */ /* 0x000fe2000480708d */
[----:B------:R-:W-:Y:S01]  /*4430*/  HADD2.F32 R50, -RZ, R50.H1_H1 ;  /* 0x30000032ff327230 */ /* 0x000fe20000004100 */
[----:B------:R-:W-:Y:S01]  /*4440*/  F2FP.SATFINITE.E4M3.F32.PACK_AB_MERGE_C R82, R82, R139, RZ ;  /* 0x0000008b5252723e */ /* 0x000fe200048070ff */
[----:B------:R-:W-:Y:S01]  /*4450*/  HADD2.F32 R81, -RZ, R81.H0_H0 ;  /* 0x20000051ff517230 */ /* 0x000fe20000004100 */
[----:B------:R-:W-:Y:S01]  /*4460*/  F2FP.SATFINITE.E4M3.F32.PACK_AB_MERGE_C R79, R79, R140, RZ ;  /* 0x0000008c4f4f723e */ /* 0x000fe200048070ff */
[----:B------:R-:W-:-:S02]  /*4470*/  HADD2.F32 R78, -RZ, R78.H0_H0 ;  /* 0x2000004eff4e7230 */ /* 0x000fc40000004100 */
        /* <DEDUP_REMOVED lines=11> */
.L_x_379:
[----:B------:R-:W-:Y:S05]  /*4530*/  BSYNC B3 ;  /* 0x0000000000037941 */ /* 0x000fea0003800000 */
.L_x_378:
[----:B------:R-:W-:Y:S02]  /*4540*/  ULDC.64 UR4, c[0x0][0x2e8] ;  /* 0x0000ba0000047ab9 */ /* 0x000fe40000000a00 */
[----:B------:R-:W-:-:S04]  /*4550*/  IADD3 R72, P2, P3, R77, UR4, R102 ;  /* 0x000000044d487c10 */ /* 0x000fc8000fb5e066 */
[----:B------:R-:W-:-:S05]  /*4560*/  IADD3.X R73, R76, UR5, R41, P2, P3 ;  /* 0x000000054c497c10 */ /* 0x000fca00097e6429 */
[----:B--2---:R3:W-:Y:S04]  /*4570*/  STG.E.128 desc[UR42][R72.64], R48 ;  /* 0x0000003048007986 */ /* 0x0047e8000c101d2a */
.L_x_377:
[----:B------:R-:W-:Y:S05]  /*4580*/  BSYNC B2 ;  /* 0x0000000000027941 */ /* 0x000fea0003800000 */
.L_x_376:
[----:B------:R-:W-:Y:S05]  /*4590*/  @P1 BRA `(.L_x_375) ;  /* 0x0000000400c01947 */ /* 0x000fea0003800000 */
[----:B0-23--:R0:W2:Y:S01]  /*45a0*/  LDS.128 R48, [R114+0x2d400] ;  /* 0x02d4000072307984 */ /* 0x00d0a20000000c00 */
        /* <DEDUP_REMOVED lines=9> */
[----:B------:R-:W-:Y:S01]  /*4640*/  LOP3.LUT R70, R69, 0xff0000ff, RZ, 0xc0, !PT ;  /* 0xff0000ff45467812 */ /* 0x000fe200078ec0ff */
[----:B------:R-:W-:Y:S01]  /*4650*/  IMAD.SHL.U32 R69, R74, 0x100, RZ ;  /* 0x000001004a457824 */ /* 0x000fe200078e00ff */
[----:B------:R-:W-:Y:S01]  /*4660*/  LOP3.LUT R74, R72, 0xff00, R71, 0xf8, !PT ;  /* 0x0000ff00484a7812 */ /* 0x000fe200078ef847 */
[----:B------:R-:W-:Y:S01]  /*4670*/  IMAD.U32 R71, R73, 0x10000, RZ ;  /* 0x0001000049477824 */ /* 0x000fe200078e00ff */
[----:B--2---:R-:W-:-:S02]  /*4680*/  MOV R68, R48 ;  /* 0x0000003000447202 */ /* 0x004fc40000000f00 */
[----:B------:R-:W-:Y:S01]  /*4690*/  LOP3.LUT R70, R70, 0xff00, R69, 0xf8, !PT ;  /* 0x0000ff0046467812 */ /* 0x000fe200078ef845 */
[----:B------:R-:W-:Y:S01]  /*46a0*/  IMAD.U32 R69, R75, 0x10000, RZ ;  /* 0x000100004b457824 */ /* 0x000fe200078e00ff */
[-C--:B------:R-:W-:Y:S02]  /*46b0*/  F2FP.F16.E4M3.UNPACK_B R48, R49.reuse ;  /* 0x00000031ff30723e */ /* 0x080fe400020006ff */
[-C--:B------:R-:W-:Y:S02]  /*46c0*/  F2FP.F16.E4M3.UNPACK_B R72, R136.reuse.H1 ;  /* 0x00000088ff48723e */ /* 0x080fe400030006ff */
[----:B------:R-:W-:Y:S02]  /*46d0*/  F2FP.F16.E4M3.UNPACK_B R49, R49.H1 ;  /* 0x00000031ff31723e */ /* 0x000fe400030006ff */
[----:B------:R-:W-:Y:S01]  /*46e0*/  LOP3.LUT R78, R74, 0xff0000, R71, 0xf8, !PT ;  /* 0x00ff00004a4e7812 */ /* 0x000fe200078ef847 */
[--C-:B------:R-:W-:Y:S01]  /*46f0*/  HADD2.F32 R75, -RZ, R72.reuse.H1_H1 ;  /* 0x30000048ff4b7230 */ /* 0x100fe20000004100 */
[-C--:B------:R-:W-:Y:S01]  /*4700*/  F2FP.F16.E4M3.UNPACK_B R71, R135.reuse.H1 ;  /* 0x00000087ff47723e */ /* 0x080fe200030006ff */
[----:B------:R-:W-:Y:S01]  /*4710*/  HADD2.F32 R74, -RZ, R72.H0_H0 ;  /* 0x20000048ff4a7230 */ /* 0x000fe20000004100 */
[----:B------:R-:W-:Y:S01]  /*4720*/  LOP3.LUT R73, R70, 0xff0000, R69, 0xf8, !PT ;  /* 0x00ff000046497812 */ /* 0x000fe200078ef845 */
[----:B------:R-:W-:Y:S01]  /*4730*/  HADD2.F32 R70, -RZ, R49.H1_H1 ;  /* 0x30000031ff467230 */ /* 0x000fe20000004100 */
[----:B------:R-:W-:Y:S01]  /*4740*/  F2FP.F16.E4M3.UNPACK_B R136, R136 ;  /* 0x00000088ff88723e */ /* 0x000fe200020006ff */
[----:B------:R-:W-:Y:S01]  /*4750*/  HADD2.F32 R72, -RZ, R71.H0_H0 ;  /* 0x20000047ff487230 */ /* 0x000fe20000004100 */
[----:B------:R-:W-:Y:S01]  /*4760*/  F2FP.F16.E4M3.UNPACK_B R135, R135 ;  /* 0x00000087ff87723e */ /* 0x000fe200020006ff */
[----:B------:R-:W-:-:S02]  /*4770*/  HADD2.F32 R69, -RZ, R48.H1_H1 ;  /* 0x30000030ff457230 */ /* 0x000fc40000004100 */
[-C--:B------:R-:W-:Y:S01]  /*4780*/  FMUL.FTZ R80, R70, R75.reuse ;  /* 0x0000004b46507220 */ /* 0x080fe20000410000 */
[----:B------:R-:W-:Y:S02]  /*4790*/  HADD2.F32 R49, -RZ, R49.H0_H0 ;  /* 0x20000031ff317230 */ /* 0x000fe40000004100 */
[----:B------:R-:W-:Y:S02]  /*47a0*/  HADD2.F32 R71, -RZ, R71.H1_H1 ;  /* 0x30000047ff477230 */ /* 0x000fe40000004100 */
[----:B------:R-:W-:Y:S01]  /*47b0*/  FMUL.FTZ R79, R69, R74 ;  /* 0x0000004a454f7220 */ /* 0x000fe20000410000 */
[----:B------:R-:W-:Y:S02]  /*47c0*/  HADD2.F32 R48, -RZ, R48.H0_H0 ;  /* 0x20000030ff307230 */ /* 0x000fe40000004100 */
[C---:B------:R-:W-:Y:S01]  /*47d0*/  FMUL.FTZ R75, R49.reuse, R75 ;  /* 0x0000004b314b7220 */ /* 0x040fe20000410000 */
[-C--:B------:R-:W-:Y:S01]  /*47e0*/  FFMA.FTZ R82, R49, R71.reuse, -R80 ;  /* 0x0000004731527223 */ /* 0x080fe20000010850 */
[----:B------:R-:W-:Y:S01]  /*47f0*/  F2FP.F16.E4M3.UNPACK_B R49, R68.H1 ;  /* 0x00000044ff31723e */ /* 0x000fe200030006ff */
[C---:B------:R-:W-:Y:S01]  /*4800*/  FMUL.FTZ R74, R48.reuse, R74 ;  /* 0x0000004a304a7220 */ /* 0x040fe20000410000 */
[----:B------:R-:W-:Y:S01]  /*4810*/  F2FP.F16.E4M3.UNPACK_B R68, R68 ;  /* 0x00000044ff44723e */ /* 0x000fe200020006ff */
[-C--:B------:R-:W-:Y:S01]  /*4820*/  FFMA.FTZ R48, R48, R72.reuse, -R79 ;  /* 0x0000004830307223 */ /* 0x080fe2000001084f */
[----:B------:R-:W-:Y:S01]  /*4830*/  FFMA.FTZ R83, R70, R71, R75 ;  /* 0x0000004746537223 */ /* 0x000fe2000001004b */
[----:B------:R-:W-:Y:S01]  /*4840*/  FFMA.FTZ R81, R69, R72, R74 ;  /* 0x0000004845517223 */ /* 0x000fe2000001004a */
[----:B------:R-:W-:-:S02]  /*4850*/  HADD2.F32 R72, -RZ, R136.H1_H1 ;  /* 0x30000088ff487230 */ /* 0x000fc40000004100 */
[--C-:B------:R-:W-:Y:S02]  /*4860*/  HADD2.F32 R69, -RZ, R49.reuse.H0_H0 ;  /* 0x20000031ff457230 */ /* 0x100fe40000004100 */
[----:B------:R-:W-:Y:S02]  /*4870*/  HADD2.F32 R70, -RZ, R49.H1_H1 ;  /* 0x30000031ff467230 */ /* 0x000fe40000004100 */
[----:B------:R-:W-:Y:S02]  /*4880*/  HADD2.F32 R49, -RZ, R68.H0_H0 ;  /* 0x20000044ff317230 */ /* 0x000fe40000004100 */
[-C--:B------:R-:W-:Y:S01]  /*4890*/  FMUL.FTZ R79, R69, R72.reuse ;  /* 0x00000048454f7220 */ /* 0x080fe20000410000 */
[----:B------:R-:W-:Y:S02]  /*48a0*/  HADD2.F32 R136, -RZ, R136.H0_H0 ;  /* 0x20000088ff887230 */ /* 0x000fe40000004100 */
[----:B------:R-:W-:Y:S01]  /*48b0*/  FMUL.FTZ R74, R70, R72 ;  /* 0x00000048464a7220 */ /* 0x000fe20000410000 */
[----:B------:R-:W-:-:S02]  /*48c0*/  HADD2.F32 R68, -RZ, R68.H1_H1 ;  /* 0x30000044ff447230 */ /* 0x000fc40000004100 */
[--C-:B------:R-:W-:Y:S02]  /*48d0*/  HADD2.F32 R71, -RZ, R135.reuse.H1_H1 ;  /* 0x30000087ff477230 */ /* 0x100fe40000004100 */
[-C--:B------:R-:W-:Y:S01]  /*48e0*/  FMUL.FTZ R75, R49, R136.reuse ;  /* 0x00000088314b7220 */ /* 0x080fe20000410000 */
[----:B------:R-:W-:Y:S02]  /*48f0*/  HADD2.F32 R135, -RZ, R135.H0_H0 ;  /* 0x20000087ff877230 */ /* 0x000fe40000004100 */
[----:B------:R-:W-:Y:S01]  /*4900*/  FMUL.FTZ R72, R68, R136 ;  /* 0x0000008844487220 */ /* 0x000fe20000410000 */
[----:B------:R-:W-:Y:S01]  /*4910*/  F2FP.SATFINITE.E4M3.F32.PACK_AB_MERGE_C R136, R83, R82, RZ ;  /* 0x000000525388723e */ /* 0x000fe200048070ff */
[-C--:B------:R-:W-:Y:S01]  /*4920*/  FFMA.FTZ R74, R69, R71.reuse, -R74 ;  /* 0x00000047454a7223 */ /* 0x080fe2000001084a */
[----:B------:R-:W-:Y:S01]  /*4930*/  FFMA.FTZ R79, R70, R71, R79 ;  /* 0x00000047464f7223 */ /* 0x000fe2000001004f */
[-C--:B------:R-:W-:Y:S01]  /*4940*/  FFMA.FTZ R80, R49, R135.reuse, -R72 ;  /* 0x0000008731507223 */ /* 0x080fe20000010848 */
[----:B------:R-:W-:Y:S01]  /*4950*/  FFMA.FTZ R135, R68, R135, R75 ;  /* 0x0000008744877223 */ /* 0x000fe2000001004b */
[----:B------:R-:W-:-:S02]  /*4960*/  F2FP.F16.E4M3.UNPACK_B R68, R51.H1 ;  /* 0x00000033ff44723e */ /* 0x000fc400030006ff */
[----:B------:R-:W-:Y:S02]  /*4970*/  F2FP.SATFINITE.E4M3.F32.PACK_AB_MERGE_C R132, R79, R74, RZ ;  /* 0x0000004a4f84723e */ /* 0x000fe400048070ff */
[----:B------:R-:W-:Y:S01]  /*4980*/  F2FP.F16.E4M3.UNPACK_B R74, R78.H1 ;  /* 0x0000004eff4a723e */ /* 0x000fe200030006ff */
[--C-:B------:R-:W-:Y:S01]  /*4990*/  HADD2.F32 R70, -RZ, R68.reuse.H1_H1 ;  /* 0x30000044ff467230 */ /* 0x100fe20000004100 */
[-C--:B------:R-:W-:Y:S01]  /*49a0*/  F2FP.F16.E4M3.UNPACK_B R71, R73.reuse.H1 ;  /* 0x00000049ff47723e */ /* 0x080fe200030006ff */
[----:B------:R-:W-:Y:S01]  /*49b0*/  HADD2.F32 R69, -RZ, R68.H0_H0 ;  /* 0x20000044ff457230 */ /* 0x000fe20000004100 */
[----:B------:R-:W-:Y:S01]  /*49c0*/  F2FP.F16.E4M3.UNPACK_B R49, R50.H1 ;  /* 0x00000032ff31723e */ /* 0x000fe200030006ff */
[----:B------:R-:W-:Y:S01]  /*49d0*/  HADD2.F32 R79, -RZ, R74.H1_H1 ;  /* 0x3000004aff4f7230 */ /* 0x000fe20000004100 */
[----:B------:R-:W-:Y:S01]  /*49e0*/  F2FP.F16.E4M3.UNPACK_B R78, R78 ;  /* 0x0000004eff4e723e */ /* 0x000fe200020006ff */
[----:B------:R-:W-:Y:S01]  /*49f0*/  HADD2.F32 R72, -RZ, R71.H1_H1 ;  /* 0x30000047ff487230 */ /* 0x000fe20000004100 */
        /* <DEDUP_REMOVED lines=17> */
[----:B------:R-:W-:Y:S02]  /*4b10*/  HADD2.F32 R51, -RZ, R51.H1_H1 ;  /* 0x30000033ff337230 */ /* 0x000fe40000004100 */
[--C-:B------:R-:W-:Y:S01]  /*4b20*/  HADD2.F32 R49, -RZ, R50.reuse.H0_H0 ;  /* 0x20000032ff317230 */ /* 0x100fe20000004100 */
[----:B------:R-:W-:Y:S01]  /*4b30*/  F2FP.SATFINITE.E4M3.F32.PACK_AB_MERGE_C R75, R75, R82, RZ ;  /* 0x000000524b4b723e */ /* 0x000fe200048070ff */
[----:B------:R-:W-:Y:S02]  /*4b40*/  HADD2.F32 R50, -RZ, R50.H1_H1 ;  /* 0x30000032ff327230 */ /* 0x000fe40000004100 */
[----:B------:R-:W-:Y:S01]  /*4b50*/  FMUL.FTZ R79, R51, R74 ;  /* 0x0000004a334f7220 */ /* 0x000fe20000410000 */
[----:B------:R-:W-:-:S02]  /*4b60*/  HADD2.F32 R78, -RZ, R78.H0_H0 ;  /* 0x2000004eff4e7230 */ /* 0x000fc40000004100 */
[----:B------:R-:W-:Y:S01]  /*4b70*/  FMUL.FTZ R74, R68, R74 ;  /* 0x0000004a444a7220 */ /* 0x000fe20000410000 */
[----:B------:R-:W-:Y:S01]  /*4b80*/  HADD2.F32 R71, -RZ, R71.H0_H0 ;  /* 0x20000047ff477230 */ /* 0x000fe20000004100 */
[----:B------:R-:W-:Y:S01]  /*4b90*/  F2FP.SATFINITE.E4M3.F32.PACK_AB_MERGE_C R72, R72, R83, RZ ;  /* 0x000000534848723e */ /* 0x000fe200048070ff */
[----:B------:R-:W-:Y:S02]  /*4ba0*/  HADD2.F32 R73, -RZ, R73.H0_H0 ;  /* 0x20000049ff497230 */ /* 0x000fe40000004100 */
[-C--:B------:R-:W-:Y:S01]  /*4bb0*/  FMUL.FTZ R70, R50, R78.reuse ;  /* 0x0000004e32467220 */ /* 0x080fe20000410000 */
[----:B------:R-:W-:Y:S01]  /*4bc0*/  FMUL.FTZ R69, R49, R78 ;  /* 0x0000004e31457220 */ /* 0x000fe20000410000 */
[-C--:B------:R-:W-:Y:S01]  /*4bd0*/  FFMA.FTZ R79, R68, R71.reuse, -R79 ;  /* 0x00000047444f7223 */ /* 0x080fe2000001084f */
[----:B------:R-:W-:Y:S01]  /*4be0*/  FFMA.FTZ R74, R51, R71, R74 ;  /* 0x00000047334a7223 */ /* 0x000fe2000001004a */
[-C--:B------:R-:W-:Y:S01]  /*4bf0*/  FFMA.FTZ R70, R49, R73.reuse, -R70 ;  /* 0x0000004931467223 */ /* 0x080fe20000010846 */
[----:B------:R-:W-:Y:S01]  /*4c00*/  FFMA.FTZ R69, R50, R73, R69 ;  /* 0x0000004932457223 */ /* 0x000fe20000010045 */
[----:B------:R-:W-:-:S02]  /*4c10*/  F2FP.SATFINITE.E4M3.F32.PACK_AB_MERGE_C R49, R81, R48, R136 ;  /* 0x000000305131723e */ /* 0x000fc40004807088 */
[----:B------:R-:W-:Y:S02]  /*4c20*/  F2FP.SATFINITE.E4M3.F32.PACK_AB_MERGE_C R48, R135, R80, R132 ;  /* 0x000000508730723e */ /* 0x000fe40004807084 */
[----:B------:R-:W-:Y:S02]  /*4c30*/  F2FP.SATFINITE.E4M3.F32.PACK_AB_MERGE_C R50, R69, R70, R75 ;  /* 0x000000464532723e */ /* 0x000fe4000480704b */
[----:B------:R-:W-:-:S07]  /*4c40*/  F2FP.SATFINITE.E4M3.F32.PACK_AB_MERGE_C R51, R74, R79, R72 ;  /* 0x0000004f4a33723e */ /* 0x000fce0004807048 */
.L_x_381:
[----:B------:R-:W-:Y:S05]  /*4c50*/  BSYNC B2 ;  /* 0x0000000000027941 */ /* 0x000fea0003800000 */
.L_x_380:
[----:B------:R-:W-:Y:S02]  /*4c60*/  ULDC.64 UR4, c[0x0][0x2e8] ;  /* 0x0000ba0000047ab9 */ /* 0x000fe40000000a00 */
[----:B------:R-:W-:-:S04]  /*4c70*/  IADD3 R68, P2, P3, R42, UR4, R77 ;  /* 0x000000042a447c10 */ /* 0x000fc8000fb5e04d */
[----:B------:R-:W-:-:S05]  /*4c80*/  IADD3.X R69, R107, UR5, R76, P2, P3 ;  /* 0x000000056b457c10 */ /* 0x000fca00097e644c */
[----:B--2---:R4:W-:Y:S04]  /*4c90*/  STG.E.128 desc[UR42][R68.64], R48 ;  /* 0x0000003044007986 */ /* 0x0049e8000c101d2a */
.L_x_375:
[----:B------:R-:W-:Y:S05]  /*4ca0*/  BSYNC B1 ;  /* 0x0000000000017941 */ /* 0x000fea0003800000 */
.L_x_374:
[----:B------:R-:W-:Y:S01]  /*4cb0*/  ISETP.NE.AND P2, PT, R143, RZ, PT ;  /* 0x000000ff8f00720c */ /* 0x000fe20003f45270 */
[----:B------:R-:W-:-:S12]  /*4cc0*/  BSSY B1, `(.L_x_382) ;  /* 0x00000ec000017945 */ /* 0x000fd80003800000 */
[----:B------:R-:W-:Y:S05]  /*4cd0*/  @P2 BRA `(.L_x_383) ;  /* 0x0000000c00a82947 */ /* 0x000fea0003800000 */
[----:B----4-:R-:W-:Y:S01]  /*4ce0*/  IADD3 R69, P2, P3, R4, R120, R16 ;  /* 0x0000007804457210 */ /* 0x010fe20007b5e010 */
[----:B------:R-:W-:Y:S03]  /*4cf0*/  BSSY B2, `(.L_x_384) ;  /* 0x0000075000027945 */ /* 0x000fe60003800000 */
[----:B------:R-:W-:Y:S01]  /*4d00*/  IADD3.X R68, R32, R123, R17, P2, P3 ;  /* 0x0000007b20447210 */ /* 0x000fe200017e6411 */
[----:B------:R-:W-:Y:S08]  /*4d10*/  @P0 BRA `(.L_x_385) ;  /* 0x0000000400c80947 */ /* 0x000ff00003800000 */
[----:B0-23--:R0:W2:Y:S01]  /*4d20*/  LDS.128 R48, [R114+0x2a400] ;  /* 0x02a4000072307984 */ /* 0x00d0a20000000c00 */
[----:B------:R-:W-:Y:S01]  /*4d30*/  ISETP.GE.AND P2, PT, R18, R122, PT ;  /* 0x0000007a1200720c */ /* 0x000fe20003f46270 */
[----:B------:R-:W-:-:S12]  /*4d40*/  BSSY B3, `(.L_x_386) ;  /* 0x000006b000037945 */ /* 0x000fd80003800000 */
[----:B0-----:R-:W-:Y:S05]  /*4d50*/  @P2 BRA `(.L_x_387) ;  /* 0x0000000400a42947 */ /* 0x001fea0003800000 */
[----:B------:R-:W-:Y:S01]  /*4d60*/  SHF.R.U32.HI R64, RZ, 0x8, R67 ;  /* 0x00000008ff407819 */ /* 0x000fe20000011643 */
[----:B--2---:R-:W-:Y:S01]  /*4d70*/  IMAD.MOV.U32 R66, RZ, RZ, R51 ;  /* 0x000000ffff427224 */ /* 0x004fe200078e0033 */
[--C-:B------:R-:W-:Y:S02]  /*4d80*/  SHF.R.U32.HI R72, RZ, 0x8, R65.reuse ;  /* 0x00000008ff487819 */ /* 0x100fe40000011641 */
[----:B------:R-:W-:Y:S01]  /*4d90*/  SHF.R.U32.HI R74, RZ, 0x10, R65 ;  /* 0x00000010ff4a7819 */ /* 0x000fe20000011641 */
[----:B------:R-:W-:Y:S01]  /*4da0*/  IMAD.SHL.U32 R51, R64, 0x100, RZ ;  /* 0x0000010040337824 */ /* 0x000fe200078e00ff */
[----:B------:R-:W-:Y:S02]  /*4db0*/  LOP3.LUT R71, R65, 0xff0000ff, RZ, 0xc0, !PT ;  /* 0xff0000ff41477812 */ /* 0x000fe400078ec0ff */
[----:B------:R-:W-:Y:S01]  /*4dc0*/  MOV R65, R50 ;  /* 0x0000003200417202 */ /* 0x000fe20000000f00 */
[----:B------:R-:W-:Y:S01]  /*4dd0*/  IMAD.SHL.U32 R50, R72, 0x100, RZ ;  /* 0x0000010048327824 */ /* 0x000fe200078e00ff */
[----:B------:R-:W-:-:S02]  /*4de0*/  LOP3.LUT R70, R67, 0xff0000ff, RZ, 0xc0, !PT ;  /* 0xff0000ff43467812 */ /* 0x000fc400078ec0ff */
[----:B------:R-:W-:Y:S02]  /*4df0*/  SHF.R.U32.HI R73, RZ, 0x10, R67 ;  /* 0x00000010ff497819 */ /* 0x000fe40000011643 */
[----:B------:R-:W-:Y:S01]  /*4e00*/  LOP3.LUT R72, R70, 0xff00, R51, 0xf8, !PT ;  /* 0x0000ff0046487812 */ /* 0x000fe200078ef833 */
[----:B------:R-:W-:Y:S01]  /*4e10*/  IMAD.U32 R51, R74, 0x10000, RZ ;  /* 0x000100004a337824 */ /* 0x000fe200078e00ff */
[----:B------:R-:W-:Y:S02]  /*4e20*/  LOP3.LUT R64, R71, 0xff00, R50, 0xf8, !PT ;  /* 0x0000ff0047407812 */ /* 0x000fe400078ef832 */
[----:B------:R-:W-:Y:S02]  /*4e30*/  SHF.L.U32 R67, R73, 0x10, RZ ;  /* 0x0000001049437819 */ /* 0x000fe400000006ff */
[----:B------:R-:W-:Y:S02]  /*4e40*/  F2FP.F16.E4M3.UNPACK_B R70, R134.H1 ;  /* 0x00000086ff46723e */ /* 0x000fe400030006ff */
[----:B------:R-:W-:-:S02]  /*4e50*/  F2FP.F16.E4M3.UNPACK_B R50, R49 ;  /* 0x00000031ff32723e */ /* 0x000fc400020006ff */
[----:B------:R-:W-:Y:S01]  /*4e60*/  LOP3.LUT R74, R72, 0xff0000, R67, 0xf8, !PT ;  /* 0x00ff0000484a7812 */ /* 0x000fe200078ef843 */
[----:B------:R-:W-:Y:S01]  /*4e70*/  HADD2.F32 R72, -RZ, R70.H0_H0 ;  /* 0x20000046ff487230 */ /* 0x000fe20000004100 */
[----:B------:R-:W-:Y:S01]  /*4e80*/  LOP3.LUT R71, R64, 0xff0000, R51, 0xf8, !PT ;  /* 0x00ff000040477812 */ /* 0x000fe200078ef833 */
[----:B------:R-:W-:Y:S01]  /*4e90*/  HADD2.F32 R51, -RZ, R50.H1_H1 ;  /* 0x30000032ff337230 */ /* 0x000fe20000004100 */
[----:B------:R-:W-:Y:S01]  /*4ea0*/  F2FP.F16.E4M3.UNPACK_B R67, R133.H1 ;  /* 0x00000085ff43723e */ /* 0x000fe200030006ff */
[----:B------:R-:W-:Y:S01]  /*4eb0*/  HADD2.F32 R73, -RZ, R70.H1_H1 ;  /* 0x30000046ff497230 */ /* 0x000fe20000004100 */
[----:B------:R-:W-:Y:S01]  /*4ec0*/  F2FP.F16.E4M3.UNPACK_B R49, R49.H1 ;  /* 0x00000031ff31723e */ /* 0x000fe200030006ff */
[----:B------:R-:W-:Y:S02]  /*4ed0*/  HADD2.F32 R50, -RZ, R50.H0_H0 ;  /* 0x20000032ff327230 */ /* 0x000fe40000004100 */
[----:B------:R-:W-:Y:S01]  /*4ee0*/  FMUL.FTZ R75, R51, R72 ;  /* 0x00000048334b7220 */ /* 0x000fe20000410000 */
[----:B------:R-:W-:Y:S01]  /*4ef0*/  HADD2.F32 R70, -RZ, R67.H0_H0 ;  /* 0x20000043ff467230 */ /* 0x000fe20000004100 */
[----:B------:R-:W-:Y:S01]  /*4f00*/  F2FP.F16.E4M3.UNPACK_B R134, R134 ;  /* 0x00000086ff86723e */ /* 0x000fe200020006ff */
[----:B------:R-:W-:-:S02]  /*4f10*/  HADD2.F32 R64, -RZ, R49.H1_H1 ;  /* 0x30000031ff407230 */ /* 0x000fc40000004100 */
[C---:B------:R-:W-:Y:S01]  /*4f20*/  FMUL.FTZ R72, R50.reuse, R72 ;  /* 0x0000004832487220 */ /* 0x040fe20000410000 */
[----:B------:R-:W-:Y:S02]  /*4f30*/  HADD2.F32 R49, -RZ, R49.H0_H0 ;  /* 0x20000031ff317230 */ /* 0x000fe40000004100 */
[-C--:B------:R-:W-:Y:S01]  /*4f40*/  FFMA.FTZ R77, R50, R70.reuse, -R75 ;  /* 0x00000046324d7223 */ /* 0x080fe2000001084b */
[----:B------:R-:W-:Y:S02]  /*4f50*/  HADD2.F32 R67, -RZ, R67.H1_H1 ;  /* 0x30000043ff437230 */ /* 0x000fe40000004100 */
[CC--:B------:R-:W-:Y:S01]  /*4f60*/  FMUL.FTZ R50, R64.reuse, R73.reuse ;  /* 0x0000004940327220 */ /* 0x0c0fe20000410000 */
[----:B------:R-:W-:Y:S01]  /*4f70*/  FFMA.FTZ R78, R51, R70, R72 ;  /* 0x00000046334e7223 */ /* 0x000fe20000010048 */
[C---:B------:R-:W-:Y:S01]  /*4f80*/  FMUL.FTZ R73, R49.reuse, R73 ;  /* 0x0000004931497220 */ /* 0x040fe20000410000 */
[----:B------:R-:W-:Y:S01]  /*4f90*/  F2FP.F16.E4M3.UNPACK_B R133, R133 ;  /* 0x00000085ff85723e */ /* 0x000fe200020006ff */
[-C--:B------:R-:W-:Y:S01]  /*4fa0*/  FFMA.FTZ R79, R49, R67.reuse, -R50 ;  /* 0x00000043314f7223 */ /* 0x080fe20000010832 */
[-C--:B------:R-:W-:Y:S01]  /*4fb0*/  F2FP.F16.E4M3.UNPACK_B R49, R48.reuse.H1 ;  /* 0x00000030ff31723e */ /* 0x080fe200030006ff */
        /* <DEDUP_REMOVED lines=15> */
[-C--:B------:R-:W-:Y:S01]  /*50b0*/  FFMA.FTZ R73, R50, R64.reuse, -R73 ;  /* 0x0000004032497223 */ /* 0x080fe20000010849 */
[----:B------:R-:W-:Y:S02]  /*50c0*/  FFMA.FTZ R72, R51, R64, R72 ;  /* 0x0000004033487223 */ /* 0x000fe40000010048 */
[-C--:B------:R-:W-:Y:S01]  /*50d0*/  FFMA.FTZ R75, R49, R133.reuse, -R70 ;  /* 0x00000085314b7223 */ /* 0x080fe20000010846 */
[----:B------:R-:W-:Y:S01]  /*50e0*/  F2FP.F16.E4M3.UNPACK_B R49, R66.H1 ;  /* 0x00000042ff31723e */ /* 0x000fe200030006ff */
[----:B------:R-:W-:Y:S01]  /*50f0*/  FFMA.FTZ R76, R48, R133, R67 ;  /* 0x00000085304c7223 */ /* 0x000fe20000010043 */
[----:B------:R-:W-:-:S02]  /*5100*/  F2FP.F16.E4M3.UNPACK_B R70, R74.H1 ;  /* 0x0000004aff46723e */ /* 0x000fc400030006ff */
[----:B------:R-:W-:Y:S01]  /*5110*/  F2FP.SATFINITE.E4M3.F32.PACK_AB_MERGE_C R81, R72, R73, RZ ;  /* 0x000000494851723e */ /* 0x000fe200048070ff */
[--C-:B------:R-:W-:Y:S01]  /*5120*/  HADD2.F32 R51, -RZ, R49.reuse.H1_H1 ;  /* 0x30000031ff337230 */ /* 0x100fe20000004100 */
[----:B------:R-:W-:Y:S01]  /*5130*/  F2FP.F16.E4M3.UNPACK_B R64, R71.H1 ;  /* 0x00000047ff40723e */ /* 0x000fe200030006ff */
[----:B------:R-:W-:Y:S01]  /*5140*/  HADD2.F32 R73, -RZ, R70.H1_H1 ;  /* 0x30000046ff497230 */ /* 0x000fe20000004100 */
[----:B------:R-:W-:Y:S01]  /*5150*/  F2FP.F16.E4M3.UNPACK_B R48, R65.H1 ;  /* 0x00000041ff30723e */ /* 0x000fe200030006ff */
[----:B------:R-:W-:Y:S01]  /*5160*/  HADD2.F32 R50, -RZ, R49.H0_H0 ;  /* 0x20000031ff327230 */ /* 0x000fe20000004100 */
[----:B------:R-:W-:Y:S01]  /*5170*/  F2FP.F16.E4M3.UNPACK_B R74, R74 ;  /* 0x0000004aff4a723e */ /* 0x000fe200020006ff */
[----:B------:R-:W-:Y:S01]  /*5180*/  HADD2.F32 R67, -RZ, R64.H1_H1 ;  /* 0x30000040ff437230 */ /* 0x000fe20000004100 */
[----:B------:R-:W-:Y:S01]  /*5190*/  F2FP.F16.E4M3.UNPACK_B R71, R71 ;  /* 0x00000047ff47723e */ /* 0x000fe200020006ff */
[----:B------:R-:W-:Y:S01]  /*51a0*/  FMUL.FTZ R79, R51, R73 ;  /* 0x00000049334f7220 */ /* 0x000fe20000410000 */
[----:B------:R-:W-:-:S02]  /*51b0*/  HADD2.F32 R49, -RZ, R48.H1_H1 ;  /* 0x30000030ff317230 */ /* 0x000fc40000004100 */
[C---:B------:R-:W-:Y:S01]  /*51c0*/  FMUL.FTZ R80, R50.reuse, R73 ;  /* 0x0000004932507220 */ /* 0x040fe20000410000 */
[----:B------:R-:W-:Y:S02]  /*51d0*/  HADD2.F32 R72, -RZ, R74.H1_H1 ;  /* 0x3000004aff487230 */ /* 0x000fe40000004100 */
[----:B------:R-:W-:Y:S01]  /*51e0*/  FFMA.FTZ R79, R50, R67, -R79 ;  /* 0x00000043324f7223 */ /* 0x000fe2000001084f */
[----:B------:R-:W-:Y:S01]  /*51f0*/  HADD2.F32 R48, -RZ, R48.H0_H0 ;  /* 0x20000030ff307230 */ /* 0x000fe20000004100 */
[----:B------:R-:W-:Y:S01]  /*5200*/  F2FP.F16.E4M3.UNPACK_B R65, R65 ;  /* 0x00000041ff41723e */ /* 0x000fe200020006ff */
        /* <DEDUP_REMOVED lines=10> */
[--C-:B------:R-:W-:Y:S02]  /*52b0*/  HADD2.F32 R49, -RZ, R66.reuse.H0_H0 ;  /* 0x20000042ff317230 */ /* 0x100fe40000004100 */
        /* <DEDUP_REMOVED lines=13> */
[----:B------:R-:W-:-:S02]  /*5390*/  F2FP.SATFINITE.E4M3.F32.PACK_AB_MERGE_C R79, R80, R79, RZ ;  /* 0x0000004f504f723e */ /* 0x000fc400048070ff */
[----:B------:R-:W-:Y:S02]  /*53a0*/  F2FP.SATFINITE.E4M3.F32.PACK_AB_MERGE_C R72, R74, R51, R72 ;  /* 0x000000334a48723e */ /* 0x000fe40004807048 */
[----:B------:R-:W-:Y:S02]  /*53b0*/  F2FP.SATFINITE.E4M3.F32.PACK_AB_MERGE_C R51, R67, R50, R79 ;  /* 0x000000324333723e */ /* 0x000fe4000480704f */
[----:B------:R-:W-:Y:S01]  /*53c0*/  F2FP.SATFINITE.E4M3.F32.PACK_AB_MERGE_C R49, R78, R77, R82 ;  /* 0x0000004d4e31723e */ /* 0x000fe20004807052 */
[----:B------:R-:W-:Y:S01]  /*53d0*/  IMAD.MOV.U32 R50, RZ, RZ, R72 ;  /* 0x000000ffff327224 */ /* 0x000fe200078e0048 */
[----:B------:R-:W-:-:S07]  /*53e0*/  F2FP.SATFINITE.E4M3.F32.PACK_AB_MERGE_C R48, R76, R75, R81 ;  /* 0x0000004b4c30723e */ /* 0x000fce0004807051 */
.L_x_387:
[----:B------:R-:W-:Y:S05]  /*53f0*/  BSYNC B3 ;  /* 0x0000000000037941 */ /* 0x000fea0003800000 */
.L_x_386:
[----:B------:R-:W-:Y:S02]  /*5400*/  ULDC.64 UR4, c[0x0][0x2e8] ;  /* 0x0000ba0000047ab9 */ /* 0x000fe40000000a00 */
[----:B------:R-:W-:-:S04]  /*5410*/  IADD3 R64, P2, P3, R69, UR4, R102 ;  /* 0x0000000445407c10 */ /* 0x000fc8000fb5e066 */
[----:B------:R-:W-:-:S05]  /*5420*/  IADD3.X R65, R68, UR5, R41, P2, P3 ;  /* 0x0000000544417c10 */ /* 0x000fca00097e6429 */
[----:B--2---:R4:W-:Y:S04]  /*5430*/  STG.E.128 desc[UR42][R64.64], R48 ;  /* 0x0000003040007986 */ /* 0x0049e8000c101d2a */
.L_x_385:
[----:B------:R-:W-:Y:S05]  /*5440*/  BSYNC B2 ;  /* 0x0000000000027941 */ /* 0x000fea0003800000 */
.L_x_384:
[----:B------:R-:W-:Y:S05]  /*5450*/  @P1 BRA `(.L_x_383) ;  /* 0x0000000400c81947 */ /* 0x000fea0003800000 */
[----:B0-234-:R0:W2:Y:S01]  /*5460*/  LDS.128 R48, [R114+0x2e400] ;  /* 0x02e4000072307984 */ /* 0x01d0a20000000c00 */
[----:B------:R-:W-:Y:S01]  /*5470*/  ISETP.GE.AND P2, PT, R233, R122, PT ;  /* 0x0000007ae900720c */ /* 0x000fe20003f46270 */
[----:B------:R-:W-:-:S12]  /*5480*/  BSSY B2, `(.L_x_388) ;  /* 0x000006b000027945 */ /* 0x000fd80003800000 */
[----:B0-----:R-:W-:Y:S05]  /*5490*/  @P2 BRA `(.L_x_389) ;  /* 0x0000000400a42947 */ /* 0x001fea0003800000 */
[----:B------:R-:W-:Y:S01]  /*54a0*/  SHF.R.U32.HI R65, RZ, 0x8, R63 ;  /* 0x00000008ff417819 */ /* 0x000fe2000001163f */
[----:B--2---:R-:W-:Y:S01]  /*54b0*/  IMAD.MOV.U32 R62, RZ, RZ, R51 ;  /* 0x000000ffff3e7224 */ /* 0x004fe200078e0033 */
[----:B------:R-:W-:Y:S02]  /*54c0*/  SHF.R.U32.HI R70, RZ, 0x8, R61 ;  /* 0x00000008ff467819 */ /* 0x000fe4000001163d */
[----:B------:R-:W-:Y:S02]  /*54d0*/  LOP3.LUT R64, R63, 0xff0000ff, RZ, 0xc0, !PT ;  /* 0xff0000ff3f407812 */ /* 0x000fe400078ec0ff */
[----:B------:R-:W-:Y:S01]  /*54e0*/  SHF.R.U32.HI R66, RZ, 0x10, R63 ;  /* 0x00000010ff427819 */ /* 0x000fe2000001163f */
[----:B------:R-:W-:Y:S01]  /*54f0*/  IMAD.SHL.U32 R63, R65, 0x100, RZ ;  /* 0x00000100413f7824 */ /* 0x000fe200078e00ff */
[----:B------:R-:W-:Y:S02]  /*5500*/  LOP3.LUT R60, R61, 0xff0000ff, RZ, 0xc0, !PT ;  /* 0xff0000ff3d3c7812 */ /* 0x000fe400078ec0ff */
[----:B------:R-:W-:Y:S01]  /*5510*/  SHF.R.U32.HI R67, RZ, 0x10, R61 ;  /* 0x00000010ff437819 */ /* 0x000fe2000001163d */
[----:B------:R-:W-:Y:S01]  /*5520*/  IMAD.U32 R66, R66, 0x10000, RZ ;  /* 0x0001000042427824 */ /* 0x000fe200078e00ff */
[----:B------:R-:W-:Y:S01]  /*5530*/  SHF.L.U32 R51, R70, 0x8, RZ ;  /* 0x0000000846337819 */ /* 0x000fe200000006ff */
[----:B------:R-:W-:Y:S01]  /*5540*/  IMAD.MOV.U32 R61, RZ, RZ, R50 ;  /* 0x000000ffff3d7224 */ /* 0x000fe200078e0032 */
[----:B------:R-:W-:-:S02]  /*5550*/  LOP3.LUT R63, R64, 0xff00, R63, 0xf8, !PT ;  /* 0x0000ff00403f7812 */ /* 0x000fc400078ef83f */
[----:B------:R-:W-:Y:S01]  /*5560*/  LOP3.LUT R51, R60, 0xff00, R51, 0xf8, !PT ;  /* 0x0000ff003c337812 */ /* 0x000fe200078ef833 */
[----:B------:R-:W-:Y:S01]  /*5570*/  IMAD.U32 R60, R67, 0x10000, RZ ;  /* 0x00010000433c7824 */ /* 0x000fe200078e00ff */
[----:B------:R-:W-:Y:S02]  /*5580*/  F2FP.F16.E4M3.UNPACK_B R64, R127.H1 ;  /* 0x0000007fff40723e */ /* 0x000fe400030006ff */
[-C--:B------:R-:W-:Y:S02]  /*5590*/  F2FP.F16.E4M3.UNPACK_B R50, R49.reuse ;  /* 0x00000031ff32723e */ /* 0x080fe400020006ff */
[----:B------:R-:W-:Y:S01]  /*55a0*/  LOP3.LUT R70, R63, 0xff0000, R66, 0xf8, !PT ;  /* 0x00ff00003f467812 */ /* 0x000fe200078ef842 */
[----:B------:R-:W-:Y:S01]  /*55b0*/  HADD2.F32 R66, -RZ, R64.H0_H0 ;  /* 0x20000040ff427230 */ /* 0x000fe20000004100 */
[----:B------:R-:W-:Y:S01]  /*55c0*/  LOP3.LUT R65, R51, 0xff0000, R60, 0xf8, !PT ;  /* 0x00ff000033417812 */ /* 0x000fe200078ef83c */
[----:B------:R-:W-:Y:S01]  /*55d0*/  HADD2.F32 R51, -RZ, R50.H1_H1 ;  /* 0x30000032ff337230 */ /* 0x000fe20000004100 */
[----:B------:R-:W-:Y:S01]  /*55e0*/  F2FP.F16.E4M3.UNPACK_B R63, R126.H1 ;  /* 0x0000007eff3f723e */ /* 0x000fe200030006ff */
[----:B------:R-:W-:Y:S01]  /*55f0*/  HADD2.F32 R67, -RZ, R64.H1_H1 ;  /* 0x30000040ff437230 */ /* 0x000fe20000004100 */
[----:B------:R-:W-:Y:S01]  /*5600*/  F2FP.F16.E4M3.UNPACK_B R49, R49.H1 ;  /* 0x00000031ff31723e */ /* 0x000fe200030006ff */
[----:B------:R-:W-:-:S02]  /*5610*/  HADD2.F32 R50, -RZ, R50.H0_H0 ;  /* 0x20000032ff327230 */ /* 0x000fc40000004100 */
[CC--:B------:R-:W-:Y:S01]  /*5620*/  FMUL.FTZ R71, R51.reuse, R66.reuse ;  /* 0x0000004233477220 */ /* 0x0c0fe20000410000 */
[----:B------:R-:W-:Y:S01]  /*5630*/  HADD2.F32 R64, -RZ, R63.H0_H0 ;  /* 0x2000003fff407230 */ /* 0x000fe20000004100 */
[----:B------:R-:W-:Y:S01]  /*5640*/  F2FP.F16.E4M3.UNPACK_B R127, R127 ;  /* 0x0000007fff7f723e */ /* 0x000fe200020006ff */
[--C-:B------:R-:W-:Y:S02]  /*5650*/  HADD2.F32 R60, -RZ, R49.reuse.H1_H1 ;  /* 0x30000031ff3c7230 */ /* 0x100fe40000004100 */
        /* <DEDUP_REMOVED lines=16> */
[--C-:B------:R-:W-:Y:S02]  /*5760*/  HADD2.F32 R49, -RZ, R48.reuse.H0_H0 ;  /* 0x20000030ff317230 */ /* 0x100fe40000004100 */
[-C--:B------:R-:W-:Y:S01]  /*5770*/  FMUL.FTZ R66, R50, R63.reuse ;  /* 0x0000003f32427220 */ /* 0x080fe20000410000 */
[----:B------:R-:W-:Y:S02]  /*5780*/  HADD2.F32 R127, -RZ, R127.H0_H0 ;  /* 0x2000007fff7f7230 */ /* 0x000fe40000004100 */
[----:B------:R-:W-:Y:S01]  /*5790*/  FMUL.FTZ R67, R51, R63 ;  /* 0x0000003f33437220 */ /* 0x000fe20000410000 */
[----:B------:R-:W-:-:S02]  /*57a0*/  HADD2.F32 R48, -RZ, R48.H1_H1 ;  /* 0x30000030ff307230 */ /* 0x000fc40000004100 */
[--C-:B------:R-:W-:Y:S02]  /*57b0*/  HADD2.F32 R60, -RZ, R126.reuse.H1_H1 ;  /* 0x3000007eff3c7230 */ /* 0x100fe40000004100 */
[----:B------:R-:W-:Y:S02]  /*57c0*/  HADD2.F32 R126, -RZ, R126.H0_H0 ;  /* 0x2000007eff7e7230 */ /* 0x000fe40000004100 */
[-C--:B------:R-:W-:Y:S01]  /*57d0*/  FMUL.FTZ R64, R48, R127.reuse ;  /* 0x0000007f30407220 */ /* 0x080fe20000410000 */
[----:B------:R-:W-:Y:S01]  /*57e0*/  FMUL.FTZ R127, R49, R127 ;  /* 0x0000007f317f7220 */ /* 0x000fe20000410000 */
[-C--:B------:R-:W-:Y:S01]  /*57f0*/  FFMA.FTZ R67, R50, R60.reuse, -R67 ;  /* 0x0000003c32437223 */ /* 0x080fe20000010843 */
[----:B------:R-:W-:Y:S01]  /*5800*/  FFMA.FTZ R66, R51, R60, R66 ;  /* 0x0000003c33427223 */ /* 0x000fe20000010042 */
[----:B------:R-:W-:Y:S01]  /*5810*/  FFMA.FTZ R71, R49, R126, -R64 ;  /* 0x0000007e31477223 */ /* 0x000fe20000010840 */
        /* <DEDUP_REMOVED lines=46> */
[----:B------:R-:W-:Y:S02]  /*5b00*/  F2FP.SATFINITE.E4M3.F32.PACK_AB_MERGE_C R49, R73, R72, R77 ;  /* 0x000000484931723e */ /* 0x000fe4000480704d */
[----:B------:R-:W-:Y:S02]  /*5b10*/  F2FP.SATFINITE.E4M3.F32.PACK_AB_MERGE_C R48, R126, R71, R76 ;  /* 0x000000477e30723e */ /* 0x000fe4000480704c */
[----:B------:R-:W-:-:S07]  /*5b20*/  MOV R50, R66 ;  /* 0x0000004200327202 */ /* 0x000fce0000000f00 */
.L_x_389:
[----:B------:R-:W-:Y:S05]  /*5b30*/  BSYNC B2 ;  /* 0x0000000000027941 */ /* 0x000fea0003800000 */
.L_x_388:
[----:B------:R-:W-:Y:S02]  /*5b40*/  ULDC.64 UR4, c[0x0][0x2e8] ;  /* 0x0000ba0000047ab9 */ /* 0x000fe40000000a00 */
[----:B------:R-:W-:-:S04]  /*5b50*/  IADD3 R60, P2, P3, R42, UR4, R69 ;  /* 0x000000042a3c7c10 */ /* 0x000fc8000fb5e045 */
[----:B------:R-:W-:-:S05]  /*5b60*/  IADD3.X R61, R107, UR5, R68, P2, P3 ;  /* 0x000000056b3d7c10 */ /* 0x000fca00097e6444 */
[----:B--2---:R0:W-:Y:S04]  /*5b70*/  STG.E.128 desc[UR42][R60.64], R48 ;  /* 0x000000303c007986 */ /* 0x0041e8000c101d2a */
.L_x_383:
[----:B------:R-:W-:Y:S05]  /*5b80*/  BSYNC B1 ;  /* 0x0000000000017941 */ /* 0x000fea0003800000 */
.L_x_382:
[----:B------:R-:W-:Y:S05]  /*5b90*/  @P4 BRA `(.L_x_390) ;  /* 0x0000005800fc4947 */ /* 0x000fea0003800000 */
[----:B------:R-:W-:Y:S01]  /*5ba0*/  IADD3 R121, P2, P3, R31, R120, R16 ;  /* 0x000000781f797210 */ /* 0x000fe20007b5e010 */
[----:B------:R-:W-:Y:S03]  /*5bb0*/  BSSY B1, `(.L_x_391) ;  /* 0x0000074000017945 */ /* 0x000fe60003800000 */
[----:B0-----:R-:W-:Y:S01]  /*5bc0*/  IADD3.X R60, R35, R123, R17, P2, P3 ;  /* 0x0000007b233c7210 */ /* 0x001fe200017e6411 */
[----:B------:R-:W-:Y:S08]  /*5bd0*/  @P0 BRA `(.L_x_392) ;  /* 0x0000000400c40947 */ /* 0x000ff00003800000 */
[----:B--234-:R0:W2:Y:S01]  /*5be0*/  LDS.128 R48, [R114+0x2b400] ;  /* 0x02b4000072307984 */ /* 0x01c0a20000000c00 */
[----:B------:R-:W-:Y:S01]  /*5bf0*/  ISETP.GE.AND P2, PT, R18, R122, PT ;  /* 0x0000007a1200720c */ /* 0x000fe20003f46270 */
[----:B------:R-:W-:-:S12]  /*5c00*/  BSSY B2, `(.L_x_393) ;  /* 0x000006a000027945 */ /* 0x000fd80003800000 */
[----:B0-----:R-:W-:Y:S05]  /*5c10*/  @P2 BRA `(.L_x_394) ;  /* 0x0000000400a02947 */ /* 0x001fea0003800000 */
[----:B------:R-:W-:Y:S01]  /*5c20*/  SHF.R.U32.HI R65, RZ, 0x8, R57 ;  /* 0x00000008ff417819 */ /* 0x000fe20000011639 */
[----:B--2---:R-:W-:Y:S01]  /*5c30*/  IMAD.MOV.U32 R58, RZ, RZ, R51 ;  /* 0x000000ffff3a7224 */ /* 0x004fe200078e0033 */
[----:B------:R-:W-:Y:S02]  /*5c40*/  SHF.R.U32.HI R62, RZ, 0x8, R59 ;  /* 0x00000008ff3e7819 */ /* 0x000fe4000001163b */
[----:B------:R-:W-:Y:S01]  /*5c50*/  LOP3.LUT R56, R57, 0xff0000ff, RZ, 0xc0, !PT ;  /* 0xff0000ff39387812 */ /* 0x000fe200078ec0ff */
[----:B------:R-:W-:Y:S01]  /*5c60*/  IMAD.SHL.U32 R51, R65, 0x100, RZ ;  /* 0x0000010041337824 */ /* 0x000fe200078e00ff */
[----:B------:R-:W-:Y:S01]  /*5c70*/  SHF.R.U32.HI R63, RZ, 0x10, R57 ;  /* 0x00000010ff3f7819 */ /* 0x000fe20000011639 */
[----:B------:R-:W-:Y:S01]  /*5c80*/  IMAD.MOV.U32 R57, RZ, RZ, R50 ;  /* 0x000000ffff397224 */ /* 0x000fe200078e0032 */
[----:B------:R-:W-:Y:S02]  /*5c90*/  SHF.R.U32.HI R64, RZ, 0x10, R59 ;  /* 0x00000010ff407819 */ /* 0x000fe4000001163b */
[----:B------:R-:W-:-:S02]  /*5ca0*/  LOP3.LUT R61, R59, 0xff0000ff, RZ, 0xc0, !PT ;  /* 0xff0000ff3b3d7812 */ /* 0x000fc400078ec0ff */
[----:B------:R-:W-:Y:S01]  /*5cb0*/  SHF.L.U32 R50, R62, 0x8, RZ ;  /* 0x000000083e327819 */ /* 0x000fe200000006ff */
[----:B------:R-:W-:Y:S01]  /*5cc0*/  IMAD.U32 R64, R64, 0x10000, RZ ;  /* 0x0001000040407824 */ /* 0x000fe200078e00ff */
[----:B------:R-:W-:Y:S01]  /*5cd0*/  LOP3.LUT R51, R56, 0xff00, R51, 0xf8, !PT ;  /* 0x0000ff0038337812 */ /* 0x000fe200078ef833 */
[----:B------:R-:W-:Y:S01]  /*5ce0*/  IMAD.U32 R56, R63, 0x10000, RZ ;  /* 0x000100003f387824 */ /* 0x000fe200078e00ff */
[----:B------:R-:W-:Y:S02]  /*5cf0*/  LOP3.LUT R59, R61, 0xff00, R50, 0xf8, !PT ;  /* 0x0000ff003d3b7812 */ /* 0x000fe400078ef832 */
[----:B------:R-:W-:Y:S02]  /*5d00*/  F2FP.F16.E4M3.UNPACK_B R61, R87.H1 ;  /* 0x00000057ff3d723e */ /* 0x000fe400030006ff */
[-C--:B------:R-:W-:Y:S02]  /*5d10*/  F2FP.F16.E4M3.UNPACK_B R50, R49.reuse ;  /* 0x00000031ff32723e */ /* 0x080fe400020006ff */
[----:B------:R-:W-:Y:S01]  /*5d20*/  LOP3.LUT R65, R59, 0xff0000, R64, 0xf8, !PT ;  /* 0x00ff00003b417812 */ /* 0x000fe200078ef840 */
[--C-:B------:R-:W-:Y:S01]  /*5d30*/  HADD2.F32 R63, -RZ, R61.reuse.H0_H0 ;  /* 0x2000003dff3f7230 */ /* 0x100fe20000004100 */
[----:B------:R-:W-:Y:S01]  /*5d40*/  LOP3.LUT R62, R51, 0xff0000, R56, 0xf8, !PT ;  /* 0x00ff0000333e7812 */ /* 0x000fe200078ef838 */
[--C-:B------:R-:W-:Y:S01]  /*5d50*/  HADD2.F32 R51, -RZ, R50.reuse.H1_H1 ;  /* 0x30000032ff337230 */ /* 0x100fe20000004100 */
[----:B------:R-:W-:Y:S01]  /*5d60*/  F2FP.F16.E4M3.UNPACK_B R59, R86.H1 ;  /* 0x00000056ff3b723e */ /* 0x000fe200030006ff */
[----:B------:R-:W-:Y:S01]  /*5d70*/  HADD2.F32 R64, -RZ, R61.H1_H1 ;  /* 0x3000003dff407230 */ /* 0x000fe20000004100 */
[----:B------:R-:W-:Y:S01]  /*5d80*/  F2FP.F16.E4M3.UNPACK_B R49, R49.H1 ;  /* 0x00000031ff31723e */ /* 0x000fe200030006ff */
[----:B------:R-:W-:-:S02]  /*5d90*/  HADD2.F32 R50, -RZ, R50.H0_H0 ;  /* 0x20000032ff327230 */ /* 0x000fc40000004100 */
[C---:B------:R-:W-:Y:S01]  /*5da0*/  FMUL.FTZ R67, R51.reuse, R63 ;  /* 0x0000003f33437220 */ /* 0x040fe20000410000 */
        /* <DEDUP_REMOVED lines=14> */
[----:B------:R-:W-:Y:S01]  /*5e90*/  HADD2.F32 R59, -RZ, R87.H1_H1 ;  /* 0x30000057ff3b7230 */ /* 0x000fe20000004100 */
[----:B------:R-:W-:Y:S01]  /*5ea0*/  F2FP.F16.E4M3.UNPACK_B R48, R48 ;  /* 0x00000030ff30723e */ /* 0x000fe200020006ff */
[----:B------:R-:W-:-:S02]  /*5eb0*/  HADD2.F32 R56, -RZ, R86.H1_H1 ;  /* 0x30000056ff387230 */ /* 0x000fc40000004100 */
[--C-:B------:R-:W-:Y:S01]  /*5ec0*/  HADD2.F32 R51, -RZ, R49.reuse.H1_H1 ;  /* 0x30000031ff337230 */ /* 0x100fe20000004100 */
[----:B------:R-:W-:Y:S01]  /*5ed0*/  F2FP.SATFINITE.E4M3.F32.PACK_AB_MERGE_C R74, R70, R63, RZ ;  /* 0x0000003f464a723e */ /* 0x000fe200048070ff */
[----:B------:R-:W-:Y:S02]  /*5ee0*/  HADD2.F32 R50, -RZ, R49.H0_H0 ;  /* 0x20000031ff327230 */ /* 0x000fe40000004100 */
[--C-:B------:R-:W-:Y:S02]  /*5ef0*/  HADD2.F32 R49, -RZ, R48.reuse.H0_H0 ;  /* 0x20000030ff317230 */ /* 0x100fe40000004100 */
[-C--:B------:R-:W-:Y:S01]  /*5f00*/  FMUL.FTZ R61, R51, R59.reuse ;  /* 0x0000003b333d7220 */ /* 0x080fe20000410000 */
[----:B------:R-:W-:Y:S02]  /*5f10*/  HADD2.F32 R87, -RZ, R87.H0_H0 ;  /* 0x20000057ff577230 */ /* 0x000fe40000004100 */
[----:B------:R-:W-:Y:S01]  /*5f20*/  FMUL.FTZ R66, R50, R59 ;  /* 0x0000003b32427220 */ /* 0x000fe20000410000 */
[----:B------:R-:W-:-:S02]  /*5f30*/  HADD2.F32 R48, -RZ, R48.H1_H1 ;  /* 0x30000030ff307230 */ /* 0x000fc40000004100 */
[-C--:B------:R-:W-:Y:S01]  /*5f40*/  FFMA.FTZ R61, R50, R56.reuse, -R61 ;  /* 0x00000038323d7223 */ /* 0x080fe2000001083d */
[----:B------:R-:W-:Y:S02]  /*5f50*/  HADD2.F32 R86, -RZ, R86.H0_H0 ;  /* 0x20000056ff567230 */ /* 0x000fe40000004100 */
[----:B------:R-:W-:Y:S01]  /*5f60*/  FFMA.FTZ R56, R51, R56, R66 ;  /* 0x0000003833387223 */ /* 0x000fe20000010042 */
[-C--:B------:R-:W-:Y:S01]  /*5f70*/  FMUL.FTZ R64, R48, R87.reuse ;  /* 0x0000005730407220 */ /* 0x080fe20000410000 */
[----:B------:R-:W-:-:S03]  /*5f80*/  FMUL.FTZ R87, R49, R87 ;  /* 0x0000005731577220 */ /* 0x000fc60000410000 */
[----:B------:R-:W-:Y:S01]  /*5f90*/  F2FP.SATFINITE.E4M3.F32.PACK_AB_MERGE_C R73, R56, R61, RZ ;  /* 0x0000003d3849723e */ /* 0x000fe200048070ff */
[----:B------:R-:W-:Y:S01]  /*5fa0*/  FFMA.FTZ R66, R49, R86, -R64 ;  /* 0x0000005631427223 */ /* 0x000fe20000010840 */
[----:B------:R-:W-:Y:S01]  /*5fb0*/  F2FP.F16.E4M3.UNPACK_B R49, R58.H1 ;  /* 0x0000003aff31723e */ /* 0x000fe200030006ff */
[----:B------:R-:W-:Y:S01]  /*5fc0*/  FFMA.FTZ R87, R48, R86, R87 ;  /* 0x0000005630577223 */ /* 0x000fe20000010057 */
[----:B------:R-:W-:Y:S02]  /*5fd0*/  F2FP.F16.E4M3.UNPACK_B R61, R65.H1 ;  /* 0x00000041ff3d723e */ /* 0x000fe400030006ff */
[-C--:B------:R-:W-:Y:S01]  /*5fe0*/  F2FP.F16.E4M3.UNPACK_B R56, R62.reuse.H1 ;  /* 0x0000003eff38723e */ /* 0x080fe200030006ff */
[----:B------:R-:W-:Y:S01]  /*5ff0*/  HADD2.F32 R51, -RZ, R49.H1_H1 ;  /* 0x30000031ff337230 */ /* 0x000fe20000004100 */
[----:B------:R-:W-:Y:S01]  /*6000*/  F2FP.F16.E4M3.UNPACK_B R48, R57.H1 ;  /* 0x00000039ff30723e */ /* 0x000fe200030006ff */
        /* <DEDUP_REMOVED lines=18> */
[----:B------:R-:W-:Y:S02]  /*6130*/  HADD2.F32 R65, -RZ, R65.H0_H0 ;  /* 0x20000041ff417230 */ /* 0x000fe40000004100 */
[----:B------:R-:W-:Y:S01]  /*6140*/  FFMA.FTZ R64, R49, R50, R64 ;  /* 0x0000003231407223 */ /* 0x000fe20000010040 */
[--C-:B------:R-:W-:Y:S02]  /*6150*/  HADD2.F32 R49, -RZ, R58.reuse.H0_H0 ;  /* 0x2000003aff317230 */ /* 0x100fe40000004100 */
[----:B------:R-:W-:Y:S01]  /*6160*/  FFMA.FTZ R72, R51, R59, R70 ;  /* 0x0000003b33487223 */ /* 0x000fe20000010046 */
[--C-:B------:R-:W-:Y:S02]  /*6170*/  HADD2.F32 R48, -RZ, R57.reuse.H0_H0 ;  /* 0x20000039ff307230 */ /* 0x100fe40000004100 */
[----:B------:R-:W-:Y:S01]  /*6180*/  HADD2.F32 R58, -RZ, R58.H1_H1 ;  /* 0x3000003aff3a7230 */ /* 0x000fe20000004100 */
[----:B------:R-:W-:Y:S01]  /*6190*/  F2FP.SATFINITE.E4M3.F32.PACK_AB_MERGE_C R64, R64, R69, RZ ;  /* 0x000000454040723e */ /* 0x000fe200048070ff */
[----:B------:R-:W-:-:S02]  /*61a0*/  HADD2.F32 R57, -RZ, R57.H1_H1 ;  /* 0x30000039ff397230 */ /* 0x000fc40000004100 */
[----:B------:R-:W-:Y:S01]  /*61b0*/  FMUL.FTZ R50, R48, R65 ;  /* 0x0000004130327220 */ /* 0x000fe20000410000 */
[----:B------:R-:W-:Y:S02]  /*61c0*/  HADD2.F32 R62, -RZ, R62.H0_H0 ;  /* 0x2000003eff3e7230 */ /* 0x000fe40000004100 */
[----:B------:R-:W-:Y:S01]  /*61d0*/  FMUL.FTZ R70, R58, R61 ;  /* 0x0000003d3a467220 */ /* 0x000fe20000410000 */
[----:B------:R-:W-:Y:S02]  /*61e0*/  HADD2.F32 R56, -RZ, R56.H0_H0 ;  /* 0x20000038ff387230 */ /* 0x000fe40000004100 */
[----:B------:R-:W-:Y:S01]  /*61f0*/  FMUL.FTZ R51, R57, R65 ;  /* 0x0000004139337220 */ /* 0x000fe20000410000 */
[----:B------:R-:W-:Y:S01]  /*6200*/  FMUL.FTZ R61, R49, R61 ;  /* 0x0000003d313d7220 */ /* 0x000fe20000410000 */
[-C--:B------:R-:W-:Y:S01]  /*6210*/  FFMA.FTZ R50, R57, R62.reuse, R50 ;  /* 0x0000003e39327223 */ /* 0x080fe20000010032 */
[----:B------:R-:W-:Y:S01]  /*6220*/  F2FP.SATFINITE.E4M3.F32.PACK_AB_MERGE_C R71, R72, R71, RZ ;  /* 0x000000474847723e */ /* 0x000fe200048070ff */
[----:B------:R-:W-:Y:S01]  /*6230*/  FFMA.FTZ R51, R48, R62, -R51 ;  /* 0x0000003e30337223 */ /* 0x000fe20000010833 */
[-C--:B------:R-:W-:Y:S01]  /*6240*/  FFMA.FTZ R70, R49, R56.reuse, -R70 ;  /* 0x0000003831467223 */ /* 0x080fe20000010846 */
[----:B------:R-:W-:Y:S01]  /*6250*/  FFMA.FTZ R61, R58, R56, R61 ;  /* 0x000000383a3d7223 */ /* 0x000fe2000001003d */
[----:B------:R-:W-:-:S02]  /*6260*/  F2FP.SATFINITE.E4M3.F32.PACK_AB_MERGE_C R49, R68, R67, R74 ;  /* 0x000000434431723e */ /* 0x000fc4000480704a */
[----:B------:R-:W-:Y:S02]  /*6270*/  F2FP.SATFINITE.E4M3.F32.PACK_AB_MERGE_C R50, R50, R51, R64 ;  /* 0x000000333232723e */ /* 0x000fe40004807040 */
[----:B------:R-:W-:Y:S02]  /*6280*/  F2FP.SATFINITE.E4M3.F32.PACK_AB_MERGE_C R48, R87, R66, R73 ;  /* 0x000000425730723e */ /* 0x000fe40004807049 */
[----:B------:R-:W-:-:S07]  /*6290*/  F2FP.SATFINITE.E4M3.F32.PACK_AB_MERGE_C R51, R61, R70, R71 ;  /* 0x000000463d33723e */ /* 0x000fce0004807047 */
.L_x_394:
[----:B------:R-:W-:Y:S05]  /*62a0*/  BSYNC B2 ;  /* 0x0000000000027941 */ /* 0x000fea0003800000 */
.L_x_393:
[----:B------:R-:W-:Y:S02]  /*62b0*/  ULDC.64 UR4, c[0x0][0x2e8] ;  /* 0x0000ba0000047ab9 */ /* 0x000fe40000000a00 */
[----:B------:R-:W-:-:S04]  /*62c0*/  IADD3 R56, P2, P3, R121, UR4, R102 ;  /* 0x0000000479387c10 */ /* 0x000fc8000fb5e066 */
[----:B------:R-:W-:-:S05]  /*62d0*/  IADD3.X R57, R60, UR5, R41, P2, P3 ;  /* 0x000000053c397c10 */ /* 0x000fca00097e6429 */
[----:B--2---:R0:W-:Y:S04]  /*62e0*/  STG.E.128 desc[UR42][R56.64], R48 ;  /* 0x0000003038007986 */ /* 0x0041e8000c101d2a */
.L_x_392:
[----:B------:R-:W-:Y:S05]  /*62f0*/  BSYNC B1 ;  /* 0x0000000000017941 */ /* 0x000fea0003800000 */
.L_x_391:
[----:B------:R-:W-:Y:S05]  /*6300*/  @P1 BRA `(.L_x_390) ;  /* 0x0000005400201947 */ /* 0x000fea0003800000 */
[----:B0-234-:R0:W2:Y:S01]  /*6310*/  LDS.128 R48, [R114+0x2f400] ;  /* 0x02f4000072307984 */ /* 0x01d0a20000000c00 */
        /* <DEDUP_REMOVED lines=86> */
[--C-:B------:R-:W-:Y:S02]  /*6880*/  HADD2.F32 R49, -RZ, R54.reuse.H0_H0 ;  /* 0x20000036ff317230 */ /* 0x100fe40000004100 */
[----:B------:R-:W-:Y:S01]  /*6890*/  FFMA.FTZ R68, R51, R55, R66 ;  /* 0x0000003733447223 */ /* 0x000fe20000010042 */
[----:B------:R-:W-:Y:S02]  /*68a0*/  HADD2.F32 R53, -RZ, R53.H1_H1 ;  /* 0x30000035ff357230 */ /* 0x000fe40000004100 */
[----:B------:R-:W-:Y:S01]  /*68b0*/  FMUL.FTZ R50, R48, R61 ;  /* 0x0000003d30327220 */ /* 0x000fe20000410000 */
[----:B------:R-:W-:Y:S01]  /*68c0*/  HADD2.F32 R54, -RZ, R54.H1_H1 ;  /* 0x30000036ff367230 */ /* 0x000fe20000004100 */
[----:B------:R-:W-:Y:S01]  /*68d0*/  F2FP.SATFINITE.E4M3.F32.PACK_AB_MERGE_C R58, R58, R59, RZ ;  /* 0x0000003b3a3a723e */ /* 0x000fe200048070ff */
        /* <DEDUP_REMOVED lines=15> */
.L_x_396:
[----:B------:R-:W-:Y:S05]  /*69d0*/  BSYNC B1 ;  /* 0x0000000000017941 */ /* 0x000fea0003800000 */
.L_x_395:
[----:B------:R-:W-:Y:S02]  /*69e0*/  ULDC.64 UR4, c[0x0][0x2e8] ;  /* 0x0000ba0000047ab9 */ /* 0x000fe40000000a00 */
[----:B------:R-:W-:-:S04]  /*69f0*/  IADD3 R52, P2, P3, R42, UR4, R121 ;  /* 0x000000042a347c10 */ /* 0x000fc8000fb5e079 */
[----:B------:R-:W-:-:S05]  /*6a00*/  IADD3.X R53, R107, UR5, R60, P2, P3 ;  /* 0x000000056b357c10 */ /* 0x000fca00097e643c */
[----:B--2---:R0:W-:Y:S01]  /*6a10*/  STG.E.128 desc[UR42][R52.64], R48 ;  /* 0x0000003034007986 */ /* 0x0041e2000c101d2a */
[----:B------:R-:W-:Y:S05]  /*6a20*/  BRA `(.L_x_390) ;  /* 0x0000004c00587947 */ /* 0x000fea0003800000 */
.L_x_354:
[C---:B------:R-:W-:Y:S01]  /*6a30*/  ISETP.GE.AND P5, PT, R23.reuse, R115, PT ;  /* 0x000000731700720c */ /* 0x040fe20003fa6270 */
[C---:B------:R-:W-:Y:S01]  /*6a40*/  VIADD R52, R23.reuse, 0x60 ;  /* 0x0000006017347836 */ /* 0x040fe20000000000 */
[----:B------:R-:W-:Y:S01]  /*6a50*/  P2R R61, PR, RZ, 0x1 ;  /* 0x00000001ff3d7803 */ /* 0x000fe20000000000 */
[C---:B------:R-:W-:Y:S01]  /*6a60*/  VIADD R60, R23.reuse, 0x20 ;  /* 0x00000020173c7836 */ /* 0x040fe20000000000 */
[----:B------:R-:W-:Y:S01]  /*6a70*/  ISETP.GE.OR P5, PT, R16, R122, P5 ;  /* 0x0000007a1000720c */ /* 0x000fe20002fa6670 */
[----:B------:R-:W-:-:S12]  /*6a80*/  VIADD R62, R23, 0x40 ;  /* 0x00000040173e7836 */ /* 0x000fd80000000000 */
[----:B------:R-:W0:Y:S08]  /*6a90*/  @!P5 LDC.64 R56, c[0x0][0x3e8] ;  /* 0x0000fa00ff38db82 */ /* 0x000e300000000a00 */
[----:B------:R-:W1:Y:S01]  /*6aa0*/  @!P5 LDC.64 R58, c[0x0][0x400] ;  /* 0x00010000ff3adb82 */ /* 0x000e620000000a00 */
[----:B0-----:R-:W-:-:S04]  /*6ab0*/  @!P5 IADD3 R56, P2, P3, R96, R56, R48 ;  /* 0x000000386038d210 */ /* 0x001fc80007b5e030 */
[----:B------:R-:W-:Y:S02]  /*6ac0*/  @!P5 IADD3.X R57, R37, R57, R133, P2, P3 ;  /* 0x000000392539d210 */ /* 0x000fe400017e6485 */
[----:B------:R-:W-:-:S04]  /*6ad0*/  ISETP.GE.AND P2, PT, R52, R115, PT ;  /* 0x000000733400720c */ /* 0x000fc80003f46270 */
[----:B------:R-:W-:-:S13]  /*6ae0*/  ISETP.GE.OR P2, PT, R16, R122, P2 ;  /* 0x0000007a1000720c */ /* 0x000fda0001746670 */
[----:B------:R-:W0:Y:S01]  /*6af0*/  @!P2 LDC.64 R52, c[0x0][0x3f8] ;  /* 0x0000fe00ff34ab82 */ /* 0x000e220000000a00 */
[----:B------:R-:W-:Y:S01]  /*6b00*/  @!P2 IMAD.MOV.U32 R49, RZ, RZ, R133 ;  /* 0x000000ffff31a224 */ /* 0x000fe200078e0085 */
[----:B------:R-:W-:-:S06]  /*6b10*/  @!P2 MOV R51, R127 ;  /* 0x0000007f0033a202 */ /* 0x000fcc0000000f00 */
[----:B------:R-:W2:Y:S08]  /*6b20*/  @!P2 LDC.64 R80, c[0x0][0x3e8] ;  /* 0x0000fa00ff50ab82 */ /* 0x000eb00000000a00 */
[----:B------:R-:W3:Y:S01]  /*6b30*/  @!P2 LDC.64 R82, c[0x0][0x400] ;  /* 0x00010000ff52ab82 */ /* 0x000ee20000000a00 */
[----:B0-----:R-:W-:-:S04]  /*6b40*/  @!P2 IMAD.WIDE.U32 R54, R52, 0x60, R48 ;  /* 0x000000603436a825 */ /* 0x001fc800078e0030 */
[----:B------:R-:W-:-:S04]  /*6b50*/  @!P2 IMAD R53, R53, 0x60, RZ ;  /* 0x000000603535a824 */ /* 0x000fc800078e02ff */
[----:B------:R-:W-:Y:S01]  /*6b60*/  @!P2 IMAD.IADD R52, R55, 0x1, R53 ;  /* 0x000000013734a824 */ /* 0x000fe200078e0235 */
[----:B--2---:R-:W-:-:S04]  /*6b70*/  @!P2 IADD3 R80, P3, P4, R96, R80, R54 ;  /* 0x000000506050a210 */ /* 0x004fc80007c7e036 */
[----:B------:R-:W-:Y:S02]  /*6b80*/  @!P2 IADD3.X R81, R37, R81, R52, P3, P4 ;  /* 0x000000512551a210 */ /* 0x000fe40001fe8434 */
[----:B------:R-:W0:Y:S02]  /*6b90*/  @!P2 LDC.64 R52, c[0x0][0x408] ;  /* 0x00010200ff34ab82 */ /* 0x000e240000000a00 */
[----:B0-----:R-:W-:-:S04]  /*6ba0*/  @!P2 IMAD.WIDE.U32 R54, R52, 0x60, R50 ;  /* 0x000000603436a825 */ /* 0x001fc800078e0032 */
[----:B------:R-:W-:Y:S01]  /*6bb0*/  @!P2 IMAD R53, R53, 0x60, RZ ;  /* 0x000000603535a824 */ /* 0x000fe200078e02ff */
[----:B---3--:R-:W-:-:S03]  /*6bc0*/  @!P2 IADD3 R82, P3, P4, R92, R82, R54 ;  /* 0x000000525c52a210 */ /* 0x008fc60007c7e036 */
[----:B------:R-:W-:-:S05]  /*6bd0*/  @!P2 IMAD.IADD R52, R55, 0x1, R53 ;  /* 0x000000013734a824 */ /* 0x000fca00078e0235 */
[----:B------:R-:W-:Y:S02]  /*6be0*/  @!P2 IADD3.X R83, R45, R83, R52, P3, P4 ;  /* 0x000000532d53a210 */ /* 0x000fe40001fe8434 */
[----:B-1----:R-:W-:-:S04]  /*6bf0*/  @!P5 IADD3 R58, P3, P4, R92, R58, R50 ;  /* 0x0000003a5c3ad210 */ /* 0x002fc80007c7e032 */
[----:B------:R-:W-:Y:S02]  /*6c00*/  @!P5 IADD3.X R59, R45, R59, R127, P3, P4 ;  /* 0x0000003b2d3bd210 */ /* 0x000fe40001fe847f */
[----:B------:R-:W-:-:S04]  /*6c10*/  ISETP.GE.AND P4, PT, R60, R115, PT ;  /* 0x000000733c00720c */ /* 0x000fc80003f86270 */
[----:B------:R-:W-:-:S13]  /*6c20*/  ISETP.GE.OR P4, PT, R16, R122, P4 ;  /* 0x0000007a1000720c */ /* 0x000fda0002786670 */
[----:B------:R-:W-:Y:S01]  /*6c30*/  @!P4 IADD3 R55, P3, P6, R96, R48, R15 ;  /* 0x000000306037c210 */ /* 0x000fe20007e7e00f */
[----:B------:R-:W0:Y:S03]  /*6c40*/  @!P4 LDC.64 R64, c[0x0][0x3e8] ;  /* 0x0000fa00ff40cb82 */ /* 0x000e260000000a00 */
[----:B------:R-:W-:Y:S02]  /*6c50*/  @!P4 IADD3.X R60, R37, R133, R26, P3, P6 ;  /* 0x00000085253cc210 */ /* 0x000fe40001fec41a */
[----:B------:R-:W-:-:S03]  /*6c60*/  ISETP.GE.AND P3, PT, R62, R115, PT ;  /* 0x000000733e00720c */ /* 0x000fc60003f66270 */
[----:B------:R-:W1:Y:S01]  /*6c70*/  @!P4 LDC.64 R66, c[0x0][0x400] ;  /* 0x00010000ff42cb82 */ /* 0x000e620000000a00 */
[----:B------:R-:W-:-:S13]  /*6c80*/  ISETP.GE.OR P3, PT, R16, R122, P3 ;  /* 0x0000007a1000720c */ /* 0x000fda0001f66670 */
[----:B------:R-:W-:Y:S01]  /*6c90*/  @!P3 IADD3 R49, P0, P6, R96, R14, R48 ;  /* 0x0000000e6031b210 */ /* 0x000fe20007e1e030 */
[----:B------:R-:W2:Y:S03]  /*6ca0*/  @!P3 LDC.64 R68, c[0x0][0x3e8] ;  /* 0x0000fa00ff44bb82 */ /* 0x000ea60000000a00 */
[----:B------:R-:W-:Y:S02]  /*6cb0*/  @!P3 IADD3.X R52, R37, R21, R133, P0, P6 ;  /* 0x000000152534b210 */ /* 0x000fe400007ec485 */
[----:B------:R-:W-:-:S03]  /*6cc0*/  @!P4 IADD3 R53, P0, P6, R92, R50, R9 ;  /* 0x000000325c35c210 */ /* 0x000fc60007e1e009 */
[----:B------:R-:W3:Y:S01]  /*6cd0*/  @!P3 LDC.64 R84, c[0x0][0x400] ;  /* 0x00010000ff54bb82 */ /* 0x000ee20000000a00 */
[----:B------:R-:W-:Y:S02]  /*6ce0*/  @!P4 IADD3.X R54, R45, R127, R12, P0, P6 ;  /* 0x0000007f2d36c210 */ /* 0x000fe400007ec40c */
[----:B------:R-:W-:-:S04]  /*6cf0*/  @!P3 IADD3 R51, P0, P6, R92, R8, R50 ;  /* 0x000000085c33b210 */ /* 0x000fc80007e1e032 */
[----:B------:R-:W-:Y:S02]  /*6d00*/  @!P3 IADD3.X R48, R45, R11, R127, P0, P6 ;  /* 0x0000000b2d30b210 */ /* 0x000fe400007ec47f */
[----:B0-----:R-:W-:Y:S02]  /*6d10*/  @!P4 IADD3 R64, P6, R55, R64, RZ ;  /* 0x000000403740c210 */ /* 0x001fe40007fde0ff */
[----:B------:R-:W-:Y:S02]  /*6d20*/  CS2R R62, SRZ ;  /* 0x00000000003e7805 */ /* 0x000fe4000001ff00 */
[----:B------:R-:W-:Y:S02]  /*6d30*/  ISETP.NE.AND P0, PT, R61, RZ, PT ;  /* 0x000000ff3d00720c */ /* 0x000fe40003f05270 */
[----:B------:R-:W-:Y:S02]  /*6d40*/  @!P4 IADD3.X R65, R60, R65, RZ, P6, !PT ;  /* 0x000000413c41c210 */ /* 0x000fe400037fe4ff */
[----:B-1----:R-:W-:-:S05]  /*6d50*/  @!P4 IADD3 R66, P6, R53, R66, RZ ;  /* 0x000000423542c210 */ /* 0x002fca0007fde0ff */
[----:B------:R-:W-:Y:S01]  /*6d60*/  @!P4 IMAD.X R67, R54, 0x1, R67, P6 ;  /* 0x000000013643c824 */ /* 0x000fe200030e0643 */
[----:B--2---:R-:W-:Y:S02]  /*6d70*/  @!P3 IADD3 R68, P6, R49, R68, RZ ;  /* 0x000000443144b210 */ /* 0x004fe40007fde0ff */
[----:B------:R-:W-:-:S03]  /*6d80*/  CS2R R54, SRZ ;  /* 0x0000000000367805 */ /* 0x000fc6000001ff00 */
[----:B------:R-:W-:Y:S01]  /*6d90*/  @!P3 IMAD.X R69, R52, 0x1, R69, P6 ;  /* 0x000000013445b824 */ /* 0x000fe200030e0645 */
[----:B---3--:R-:W-:Y:S02]  /*6da0*/  @!P3 IADD3 R84, P6, R51, R84, RZ ;  /* 0x000000543354b210 */ /* 0x008fe40007fde0ff */
[----:B------:R-:W-:Y:S02]  /*6db0*/  CS2R R50, SRZ ;  /* 0x0000000000327805 */ /* 0x000fe4000001ff00 */
[----:B------:R-:W-:Y:S01]  /*6dc0*/  CS2R R52, SRZ ;  /* 0x0000000000347805 */ /* 0x000fe2000001ff00 */
[----:B------:R-:W-:Y:S01]  /*6dd0*/  @!P3 IMAD.X R85, R48, 0x1, R85, P6 ;  /* 0x000000013055b824 */ /* 0x000fe200030e0655 */
[----:B------:R-:W-:Y:S02]  /*6de0*/  CS2R R48, SRZ ;  /* 0x0000000000307805 */ /* 0x000fe4000001ff00 */
[----:B------:R-:W-:Y:S02]  /*6df0*/  CS2R R60, SRZ ;  /* 0x00000000003c7805 */ /* 0x000fe4000001ff00 */
[----:B------:R0:W2:Y:S04]  /*6e00*/  @!P5 LDG.E.128 R52, desc[UR42][R58.64] ;  /* 0x0000002a3a34d981 */ /* 0x0000a8000c1e1d00 */
[----:B------:R1:W3:Y:S04]  /*6e10*/  @!P5 LDG.E.128 R48, desc[UR42][R56.64] ;  /* 0x0000002a3830d981 */ /* 0x0002e8000c1e1d00 */
[----:B------:R4:W5:Y:S01]  /*6e20*/  @!P4 LDG.E.128 R60, desc[UR42][R66.64] ;  /* 0x0000002a423cc981 */ /* 0x000962000c1e1d00 */
[----:B0-----:R-:W-:-:S02]  /*6e30*/  CS2R R58, SRZ ;  /* 0x00000000003a7805 */ /* 0x001fc4000001ff00 */
[----:B-1----:R-:W-:Y:S02]  /*6e40*/  CS2R R56, SRZ ;  /* 0x0000000000387805 */ /* 0x002fe4000001ff00 */
[----:B----4-:R-:W-:-:S04]  /*6e50*/  CS2R R66, SRZ ;  /* 0x0000000000427805 */ /* 0x010fc8000001ff00 */
[----:B------:R0:W4:Y:S01]  /*6e60*/  @!P4 LDG.E.128 R56, desc[UR42][R64.64] ;  /* 0x0000002a4038c981 */ /* 0x000122000c1e1d00 */
[----:B------:R-:W-:Y:S02]  /*6e70*/  CS2R R70, SRZ ;  /* 0x0000000000467805 */ /* 0x000fe4000001ff00 */
[----:B------:R-:W-:Y:S02]  /*6e80*/  CS2R R72, SRZ ;  /* 0x0000000000487805 */ /* 0x000fe4000001ff00 */
[----:B------:R-:W-:Y:S02]  /*6e90*/  CS2R R74, SRZ ;  /* 0x00000000004a7805 */ /* 0x000fe4000001ff00 */
[----:B------:R-:W-:Y:S02]  /*6ea0*/  CS2R R76, SRZ ;  /* 0x00000000004c7805 */ /* 0x000fe4000001ff00 */
[----:B------:R-:W-:Y:S02]  /*6eb0*/  CS2R R78, SRZ ;  /* 0x00000000004e7805 */ /* 0x000fe4000001ff00 */
[----:B------:R-:W4:Y:S01]  /*6ec0*/  @!P2 LDG.E.128 R72, desc[UR42][R80.64] ;  /* 0x0000002a5048a981 */ /* 0x000f22000c1e1d00 */
[----:B0-----:R-:W-:-:S03]  /*6ed0*/  CS2R R64, SRZ ;  /* 0x0000000000407805 */ /* 0x001fc6000001ff00 */
[----:B------:R-:W4:Y:S04]  /*6ee0*/  @!P2 LDG.E.128 R76, desc[UR42][R82.64] ;  /* 0x0000002a524ca981 */ /* 0x000f28000c1e1d00 */
[----:B------:R0:W4:Y:S02]  /*6ef0*/  @!P3 LDG.E.128 R64, desc[UR42][R68.64] ;  /* 0x0000002a4440b981 */ /* 0x000124000c1e1d00 */
[----:B0-----:R-:W-:-:S06]  /*6f00*/  CS2R R68, SRZ ;  /* 0x0000000000447805 */ /* 0x001fcc000001ff00 */
[----:B------:R-:W4:Y:S01]  /*6f10*/  @!P3 LDG.E.128 R68, desc[UR42][R84.64] ;  /* 0x0000002a5444b981 */ /* 0x000f22000c1e1d00 */
[----:B------:R-:W-:-:S06]  /*6f20*/  UISETP.NE.AND UP0, UPT, UR47, 0x3, UPT ;  /* 0x000000032f00788c */ /* 0x000fcc000bf05270 */
[----:B------:R-:W-:Y:S02]  /*6f30*/  PLOP3.LUT P5, PT, PT, PT, UP0, 0x80, 0x0 ;  /* 0x000000000000781c */ /* 0x000fe40003faf008 */
[----:B------:R-:W-:Y:S01]  /*6f40*/  ISETP.GE.AND P2, PT, R16, R122, PT ;  /* 0x0000007a1000720c */ /* 0x000fe20003f46270 */
[----:B--2---:R-:W-:Y:S02]  /*6f50*/  IMAD.MOV.U32 R154, RZ, RZ, R52 ;  /* 0x000000ffff9a7224 */ /* 0x004fe400078e0034 */
[----:B------:R-:W-:Y:S01]  /*6f60*/  IMAD.MOV.U32 R150, RZ, RZ, R54 ;  /* 0x000000ffff967224 */ /* 0x000fe200078e0036 */
[----:B---3--:R-:W-:Y:S01]  /*6f70*/  MOV R151, R48 ;  /* 0x0000003000977202 */ /* 0x008fe20000000f00 */
[----:B------:R-:W-:Y:S02]  /*6f80*/  IMAD.MOV.U32 R148, RZ, RZ, R50 ;  /* 0x000000ffff947224 */ /* 0x000fe400078e0032 */
[----:B-----5:R-:W-:Y:S02]  /*6f90*/  IMAD.MOV.U32 R142, RZ, RZ, R60 ;  /* 0x000000ffff8e7224 */ /* 0x020fe400078e003c */
[----:B------:R-:W-:Y:S01]  /*6fa0*/  IMAD.MOV.U32 R143, RZ, RZ, R62 ;  /* 0x000000ffff8f7224 */ /* 0x000fe200078e003e */
[----:B----4-:R-:W-:Y:S01]  /*6fb0*/  MOV R145, R56 ;  /* 0x0000003800917202 */ /* 0x010fe20000000f00 */
[----:B------:R-:W-:Y:S01]  /*6fc0*/  IMAD.MOV.U32 R144, RZ, RZ, R58 ;  /* 0x000000ffff907224 */ /* 0x000fe200078e003a */
[----:B------:R-:W-:Y:S01]  /*6fd0*/  MOV R132, R72 ;  /* 0x0000004800847202 */ /* 0x000fe20000000f00 */
[----:B------:R-:W-:-:S02]  /*6fe0*/  IMAD.MOV.U32 R133, RZ, RZ, R74 ;  /* 0x000000ffff857224 */ /* 0x000fc400078e004a */
[----:B------:R-:W-:Y:S02]  /*6ff0*/  IMAD.MOV.U32 R134, RZ, RZ, R76 ;  /* 0x000000ffff867224 */ /* 0x000fe400078e004c */
[----:B------:R-:W-:Y:S01]  /*7000*/  IMAD.MOV.U32 R135, RZ, RZ, R78 ;  /* 0x000000ffff877224 */ /* 0x000fe200078e004e */
[----:B------:R-:W-:Y:S01]  /*7010*/  MOV R136, R64 ;  /* 0x0000004000887202 */ /* 0x000fe20000000f00 */
[----:B------:R-:W-:Y:S02]  /*7020*/  IMAD.MOV.U32 R138, RZ, RZ, R66 ;  /* 0x000000ffff8a7224 */ /* 0x000fe400078e0042 */
[----:B------:R-:W-:Y:S02]  /*7030*/  IMAD.MOV.U32 R140, RZ, RZ, R68 ;  /* 0x000000ffff8c7224 */ /* 0x000fe400078e0044 */
[----:B------:R-:W-:Y:S01]  /*7040*/  IMAD.MOV.U32 R141, RZ, RZ, R70 ;  /* 0x000000ffff8d7224 */ /* 0x000fe200078e0046 */
[----:B------:R-:W-:Y:S06]  /*7050*/  @!P5 BRA `(.L_x_397) ;  /* 0x000000000004d947 */ /* 0x000fec0003800000 */
[----:B------:R-:W-:Y:S01]  /*7060*/  BPT.TRAP 0x1 ;  /* 0x000000040000795c */ /* 0x000fe20000300000 */
.L_x_397:
[----:B------:R-:W-:Y:S01]  /*7070*/  LEA R110, R232, R22, 0x3 ;  /* 0x00000016e86e7211 */ /* 0x000fe200078e18ff */
[----:B------:R-:W0:Y:S01]  /*7080*/  LDC R137, c[0x0][0x2f4] ;  /* 0x0000bd00ff897b82 */ /* 0x000e220000000800 */
[----:B------:R-:W-:Y:S01]  /*7090*/  SHF.L.U32 R124, R234, 0x1f, RZ ;  /* 0x0000001fea7c7819 */ /* 0x000fe200000006ff */
[----:B------:R-:W-:Y:S01]  /*70a0*/  IMAD.MOV.U32 R121, RZ, RZ, R123 ;  /* 0x000000ffff797224 */ /* 0x000fe200078e007b */
[----:B------:R-:W-:Y:S02]  /*70b0*/  BSSY B1, `(.L_x_398) ;  /* 0x0000005000017945 */ /* 0x000fe40003800000 */
[----:B------:R-:W1:Y:S03]  /*70c0*/  SYNCS.PHASECHK.TRANS64.TRYWAIT P3, [R110+URZ+0x38890], R124 ;  /* 0x0388907c6e0075a7 */ /* 0x000e66000806017f */
[----:B------:R-:W2:Y:S01]  /*70d0*/  LDC.64 R122, c[0x0][0x300] ;  /* 0x0000c000ff7a7b82 */ /* 0x000ea20000000a00 */
[----:B0-----:R-:W-:Y:S01]  /*70e0*/  IMAD.IADD R139, R137, 0x1, -R112 ;  /* 0x00000001898b7824 */ /* 0x001fe200078e0a70 */
[----:B-1----:R-:W-:Y:S06]  /*70f0*/  @!P3 BRA `(.L_x_399) ;  /* 0x000001d80058b947 */ /* 0x002fec0003800000 */
.L_x_660:
[----:B------:R-:W-:Y:S05]  /*7100*/  BSYNC B1 ;  /* 0x0000000000017941 */ /* 0x000fea0003800000 */
.L_x_398:
[----:B------:R-:W-:Y:S01]  /*7110*/  ISETP.GE.OR P3, PT, R23, R115, P0 ;  /* 0x000000731700720c */ /* 0x000fe20000766670 */
[----:B------:R-:W-:-:S12]  /*7120*/  BSSY B1, `(.L_x_400) ;  /* 0x0000101000017945 */ /* 0x000fd80003800000 */
[----:B------:R-:W-:Y:S05]  /*7130*/  @P3 BRA `(.L_x_401) ;  /* 0x0000000c00fc3947 */ /* 0x000fea0003800000 */
[----:B------:R-:W1:Y:S01]  /*7140*/  S2R R83, SR_TID.X ;  /* 0x0000000000537919 */ /* 0x000e620000002100 */
[----:B------:R-:W-:Y:S01]  /*7150*/  SHF.R.S32.HI R80, RZ, 0x1f, R23 ;  /* 0x0000001fff507819 */ /* 0x000fe20000011417 */
[CC--:B--2---:R-:W-:Y:S01]  /*7160*/  IMAD.WIDE.U32 R126, R23.reuse, R122.reuse, R120 ;  /* 0x0000007a177e7225 */ /* 0x0c4fe200078e0078 */
[----:B------:R-:W-:Y:S01]  /*7170*/  ISETP.NE.AND P6, PT, R0, RZ, PT ;  /* 0x000000ff0000720c */ /* 0x000fe20003fc5270 */
[----:B------:R-:W-:Y:S01]  /*7180*/  BSSY B2, `(.L_x_402) ;  /* 0x00000ef000027945 */ /* 0x000fe20003800000 */
[C---:B------:R-:W-:Y:S01]  /*7190*/  SHF.L.U32 R82, R23.reuse, 0x7, RZ ;  /* 0x0000000717527819 */ /* 0x040fe200000006ff */
[----:B------:R-:W-:Y:S01]  /*71a0*/  IMAD R80, R80, R122, RZ ;  /* 0x0000007a50507224 */ /* 0x000fe200078e02ff */
[----:B------:R-:W-:Y:S02]  /*71b0*/  IADD3 R147, P3, P4, R102, R126, R40 ;  /* 0x0000007e66937210 */ /* 0x000fe40007c7e028 */
[----:B------:R-:W-:Y:S01]  /*71c0*/  LOP3.LUT R82, R82, 0x380, RZ, 0xc0, !PT ;  /* 0x0000038052527812 */ /* 0x000fe200078ec0ff */
[----:B------:R-:W-:Y:S01]  /*71d0*/  IMAD R81, R23, R123, R80 ;  /* 0x0000007b17517224 */ /* 0x000fe200078e0250 */
[----:B------:R-:W-:-:S03]  /*71e0*/  SEL R80, R112, R139, !P6 ;  /* 0x0000008b70507207 */ /* 0x000fc60007000000 */
[----:B------:R-:W-:Y:S01]  /*71f0*/  IMAD.IADD R146, R81, 0x1, R127 ;  /* 0x0000000151927824 */ /* 0x000fe200078e027f */
[----:B------:R-:W-:-:S04]  /*7200*/  SHF.R.S32.HI R81, RZ, 0x1f, R80 ;  /* 0x0000001fff517819 */ /* 0x000fc80000011450 */
[----:B------:R-:W-:Y:S02]  /*7210*/  LEA.HI R80, R81, R80, RZ, 0x5 ;  /* 0x0000005051507211 */ /* 0x000fe400078f28ff */
[----:B------:R-:W-:Y:S02]  /*7220*/  IADD3.X R156, R41, R146, R106, P3, P4 ;  /* 0x00000092299c7210 */ /* 0x000fe40001fe846a */
[----:B------:R-:W-:-:S04]  /*7230*/  LEA.HI.SX32 R80, R80, R105, 0x1b ;  /* 0x0000006950507211 */ /* 0x000fc800078fdaff */
[----:B------:R-:W-:Y:S01]  /*7240*/  SHF.R.S32.HI R81, RZ, 0x1f, R80 ;  /* 0x0000001fff517819 */ /* 0x000fe20000011450 */
[----:B------:R-:W-:-:S03]  /*7250*/  IMAD.SHL.U32 R149, R80, 0x10, RZ ;  /* 0x0000001050957824 */ /* 0x000fc600078e00ff */
[----:B------:R-:W-:Y:S01]  /*7260*/  LEA.HI R81, R81, R80, RZ, 0x3 ;  /* 0x0000005051517211 */ /* 0x000fe200078f18ff */
[----:B-1----:R-:W-:Y:S01]  /*7270*/  VIADD R83, R83, 0xffffff80 ;  /* 0xffffff8053537836 */ /* 0x002fe20000000000 */
[----:B------:R-:W-:-:S03]  /*7280*/  LOP3.LUT R80, R82, 0x70, R149, 0xf8, !PT ;  /* 0x0000007052507812 */ /* 0x000fc600078ef895 */
[----:B------:R-:W-:Y:S01]  /*7290*/  IMAD.SHL.U32 R81, R81, 0x800, RZ ;  /* 0x0000080051517824 */ /* 0x000fe200078e00ff */
[----:B------:R-:W-:-:S04]  /*72a0*/  SHF.R.S32.HI R82, RZ, 0x1f, R83 ;  /* 0x0000001fff527819 */ /* 0x000fc80000011453 */
[----:B------:R-:W-:Y:S01]  /*72b0*/  LEA.HI R82, R82, R83, RZ, 0x6 ;  /* 0x0000005352527211 */ /* 0x000fe200078f30ff */
[----:B------:R-:W-:Y:S01]  /*72c0*/  IMAD.SHL.U32 R83, R23, 0x80, RZ ;  /* 0x0000008017537824 */ /* 0x000fe200078e00ff */
[----:B------:R-:W-:Y:S02]  /*72d0*/  LOP3.LUT R81, R81, 0xffffc000, RZ, 0xc0, !PT ;  /* 0xffffc00051517812 */ /* 0x000fe400078ec0ff */
[----:B------:R-:W-:Y:S02]  /*72e0*/  SHF.L.U32 R82, R82, 0x4, RZ ;  /* 0x0000000452527819 */ /* 0x000fe400000006ff */
[----:B------:R-:W-:Y:S02]  /*72f0*/  LOP3.LUT R83, R83, 0x380, RZ, 0xc0, !PT ;  /* 0x0000038053537812 */ /* 0x000fe400078ec0ff */
[----:B------:R-:W-:Y:S02]  /*7300*/  LOP3.LUT R82, R82, 0xfffffc00, RZ, 0xc0, !PT ;  /* 0xfffffc0052527812 */ /* 0x000fe400078ec0ff */
[----:B------:R-:W-:-:S04]  /*7310*/  SHF.R.U32.HI R83, RZ, 0x3, R83 ;  /* 0x00000003ff537819 */ /* 0x000fc80000011653 */
[----:B------:R-:W-:-:S04]  /*7320*/  LOP3.LUT R80, R80, R83, RZ, 0x3c, !PT ;  /* 0x0000005350507212 */ /* 0x000fc800078e3cff */
[----:B------:R-:W-:Y:S01]  /*7330*/  IADD3 R83, R80, R81, R82 ;  /* 0x0000005150537210 */ /* 0x000fe20007ffe052 */
[----:B------:R-:W-:-:S04]  /*7340*/  IMAD R81, R232, 0x8000, R30 ;  /* 0x00008000e8517824 */ /* 0x000fc800078e021e */
[----:B------:R-:W-:Y:S01]  /*7350*/  IMAD R83, R232, 0x8000, R83 ;  /* 0x00008000e8537824 */ /* 0x000fe200078e0253 */
[----:B------:R-:W-:-:S03]  /*7360*/  IADD3 R81, R22, R81, RZ ;  /* 0x0000005116517210 */ /* 0x000fc60007ffe0ff */
[----:B------:R-:W-:-:S03]  /*7370*/  IMAD.IADD R84, R22, 0x1, R83 ;  /* 0x0000000116547824 */ /* 0x000fc600078e0253 */
[----:B------:R-:W1:Y:S04]  /*7380*/  LDS.128 R80, [R81+0x28400] ;  /* 0x0284000051507984 */ /* 0x000e680000000c00 */
[----:B------:R-:W2:Y:S01]  /*7390*/  LDS.128 R84, [R84+0x28400] ;  /* 0x0284000054547984 */ /* 0x000ea20000000c00 */
[----:B------:R-:W-:Y:S05]  /*73a0*/  @P2 BRA `(.L_x_403) ;  /* 0x0000000c00302947 */ /* 0x000fea0003800000 */
[--C-:B------:R-:W-:Y:S02]  /*73b0*/  SHF.R.U32.HI R163, RZ, 0x8, R49.reuse ;  /* 0x00000008ffa37819 */ /* 0x100fe40000011631 */
[----:B------:R-:W-:Y:S02]  /*73c0*/  LOP3.LUT R48, R49, 0xff0000ff, RZ, 0xc0, !PT ;  /* 0xff0000ff31307812 */ /* 0x000fe400078ec0ff */
[----:B------:R-:W-:Y:S01]  /*73d0*/  SHF.R.U32.HI R162, RZ, 0x10, R49 ;  /* 0x00000010ffa27819 */ /* 0x000fe20000011631 */
[----:B------:R-:W-:Y:S01]  /*73e0*/  IMAD.SHL.U32 R49, R163, 0x100, RZ ;  /* 0x00000100a3317824 */ /* 0x000fe200078e00ff */
[----:B------:R-:W-:Y:S02]  /*73f0*/  SHF.R.U32.HI R160, RZ, 0x8, R51 ;  /* 0x00000008ffa07819 */ /* 0x000fe40000011633 */
[----:B------:R-:W-:Y:S02]  /*7400*/  SHF.R.U32.HI R155, RZ, 0x8, R55 ;  /* 0x00000008ff9b7819 */ /* 0x000fe40000011637 */
[----:B------:R-:W-:-:S02]  /*7410*/  LOP3.LUT R50, R51, 0xff0000ff, RZ, 0xc0, !PT ;  /* 0xff0000ff33327812 */ /* 0x000fc400078ec0ff */
[----:B------:R-:W-:Y:S01]  /*7420*/  SHF.R.U32.HI R159, RZ, 0x10, R51 ;  /* 0x00000010ff9f7819 */ /* 0x000fe20000011633 */
[----:B------:R-:W-:Y:S01]  /*7430*/  IMAD.SHL.U32 R51, R160, 0x100, RZ ;  /* 0x00000100a0337824 */ /* 0x000fe200078e00ff */
[----:B------:R-:W-:Y:S01]  /*7440*/  LOP3.LUT R48, R48, 0xff00, R49, 0xf8, !PT ;  /* 0x0000ff0030307812 */ /* 0x000fe200078ef831 */
[----:B------:R-:W-:Y:S01]  /*7450*/  IMAD.U32 R49, R162, 0x10000, RZ ;  /* 0x00010000a2317824 */ /* 0x000fe200078e00ff */
[----:B------:R-:W-:Y:S02]  /*7460*/  LOP3.LUT R54, R55, 0xff0000ff, RZ, 0xc0, !PT ;  /* 0xff0000ff37367812 */ /* 0x000fe400078ec0ff */
[----:B------:R-:W-:Y:S01]  /*7470*/  SHF.R.U32.HI R161, RZ, 0x10, R55 ;  /* 0x00000010ffa17819 */ /* 0x000fe20000011637 */
[----:B------:R-:W-:Y:S01]  /*7480*/  IMAD.SHL.U32 R55, R155, 0x100, RZ ;  /* 0x000001009b377824 */ /* 0x000fe200078e00ff */
[----:B------:R-:W-:Y:S02]  /*7490*/  SHF.R.U32.HI R158, RZ, 0x8, R53 ;  /* 0x00000008ff9e7819 */ /* 0x000fe40000011635 */
[----:B------:R-:W-:Y:S01]  /*74a0*/  LOP3.LUT R51, R50, 0xff00, R51, 0xf8, !PT ;  /* 0x0000ff0032337812 */ /* 0x000fe200078ef833 */
[----:B------:R-:W-:Y:S01]  /*74b0*/  IMAD.U32 R161, R161, 0x10000, RZ ;  /* 0x00010000a1a17824 */ /* 0x000fe200078e00ff */
[----:B------:R-:W-:Y:S01]  /*74c0*/  LOP3.LUT R50, R48, 0xff0000, R49, 0xf8, !PT ;  /* 0x00ff000030327812 */ /* 0x000fe200078ef831 */
[----:B------:R-:W-:Y:S01]  /*74d0*/  IMAD.U32 R48, R159, 0x10000, RZ ;  /* 0x000100009f307824 */ /* 0x000fe200078e00ff */
[----:B------:R-:W-:-:S02]  /*74e0*/  LOP3.LUT R52, R53, 0xff0000ff, RZ, 0xc0, !PT ;  /* 0xff0000ff35347812 */ /* 0x000fc400078ec0ff */
[----:B------:R-:W-:Y:S02]  /*74f0*/  SHF.R.U32.HI R157, RZ, 0x10, R53 ;  /* 0x00000010ff9d7819 */ /* 0x000fe40000011635 */
[----:B------:R-:W-:Y:S02]  /*7500*/  LOP3.LUT R160, R54, 0xff00, R55, 0xf8, !PT ;  /* 0x0000ff0036a07812 */ /* 0x000fe400078ef837 */
[----:B------:R-:W-:Y:S02]  /*7510*/  SHF.L.U32 R53, R158, 0x8, RZ ;  /* 0x000000089e357819 */ /* 0x000fe400000006ff */
[----:B------:R-:W-:Y:S02]  /*7520*/  F2FP.F16.E4M3.UNPACK_B R159, R154.H1 ;  /* 0x0000009aff9f723e */ /* 0x000fe400030006ff */
[----:B--2---:R-:W-:Y:S02]  /*7530*/  F2FP.F16.E4M3.UNPACK_B R55, R84.H1 ;  /* 0x00000054ff37723e */ /* 0x004fe400030006ff */
[----:B-1----:R-:W-:Y:S01]  /*7540*/  F2FP.F16.E4M3.UNPACK_B R54, R80.H1 ;  /* 0x00000050ff36723e */ /* 0x002fe200030006ff */
[----:B------:R-:W-:Y:S01]  /*7550*/  HADD2.F32 R49, -RZ, R159.H0_H0 ;  /* 0x2000009fff317230 */ /* 0x000fe20000004100 */
[----:B------:R-:W-:Y:S01]  /*7560*/  LOP3.LUT R158, R52, 0xff00, R53, 0xf8, !PT ;  /* 0x0000ff00349e7812 */ /* 0x000fe200078ef835 */
[----:B------:R-:W-:Y:S01]  /*7570*/  HADD2.F32 R53, -RZ, R55.H0_H0 ;  /* 0x20000037ff357230 */ /* 0x000fe20000004100 */
[----:B------:R-:W-:Y:S01]  /*7580*/  F2FP.F16.E4M3.UNPACK_B R155, R151.H1 ;  /* 0x00000097ff9b723e */ /* 0x000fe200030006ff */
[----:B------:R-:W-:Y:S01]  /*7590*/  HADD2.F32 R52, -RZ, R54.H0_H0 ;  /* 0x20000036ff347230 */ /* 0x000fe20000004100 */
[----:B------:R-:W-:Y:S01]  /*75a0*/  LOP3.LUT R48, R51, 0xff0000, R48, 0xf8, !PT ;  /* 0x00ff000033307812 */ /* 0x000fe200078ef830 */
[----:B------:R-:W-:Y:S01]  /*75b0*/  HADD2.F32 R159, -RZ, R159.H1_H1 ;  /* 0x3000009fff9f7230 */ /* 0x000fe20000004100 */
[----:B------:R-:W-:Y:S01]  /*75c0*/  SHF.L.U32 R51, R157, 0x10, RZ ;  /* 0x000000109d337819 */ /* 0x000fe200000006ff */
[----:B------:R-:W-:-:S02]  /*75d0*/  HADD2.F32 R157, -RZ, R155.H0_H0 ;  /* 0x2000009bff9d7230 */ /* 0x000fc40000004100 */
[CC--:B------:R-:W-:Y:S01]  /*75e0*/  FMUL.FTZ R163, R53.reuse, R49.reuse ;  /* 0x0000003135a37220 */ /* 0x0c0fe20000410000 */
[----:B------:R-:W-:Y:S01]  /*75f0*/  FMUL.FTZ R162, R52, R49 ;  /* 0x0000003134a27220 */ /* 0x000fe20000410000 */
[----:B------:R-:W-:Y:S01]  /*7600*/  LOP3.LUT R51, R158, 0xff0000, R51, 0xf8, !PT ;  /* 0x00ff00009e337812 */ /* 0x000fe200078ef833 */
[----:B------:R-:W-:Y:S01]  /*7610*/  HADD2.F32 R158, -RZ, R155.H1_H1 ;  /* 0x3000009bff9e7230 */ /* 0x000fe20000004100 */
[----:B------:R-:W-:Y:S01]  /*7620*/  LOP3.LUT R49, R160, 0xff0000, R161, 0xf8, !PT ;  /* 0x00ff0000a0317812 */ /* 0x000fe200078ef8a1 */
[-C--:B------:R-:W-:Y:S01]  /*7630*/  FFMA.FTZ R52, R52, R157.reuse, -R163 ;  /* 0x0000009d34347223 */ /* 0x080fe200000108a3 */
[----:B------:R-:W-:Y:S01]  /*7640*/  FFMA.FTZ R53, R53, R157, R162 ;  /* 0x0000009d35357223 */ /* 0x000fe200000100a2 */
[----:B------:R-:W-:Y:S01]  /*7650*/  F2FP.F16.E4M3.UNPACK_B R160, R154 ;  /* 0x0000009affa0723e */ /* 0x000fe200020006ff */
[----:B------:R-:W-:Y:S01]  /*7660*/  HADD2.F32 R155, -RZ, R55.H1_H1 ;  /* 0x30000037ff9b7230 */ /* 0x000fe20000004100 */
[----:B------:R-:W-:Y:S01]  /*7670*/  F2FP.F16.E4M3.UNPACK_B R157, R151 ;  /* 0x00000097ff9d723e */ /* 0x000fe200020006ff */
[----:B------:R-:W-:Y:S01]  /*7680*/  HADD2.F32 R54, -RZ, R54.H1_H1 ;  /* 0x30000036ff367230 */ /* 0x000fe20000004100 */
[----:B------:R-:W-:Y:S01]  /*7690*/  F2FP.F16.E4M3.UNPACK_B R84, R84 ;  /* 0x00000054ff54723e */ /* 0x000fe200020006ff */
[----:B------:R-:W-:Y:S01]  /*76a0*/  HADD2.F32 R161, -RZ, R160.H0_H0 ;  /* 0x200000a0ffa17230 */ /* 0x000fe20000004100 */
[----:B------:R-:W-:Y:S01]  /*76b0*/  F2FP.F16.E4M3.UNPACK_B R151, R80 ;  /* 0x00000050ff97723e */ /* 0x000fe200020006ff */
[-C--:B------:R-:W-:Y:S01]  /*76c0*/  FMUL.FTZ R55, R155, R159.reuse ;  /* 0x0000009f9b377220 */ /* 0x080fe20000410000 */
[----:B------:R-:W-:Y:S01]  /*76d0*/  FMUL.FTZ R162, R54, R159 ;  /* 0x0000009f36a27220 */ /* 0x000fe20000410000 */
[----:B------:R-:W-:-:S02]  /*76e0*/  HADD2.F32 R154, -RZ, R84.H0_H0 ;  /* 0x20000054ff9a7230 */ /* 0x000fc40000004100 */
[----:B------:R-:W-:Y:S02]  /*76f0*/  HADD2.F32 R80, -RZ, R151.H0_H0 ;  /* 0x20000097ff507230 */ /* 0x000fe40000004100 */
[-C--:B------:R-:W-:Y:S01]  /*7700*/  FFMA.FTZ R55, R54, R158.reuse, -R55 ;  /* 0x0000009e36377223 */ /* 0x080fe20000010837 */
[----:B------:R-:W-:Y:S01]  /*7710*/  FFMA.FTZ R54, R155, R158, R162 ;  /* 0x0000009e9b367223 */ /* 0x000fe200000100a2 */
[----:B------:R-:W-:Y:S02]  /*7720*/  HADD2.F32 R159, -RZ, R157.H0_H0 ;  /* 0x2000009dff9f7230 */ /* 0x000fe40000004100 */
[-C--:B------:R-:W-:Y:S01]  /*7730*/  FMUL.FTZ R163, R154, R161.reuse ;  /* 0x000000a19aa37220 */ /* 0x080fe20000410000 */
[----:B------:R-:W-:Y:S01]  /*7740*/  FMUL.FTZ R161, R80, R161 ;  /* 0x000000a150a17220 */ /* 0x000fe20000410000 */
[----:B------:R-:W-:Y:S01]  /*7750*/  HADD2.F32 R162, -RZ, R160.H1_H1 ;  /* 0x300000a0ffa27230 */ /* 0x000fe20000004100 */
[----:B------:R-:W-:Y:S01]  /*7760*/  F2FP.F16.E4M3.UNPACK_B R158, R86.H1 ;  /* 0x00000056ff9e723e */ /* 0x000fe200030006ff */
[----:B------:R-:W-:-:S02]  /*7770*/  HADD2.F32 R155, -RZ, R84.H1_H1 ;  /* 0x30000054ff9b7230 */ /* 0x000fc40000004100 */
[-C--:B------:R-:W-:Y:S01]  /*7780*/  FFMA.FTZ R84, R154, R159.reuse, R161 ;  /* 0x0000009f9a547223 */ /* 0x080fe200000100a1 */
[----:B------:R-:W-:Y:S02]  /*7790*/  HADD2.F32 R151, -RZ, R151.H1_H1 ;  /* 0x30000097ff977230 */ /* 0x000fe40000004100 */
[----:B------:R-:W-:Y:S01]  /*77a0*/  FFMA.FTZ R80, R80, R159, -R163 ;  /* 0x0000009f50507223 */ /* 0x000fe200000108a3 */
[----:B------:R-:W-:Y:S02]  /*77b0*/  HADD2.F32 R160, -RZ, R157.H1_H1 ;  /* 0x3000009dffa07230 */ /* 0x000fe40000004100 */
[----:B------:R-:W-:Y:S01]  /*77c0*/  FMUL.FTZ R154, R155, R162 ;  /* 0x000000a29b9a7220 */ /* 0x000fe20000410000 */
[----:B------:R-:W-:Y:S01]  /*77d0*/  F2FP.F16.E4M3.UNPACK_B R157, R150.H1 ;  /* 0x00000096ff9d723e */ /* 0x000fe200030006ff */
[C---:B------:R-:W-:Y:S01]  /*77e0*/  FMUL.FTZ R164, R151.reuse, R162 ;  /* 0x000000a297a47220 */ /* 0x040fe20000410000 */
[----:B------:R-:W-:Y:S01]  /*77f0*/  F2FP.F16.E4M3.UNPACK_B R161, R148.H1 ;  /* 0x00000094ffa1723e */ /* 0x000fe200030006ff */
[----:B------:R-:W-:Y:S01]  /*7800*/  FFMA.FTZ R151, R151, R160, -R154 ;  /* 0x000000a097977223 */ /* 0x000fe2000001089a */
[----:B------:R-:W-:Y:S01]  /*7810*/  F2FP.F16.E4M3.UNPACK_B R154, R82.H1 ;  /* 0x00000052ff9a723e */ /* 0x000fe200030006ff */
[----:B------:R-:W-:-:S02]  /*7820*/  HADD2.F32 R162, -RZ, R157.H0_H0 ;  /* 0x2000009dffa27230 */ /* 0x000fc40000004100 */
[----:B------:R-:W-:Y:S01]  /*7830*/  FFMA.FTZ R155, R155, R160, R164 ;  /* 0x000000a09b9b7223 */ /* 0x000fe200000100a4 */
[----:B------:R-:W-:Y:S01]  /*7840*/  HADD2.F32 R159, -RZ, R158.H0_H0 ;  /* 0x2000009eff9f7230 */ /* 0x000fe20000004100 */
[----:B------:R-:W-:Y:S01]  /*7850*/  F2FP.F16.E4M3.UNPACK_B R82, R82 ;  /* 0x00000052ff52723e */ /* 0x000fe200020006ff */
[----:B------:R-:W-:Y:S01]  /*7860*/  HADD2.F32 R163, -RZ, R157.H1_H1 ;  /* 0x3000009dffa37230 */ /* 0x000fe20000004100 */
[----:B------:R-:W-:Y:S01]  /*7870*/  F2FP.SATFINITE.E4M3.F32.PACK_AB_MERGE_C R53, R54, R53, RZ ;  /* 0x000000353635723e */ /* 0x000fe200048070ff */
[----:B------:R-:W-:Y:S02]  /*7880*/  HADD2.F32 R157, -RZ, R154.H0_H0 ;  /* 0x2000009aff9d7230 */ /* 0x000fe40000004100 */
[----:B------:R-:W-:Y:S01]  /*7890*/  FMUL.FTZ R164, R159, R162 ;  /* 0x000000a29fa47220 */ /* 0x000fe20000410000 */
[----:B------:R-:W-:Y:S01]  /*78a0*/  HADD2.F32 R160, -RZ, R161.H0_H0 ;  /* 0x200000a1ffa07230 */ /* 0x000fe20000004100 */
[----:B------:R-:W-:Y:S01]  /*78b0*/  F2FP.SATFINITE.E4M3.F32.PACK_AB_MERGE_C R52, R55, R52, RZ ;  /* 0x000000343734723e */ /* 0x000fe200048070ff */
[----:B------:R-:W-:-:S02]  /*78c0*/  HADD2.F32 R158, -RZ, R158.H1_H1 ;  /* 0x3000009eff9e7230 */ /* 0x000fc40000004100 */
[C---:B------:R-:W-:Y:S01]  /*78d0*/  FMUL.FTZ R162, R157.reuse, R162 ;  /* 0x000000a29da27220 */ /* 0x040fe20000410000 */
[----:B------:R-:W-:Y:S02]  /*78e0*/  HADD2.F32 R154, -RZ, R154.H1_H1 ;  /* 0x3000009aff9a7230 */ /* 0x000fe40000004100 */
[----:B------:R-:W-:Y:S01]  /*78f0*/  FFMA.FTZ R164, R157, R160, -R164 ;  /* 0x000000a09da47223 */ /* 0x000fe200000108a4 */
[----:B------:R-:W-:Y:S02]  /*7900*/  HADD2.F32 R161, -RZ, R161.H1_H1 ;  /* 0x300000a1ffa17230 */ /* 0x000fe40000004100 */
[-C--:B------:R-:W-:Y:S01]  /*7910*/  FMUL.FTZ R165, R158, R163.reuse ;  /* 0x000000a39ea57220 */ /* 0x080fe20000410000 */
[----:B------:R-:W-:Y:S01]  /*7920*/  F2FP.F16.E4M3.UNPACK_B R157, R150 ;  /* 0x00000096ff9d723e */ /* 0x000fe200020006ff */
[C---:B------:R-:W-:Y:S01]  /*7930*/  FMUL.FTZ R163, R154.reuse, R163 ;  /* 0x000000a39aa37220 */ /* 0x040fe20000410000 */
[----:B------:R-:W-:Y:S01]  /*7940*/  F2FP.F16.E4M3.UNPACK_B R150, R86 ;  /* 0x00000056ff96723e */ /* 0x000fe200020006ff */
[-C--:B------:R-:W-:Y:S01]  /*7950*/  FFMA.FTZ R169, R154, R161.reuse, -R165 ;  /* 0x000000a19aa97223 */ /* 0x080fe200000108a5 */
[----:B------:R-:W-:Y:S01]  /*7960*/  F2FP.F16.E4M3.UNPACK_B R154, R148 ;  /* 0x00000094ff9a723e */ /* 0x000fe200020006ff */
[----:B------:R-:W-:Y:S01]  /*7970*/  FFMA.FTZ R171, R158, R161, R163 ;  /* 0x000000a19eab7223 */ /* 0x000fe200000100a3 */
[----:B------:R-:W-:-:S02]  /*7980*/  HADD2.F32 R161, -RZ, R157.H0_H0 ;  /* 0x2000009dffa17230 */ /* 0x000fc40000004100 */
[----:B------:R-:W-:Y:S01]  /*7990*/  FFMA.FTZ R162, R159, R160, R162 ;  /* 0x000000a09fa27223 */ /* 0x000fe200000100a2 */
[----:B------:R-:W-:Y:S01]  /*79a0*/  HADD2.F32 R148, -RZ, R150.H0_H0 ;  /* 0x20000096ff947230 */ /* 0x000fe20000004100 */
[----:B------:R-:W-:Y:S01]  /*79b0*/  F2FP.F16.E4M3.UNPACK_B R54, R85 ;  /* 0x00000055ff36723e */ /* 0x000fe200020006ff */
[----:B------:R-:W-:Y:S01]  /*79c0*/  HADD2.F32 R163, -RZ, R157.H1_H1 ;  /* 0x3000009dffa37230 */ /* 0x000fe20000004100 */
[----:B------:R-:W-:Y:S01]  /*79d0*/  F2FP.F16.E4M3.UNPACK_B R55, R51 ;  /* 0x00000033ff37723e */ /* 0x000fe200020006ff */
[----:B------:R-:W-:Y:S02]  /*79e0*/  HADD2.F32 R86, -RZ, R82.H0_H0 ;  /* 0x20000052ff567230 */ /* 0x000fe40000004100 */
[----:B------:R-:W-:Y:S01]  /*79f0*/  FMUL.FTZ R165, R148, R161 ;  /* 0x000000a194a57220 */ /* 0x000fe20000410000 */
[----:B------:R-:W-:Y:S01]  /*7a00*/  HADD2.F32 R150, -RZ, R150.H1_H1 ;  /* 0x30000096ff967230 */ /* 0x000fe20000004100 */
[----:B------:R-:W-:Y:S01]  /*7a10*/  F2FP.SATFINITE.E4M3.F32.PACK_AB_MERGE_C R84, R155, R84, R53 ;  /* 0x000000549b54723e */ /* 0x000fe20004807035 */
[----:B------:R-:W-:-:S02]  /*7a20*/  HADD2.F32 R82, -RZ, R82.H1_H1 ;  /* 0x30000052ff527230 */ /* 0x000fc40000004100 */
[----:B------:R-:W-:Y:S01]  /*7a30*/  FMUL.FTZ R161, R86, R161 ;  /* 0x000000a156a17220 */ /* 0x000fe20000410000 */
[--C-:B------:R-:W-:Y:S02]  /*7a40*/  HADD2.F32 R157, -RZ, R154.reuse.H0_H0 ;  /* 0x2000009aff9d7230 */ /* 0x100fe40000004100 */
[-C--:B------:R-:W-:Y:S01]  /*7a50*/  FMUL.FTZ R167, R150, R163.reuse ;  /* 0x000000a396a77220 */ /* 0x080fe20000410000 */
[----:B------:R-:W-:Y:S02]  /*7a60*/  HADD2.F32 R159, -RZ, R154.H1_H1 ;  /* 0x3000009aff9f7230 */ /* 0x000fe40000004100 */
[----:B------:R-:W-:Y:S01]  /*7a70*/  FMUL.FTZ R163, R82, R163 ;  /* 0x000000a352a37220 */ /* 0x000fe20000410000 */
[----:B------:R-:W-:Y:S01]  /*7a80*/  F2FP.F16.E4M3.UNPACK_B R53, R81 ;  /* 0x00000051ff35723e */ /* 0x000fe200020006ff */
[-C--:B------:R-:W-:Y:S01]  /*7a90*/  FFMA.FTZ R165, R86, R157.reuse, -R165 ;  /* 0x0000009d56a57223 */ /* 0x080fe200000108a5 */
[----:B------:R-:W-:Y:S01]  /*7aa0*/  FFMA.FTZ R86, R148, R157, R161 ;  /* 0x0000009d94567223 */ /* 0x000fe200000100a1 */
[----:B------:R-:W-:Y:S01]  /*7ab0*/  FFMA.FTZ R163, R150, R159, R163 ;  /* 0x0000009f96a37223 */ /* 0x000fe200000100a3 */
[----:B------:R-:W-:Y:S01]  /*7ac0*/  F2FP.SATFINITE.E4M3.F32.PACK_AB_MERGE_C R80, R151, R80, R52 ;  /* 0x000000509750723e */ /* 0x000fe20004807034 */
[----:B------:R-:W-:Y:S01]  /*7ad0*/  HADD2.F32 R148, -RZ, R54.H0_H0 ;  /* 0x20000036ff947230 */ /* 0x000fe20000004100 */
[----:B------:R-:W-:Y:S01]  /*7ae0*/  F2FP.F16.E4M3.UNPACK_B R150, R50 ;  /* 0x00000032ff96723e */ /* 0x000fe200020006ff */
[----:B------:R-:W-:Y:S01]  /*7af0*/  HADD2.F32 R155, -RZ, R55.H0_H0 ;  /* 0x20000037ff9b7230 */ /* 0x000fe20000004100 */
[----:B------:R-:W-:Y:S01]  /*7b00*/  F2FP.F16.E4M3.UNPACK_B R81, R81.H1 ;  /* 0x00000051ff51723e */ /* 0x000fe200030006ff */
[----:B------:R-:W-:Y:S01]  /*7b10*/  HADD2.F32 R52, -RZ, R53.H0_H0 ;  /* 0x20000035ff347230 */ /* 0x000fe20000004100 */
[----:B------:R-:W-:Y:S01]  /*7b20*/  F2FP.F16.E4M3.UNPACK_B R85, R85.H1 ;  /* 0x00000055ff55723e */ /* 0x000fe200030006ff */
[----:B------:R-:W-:-:S02]  /*7b30*/  HADD2.F32 R151, -RZ, R150.H0_H0 ;  /* 0x20000096ff977230 */ /* 0x000fc40000004100 */
[-C--:B------:R-:W-:Y:S01]  /*7b40*/  FMUL.FTZ R157, R148, R155.reuse ;  /* 0x0000009b949d7220 */ /* 0x080fe20000410000 */
[----:B------:R-:W-:Y:S02]  /*7b50*/  HADD2.F32 R54, -RZ, R54.H1_H1 ;  /* 0x30000036ff367230 */ /* 0x000fe40000004100 */
[C---:B------:R-:W-:Y:S01]  /*7b60*/  FMUL.FTZ R155, R52.reuse, R155 ;  /* 0x0000009b349b7220 */ /* 0x040fe20000410000 */
[----:B------:R-:W-:Y:S02]  /*7b70*/  HADD2.F32 R154, -RZ, R55.H1_H1 ;  /* 0x30000037ff9a7230 */ /* 0x000fe40000004100 */
[-C--:B------:R-:W-:Y:S01]  /*7b80*/  FFMA.FTZ R52, R52, R151.reuse, -R157 ;  /* 0x0000009734347223 */ /* 0x080fe2000001089d */
[----:B------:R-:W-:Y:S02]  /*7b90*/  HADD2.F32 R55, -RZ, R53.H1_H1 ;  /* 0x30000035ff377230 */ /* 0x000fe40000004100 */
[----:B------:R-:W-:Y:S01]  /*7ba0*/  FFMA.FTZ R53, R148, R151, R155 ;  /* 0x0000009794357223 */ /* 0x000fe2000001009b */
[----:B------:R-:W-:-:S02]  /*7bb0*/  HADD2.F32 R150, -RZ, R150.H1_H1 ;  /* 0x30000096ff967230 */ /* 0x000fc40000004100 */
[CC--:B------:R-:W-:Y:S01]  /*7bc0*/  FMUL.FTZ R148, R54.reuse, R154.reuse ;  /* 0x0000009a36947220 */ /* 0x0c0fe20000410000 */
[----:B------:R-:W-:Y:S01]  /*7bd0*/  F2FP.F16.E4M3.UNPACK_B R151, R51.H1 ;  /* 0x00000033ff97723e */ /* 0x000fe200030006ff */
[C---:B------:R-:W-:Y:S01]  /*7be0*/  FMUL.FTZ R155, R55.reuse, R154 ;  /* 0x0000009a379b7220 */ /* 0x040fe20000410000 */
[----:B------:R-:W-:Y:S02]  /*7bf0*/  HADD2.F32 R51, -RZ, R81.H0_H0 ;  /* 0x20000051ff337230 */ /* 0x000fe40000004100 */
[----:B------:R-:W-:Y:S01]  /*7c00*/  FFMA.FTZ R55, R55, R150, -R148 ;  /* 0x0000009637377223 */ /* 0x000fe20000010894 */
[----:B------:R-:W-:Y:S01]  /*7c10*/  HADD2.F32 R148, -RZ, R85.H0_H0 ;  /* 0x20000055ff947230 */ /* 0x000fe20000004100 */
[----:B------:R-:W-:Y:S01]  /*7c20*/  F2FP.F16.E4M3.UNPACK_B R50, R50.H1 ;  /* 0x00000032ff32723e */ /* 0x000fe200030006ff */
[----:B------:R-:W-:Y:S02]  /*7c30*/  HADD2.F32 R154, -RZ, R151.H0_H0 ;  /* 0x20000097ff9a7230 */ /* 0x000fe40000004100 */
[----:B------:R-:W-:Y:S01]  /*7c40*/  FFMA.FTZ R54, R54, R150, R155 ;  /* 0x0000009636367223 */ /* 0x000fe2000001009b */
[----:B------:R-:W-:Y:S01]  /*7c50*/  HADD2.F32 R85, -RZ, R85.H1_H1 ;  /* 0x30000055ff557230 */ /* 0x000fe20000004100 */
[----:B------:R-:W-:Y:S01]  /*7c60*/  F2FP.SATFINITE.E4M3.F32.PACK_AB_MERGE_C R162, R171, R162, RZ ;  /* 0x000000a2aba2723e */ /* 0x000fe200048070ff */
[----:B------:R-:W-:-:S02]  /*7c70*/  HADD2.F32 R158, -RZ, R151.H1_H1 ;  /* 0x30000097ff9e7230 */ /* 0x000fc40000004100 */
[CC--:B------:R-:W-:Y:S01]  /*7c80*/  FMUL.FTZ R160, R148.reuse, R154.reuse ;  /* 0x0000009a94a07220 */ /* 0x0c0fe20000410000 */
[--C-:B------:R-:W-:Y:S02]  /*7c90*/  HADD2.F32 R150, -RZ, R50.reuse.H0_H0 ;  /* 0x20000032ff967230 */ /* 0x100fe40000004100 */
[----:B------:R-:W-:Y:S01]  /*7ca0*/  FMUL.FTZ R151, R51, R154 ;  /* 0x0000009a33977220 */ /* 0x000fe20000410000 */
[----:B------:R-:W-:Y:S01]  /*7cb0*/  HADD2.F32 R81, -RZ, R81.H1_H1 ;  /* 0x30000051ff517230 */ /* 0x000fe20000004100 */
[----:B------:R-:W-:Y:S01]  /*7cc0*/  F2FP.SATFINITE.E4M3.F32.PACK_AB_MERGE_C R86, R163, R86, R162 ;  /* 0x00000056a356723e */ /* 0x000fe200048070a2 */
[----:B------:R-:W-:Y:S02]  /*7cd0*/  HADD2.F32 R154, -RZ, R50.H1_H1 ;  /* 0x30000032ff9a7230 */ /* 0x000fe40000004100 */
[----:B------:R-:W-:Y:S01]  /*7ce0*/  FMUL.FTZ R50, R85, R158 ;  /* 0x0000009e55327220 */ /* 0x000fe20000410000 */
[-C--:B------:R-:W-:Y:S01]  /*7cf0*/  FFMA.FTZ R161, R148, R150.reuse, R151 ;  /* 0x0000009694a17223 */ /* 0x080fe20000010097 */
[----:B------:R-:W-:Y:S01]  /*7d00*/  F2FP.F16.E4M3.UNPACK_B R148, R87 ;  /* 0x00000057ff94723e */ /* 0x000fe200020006ff */
[----:B------:R-:W-:Y:S01]  /*7d10*/  FFMA.FTZ R160, R51, R150, -R160 ;  /* 0x0000009633a07223 */ /* 0x000fe200000108a0 */
[C---:B------:R-:W-:Y:S01]  /*7d20*/  FFMA.FTZ R163, R81.reuse, R154, -R50 ;  /* 0x0000009a51a37223 */ /* 0x040fe20000010832 */
[----:B------:R-:W-:Y:S01]  /*7d30*/  F2FP.F16.E4M3.UNPACK_B R50, R83 ;  /* 0x00000053ff32723e */ /* 0x000fe200020006ff */
[----:B------:R-:W-:Y:S01]  /*7d40*/  FFMA.FTZ R82, R82, R159, -R167 ;  /* 0x0000009f52527223 */ /* 0x000fe200000108a7 */
[----:B------:R-:W-:Y:S01]  /*7d50*/  F2FP.F16.E4M3.UNPACK_B R87, R87.H1 ;  /* 0x00000057ff57723e */ /* 0x000fe200030006ff */
[----:B------:R-:W-:Y:S01]  /*7d60*/  FMUL.FTZ R158, R81, R158 ;  /* 0x0000009e519e7220 */ /* 0x000fe20000410000 */
[----:B------:R-:W-:Y:S01]  /*7d70*/  F2FP.F16.E4M3.UNPACK_B R157, R49.H1 ;  /* 0x00000031ff9d723e */ /* 0x000fe200030006ff */
[----:B------:R-:W-:Y:S01]  /*7d80*/  HADD2.F32 R51, -RZ, R50.H0_H0 ;  /* 0x20000032ff337230 */ /* 0x000fe20000004100 */
[----:B------:R-:W-:Y:S01]  /*7d90*/  F2FP.F16.E4M3.UNPACK_B R83, R83.H1 ;  /* 0x00000053ff53723e */ /* 0x000fe200030006ff */
[----:B------:R-:W-:Y:S01]  /*7da0*/  FFMA.FTZ R162, R85, R154, R158 ;  /* 0x0000009a55a27223 */ /* 0x000fe2000001009e */
[----:B------:R-:W-:Y:S01]  /*7db0*/  F2FP.F16.E4M3.UNPACK_B R155, R49 ;  /* 0x00000031ff9b723e */ /* 0x000fe200020006ff */
[----:B------:R-:W-:Y:S01]  /*7dc0*/  HADD2.F32 R159, -RZ, R157.H0_H0 ;  /* 0x2000009dff9f7230 */ /* 0x000fe20000004100 */
[-C--:B------:R-:W-:Y:S01]  /*7dd0*/  F2FP.F16.E4M3.UNPACK_B R49, R48.reuse ;  /* 0x00000030ff31723e */ /* 0x080fe200020006ff */
[----:B------:R-:W-:Y:S01]  /*7de0*/  HADD2.F32 R81, -RZ, R83.H0_H0 ;  /* 0x20000053ff517230 */ /* 0x000fe20000004100 */
[----:B------:R-:W-:Y:S01]  /*7df0*/  F2FP.F16.E4M3.UNPACK_B R150, R48.H1 ;  /* 0x00000030ff96723e */ /* 0x000fe200030006ff */
[----:B------:R-:W-:Y:S01]  /*7e00*/  HADD2.F32 R48, -RZ, R87.H0_H0 ;  /* 0x20000057ff307230 */ /* 0x000fe20000004100 */
[----:B------:R-:W-:Y:S01]  /*7e10*/  F2FP.SATFINITE.E4M3.F32.PACK_AB_MERGE_C R164, R169, R164, RZ ;  /* 0x000000a4a9a4723e */ /* 0x000fe200048070ff */
[----:B------:R-:W-:Y:S01]  /*7e20*/  HADD2.F32 R85, -RZ, R148.H0_H0 ;  /* 0x20000094ff557230 */ /* 0x000fe20000004100 */
[----:B------:R-:W-:Y:S01]  /*7e30*/  F2FP.SATFINITE.E4M3.F32.PACK_AB_MERGE_C R160, R163, R160, RZ ;  /* 0x000000a0a3a0723e */ /* 0x000fe200048070ff */
[----:B------:R-:W-:-:S02]  /*7e40*/  HADD2.F32 R158, -RZ, R155.H0_H0 ;  /* 0x2000009bff9e7230 */ /* 0x000fc40000004100 */
[-C--:B------:R-:W-:Y:S01]  /*7e50*/  FMUL.FTZ R166, R48, R159.reuse ;  /* 0x0000009f30a67220 */ /* 0x080fe20000410000 */
[----:B------:R-:W-:Y:S02]  /*7e60*/  HADD2.F32 R151, -RZ, R150.H0_H0 ;  /* 0x20000096ff977230 */ /* 0x000fe40000004100 */
[----:B------:R-:W-:Y:S01]  /*7e70*/  FMUL.FTZ R159, R81, R159 ;  /* 0x0000009f519f7220 */ /* 0x000fe20000410000 */
[----:B------:R-:W-:Y:S01]  /*7e80*/  F2FP.SATFINITE.E4M3.F32.PACK_AB_MERGE_C R82, R82, R165, R164 ;  /* 0x000000a55252723e */ /* 0x000fe200048070a4 */
[----:B------:R-:W-:Y:S02]  /*7e90*/  HADD2.F32 R154, -RZ, R49.H0_H0 ;  /* 0x20000031ff9a7230 */ /* 0x000fe40000004100 */
[-C--:B------:R-:W-:Y:S01]  /*7ea0*/  FMUL.FTZ R164, R85, R158.reuse ;  /* 0x0000009e55a47220 */ /* 0x080fe20000410000 */
[----:B------:R-:W-:Y:S01]  /*7eb0*/  FFMA.FTZ R159, R48, R151, R159 ;  /* 0x00000097309f7223 */ /* 0x000fe2000001009f */
[----:B------:R-:W-:Y:S01]  /*7ec0*/  FMUL.FTZ R158, R51, R158 ;  /* 0x0000009e339e7220 */ /* 0x000fe20000410000 */
[----:B------:R-:W-:-:S02]  /*7ed0*/  HADD2.F32 R87, -RZ, R87.H1_H1 ;  /* 0x30000057ff577230 */ /* 0x000fc40000004100 */
[-C--:B------:R-:W-:Y:S01]  /*7ee0*/  FFMA.FTZ R164, R51, R154.reuse, -R164 ;  /* 0x0000009a33a47223 */ /* 0x080fe200000108a4 */
[----:B------:R-:W-:Y:S02]  /*7ef0*/  HADD2.F32 R48, -RZ, R157.H1_H1 ;  /* 0x3000009dff307230 */ /* 0x000fe40000004100 */
[----:B------:R-:W-:Y:S01]  /*7f00*/  FFMA.FTZ R158, R85, R154, R158 ;  /* 0x0000009a559e7223 */ /* 0x000fe2000001009e */
[----:B------:R-:W-:Y:S02]  /*7f10*/  HADD2.F32 R83, -RZ, R83.H1_H1 ;  /* 0x30000053ff537230 */ /* 0x000fe40000004100 */
[----:B------:R-:W-:Y:S01]  /*7f20*/  FFMA.FTZ R166, R81, R151, -R166 ;  /* 0x0000009751a67223 */ /* 0x000fe200000108a6 */
[----:B------:R-:W-:Y:S02]  /*7f30*/  HADD2.F32 R148, -RZ, R148.H1_H1 ;  /* 0x30000094ff947230 */ /* 0x000fe40000004100 */
[----:B------:R-:W-:Y:S01]  /*7f40*/  FMUL.FTZ R154, R87, R48 ;  /* 0x00000030579a7220 */ /* 0x000fe20000410000 */
[----:B------:R-:W-:-:S02]  /*7f50*/  HADD2.F32 R155, -RZ, R155.H1_H1 ;  /* 0x3000009bff9b7230 */ /* 0x000fc40000004100 */
[----:B------:R-:W-:Y:S01]  /*7f60*/  FMUL.FTZ R48, R83, R48 ;  /* 0x0000003053307220 */ /* 0x000fe20000410000 */
[----:B------:R-:W-:Y:S01]  /*7f70*/  HADD2.F32 R50, -RZ, R50.H1_H1 ;  /* 0x30000032ff327230 */ /* 0x000fe20000004100 */
[----:B------:R-:W-:Y:S01]  /*7f80*/  F2FP.SATFINITE.E4M3.F32.PACK_AB_MERGE_C R161, R162, R161, RZ ;  /* 0x000000a1a2a1723e */ /* 0x000fe200048070ff */
[----:B------:R-:W-:Y:S02]  /*7f90*/  HADD2.F32 R150, -RZ, R150.H1_H1 ;  /* 0x30000096ff967230 */ /* 0x000fe40000004100 */
[-C--:B------:R-:W-:Y:S01]  /*7fa0*/  FMUL.FTZ R51, R148, R155.reuse ;  /* 0x0000009b94337220 */ /* 0x080fe20000410000 */
[----:B------:R-:W-:Y:S02]  /*7fb0*/  HADD2.F32 R49, -RZ, R49.H1_H1 ;  /* 0x30000031ff317230 */ /* 0x000fe40000004100 */
[C---:B------:R-:W-:Y:S01]  /*7fc0*/  FMUL.FTZ R155, R50.reuse, R155 ;  /* 0x0000009b329b7220 */ /* 0x040fe20000410000 */
[----:B------:R-:W-:Y:S01]  /*7fd0*/  F2FP.SATFINITE.E4M3.F32.PACK_AB_MERGE_C R81, R55, R52, R160 ;  /* 0x000000343751723e */ /* 0x000fe200048070a0 */
[-C--:B------:R-:W-:Y:S01]  /*7fe0*/  FFMA.FTZ R83, R83, R150.reuse, -R154 ;  /* 0x0000009653537223 */ /* 0x080fe2000001089a */
[----:B------:R-:W-:Y:S01]  /*7ff0*/  FFMA.FTZ R48, R87, R150, R48 ;  /* 0x0000009657307223 */ /* 0x000fe20000010030 */
[-C--:B------:R-:W-:Y:S01]  /*8000*/  FFMA.FTZ R51, R50, R49.reuse, -R51 ;  /* 0x0000003132337223 */ /* 0x080fe20000010833 */
[----:B------:R-:W-:Y:S01]  /*8010*/  FFMA.FTZ R155, R148, R49, R155 ;  /* 0x00000031949b7223 */ /* 0x000fe2000001009b */
[----:B------:R-:W-:-:S02]  /*8020*/  F2FP.SATFINITE.E4M3.F32.PACK_AB_MERGE_C R85, R54, R53, R161 ;  /* 0x000000353655723e */ /* 0x000fc400048070a1 */
[----:B------:R-:W-:Y:S02]  /*8030*/  F2FP.SATFINITE.E4M3.F32.PACK_AB_MERGE_C R83, R83, R166, RZ ;  /* 0x000000a65353723e */ /* 0x000fe400048070ff */
[----:B------:R-:W-:Y:S02]  /*8040*/  F2FP.SATFINITE.E4M3.F32.PACK_AB_MERGE_C R48, R48, R159, RZ ;  /* 0x0000009f3030723e */ /* 0x000fe400048070ff */
[----:B------:R-:W-:Y:S02]  /*8050*/  F2FP.SATFINITE.E4M3.F32.PACK_AB_MERGE_C R83, R51, R164, R83 ;  /* 0x000000a43353723e */ /* 0x000fe40004807053 */
[----:B------:R-:W-:-:S07]  /*8060*/  F2FP.SATFINITE.E4M3.F32.PACK_AB_MERGE_C R87, R155, R158, R48 ;  /* 0x0000009e9b57723e */ /* 0x000fce0004807030 */
.L_x_403:
[----:B------:R-:W-:Y:S05]  /*8070*/  BSYNC B2 ;  /* 0x0000000000027941 */ /* 0x000fea0003800000 */
.L_x_402:
[----:B------:R-:W-:Y:S01]  /*8080*/  ISETP.GE.AND P3, PT, R149, R137, PT ;  /* 0x000000899500720c */ /* 0x000fe20003f66270 */
[----:B------:R-:W-:-:S12]  /*8090*/  ULDC.64 UR4, c[0x0][0x2e8] ;  /* 0x0000ba0000047ab9 */ /* 0x000fd80000000a00 */
[--C-:B------:R-:W-:Y:S02]  /*80a0*/  @!P3 SHF.R.S32.HI R48, RZ, 0x1f, R149.reuse ;  /* 0x0000001fff30b819 */ /* 0x100fe40000011495 */
[----:B------:R-:W-:-:S04]  /*80b0*/  @!P3 IADD3 R50, P4, P6, R102, R126, R149 ;  /* 0x0000007e6632b210 */ /* 0x000fc80007e9e095 */
[----:B------:R-:W-:Y:S02]  /*80c0*/  @!P3 IADD3.X R146, R41, R146, R48, P4, P6 ;  /* 0x000000922992b210 */ /* 0x000fe400027ec430 */
[----:B------:R-:W-:-:S04]  /*80d0*/  IADD3 R48, P4, R147, UR4, RZ ;  /* 0x0000000493307c10 */ /* 0x000fc8000ff9e0ff */
[----:B------:R-:W-:Y:S02]  /*80e0*/  IADD3.X R49, R156, UR5, RZ, P4, !PT ;  /* 0x000000059c317c10 */ /* 0x000fe4000a7fe4ff */
[----:B------:R-:W-:-:S03]  /*80f0*/  @!P3 IADD3 R50, P4, R50, UR4, RZ ;  /* 0x000000043232bc10 */ /* 0x000fc6000ff9e0ff */
[----:B-1----:R1:W-:Y:S01]  /*8100*/  STG.E.128 desc[UR42][R48.64], R80 ;  /* 0x0000005030007986 */ /* 0x0023e2000c101d2a */
[----:B------:R-:W-:-:S05]  /*8110*/  @!P3 IADD3.X R51, R146, UR5, RZ, P4, !PT ;  /* 0x000000059233bc10 */ /* 0x000fca000a7fe4ff */
[----:B--2---:R1:W-:Y:S04]  /*8120*/  @!P3 STG.E.128 desc[UR42][R50.64], R84 ;  /* 0x000000543200b986 */ /* 0x0043e8000c101d2a */
.L_x_401:
[----:B------:R-:W-:Y:S05]  /*8130*/  BSYNC B1 ;  /* 0x0000000000017941 */ /* 0x000fea0003800000 */
.L_x_400:
[----:B-1----:R-:W-:Y:S01]  /*8140*/  VIADD R49, R23, 0x20 ;  /* 0x0000002017317836 */ /* 0x002fe20000000000 */
[----:B------:R-:W-:Y:S04]  /*8150*/  BSSY B1, `(.L_x_404) ;  /* 0x0000105000017945 */ /* 0x000fe80003800000 */
[----:B------:R-:W-:-:S13]  /*8160*/  ISETP.GE.OR P3, PT, R49, R115, P0 ;  /* 0x000000733100720c */ /* 0x000fda0000766670 */
[----:B------:R-:W-:Y:S05]  /*8170*/  @P3 BRA `(.L_x_405) ;  /* 0x0000001000083947 */ /* 0x000fea0003800000 */
[----:B------:R-:W3:Y:S01]  /*8180*/  LDL R50, [R1+0x28] ;  /* 0x0000280001327983 */ /* 0x000ee20000100800 */
[-C--:B--2---:R-:W-:Y:S01]  /*8190*/  IMAD R48, R118, R122.reuse, RZ ;  /* 0x0000007a76307224 */ /* 0x084fe200078e02ff */
[----:B------:R-:W-:Y:S01]  /*81a0*/  ISETP.NE.AND P6, PT, R0, RZ, PT ;  /* 0x000000ff0000720c */ /* 0x000fe20003fc5270 */
[C---:B------:R-:W-:Y:S01]  /*81b0*/  IMAD.WIDE.U32 R80, R49.reuse, R122, R120 ;  /* 0x0000007a31507225 */ /* 0x040fe200078e0078 */
[----:B------:R-:W-:Y:S03]  /*81c0*/  BSSY B2, `(.L_x_406) ;  /* 0x00000f2000027945 */ /* 0x000fe60003800000 */
[----:B------:R-:W-:Y:S01]  /*81d0*/  IMAD R49, R49, R123, R48 ;  /* 0x0000007b31317224 */ /* 0x000fe200078e0230 */
[----:B------:R-:W-:Y:S01]  /*81e0*/  SEL R48, R112, R139, !P6 ;  /* 0x0000008b70307207 */ /* 0x000fe20007000000 */
[----:B------:R-:W-:Y:S01]  /*81f0*/  VIADD R51, R23, 0x20 ;  /* 0x0000002017337836 */ /* 0x000fe20000000000 */
[----:B------:R-:W-:Y:S01]  /*8200*/  IADD3 R83, P3, P4, R102, R80, R40 ;  /* 0x0000005066537210 */ /* 0x000fe20007c7e028 */
[----:B------:R-:W-:Y:S01]  /*8210*/  IMAD.IADD R82, R81, 0x1, R49 ;  /* 0x0000000151527824 */ /* 0x000fe200078e0231 */
[----:B------:R-:W-:Y:S01]  /*8220*/  SHF.R.S32.HI R49, RZ, 0x1f, R48 ;  /* 0x0000001fff317819 */ /* 0x000fe20000011430 */
[----:B------:R-:W-:-:S02]  /*8230*/  VIADD R52, R23, 0x20 ;  /* 0x0000002017347836 */ /* 0x000fc40000000000 */
[----:B------:R-:W-:Y:S01]  /*8240*/  IMAD.SHL.U32 R51, R51, 0x80, RZ ;  /* 0x0000008033337824 */ /* 0x000fe200078e00ff */
[----:B------:R-:W-:Y:S02]  /*8250*/  LEA.HI R48, R49, R48, RZ, 0x5 ;  /* 0x0000003031307211 */ /* 0x000fe400078f28ff */
[----:B------:R-:W-:Y:S02]  /*8260*/  SHF.L.U32 R52, R52, 0x7, RZ ;  /* 0x0000000734347819 */ /* 0x000fe400000006ff */
[----:B------:R-:W-:Y:S02]  /*8270*/  LEA.HI.SX32 R48, R48, R105, 0x1b ;  /* 0x0000006930307211 */ /* 0x000fe400078fdaff */
[----:B------:R-:W-:Y:S02]  /*8280*/  LOP3.LUT R52, R52, 0x380, RZ, 0xc0, !PT ;  /* 0x0000038034347812 */ /* 0x000fe400078ec0ff */
[----:B------:R-:W-:Y:S02]  /*8290*/  SHF.R.S32.HI R49, RZ, 0x1f, R48 ;  /* 0x0000001fff317819 */ /* 0x000fe40000011430 */
[----:B------:R-:W-:-:S02]  /*82a0*/  SHF.L.U32 R85, R48, 0x4, RZ ;  /* 0x0000000430557819 */ /* 0x000fc400000006ff */
[----:B------:R-:W-:Y:S02]  /*82b0*/  LEA.HI R49, R49, R48, RZ, 0x3 ;  /* 0x0000003031317211 */ /* 0x000fe400078f18ff */
[----:B------:R-:W-:Y:S02]  /*82c0*/  LOP3.LUT R51, R51, 0x380, RZ, 0xc0, !PT ;  /* 0x0000038033337812 */ /* 0x000fe400078ec0ff */
[----:B------:R-:W-:Y:S01]  /*82d0*/  LOP3.LUT R48, R52, 0x70, R85, 0xf8, !PT ;  /* 0x0000007034307812 */ /* 0x000fe200078ef855 */
[----:B------:R-:W-:Y:S01]  /*82e0*/  IMAD.SHL.U32 R49, R49, 0x800, RZ ;  /* 0x0000080031317824 */ /* 0x000fe200078e00ff */
[----:B------:R-:W-:Y:S02]  /*82f0*/  SHF.R.U32.HI R51, RZ, 0x3, R51 ;  /* 0x00000003ff337819 */ /* 0x000fe40000011633 */
[----:B------:R-:W-:Y:S02]  /*8300*/  IADD3.X R86, R41, R82, R106, P3, P4 ;  /* 0x0000005229567210 */ /* 0x000fe40001fe846a */
[----:B------:R-:W-:-:S02]  /*8310*/  LOP3.LUT R48, R48, R51, RZ, 0x3c, !PT ;  /* 0x0000003330307212 */ /* 0x000fc400078e3cff */
[----:B------:R-:W-:-:S04]  /*8320*/  LOP3.LUT R49, R49, 0xffffc000, RZ, 0xc0, !PT ;  /* 0xffffc00031317812 */ /* 0x000fc800078ec0ff */
[----:B---3--:R-:W-:Y:S01]  /*8330*/  IADD3 R51, R48, R49, R50 ;  /* 0x0000003130337210 */ /* 0x008fe20007ffe032 */
[----:B------:R-:W-:-:S04]  /*8340*/  IMAD R49, R232, 0x8000, R29 ;  /* 0x00008000e8317824 */ /* 0x000fc800078e021d */
[----:B------:R-:W-:Y:S01]  /*8350*/  IMAD R51, R232, 0x8000, R51 ;  /* 0x00008000e8337824 */ /* 0x000fe200078e0233 */
[----:B------:R-:W-:-:S03]  /*8360*/  IADD3 R49, R22, R49, RZ ;  /* 0x0000003116317210 */ /* 0x000fc60007ffe0ff */
[----:B------:R-:W-:-:S03]  /*8370*/  IMAD.IADD R52, R22, 0x1, R51 ;  /* 0x0000000116347824 */ /* 0x000fc600078e0233 */
[----:B------:R-:W1:Y:S04]  /*8380*/  LDS.128 R48, [R49+0x28400] ;  /* 0x0284000031307984 */ /* 0x000e680000000c00 */
[----:B------:R-:W2:Y:S01]  /*8390*/  LDS.128 R52, [R52+0x28400] ;  /* 0x0284000034347984 */ /* 0x000ea20000000c00 */
[----:B------:R-:W-:Y:S05]  /*83a0*/  @P2 BRA `(.L_x_407) ;  /* 0x0000000c004c2947 */ /* 0x000fea0003800000 */
[----:B------:R-:W-:Y:S01]  /*83b0*/  SHF.R.U32.HI R149, RZ, 0x8, R57 ;  /* 0x00000008ff957819 */ /* 0x000fe20000011639 */
[----:B-1----:R-:W-:Y:S01]  /*83c0*/  IMAD.MOV.U32 R60, RZ, RZ, R48 ;  /* 0x000000ffff3c7224 */ /* 0x002fe200078e0030 */
[----:B------:R-:W-:Y:S01]  /*83d0*/  LOP3.LUT R87, R57, 0xff0000ff, RZ, 0xc0, !PT ;  /* 0xff0000ff39577812 */ /* 0x000fe200078ec0ff */
[----:B------:R-:W-:Y:S01]  /*83e0*/  IMAD.MOV.U32 R56, RZ, RZ, R49 ;  /* 0x000000ffff387224 */ /* 0x000fe200078e0031 */
[----:B------:R-:W-:Y:S01]  /*83f0*/  SHF.R.U32.HI R147, RZ, 0x8, R59 ;  /* 0x00000008ff937819 */ /* 0x000fe2000001163b */
[----:B------:R-:W-:Y:S01]  /*8400*/  IMAD.SHL.U32 R48, R149, 0x100, RZ ;  /* 0x0000010095307824 */ /* 0x000fe200078e00ff */
[----:B------:R-:W-:Y:S02]  /*8410*/  SHF.R.U32.HI R84, RZ, 0x8, R63 ;  /* 0x00000008ff547819 */ /* 0x000fe4000001163f */
[----:B------:R-:W-:Y:S02]  /*8420*/  SHF.R.U32.HI R148, RZ, 0x10, R59 ;  /* 0x00000010ff947819 */ /* 0x000fe4000001163b */
[----:B------:R-:W-:Y:S01]  /*8430*/  LOP3.LUT R87, R87, 0xff00, R48, 0xf8, !PT ;  /* 0x0000ff0057577812 */ /* 0x000fe200078ef830 */
[----:B------:R-:W-:Y:S01]  /*8440*/  IMAD.SHL.U32 R48, R147, 0x100, RZ ;  /* 0x0000010093307824 */ /* 0x000fe200078e00ff */
[----:B--2---:R-:W-:Y:S01]  /*8450*/  MOV R62, R52 ;  /* 0x00000034003e7202 */ /* 0x004fe20000000f00 */
[----:B------:R-:W-:Y:S01]  /*8460*/  IMAD.SHL.U32 R52, R84, 0x100, RZ ;  /* 0x0000010054347824 */ /* 0x000fe200078e00ff */
[----:B------:R-:W-:-:S02]  /*8470*/  LOP3.LUT R59, R59, 0xff0000ff, RZ, 0xc0, !PT ;  /* 0xff0000ff3b3b7812 */ /* 0x000fc400078ec0ff */
[--C-:B------:R-:W-:Y:S02]  /*8480*/  SHF.R.U32.HI R146, RZ, 0x10, R61.reuse ;  /* 0x00000010ff927819 */ /* 0x100fe4000001163d */
[----:B------:R-:W-:Y:S02]  /*8490*/  SHF.R.U32.HI R127, RZ, 0x8, R61 ;  /* 0x00000008ff7f7819 */ /* 0x000fe4000001163d */
[----:B------:R-:W-:Y:S02]  /*84a0*/  LOP3.LUT R58, R61, 0xff0000ff, RZ, 0xc0, !PT ;  /* 0xff0000ff3d3a7812 */ /* 0x000fe400078ec0ff */
[----:B------:R-:W-:Y:S02]  /*84b0*/  LOP3.LUT R61, R63, 0xff0000ff, RZ, 0xc0, !PT ;  /* 0xff0000ff3f3d7812 */ /* 0x000fe400078ec0ff */
[----:B------:R-:W-:Y:S01]  /*84c0*/  SHF.R.U32.HI R150, RZ, 0x10, R57 ;  /* 0x00000010ff967819 */ /* 0x000fe20000011639 */
[----:B------:R-:W-:Y:S01]  /*84d0*/  IMAD.MOV.U32 R57, RZ, RZ, R50 ;  /* 0x000000ffff397224 */ /* 0x000fe200078e0032 */
[----:B------:R-:W-:Y:S01]  /*84e0*/  LOP3.LUT R59, R59, 0xff00, R48, 0xf8, !PT ;  /* 0x0000ff003b3b7812 */ /* 0x000fe200078ef830 */
[----:B------:R-:W-:Y:S01]  /*84f0*/  IMAD.U32 R48, R148, 0x10000, RZ ;  /* 0x0001000094307824 */ /* 0x000fe200078e00ff */
[----:B------:R-:W-:Y:S01]  /*8500*/  SHF.R.U32.HI R126, RZ, 0x10, R63 ;  /* 0x00000010ff7e7819 */ /* 0x000fe2000001163f */
[----:B------:R-:W-:Y:S01]  /*8510*/  IMAD.U32 R50, R150, 0x10000, RZ ;  /* 0x0001000096327824 */ /* 0x000fe200078e00ff */
[----:B------:R-:W-:-:S02]  /*8520*/  SHF.L.U32 R49, R127, 0x8, RZ ;  /* 0x000000087f317819 */ /* 0x000fc400000006ff */
[----:B------:R-:W-:Y:S01]  /*8530*/  LOP3.LUT R149, R61, 0xff00, R52, 0xf8, !PT ;  /* 0x0000ff003d957812 */ /* 0x000fe200078ef834 */
[----:B------:R-:W-:Y:S01]  /*8540*/  IMAD.U32 R126, R126, 0x10000, RZ ;  /* 0x000100007e7e7824 */ /* 0x000fe200078e00ff */
[----:B------:R-:W-:Y:S02]  /*8550*/  F2FP.F16.E4M3.UNPACK_B R127, R142.H1 ;  /* 0x0000008eff7f723e */ /* 0x000fe400030006ff */
[----:B------:R-:W-:Y:S02]  /*8560*/  F2FP.F16.E4M3.UNPACK_B R63, R62.H1 ;  /* 0x0000003eff3f723e */ /* 0x000fe400030006ff */
[----:B------:R-:W-:Y:S02]  /*8570*/  F2FP.F16.E4M3.UNPACK_B R61, R60.H1 ;  /* 0x0000003cff3d723e */ /* 0x000fe400030006ff */
[----:B------:R-:W-:Y:S01]  /*8580*/  LOP3.LUT R147, R58, 0xff00, R49, 0xf8, !PT ;  /* 0x0000ff003a937812 */ /* 0x000fe200078ef831 */
[----:B------:R-:W-:Y:S01]  /*8590*/  HADD2.F32 R49, -RZ, R127.H0_H0 ;  /* 0x2000007fff317230 */ /* 0x000fe20000004100 */
[----:B------:R-:W-:Y:S01]  /*85a0*/  LOP3.LUT R48, R59, 0xff0000, R48, 0xf8, !PT ;  /* 0x00ff00003b307812 */ /* 0x000fe200078ef830 */
[----:B------:R-:W-:Y:S01]  /*85b0*/  HADD2.F32 R59, -RZ, R63.H0_H0 ;  /* 0x2000003fff3b7230 */ /* 0x000fe20000004100 */
[----:B------:R-:W-:Y:S01]  /*85c0*/  F2FP.F16.E4M3.UNPACK_B R84, R145.H1 ;  /* 0x00000091ff54723e */ /* 0x000fe200030006ff */
[--C-:B------:R-:W-:Y:S01]  /*85d0*/  HADD2.F32 R58, -RZ, R61.reuse.H0_H0 ;  /* 0x2000003dff3a7230 */ /* 0x100fe20000004100 */
[----:B------:R-:W-:Y:S01]  /*85e0*/  LOP3.LUT R50, R87, 0xff0000, R50, 0xf8, !PT ;  /* 0x00ff000057327812 */ /* 0x000fe200078ef832 */
[----:B------:R-:W-:Y:S01]  /*85f0*/  HADD2.F32 R61, -RZ, R61.H1_H1 ;  /* 0x3000003dff3d7230 */ /* 0x000fe20000004100 */
[----:B------:R-:W-:Y:S01]  /*8600*/  SHF.L.U32 R52, R146, 0x10, RZ ;  /* 0x0000001092347819 */ /* 0x000fe200000006ff */
[----:B------:R-:W-:-:S02]  /*8610*/  HADD2.F32 R87, -RZ, R84.H0_H0 ;  /* 0x20000054ff577230 */ /* 0x000fc40000004100 */
[-C--:B------:R-:W-:Y:S01]  /*8620*/  FMUL.FTZ R151, R59, R49.reuse ;  /* 0x000000313b977220 */ /* 0x080fe20000410000 */
[C---:B------:R-:W-:Y:S01]  /*8630*/  FMUL.FTZ R146, R58.reuse, R49 ;  /* 0x000000313a927220 */ /* 0x040fe20000410000 */
[----:B------:R-:W-:Y:S01]  /*8640*/  LOP3.LUT R49, R149, 0xff0000, R126, 0xf8, !PT ;  /* 0x00ff000095317812 */ /* 0x000fe200078ef87e */
[----:B------:R-:W-:Y:S02]  /*8650*/  HADD2.F32 R126, -RZ, R84.H1_H1 ;  /* 0x30000054ff7e7230 */ /* 0x000fe40000004100 */
[-C--:B------:R-:W-:Y:S01]  /*8660*/  FFMA.FTZ R58, R58, R87.reuse, -R151 ;  /* 0x000000573a3a7223 */ /* 0x080fe20000010897 */
[----:B------:R-:W-:Y:S01]  /*8670*/  FFMA.FTZ R59, R59, R87, R146 ;  /* 0x000000573b3b7223 */ /* 0x000fe20000010092 */
[----:B------:R-:W-:Y:S01]  /*8680*/  HADD2.F32 R84, -RZ, R127.H1_H1 ;  /* 0x3000007fff547230 */ /* 0x000fe20000004100 */
[----:B------:R-:W-:Y:S01]  /*8690*/  F2FP.F16.E4M3.UNPACK_B R142, R142 ;  /* 0x0000008eff8e723e */ /* 0x000fe200020006ff */
[----:B------:R-:W-:Y:S01]  /*86a0*/  HADD2.F32 R87, -RZ, R63.H1_H1 ;  /* 0x3000003fff577230 */ /* 0x000fe20000004100 */
[----:B------:R-:W-:-:S02]  /*86b0*/  F2FP.F16.E4M3.UNPACK_B R63, R62 ;  /* 0x0000003eff3f723e */ /* 0x000fc400020006ff */
[----:B------:R-:W-:Y:S01]  /*86c0*/  F2FP.F16.E4M3.UNPACK_B R60, R60 ;  /* 0x0000003cff3c723e */ /* 0x000fe200020006ff */
[-C--:B------:R-:W-:Y:S01]  /*86d0*/  FMUL.FTZ R148, R61, R84.reuse ;  /* 0x000000543d947220 */ /* 0x080fe20000410000 */
[----:B------:R-:W-:Y:S01]  /*86e0*/  FMUL.FTZ R146, R87, R84 ;  /* 0x0000005457927220 */ /* 0x000fe20000410000 */
[----:B------:R-:W-:Y:S01]  /*86f0*/  F2FP.F16.E4M3.UNPACK_B R145, R145 ;  /* 0x00000091ff91723e */ /* 0x000fe200020006ff */
[----:B------:R-:W-:Y:S01]  /*8700*/  HADD2.F32 R127, -RZ, R142.H0_H0 ;  /* 0x2000008eff7f7230 */ /* 0x000fe20000004100 */
[----:B------:R-:W-:Y:S01]  /*8710*/  LOP3.LUT R52, R147, 0xff0000, R52, 0xf8, !PT ;  /* 0x00ff000093347812 */ /* 0x000fe200078ef834 */
[----:B------:R-:W-:Y:S02]  /*8720*/  HADD2.F32 R84, -RZ, R63.H0_H0 ;  /* 0x2000003fff547230 */ /* 0x000fe40000004100 */
[-C--:B------:R-:W-:Y:S01]  /*8730*/  FFMA.FTZ R150, R87, R126.reuse, R148 ;  /* 0x0000007e57967223 */ /* 0x080fe20000010094 */
[----:B------:R-:W-:Y:S02]  /*8740*/  HADD2.F32 R62, -RZ, R60.H0_H0 ;  /* 0x2000003cff3e7230 */ /* 0x000fe40000004100 */
[----:B------:R-:W-:Y:S01]  /*8750*/  FFMA.FTZ R61, R61, R126, -R146 ;  /* 0x0000007e3d3d7223 */ /* 0x000fe20000010892 */
        /* <DEDUP_REMOVED lines=12> */
[----:B------:R-:W-:Y:S01]  /*8820*/  F2FP.F16.E4M3.UNPACK_B R84, R54.H1 ;  /* 0x00000036ff54723e */ /* 0x000fe200030006ff */
[----:B------:R-:W-:Y:S01]  /*8830*/  FFMA.FTZ R142, R60, R145, -R87 ;  /* 0x000000913c8e7223 */ /* 0x000fe20000010857 */
[----:B------:R-:W-:Y:S01]  /*8840*/  F2FP.F16.E4M3.UNPACK_B R60, R57.H1 ;  /* 0x00000039ff3c723e */ /* 0x000fe200030006ff */
[----:B------:R-:W-:Y:S01]  /*8850*/  FFMA.FTZ R149, R63, R145, R148 ;  /* 0x000000913f957223 */ /* 0x000fe20000010094 */
[--C-:B------:R-:W-:Y:S01]  /*8860*/  HADD2.F32 R127, -RZ, R62.reuse.H0_H0 ;  /* 0x2000003eff7f7230 */ /* 0x100fe20000004100 */
[-C--:B------:R-:W-:Y:S01]  /*8870*/  F2FP.F16.E4M3.UNPACK_B R126, R144.reuse.H1 ;  /* 0x00000090ff7e723e */ /* 0x080fe200030006ff */
[----:B------:R-:W-:Y:S01]  /*8880*/  HADD2.F32 R145, -RZ, R62.H1_H1 ;  /* 0x3000003eff917230 */ /* 0x000fe20000004100 */
[----:B------:R-:W-:Y:S01]  /*8890*/  F2FP.F16.E4M3.UNPACK_B R143, R143 ;  /* 0x0000008fff8f723e */ /* 0x000fe200020006ff */
[----:B------:R-:W-:Y:S01]  /*88a0*/  HADD2.F32 R87, -RZ, R84.H0_H0 ;  /* 0x20000054ff577230 */ /* 0x000fe20000004100 */
[----:B------:R-:W-:Y:S01]  /*88b0*/  F2FP.F16.E4M3.UNPACK_B R57, R57 ;  /* 0x00000039ff39723e */ /* 0x000fe200020006ff */
[----:B------:R-:W-:Y:S01]  /*88c0*/  HADD2.F32 R62, -RZ, R60.H0_H0 ;  /* 0x2000003cff3e7230 */ /* 0x000fe20000004100 */
[----:B------:R-:W-:Y:S01]  /*88d0*/  F2FP.F16.E4M3.UNPACK_B R144, R144 ;  /* 0x00000090ff90723e */ /* 0x000fe200020006ff */
[----:B------:R-:W-:-:S02]  /*88e0*/  HADD2.F32 R84, -RZ, R84.H1_H1 ;  /* 0x30000054ff547230 */ /* 0x000fc40000004100 */
[-C--:B------:R-:W-:Y:S01]  /*88f0*/  FMUL.FTZ R151, R87, R127.reuse ;  /* 0x0000007f57977220 */ /* 0x080fe20000410000 */
[----:B------:R-:W-:Y:S02]  /*8900*/  HADD2.F32 R60, -RZ, R60.H1_H1 ;  /* 0x3000003cff3c7230 */ /* 0x000fe40000004100 */
[----:B------:R-:W-:Y:S01]  /*8910*/  FMUL.FTZ R148, R62, R127 ;  /* 0x0000007f3e947220 */ /* 0x000fe20000410000 */
[--C-:B------:R-:W-:Y:S02]  /*8920*/  HADD2.F32 R127, -RZ, R126.reuse.H1_H1 ;  /* 0x3000007eff7f7230 */ /* 0x100fe40000004100 */
[-C--:B------:R-:W-:Y:S01]  /*8930*/  FMUL.FTZ R155, R84, R145.reuse ;  /* 0x00000091549b7220 */ /* 0x080fe20000410000 */
[----:B------:R-:W-:Y:S02]  /*8940*/  HADD2.F32 R63, -RZ, R126.H0_H0 ;  /* 0x2000007eff3f7230 */ /* 0x000fe40000004100 */
[C---:B------:R-:W-:Y:S01]  /*8950*/  FMUL.FTZ R145, R60.reuse, R145 ;  /* 0x000000913c917220 */ /* 0x040fe20000410000 */
[----:B------:R-:W-:Y:S01]  /*8960*/  F2FP.SATFINITE.E4M3.F32.PACK_AB_MERGE_C R58, R61, R58, RZ ;  /* 0x0000003a3d3a723e */ /* 0x000fe200048070ff */
[----:B------:R-:W-:Y:S01]  /*8970*/  FFMA.FTZ R154, R60, R127, -R155 ;  /* 0x0000007f3c9a7223 */ /* 0x000fe2000001089b */
[----:B------:R-:W-:Y:S01]  /*8980*/  F2FP.F16.E4M3.UNPACK_B R60, R54 ;  /* 0x00000036ff3c723e */ /* 0x000fe200020006ff */
[-C--:B------:R-:W-:Y:S01]  /*8990*/  FFMA.FTZ R151, R62, R63.reuse, -R151 ;  /* 0x0000003f3e977223 */ /* 0x080fe20000010897 */
[----:B------:R-:W-:Y:S01]  /*89a0*/  FFMA.FTZ R148, R87, R63, R148 ;  /* 0x0000003f57947223 */ /* 0x000fe20000010094 */
[----:B------:R-:W-:-:S02]  /*89b0*/  HADD2.F32 R87, -RZ, R143.H0_H0 ;  /* 0x2000008fff577230 */ /* 0x000fc40000004100 */
[----:B------:R-:W-:Y:S01]  /*89c0*/  FFMA.FTZ R145, R84, R127, R145 ;  /* 0x0000007f54917223 */ /* 0x000fe20000010091 */
[--C-:B------:R-:W-:Y:S01]  /*89d0*/  HADD2.F32 R62, -RZ, R60.reuse.H0_H0 ;  /* 0x2000003cff3e7230 */ /* 0x100fe20000004100 */
[----:B------:R-:W-:Y:S01]  /*89e0*/  F2FP.F16.E4M3.UNPACK_B R61, R56 ;  /* 0x00000038ff3d723e */ /* 0x000fe200020006ff */
[----:B------:R-:W-:Y:S01]  /*89f0*/  HADD2.F32 R54, -RZ, R57.H0_H0 ;  /* 0x20000039ff367230 */ /* 0x000fe20000004100 */
[----:B------:R-:W-:Y:S01]  /*8a00*/  F2FP.SATFINITE.E4M3.F32.PACK_AB_MERGE_C R150, R150, R59, RZ ;  /* 0x0000003b9696723e */ /* 0x000fe200048070ff */
[----:B------:R-:W-:Y:S02]  /*8a10*/  HADD2.F32 R143, -RZ, R143.H1_H1 ;  /* 0x3000008fff8f7230 */ /* 0x000fe40000004100 */
[-C--:B------:R-:W-:Y:S01]  /*8a20*/  FMUL.FTZ R127, R62, R87.reuse ;  /* 0x000000573e7f7220 */ /* 0x080fe20000410000 */
[----:B------:R-:W-:Y:S02]  /*8a30*/  HADD2.F32 R60, -RZ, R60.H1_H1 ;  /* 0x3000003cff3c7230 */ /* 0x000fe40000004100 */
[----:B------:R-:W-:Y:S01]  /*8a40*/  FMUL.FTZ R87, R54, R87 ;  /* 0x0000005736577220 */ /* 0x000fe20000410000 */
[----:B------:R-:W-:Y:S01]  /*8a50*/  HADD2.F32 R63, -RZ, R144.H0_H0 ;  /* 0x20000090ff3f7230 */ /* 0x000fe20000004100 */
[----:B------:R-:W-:Y:S01]  /*8a60*/  F2FP.SATFINITE.E4M3.F32.PACK_AB_MERGE_C R151, R154, R151, RZ ;  /* 0x000000979a97723e */ /* 0x000fe200048070ff */
[----:B------:R-:W-:-:S02]  /*8a70*/  HADD2.F32 R57, -RZ, R57.H1_H1 ;  /* 0x30000039ff397230 */ /* 0x000fc40000004100 */
[----:B------:R-:W-:Y:S01]  /*8a80*/  FMUL.FTZ R126, R60, R143 ;  /* 0x0000008f3c7e7220 */ /* 0x000fe20000410000 */
[----:B------:R-:W-:Y:S02]  /*8a90*/  HADD2.F32 R144, -RZ, R144.H1_H1 ;  /* 0x30000090ff907230 */ /* 0x000fe40000004100 */
[-C--:B------:R-:W-:Y:S01]  /*8aa0*/  FFMA.FTZ R54, R54, R63.reuse, -R127 ;  /* 0x0000003f36367223 */ /* 0x080fe2000001087f */
[----:B------:R-:W-:Y:S01]  /*8ab0*/  FFMA.FTZ R84, R62, R63, R87 ;  /* 0x0000003f3e547223 */ /* 0x000fe20000010057 */
[C---:B------:R-:W-:Y:S01]  /*8ac0*/  FMUL.FTZ R143, R57.reuse, R143 ;  /* 0x0000008f398f7220 */ /* 0x040fe20000410000 */
[----:B------:R-:W-:Y:S01]  /*8ad0*/  F2FP.F16.E4M3.UNPACK_B R62, R53 ;  /* 0x00000035ff3e723e */ /* 0x000fe200020006ff */
[----:B------:R-:W-:Y:S01]  /*8ae0*/  FFMA.FTZ R57, R57, R144, -R126 ;  /* 0x0000009039397223 */ /* 0x000fe2000001087e */
[----:B------:R-:W-:Y:S01]  /*8af0*/  F2FP.F16.E4M3.UNPACK_B R127, R52 ;  /* 0x00000034ff7f723e */ /* 0x000fe200020006ff */
[----:B------:R-:W-:Y:S01]  /*8b00*/  FFMA.FTZ R143, R60, R144, R143 ;  /* 0x000000903c8f7223 */ /* 0x000fe2000001008f */
[----:B------:R-:W-:Y:S01]  /*8b10*/  F2FP.SATFINITE.E4M3.F32.PACK_AB_MERGE_C R59, R142, R147, R58 ;  /* 0x000000938e3b723e */ /* 0x000fe2000480703a */
[--C-:B------:R-:W-:Y:S01]  /*8b20*/  HADD2.F32 R63, -RZ, R62.reuse.H0_H0 ;  /* 0x2000003eff3f7230 */ /* 0x100fe20000004100 */
[----:B------:R-:W-:Y:S01]  /*8b30*/  F2FP.F16.E4M3.UNPACK_B R87, R50 ;  /* 0x00000032ff57723e */ /* 0x000fe200020006ff */
[----:B------:R-:W-:Y:S01]  /*8b40*/  HADD2.F32 R142, -RZ, R127.H0_H0 ;  /* 0x2000007fff8e7230 */ /* 0x000fe20000004100 */
[----:B------:R-:W-:Y:S01]  /*8b50*/  F2FP.SATFINITE.E4M3.F32.PACK_AB_MERGE_C R145, R145, R148, RZ ;  /* 0x000000949191723e */ /* 0x000fe200048070ff */
[----:B------:R-:W-:Y:S01]  /*8b60*/  HADD2.F32 R60, -RZ, R61.H0_H0 ;  /* 0x2000003dff3c7230 */ /* 0x000fe20000004100 */
[----:B------:R-:W-:Y:S01]  /*8b70*/  F2FP.SATFINITE.E4M3.F32.PACK_AB_MERGE_C R57, R57, R54, R151 ;  /* 0x000000363939723e */ /* 0x000fe20004807097 */
[----:B------:R-:W-:Y:S01]  /*8b80*/  HADD2.F32 R126, -RZ, R87.H0_H0 ;  /* 0x20000057ff7e7230 */ /* 0x000fe20000004100 */
[----:B------:R-:W-:Y:S01]  /*8b90*/  F2FP.SATFINITE.E4M3.F32.PACK_AB_MERGE_C R54, R143, R84, R145 ;  /* 0x000000548f36723e */ /* 0x000fe20004807091 */
[----:B------:R-:W-:Y:S01]  /*8ba0*/  FMUL.FTZ R143, R63, R142 ;  /* 0x0000008e3f8f7220 */ /* 0x000fe20000410000 */
[----:B------:R-:W-:-:S02]  /*8bb0*/  HADD2.F32 R84, -RZ, R62.H1_H1 ;  /* 0x3000003eff547230 */ /* 0x000fc40000004100 */
[C---:B------:R-:W-:Y:S01]  /*8bc0*/  FMUL.FTZ R142, R60.reuse, R142 ;  /* 0x0000008e3c8e7220 */ /* 0x040fe20000410000 */
[----:B------:R-:W-:Y:S02]  /*8bd0*/  HADD2.F32 R127, -RZ, R127.H1_H1 ;  /* 0x3000007fff7f7230 */ /* 0x000fe40000004100 */
[-C--:B------:R-:W-:Y:S01]  /*8be0*/  FFMA.FTZ R60, R60, R126.reuse, -R143 ;  /* 0x0000007e3c3c7223 */ /* 0x080fe2000001088f */
[----:B------:R-:W-:Y:S02]  /*8bf0*/  HADD2.F32 R62, -RZ, R61.H1_H1 ;  /* 0x3000003dff3e7230 */ /* 0x000fe40000004100 */
[----:B------:R-:W-:Y:S01]  /*8c00*/  FFMA.FTZ R61, R63, R126, R142 ;  /* 0x0000007e3f3d7223 */ /* 0x000fe2000001008e */
[----:B------:R-:W-:Y:S02]  /*8c10*/  HADD2.F32 R87, -RZ, R87.H1_H1 ;  /* 0x30000057ff577230 */ /* 0x000fe40000004100 */
[----:B------:R-:W-:Y:S01]  /*8c20*/  FMUL.FTZ R143, R84, R127 ;  /* 0x0000007f548f7220 */ /* 0x000fe20000410000 */
[----:B------:R-:W-:Y:S01]  /*8c30*/  F2FP.F16.E4M3.UNPACK_B R63, R53.H1 ;  /* 0x00000035ff3f723e */ /* 0x000fe200030006ff */
[C---:B------:R-:W-:Y:S01]  /*8c40*/  FMUL.FTZ R127, R62.reuse, R127 ;  /* 0x0000007f3e7f7220 */ /* 0x040fe20000410000 */
[----:B------:R-:W-:Y:S01]  /*8c50*/  F2FP.F16.E4M3.UNPACK_B R56, R56.H1 ;  /* 0x00000038ff38723e */ /* 0x000fe200030006ff */
[-C--:B------:R-:W-:Y:S01]  /*8c60*/  FFMA.FTZ R53, R62, R87.reuse, -R143 ;  /* 0x000000573e357223 */ /* 0x080fe2000001088f */
[----:B------:R-:W-:Y:S01]  /*8c70*/  F2FP.F16.E4M3.UNPACK_B R126, R52.H1 ;  /* 0x00000034ff7e723e */ /* 0x000fe200030006ff */
[----:B------:R-:W-:Y:S01]  /*8c80*/  FFMA.FTZ R52, R84, R87, R127 ;  /* 0x0000005754347223 */ /* 0x000fe2000001007f */
[--C-:B------:R-:W-:Y:S01]  /*8c90*/  HADD2.F32 R84, -RZ, R63.reuse.H0_H0 ;  /* 0x2000003fff547230 */ /* 0x100fe20000004100 */
[----:B------:R-:W-:Y:S01]  /*8ca0*/  F2FP.F16.E4M3.UNPACK_B R50, R50.H1 ;  /* 0x00000032ff32723e */ /* 0x000fe200030006ff */
[----:B------:R-:W-:Y:S01]  /*8cb0*/  HADD2.F32 R62, -RZ, R56.H0_H0 ;  /* 0x20000038ff3e7230 */ /* 0x000fe20000004100 */
[----:B------:R-:W-:Y:S01]  /*8cc0*/  F2FP.SATFINITE.E4M3.F32.PACK_AB_MERGE_C R58, R149, R146, R150 ;  /* 0x00000092953a723e */ /* 0x000fe20004807096 */
[----:B------:R-:W-:-:S02]  /*8cd0*/  HADD2.F32 R63, -RZ, R63.H1_H1 ;  /* 0x3000003fff3f7230 */ /* 0x000fc40000004100 */
[--C-:B------:R-:W-:Y:S02]  /*8ce0*/  HADD2.F32 R142, -RZ, R126.reuse.H1_H1 ;  /* 0x3000007eff8e7230 */ /* 0x100fe40000004100 */
[----:B------:R-:W-:Y:S02]  /*8cf0*/  HADD2.F32 R127, -RZ, R126.H0_H0 ;  /* 0x2000007eff7f7230 */ /* 0x000fe40000004100 */
[----:B------:R-:W-:Y:S02]  /*8d00*/  HADD2.F32 R56, -RZ, R56.H1_H1 ;  /* 0x30000038ff387230 */ /* 0x000fe40000004100 */
[----:B------:R-:W-:Y:S01]  /*8d10*/  FMUL.FTZ R145, R63, R142 ;  /* 0x0000008e3f917220 */ /* 0x000fe20000410000 */
[--C-:B------:R-:W-:Y:S02]  /*8d20*/  HADD2.F32 R87, -RZ, R50.reuse.H0_H0 ;  /* 0x20000032ff577230 */ /* 0x100fe40000004100 */
[----:B------:R-:W-:Y:S01]  /*8d30*/  FMUL.FTZ R143, R84, R127 ;  /* 0x0000007f548f7220 */ /* 0x000fe20000410000 */
[----:B------:R-:W-:-:S02]  /*8d40*/  HADD2.F32 R126, -RZ, R50.H1_H1 ;  /* 0x30000032ff7e7230 */ /* 0x000fc40000004100 */
[----:B------:R-:W-:Y:S01]  /*8d50*/  FMUL.FTZ R142, R56, R142 ;  /* 0x0000008e388e7220 */ /* 0x000fe20000410000 */
[C---:B------:R-:W-:Y:S01]  /*8d60*/  FMUL.FTZ R127, R62.reuse, R127 ;  /* 0x0000007f3e7f7220 */ /* 0x040fe20000410000 */
[----:B------:R-:W-:Y:S01]  /*8d70*/  FFMA.FTZ R146, R62, R87, -R143 ;  /* 0x000000573e927223 */ /* 0x000fe2000001088f */
[----:B------:R-:W-:Y:S01]  /*8d80*/  F2FP.F16.E4M3.UNPACK_B R143, R49.H1 ;  /* 0x00000031ff8f723e */ /* 0x000fe200030006ff */
[-C--:B------:R-:W-:Y:S01]  /*8d90*/  FFMA.FTZ R148, R63, R126.reuse, R142 ;  /* 0x0000007e3f947223 */ /* 0x080fe2000001008e */
[----:B------:R-:W-:Y:S01]  /*8da0*/  F2FP.F16.E4M3.UNPACK_B R63, R55.H1 ;  /* 0x00000037ff3f723e */ /* 0x000fe200030006ff */
[----:B------:R-:W-:Y:S01]  /*8db0*/  FFMA.FTZ R147, R84, R87, R127 ;  /* 0x0000005754937223 */ /* 0x000fe2000001007f */
[----:B------:R-:W-:Y:S01]  /*8dc0*/  F2FP.F16.E4M3.UNPACK_B R50, R51 ;  /* 0x00000033ff32723e */ /* 0x000fe200020006ff */
[----:B------:R-:W-:Y:S01]  /*8dd0*/  FFMA.FTZ R149, R56, R126, -R145 ;  /* 0x0000007e38957223 */ /* 0x000fe20000010891 */
[----:B------:R-:W-:Y:S01]  /*8de0*/  F2FP.F16.E4M3.UNPACK_B R142, R49 ;  /* 0x00000031ff8e723e */ /* 0x000fe200020006ff */
[----:B------:R-:W-:Y:S01]  /*8df0*/  HADD2.F32 R145, -RZ, R143.H0_H0 ;  /* 0x2000008fff917230 */ /* 0x000fe20000004100 */
[----:B------:R-:W-:Y:S01]  /*8e00*/  F2FP.F16.E4M3.UNPACK_B R62, R55 ;  /* 0x00000037ff3e723e */ /* 0x000fe200020006ff */
[----:B------:R-:W-:Y:S01]  /*8e10*/  HADD2.F32 R55, -RZ, R50.H0_H0 ;  /* 0x20000032ff377230 */ /* 0x000fe20000004100 */
[----:B------:R-:W-:Y:S01]  /*8e20*/  F2FP.F16.E4M3.UNPACK_B R51, R51.H1 ;  /* 0x00000033ff33723e */ /* 0x000fe200030006ff */
[----:B------:R-:W-:Y:S01]  /*8e30*/  HADD2.F32 R144, -RZ, R142.H0_H0 ;  /* 0x2000008eff907230 */ /* 0x000fe20000004100 */
[-C--:B------:R-:W-:Y:S01]  /*8e40*/  F2FP.F16.E4M3.UNPACK_B R49, R48.reuse ;  /* 0x00000030ff31723e */ /* 0x080fe200020006ff */
[----:B------:R-:W-:Y:S01]  /*8e50*/  HADD2.F32 R84, -RZ, R62.H0_H0 ;  /* 0x2000003eff547230 */ /* 0x000fe20000004100 */
[----:B------:R-:W-:Y:S01]  /*8e60*/  F2FP.F16.E4M3.UNPACK_B R87, R48.H1 ;  /* 0x00000030ff57723e */ /* 0x000fe200030006ff */
[----:B------:R-:W-:-:S02]  /*8e70*/  HADD2.F32 R48, -RZ, R63.H0_H0 ;  /* 0x2000003fff307230 */ /* 0x000fc40000004100 */
[-C--:B------:R-:W-:Y:S01]  /*8e80*/  FMUL.FTZ R151, R55, R144.reuse ;  /* 0x0000009037977220 */ /* 0x080fe20000410000 */
[----:B------:R-:W-:Y:S02]  /*8e90*/  HADD2.F32 R56, -RZ, R51.H0_H0 ;  /* 0x20000033ff387230 */ /* 0x000fe40000004100 */
[----:B------:R-:W-:Y:S01]  /*8ea0*/  FMUL.FTZ R150, R84, R144 ;  /* 0x0000009054967220 */ /* 0x000fe20000410000 */
[----:B------:R-:W-:Y:S02]  /*8eb0*/  HADD2.F32 R127, -RZ, R87.H0_H0 ;  /* 0x20000057ff7f7230 */ /* 0x000fe40000004100 */
[-C--:B------:R-:W-:Y:S01]  /*8ec0*/  FMUL.FTZ R155, R48, R145.reuse ;  /* 0x00000091309b7220 */ /* 0x080fe20000410000 */
[----:B------:R-:W-:Y:S02]  /*8ed0*/  HADD2.F32 R126, -RZ, R49.H0_H0 ;  /* 0x20000031ff7e7230 */ /* 0x000fe40000004100 */
[----:B------:R-:W-:Y:S01]  /*8ee0*/  FMUL.FTZ R145, R56, R145 ;  /* 0x0000009138917220 */ /* 0x000fe20000410000 */
[----:B------:R-:W-:-:S02]  /*8ef0*/  HADD2.F32 R63, -RZ, R63.H1_H1 ;  /* 0x3000003fff3f7230 */ /* 0x000fc40000004100 */
[-C--:B------:R-:W-:Y:S01]  /*8f00*/  FFMA.FTZ R155, R56, R127.reuse, -R155 ;  /* 0x0000007f389b7223 */ /* 0x080fe2000001089b */
[----:B------:R-:W-:Y:S02]  /*8f10*/  HADD2.F32 R56, -RZ, R143.H1_H1 ;  /* 0x3000008fff387230 */ /* 0x000fe40000004100 */
[-C--:B------:R-:W-:Y:S01]  /*8f20*/  FFMA.FTZ R150, R55, R126.reuse, -R150 ;  /* 0x0000007e37967223 */ /* 0x080fe20000010896 */
[----:B------:R-:W-:Y:S02]  /*8f30*/  HADD2.F32 R51, -RZ, R51.H1_H1 ;  /* 0x30000033ff337230 */ /* 0x000fe40000004100 */
[----:B------:R-:W-:Y:S01]  /*8f40*/  FFMA.FTZ R151, R84, R126, R151 ;  /* 0x0000007e54977223 */ /* 0x000fe20000010097 */
[----:B------:R-:W-:Y:S01]  /*8f50*/  FFMA.FTZ R145, R48, R127, R145 ;  /* 0x0000007f30917223 */ /* 0x000fe20000010091 */
        /* <DEDUP_REMOVED lines=9> */
[----:B------:R-:W-:Y:S01]  /*8ff0*/  FMUL.FTZ R55, R50, R55 ;  /* 0x0000003732377220 */ /* 0x000fe20000410000 */
[----:B------:R-:W-:Y:S01]  /*9000*/  F2FP.SATFINITE.E4M3.F32.PACK_AB_MERGE_C R147, R148, R147, RZ ;  /* 0x000000939493723e */ /* 0x000fe200048070ff */
[-C--:B------:R-:W-:Y:S01]  /*9010*/  FFMA.FTZ R84, R51, R48.reuse, -R84 ;  /* 0x0000003033547223 */ /* 0x080fe20000010854 */
[----:B------:R-:W-:Y:S01]  /*9020*/  FFMA.FTZ R56, R63, R48, R56 ;  /* 0x000000303f387223 */ /* 0x000fe20000010038 */
[-C--:B------:R-:W-:Y:S01]  /*9030*/  FFMA.FTZ R87, R50, R49.reuse, -R87 ;  /* 0x0000003132577223 */ /* 0x080fe20000010857 */
[----:B------:R-:W-:Y:S01]  /*9040*/  FFMA.FTZ R62, R62, R49, R55 ;  /* 0x000000313e3e7223 */ /* 0x000fe20000010037 */
[----:B------:R-:W-:Y:S01]  /*9050*/  F2FP.SATFINITE.E4M3.F32.PACK_AB_MERGE_C R49, R53, R60, R146 ;  /* 0x0000003c3531723e */ /* 0x000fe20004807092 */
[----:B------:R-:W-:Y:S01]  /*9060*/  IMAD.MOV.U32 R48, RZ, RZ, R59 ;  /* 0x000000ffff307224 */ /* 0x000fe200078e003b */
[----:B------:R-:W-:-:S02]  /*9070*/  F2FP.SATFINITE.E4M3.F32.PACK_AB_MERGE_C R84, R84, R155, RZ ;  /* 0x0000009b5454723e */ /* 0x000fc400048070ff */
[----:B------:R-:W-:Y:S02]  /*9080*/  F2FP.SATFINITE.E4M3.F32.PACK_AB_MERGE_C R56, R56, R145, RZ ;  /* 0x000000913838723e */ /* 0x000fe400048070ff */
[----:B------:R-:W-:Y:S01]  /*9090*/  F2FP.SATFINITE.E4M3.F32.PACK_AB_MERGE_C R53, R52, R61, R147 ;  /* 0x0000003d3435723e */ /* 0x000fe20004807093 */
[----:B------:R-:W-:Y:S01]  /*90a0*/  IMAD.MOV.U32 R52, RZ, RZ, R58 ;  /* 0x000000ffff347224 */ /* 0x000fe200078e003a */
[----:B------:R-:W-:Y:S02]  /*90b0*/  F2FP.SATFINITE.E4M3.F32.PACK_AB_MERGE_C R51, R87, R150, R84 ;  /* 0x000000965733723e */ /* 0x000fe40004807054 */
[----:B------:R-:W-:Y:S02]  /*90c0*/  F2FP.SATFINITE.E4M3.F32.PACK_AB_MERGE_C R55, R62, R151, R56 ;  /* 0x000000973e37723e */ /* 0x000fe40004807038 */
[----:B------:R-:W-:-:S07]  /*90d0*/  MOV R50, R57 ;  /* 0x0000003900327202 */ /* 0x000fce0000000f00 */
.L_x_407:
[----:B------:R-:W-:Y:S05]  /*90e0*/  BSYNC B2 ;  /* 0x0000000000027941 */ /* 0x000fea0003800000 */
.L_x_406:
        /* <DEDUP_REMOVED lines=11> */
.L_x_405:
[----:B------:R-:W-:Y:S05]  /*91a0*/  BSYNC B1 ;  /* 0x0000000000017941 */ /* 0x000fea0003800000 */
.L_x_404:
[----:B-1----:R-:W-:Y:S01]  /*91b0*/  VIADD R49, R23, 0x40 ;  /* 0x0000004017317836 */ /* 0x002fe20000000000 */
[----:B------:R-:W-:Y:S04]  /*91c0*/  BSSY B1, `(.L_x_408) ;  /* 0x0000106000017945 */ /* 0x000fe80003800000 */
[----:B------:R-:W-:-:S13]  /*91d0*/  ISETP.GE.OR P3, PT, R49, R115, P0 ;  /* 0x000000733100720c */ /* 0x000fda0000766670 */
[----:B------:R-:W-:Y:S05]  /*91e0*/  @P3 BRA `(.L_x_409) ;  /* 0x00000010000c3947 */ /* 0x000fea0003800000 */
[----:B------:R-:W3:Y:S01]  /*91f0*/  LDL R50, [R1+0x24] ;  /* 0x0000240001327983 */ /* 0x000ee20000100800 */
[-C--:B--2---:R-:W-:Y:S01]  /*9200*/  IMAD R48, R117, R122.reuse, RZ ;  /* 0x0000007a75307224 */ /* 0x084fe200078e02ff */
[----:B------:R-:W-:Y:S01]  /*9210*/  ISETP.NE.AND P6, PT, R0, RZ, PT ;  /* 0x000000ff0000720c */ /* 0x000fe20003fc5270 */
[----:B------:R-:W-:Y:S01]  /*9220*/  IMAD.WIDE.U32 R56, R49, R122, R120 ;  /* 0x0000007a31387225 */ /* 0x000fe200078e0078 */
[----:B------:R-:W-:Y:S01]  /*9230*/  IADD3 R51, R23, 0x40, RZ ;  /* 0x0000004017337810 */ /* 0x000fe20007ffe0ff */
[----:B------:R-:W-:Y:S02]  /*9240*/  BSSY B2, `(.L_x_410) ;  /* 0x00000f2000027945 */ /* 0x000fe40003800000 */
[----:B------:R-:W-:Y:S01]  /*9250*/  IMAD R49, R49, R123, R48 ;  /* 0x0000007b31317224 */ /* 0x000fe200078e0230 */
[----:B------:R-:W-:Y:S01]  /*9260*/  SEL R48, R112, R139, !P6 ;  /* 0x0000008b70307207 */ /* 0x000fe20007000000 */
[----:B------:R-:W-:Y:S01]  /*9270*/  VIADD R52, R23, 0x40 ;  /* 0x0000004017347836 */ /* 0x000fe20000000000 */
[----:B------:R-:W-:Y:S01]  /*9280*/  IADD3 R59, P3, P4, R102, R56, R40 ;  /* 0x00000038663b7210 */ /* 0x000fe20007c7e028 */
[----:B------:R-:W-:Y:S01]  /*9290*/  IMAD.IADD R58, R57, 0x1, R49 ;  /* 0x00000001393a7824 */ /* 0x000fe200078e0231 */
[----:B------:R-:W-:Y:S01]  /*92a0*/  SHF.R.S32.HI R49, RZ, 0x1f, R48 ;  /* 0x0000001fff317819 */ /* 0x000fe20000011430 */
[----:B------:R-:W-:-:S02]  /*92b0*/  IMAD.SHL.U32 R51, R51, 0x80, RZ ;  /* 0x0000008033337824 */ /* 0x000fc400078e00ff */
[----:B------:R-:W-:Y:S01]  /*92c0*/  IMAD.SHL.U32 R52, R52, 0x80, RZ ;  /* 0x0000008034347824 */ /* 0x000fe200078e00ff */
[----:B------:R-:W-:Y:S02]  /*92d0*/  LEA.HI R48, R49, R48, RZ, 0x5 ;  /* 0x0000003031307211 */ /* 0x000fe400078f28ff */
[----:B------:R-:W-:Y:S02]  /*92e0*/  LOP3.LUT R51, R51, 0x380, RZ, 0xc0, !PT ;  /* 0x0000038033337812 */ /* 0x000fe400078ec0ff */
[----:B------:R-:W-:Y:S02]  /*92f0*/  LEA.HI.SX32 R48, R48, R105, 0x1b ;  /* 0x0000006930307211 */ /* 0x000fe400078fdaff */
[----:B------:R-:W-:Y:S02]  /*9300*/  LOP3.LUT R52, R52, 0x380, RZ, 0xc0, !PT ;  /* 0x0000038034347812 */ /* 0x000fe400078ec0ff */
[----:B------:R-:W-:Y:S01]  /*9310*/  SHF.R.S32.HI R49, RZ, 0x1f, R48 ;  /* 0x0000001fff317819 */ /* 0x000fe20000011430 */
[----:B------:R-:W-:Y:S01]  /*9320*/  IMAD.SHL.U32 R61, R48, 0x10, RZ ;  /* 0x00000010303d7824 */ /* 0x000fe200078e00ff */
[----:B------:R-:W-:-:S02]  /*9330*/  SHF.R.U32.HI R51, RZ, 0x3, R51 ;  /* 0x00000003ff337819 */ /* 0x000fc40000011633 */
[----:B------:R-:W-:Y:S02]  /*9340*/  LEA.HI R49, R49, R48, RZ, 0x3 ;  /* 0x0000003031317211 */ /* 0x000fe400078f18ff */
[----:B------:R-:W-:Y:S02]  /*9350*/  LOP3.LUT R48, R52, 0x70, R61, 0xf8, !PT ;  /* 0x0000007034307812 */ /* 0x000fe400078ef83d */
[----:B------:R-:W-:Y:S02]  /*9360*/  SHF.L.U32 R49, R49, 0xb, RZ ;  /* 0x0000000b31317819 */ /* 0x000fe400000006ff */
[----:B------:R-:W-:Y:S02]  /*9370*/  LOP3.LUT R48, R48, R51, RZ, 0x3c, !PT ;  /* 0x0000003330307212 */ /* 0x000fe400078e3cff */
[----:B------:R-:W-:Y:S02]  /*9380*/  LOP3.LUT R49, R49, 0xffffc000, RZ, 0xc0, !PT ;  /* 0xffffc00031317812 */ /* 0x000fe400078ec0ff */
[----:B------:R-:W-:-:S02]  /*9390*/  IADD3.X R80, R41, R58, R106, P3, P4 ;  /* 0x0000003a29507210 */ /* 0x000fc40001fe846a */
[----:B---3--:R-:W-:Y:S01]  /*93a0*/  IADD3 R51, R48, R49, R50 ;  /* 0x0000003130337210 */ /* 0x008fe20007ffe032 */
[----:B------:R-:W-:-:S04]  /*93b0*/  IMAD R49, R232, 0x8000, R28 ;  /* 0x00008000e8317824 */ /* 0x000fc800078e021c */
[----:B------:R-:W-:Y:S02]  /*93c0*/  IMAD R51, R232, 0x8000, R51 ;  /* 0x00008000e8337824 */ /* 0x000fe400078e0233 */
[----:B------:R-:W-:-:S03]  /*93d0*/  IMAD.IADD R49, R22, 0x1, R49 ;  /* 0x0000000116317824 */ /* 0x000fc600078e0231 */
[----:B------:R-:W-:-:S03]  /*93e0*/  IADD3 R52, R22, R51, RZ ;  /* 0x0000003316347210 */ /* 0x000fc60007ffe0ff */
[----:B------:R-:W1:Y:S04]  /*93f0*/  LDS.128 R48, [R49+0x28400] ;  /* 0x0284000031307984 */ /* 0x000e680000000c00 */
[----:B------:R-:W2:Y:S01]  /*9400*/  LDS.128 R52, [R52+0x28400] ;  /* 0x0284000034347984 */ /* 0x000ea20000000c00 */
[----:B------:R-:W-:Y:S05]  /*9410*/  @P2 BRA `(.L_x_411) ;  /* 0x0000000c00502947 */ /* 0x000fea0003800000 */
[--C-:B------:R-:W-:Y:S01]  /*9420*/  SHF.R.U32.HI R60, RZ, 0x8, R65.reuse ;  /* 0x00000008ff3c7819 */ /* 0x100fe20000011641 */
[----:B--2---:R-:W-:Y:S01]  /*9430*/  IMAD.MOV.U32 R68, RZ, RZ, R52 ;  /* 0x000000ffff447224 */ /* 0x004fe200078e0034 */
[----:B------:R-:W-:Y:S01]  /*9440*/  LOP3.LUT R63, R65, 0xff0000ff, RZ, 0xc0, !PT ;  /* 0xff0000ff413f7812 */ /* 0x000fe200078ec0ff */
[----:B------:R-:W-:Y:S01]  /*9450*/  IMAD.MOV.U32 R62, RZ, RZ, R54 ;  /* 0x000000ffff3e7224 */ /* 0x000fe200078e0036 */
[----:B------:R-:W-:Y:S01]  /*9460*/  SHF.R.U32.HI R87, RZ, 0x10, R65 ;  /* 0x00000010ff577819 */ /* 0x000fe20000011641 */
[----:B-1----:R-:W-:Y:S01]  /*9470*/  IMAD.MOV.U32 R65, RZ, RZ, R48 ;  /* 0x000000ffff417224 */ /* 0x002fe200078e0030 */
[----:B------:R-:W-:Y:S01]  /*9480*/  SHF.R.U32.HI R82, RZ, 0x8, R69 ;  /* 0x00000008ff527819 */ /* 0x000fe20000011645 */
[----:B------:R-:W-:Y:S01]  /*9490*/  IMAD.SHL.U32 R48, R60, 0x100, RZ ;  /* 0x000001003c307824 */ /* 0x000fe200078e00ff */
[----:B------:R-:W-:Y:S02]  /*94a0*/  SHF.R.U32.HI R86, RZ, 0x8, R67 ;  /* 0x00000008ff567819 */ /* 0x000fe40000011643 */
[----:B------:R-:W-:-:S02]  /*94b0*/  LOP3.LUT R66, R69, 0xff0000ff, RZ, 0xc0, !PT ;  /* 0xff0000ff45427812 */ /* 0x000fc400078ec0ff */
[----:B------:R-:W-:Y:S01]  /*94c0*/  LOP3.LUT R48, R63, 0xff00, R48, 0xf8, !PT ;  /* 0x0000ff003f307812 */ /* 0x000fe200078ef830 */
[----:B------:R-:W-:Y:S01]  /*94d0*/  IMAD.U32 R63, R87, 0x10000, RZ ;  /* 0x00010000573f7824 */ /* 0x000fe200078e00ff */
[----:B------:R-:W-:Y:S01]  /*94e0*/  SHF.R.U32.HI R84, RZ, 0x10, R69 ;  /* 0x00000010ff547819 */ /* 0x000fe20000011645 */
[----:B------:R-:W-:Y:S01]  /*94f0*/  IMAD.SHL.U32 R69, R82, 0x100, RZ ;  /* 0x0000010052457824 */ /* 0x000fe200078e00ff */
[----:B------:R-:W-:Y:S02]  /*9500*/  LOP3.LUT R64, R67, 0xff0000ff, RZ, 0xc0, !PT ;  /* 0xff0000ff43407812 */ /* 0x000fe400078ec0ff */
[----:B------:R-:W-:Y:S01]  /*9510*/  SHF.R.U32.HI R85, RZ, 0x10, R67 ;  /* 0x00000010ff557819 */ /* 0x000fe20000011643 */
[----:B------:R-:W-:Y:S01]  /*9520*/  IMAD.SHL.U32 R67, R86, 0x100, RZ ;  /* 0x0000010056437824 */ /* 0x000fe200078e00ff */
[----:B------:R-:W-:Y:S02]  /*9530*/  SHF.R.U32.HI R81, RZ, 0x8, R71 ;  /* 0x00000008ff517819 */ /* 0x000fe40000011647 */
[----:B------:R-:W-:-:S02]  /*9540*/  LOP3.LUT R70, R71, 0xff0000ff, RZ, 0xc0, !PT ;  /* 0xff0000ff47467812 */ /* 0x000fc400078ec0ff */
[----:B------:R-:W-:Y:S02]  /*9550*/  SHF.R.U32.HI R83, RZ, 0x10, R71 ;  /* 0x00000010ff537819 */ /* 0x000fe40000011647 */
[----:B------:R-:W-:Y:S01]  /*9560*/  LOP3.LUT R52, R48, 0xff0000, R63, 0xf8, !PT ;  /* 0x00ff000030347812 */ /* 0x000fe200078ef83f */
[----:B------:R-:W-:Y:S01]  /*9570*/  IMAD.U32 R63, R85, 0x10000, RZ ;  /* 0x00010000553f7824 */ /* 0x000fe200078e00ff */
[----:B------:R-:W-:Y:S02]  /*9580*/  SHF.L.U32 R71, R81, 0x8, RZ ;  /* 0x0000000851477819 */ /* 0x000fe400000006ff */
[----:B------:R-:W-:Y:S02]  /*9590*/  LOP3.LUT R54, R66, 0xff00, R69, 0xf8, !PT ;  /* 0x0000ff0042367812 */ /* 0x000fe400078ef845 */
[----:B------:R-:W-:Y:S02]  /*95a0*/  LOP3.LUT R64, R64, 0xff00, R67, 0xf8, !PT ;  /* 0x0000ff0040407812 */ /* 0x000fe400078ef843 */
[----:B------:R-:W-:-:S02]  /*95b0*/  F2FP.F16.E4M3.UNPACK_B R81, R140.H1 ;  /* 0x0000008cff51723e */ /* 0x000fc400030006ff */
[----:B------:R-:W-:Y:S02]  /*95c0*/  F2FP.F16.E4M3.UNPACK_B R69, R68.H1 ;  /* 0x00000044ff45723e */ /* 0x000fe400030006ff */
[----:B------:R-:W-:Y:S02]  /*95d0*/  F2FP.F16.E4M3.UNPACK_B R66, R65.H1 ;  /* 0x00000041ff42723e */ /* 0x000fe400030006ff */
[----:B------:R-:W-:Y:S01]  /*95e0*/  MOV R60, R50 ;  /* 0x00000032003c7202 */ /* 0x000fe20000000f00 */
[----:B------:R-:W-:Y:S01]  /*95f0*/  HADD2.F32 R50, -RZ, R81.H0_H0 ;  /* 0x20000051ff327230 */ /* 0x000fe20000004100 */
[----:B------:R-:W-:Y:S01]  /*9600*/  LOP3.LUT R48, R64, 0xff0000, R63, 0xf8, !PT ;  /* 0x00ff000040307812 */ /* 0x000fe200078ef83f */
[----:B------:R-:W-:Y:S01]  /*9610*/  HADD2.F32 R64, -RZ, R69.H0_H0 ;  /* 0x20000045ff407230 */ /* 0x000fe20000004100 */
[----:B------:R-:W-:Y:S01]  /*9620*/  F2FP.F16.E4M3.UNPACK_B R67, R136.H1 ;  /* 0x00000088ff43723e */ /* 0x000fe200030006ff */
[----:B------:R-:W-:Y:S01]  /*9630*/  HADD2.F32 R63, -RZ, R66.H0_H0 ;  /* 0x20000042ff3f7230 */ /* 0x000fe20000004100 */
[----:B------:R-:W-:Y:S01]  /*9640*/  LOP3.LUT R82, R70, 0xff00, R71, 0xf8, !PT ;  /* 0x0000ff0046527812 */ /* 0x000fe200078ef847 */
[----:B------:R-:W-:Y:S01]  /*9650*/  IMAD.U32 R71, R84, 0x10000, RZ ;  /* 0x0001000054477824 */ /* 0x000fe200078e00ff */
[----:B------:R-:W-:Y:S01]  /*9660*/  SHF.L.U32 R83, R83, 0x10, RZ ;  /* 0x0000001053537819 */ /* 0x000fe200000006ff */
[----:B------:R-:W-:-:S02]  /*9670*/  HADD2.F32 R70, -RZ, R67.H0_H0 ;  /* 0x20000043ff467230 */ /* 0x000fc40000004100 */
[-C--:B------:R-:W-:Y:S01]  /*9680*/  FMUL.FTZ R84, R64, R50.reuse ;  /* 0x0000003240547220 */ /* 0x080fe20000410000 */
[C---:B------:R-:W-:Y:S01]  /*9690*/  FMUL.FTZ R85, R63.reuse, R50 ;  /* 0x000000323f557220 */ /* 0x040fe20000410000 */
[----:B------:R-:W-:Y:S01]  /*96a0*/  LOP3.LUT R54, R54, 0xff0000, R71, 0xf8, !PT ;  /* 0x00ff000036367812 */ /* 0x000fe200078ef847 */
[----:B------:R-:W-:Y:S01]  /*96b0*/  HADD2.F32 R71, -RZ, R67.H1_H1 ;  /* 0x30000043ff477230 */ /* 0x000fe20000004100 */
[----:B------:R-:W-:Y:S01]  /*96c0*/  LOP3.LUT R50, R82, 0xff0000, R83, 0xf8, !PT ;  /* 0x00ff000052327812 */ /* 0x000fe200078ef853 */
[-C--:B------:R-:W-:Y:S01]  /*96d0*/  FFMA.FTZ R63, R63, R70.reuse, -R84 ;  /* 0x000000463f3f7223 */ /* 0x080fe20000010854 */
[----:B------:R-:W-:Y:S01]  /*96e0*/  FFMA.FTZ R64, R64, R70, R85 ;  /* 0x0000004640407223 */ /* 0x000fe20000010055 */
[----:B------:R-:W-:Y:S01]  /*96f0*/  HADD2.F32 R82, -RZ, R81.H1_H1 ;  /* 0x30000051ff527230 */ /* 0x000fe20000004100 */
        /* <DEDUP_REMOVED lines=15> */
[----:B------:R-:W-:Y:S02]  /*97f0*/  HADD2.F32 R140, -RZ, R140.H1_H1 ;  /* 0x3000008cff8c7230 */ /* 0x000fe40000004100 */
[----:B------:R-:W-:Y:S01]  /*9800*/  FMUL.FTZ R71, R69, R81 ;  /* 0x0000005145477220 */ /* 0x000fe20000410000 */
[----:B------:R-:W-:-:S02]  /*9810*/  HADD2.F32 R68, -RZ, R68.H1_H1 ;  /* 0x30000044ff447230 */ /* 0x000fc40000004100 */
[-C--:B------:R-:W-:Y:S01]  /*9820*/  FFMA.FTZ R83, R69, R67.reuse, R70 ;  /* 0x0000004345537223 */ /* 0x080fe20000010046 */
[----:B------:R-:W-:Y:S02]  /*9830*/  HADD2.F32 R65, -RZ, R65.H1_H1 ;  /* 0x30000041ff417230 */ /* 0x000fe40000004100 */
[----:B------:R-:W-:Y:S01]  /*9840*/  FFMA.FTZ R81, R66, R67, -R71 ;  /* 0x0000004342517223 */ /* 0x000fe20000010847 */
[----:B------:R-:W-:Y:S02]  /*9850*/  HADD2.F32 R136, -RZ, R136.H1_H1 ;  /* 0x30000088ff887230 */ /* 0x000fe40000004100 */
[-C--:B------:R-:W-:Y:S01]  /*9860*/  FMUL.FTZ R70, R68, R140.reuse ;  /* 0x0000008c44467220 */ /* 0x080fe20000410000 */
[----:B------:R-:W-:Y:S01]  /*9870*/  F2FP.F16.E4M3.UNPACK_B R66, R141.H1 ;  /* 0x0000008dff42723e */ /* 0x000fe200030006ff */
[C---:B------:R-:W-:Y:S01]  /*9880*/  FMUL.FTZ R85, R65.reuse, R140 ;  /* 0x0000008c41557220 */ /* 0x040fe20000410000 */
[----:B------:R-:W-:Y:S01]  /*9890*/  F2FP.F16.E4M3.UNPACK_B R67, R62.H1 ;  /* 0x0000003eff43723e */ /* 0x000fe200030006ff */
[----:B------:R-:W-:Y:S01]  /*98a0*/  FFMA.FTZ R84, R65, R136, -R70 ;  /* 0x0000008841547223 */ /* 0x000fe20000010846 */
[----:B------:R-:W-:Y:S01]  /*98b0*/  F2FP.F16.E4M3.UNPACK_B R70, R138.H1 ;  /* 0x0000008aff46723e */ /* 0x000fe200030006ff */
[----:B------:R-:W-:Y:S01]  /*98c0*/  HADD2.F32 R71, -RZ, R66.H0_H0 ;  /* 0x20000042ff477230 */ /* 0x000fe20000004100 */
[----:B------:R-:W-:Y:S01]  /*98d0*/  F2FP.F16.E4M3.UNPACK_B R65, R60.H1 ;  /* 0x0000003cff41723e */ /* 0x000fe200030006ff */
[----:B------:R-:W-:-:S02]  /*98e0*/  HADD2.F32 R69, -RZ, R67.H0_H0 ;  /* 0x20000043ff457230 */ /* 0x000fc40000004100 */
[----:B------:R-:W-:Y:S01]  /*98f0*/  FFMA.FTZ R136, R68, R136, R85 ;  /* 0x0000008844887223 */ /* 0x000fe20000010055 */
[----:B------:R-:W-:Y:S01]  /*9900*/  HADD2.F32 R82, -RZ, R66.H1_H1 ;  /* 0x30000042ff527230 */ /* 0x000fe20000004100 */
[----:B------:R-:W-:Y:S01]  /*9910*/  F2FP.F16.E4M3.UNPACK_B R141, R141 ;  /* 0x0000008dff8d723e */ /* 0x000fe200020006ff */
[----:B------:R-:W-:Y:S02]  /*9920*/  HADD2.F32 R66, -RZ, R65.H0_H0 ;  /* 0x20000041ff427230 */ /* 0x000fe40000004100 */
[-C--:B------:R-:W-:Y:S01]  /*9930*/  FMUL.FTZ R85, R69, R71.reuse ;  /* 0x0000004745557220 */ /* 0x080fe20000410000 */
[----:B------:R-:W-:Y:S01]  /*9940*/  HADD2.F32 R68, -RZ, R70.H0_H0 ;  /* 0x20000046ff447230 */ /* 0x000fe20000004100 */
[----:B------:R-:W-:Y:S01]  /*9950*/  F2FP.F16.E4M3.UNPACK_B R60, R60 ;  /* 0x0000003cff3c723e */ /* 0x000fe200020006ff */
[----:B------:R-:W-:Y:S02]  /*9960*/  HADD2.F32 R67, -RZ, R67.H1_H1 ;  /* 0x30000043ff437230 */ /* 0x000fe40000004100 */
[----:B------:R-:W-:Y:S01]  /*9970*/  FMUL.FTZ R140, R66, R71 ;  /* 0x00000047428c7220 */ /* 0x000fe20000410000 */
[----:B------:R-:W-:-:S02]  /*9980*/  HADD2.F32 R65, -RZ, R65.H1_H1 ;  /* 0x30000041ff417230 */ /* 0x000fc40000004100 */
[----:B------:R-:W-:Y:S01]  /*9990*/  FFMA.FTZ R126, R66, R68, -R85 ;  /* 0x00000044427e7223 */ /* 0x000fe20000010855 */
[----:B------:R-:W-:Y:S02]  /*99a0*/  HADD2.F32 R70, -RZ, R70.H1_H1 ;  /* 0x30000046ff467230 */ /* 0x000fe40000004100 */
[----:B------:R-:W-:Y:S01]  /*99b0*/  FMUL.FTZ R66, R67, R82 ;  /* 0x0000005243427220 */ /* 0x000fe20000410000 */
[----:B------:R-:W-:Y:S01]  /*99c0*/  FFMA.FTZ R140, R69, R68, R140 ;  /* 0x00000044458c7223 */ /* 0x000fe2000001008c */
[C---:B------:R-:W-:Y:S01]  /*99d0*/  FMUL.FTZ R82, R65.reuse, R82 ;  /* 0x0000005241527220 */ /* 0x040fe20000410000 */
[--C-:B------:R-:W-:Y:S02]  /*99e0*/  HADD2.F32 R69, -RZ, R141.reuse.H0_H0 ;  /* 0x2000008dff457230 */ /* 0x100fe40000004100 */
[----:B------:R-:W-:Y:S01]  /*99f0*/  FFMA.FTZ R127, R65, R70, -R66 ;  /* 0x00000046417f7223 */ /* 0x000fe20000010842 */
[----:B------:R-:W-:Y:S01]  /*9a00*/  F2FP.F16.E4M3.UNPACK_B R65, R62 ;  /* 0x0000003eff41723e */ /* 0x000fe200020006ff */
[--C-:B------:R-:W-:Y:S01]  /*9a10*/  HADD2.F32 R62, -RZ, R60.reuse.H0_H0 ;  /* 0x2000003cff3e7230 */ /* 0x100fe20000004100 */
[----:B------:R-:W-:Y:S01]  /*9a20*/  F2FP.F16.E4M3.UNPACK_B R138, R138 ;  /* 0x0000008aff8a723e */ /* 0x000fe200020006ff */
[----:B------:R-:W-:Y:S01]  /*9a30*/  FFMA.FTZ R143, R67, R70, R82 ;  /* 0x00000046438f7223 */ /* 0x000fe20000010052 */
[----:B------:R-:W-:Y:S01]  /*9a40*/  HADD2.F32 R141, -RZ, R141.H1_H1 ;  /* 0x3000008dff8d7230 */ /* 0x000fe20000004100 */
[----:B------:R-:W-:Y:S01]  /*9a50*/  F2FP.SATFINITE.E4M3.F32.PACK_AB_MERGE_C R63, R86, R63, RZ ;  /* 0x0000003f563f723e */ /* 0x000fe200048070ff */
[--C-:B------:R-:W-:Y:S01]  /*9a60*/  HADD2.F32 R66, -RZ, R65.reuse.H0_H0 ;  /* 0x20000041ff427230 */ /* 0x100fe20000004100 */
[----:B------:R-:W-:Y:S01]  /*9a70*/  F2FP.SATFINITE.E4M3.F32.PACK_AB_MERGE_C R87, R87, R64, RZ ;  /* 0x000000405757723e */ /* 0x000fe200048070ff */
[----:B------:R-:W-:Y:S01]  /*9a80*/  HADD2.F32 R65, -RZ, R65.H1_H1 ;  /* 0x30000041ff417230 */ /* 0x000fe20000004100 */
[----:B------:R-:W-:Y:S01]  /*9a90*/  F2FP.SATFINITE.E4M3.F32.PACK_AB_MERGE_C R64, R84, R81, R63 ;  /* 0x000000515440723e */ /* 0x000fe2000480703f */
[----:B------:R-:W-:-:S02]  /*9aa0*/  HADD2.F32 R60, -RZ, R60.H1_H1 ;  /* 0x3000003cff3c7230 */ /* 0x000fc40000004100 */
[-C--:B------:R-:W-:Y:S01]  /*9ab0*/  FMUL.FTZ R71, R66, R69.reuse ;  /* 0x0000004542477220 */ /* 0x080fe20000410000 */
[--C-:B------:R-:W-:Y:S02]  /*9ac0*/  HADD2.F32 R67, -RZ, R138.reuse.H0_H0 ;  /* 0x2000008aff437230 */ /* 0x100fe40000004100 */
[----:B------:R-:W-:Y:S01]  /*9ad0*/  FMUL.FTZ R69, R62, R69 ;  /* 0x000000453e457220 */ /* 0x000fe20000410000 */
[----:B------:R-:W-:Y:S02]  /*9ae0*/  HADD2.F32 R138, -RZ, R138.H1_H1 ;  /* 0x3000008aff8a7230 */ /* 0x000fe40000004100 */
[CC--:B------:R-:W-:Y:S01]  /*9af0*/  FMUL.FTZ R85, R65.reuse, R141.reuse ;  /* 0x0000008d41557220 */ /* 0x0c0fe20000410000 */
[----:B------:R-:W-:Y:S01]  /*9b00*/  FMUL.FTZ R68, R60, R141 ;  /* 0x0000008d3c447220 */ /* 0x000fe20000410000 */
[-C--:B------:R-:W-:Y:S01]  /*9b10*/  FFMA.FTZ R62, R62, R67.reuse, -R71 ;  /* 0x000000433e3e7223 */ /* 0x080fe20000010847 */
[----:B------:R-:W-:Y:S01]  /*9b20*/  FFMA.FTZ R69, R66, R67, R69 ;  /* 0x0000004342457223 */ /* 0x000fe20000010045 */
[----:B------:R-:W-:Y:S01]  /*9b30*/  F2FP.F16.E4M3.UNPACK_B R67, R53 ;  /* 0x00000035ff43723e */ /* 0x000fe200020006ff */
[----:B------:R-:W-:Y:S01]  /*9b40*/  FFMA.FTZ R85, R60, R138, -R85 ;  /* 0x0000008a3c557223 */ /* 0x000fe20000010855 */
[----:B------:R-:W-:Y:S01]  /*9b50*/  F2FP.F16.E4M3.UNPACK_B R81, R54 ;  /* 0x00000036ff51723e */ /* 0x000fe200020006ff */
[----:B------:R-:W-:Y:S01]  /*9b60*/  FFMA.FTZ R60, R65, R138, R68 ;  /* 0x0000008a413c7223 */ /* 0x000fe20000010044 */
[----:B------:R-:W-:Y:S01]  /*9b70*/  F2FP.F16.E4M3.UNPACK_B R66, R49 ;  /* 0x00000031ff42723e */ /* 0x000fe200020006ff */
[----:B------:R-:W-:Y:S01]  /*9b80*/  HADD2.F32 R68, -RZ, R67.H0_H0 ;  /* 0x20000043ff447230 */ /* 0x000fe20000004100 */
[----:B------:R-:W-:Y:S01]  /*9b90*/  F2FP.SATFINITE.E4M3.F32.PACK_AB_MERGE_C R140, R143, R140, RZ ;  /* 0x0000008c8f8c723e */ /* 0x000fe200048070ff */
[----:B------:R-:W-:Y:S01]  /*9ba0*/  HADD2.F32 R82, -RZ, R81.H0_H0 ;  /* 0x20000051ff527230 */ /* 0x000fe20000004100 */
[----:B------:R-:W-:Y:S01]  /*9bb0*/  F2FP.F16.E4M3.UNPACK_B R70, R52 ;  /* 0x00000034ff46723e */ /* 0x000fe200020006ff */
[----:B------:R-:W-:Y:S01]  /*9bc0*/  HADD2.F32 R65, -RZ, R66.H0_H0 ;  /* 0x20000042ff417230 */ /* 0x000fe20000004100 */
[----:B------:R-:W-:Y:S01]  /*9bd0*/  F2FP.SATFINITE.E4M3.F32.PACK_AB_MERGE_C R60, R60, R69, R140 ;  /* 0x000000453c3c723e */ /* 0x000fe2000480708c */
[----:B------:R-:W-:-:S02]  /*9be0*/  HADD2.F32 R69, -RZ, R67.H1_H1 ;  /* 0x30000043ff457230 */ /* 0x000fc40000004100 */
[-C--:B------:R-:W-:Y:S01]  /*9bf0*/  FMUL.FTZ R84, R68, R82.reuse ;  /* 0x0000005244547220 */ /* 0x080fe20000410000 */
[----:B------:R-:W-:Y:S02]  /*9c00*/  HADD2.F32 R71, -RZ, R70.H0_H0 ;  /* 0x20000046ff477230 */ /* 0x000fe40000004100 */
[C---:B------:R-:W-:Y:S01]  /*9c10*/  FMUL.FTZ R67, R65.reuse, R82 ;  /* 0x0000005241437220 */ /* 0x040fe20000410000 */
[----:B------:R-:W-:Y:S01]  /*9c20*/  HADD2.F32 R81, -RZ, R81.H1_H1 ;  /* 0x30000051ff517230 */ /* 0x000fe20000004100 */
[----:B------:R-:W-:Y:S01]  /*9c30*/  F2FP.SATFINITE.E4M3.F32.PACK_AB_MERGE_C R63, R136, R83, R87 ;  /* 0x00000053883f723e */ /* 0x000fe20004807057 */
[----:B------:R-:W-:Y:S02]  /*9c40*/  HADD2.F32 R66, -RZ, R66.H1_H1 ;  /* 0x30000042ff427230 */ /* 0x000fe40000004100 */
[-C--:B------:R-:W-:Y:S01]  /*9c50*/  FFMA.FTZ R65, R65, R71.reuse, -R84 ;  /* 0x0000004741417223 */ /* 0x080fe20000010854 */
[----:B------:R-:W-:Y:S01]  /*9c60*/  FFMA.FTZ R83, R68, R71, R67 ;  /* 0x0000004744537223 */ /* 0x000fe20000010043 */
[----:B------:R-:W-:-:S02]  /*9c70*/  HADD2.F32 R70, -RZ, R70.H1_H1 ;  /* 0x30000046ff467230 */ /* 0x000fc40000004100 */
[CC--:B------:R-:W-:Y:S01]  /*9c80*/  FMUL.FTZ R71, R69.reuse, R81.reuse ;  /* 0x0000005145477220 */ /* 0x0c0fe20000410000 */
[C---:B------:R-:W-:Y:S01]  /*9c90*/  FMUL.FTZ R68, R66.reuse, R81 ;  /* 0x0000005142447220 */ /* 0x040fe20000410000 */
[----:B------:R-:W-:Y:S02]  /*9ca0*/  F2FP.F16.E4M3.UNPACK_B R49, R49.H1 ;  /* 0x00000031ff31723e */ /* 0x000fe400030006ff */
[-C--:B------:R-:W-:Y:S01]  /*9cb0*/  FFMA.FTZ R84, R66, R70.reuse, -R71 ;  /* 0x0000004642547223 */ /* 0x080fe20000010847 */
[----:B------:R-:W-:Y:S01]  /*9cc0*/  F2FP.F16.E4M3.UNPACK_B R67, R53.H1 ;  /* 0x00000035ff43723e */ /* 0x000fe200030006ff */
[----:B------:R-:W-:Y:S01]  /*9cd0*/  FFMA.FTZ R86, R69, R70, R68 ;  /* 0x0000004645567223 */ /* 0x000fe20000010044 */
[----:B------:R-:W-:Y:S01]  /*9ce0*/  F2FP.F16.E4M3.UNPACK_B R66, R54.H1 ;  /* 0x00000036ff42723e */ /* 0x000fe200030006ff */
[----:B------:R-:W-:Y:S01]  /*9cf0*/  HADD2.F32 R53, -RZ, R49.H0_H0 ;  /* 0x20000031ff357230 */ /* 0x000fe20000004100 */
[----:B------:R-:W-:Y:S01]  /*9d00*/  F2FP.F16.E4M3.UNPACK_B R52, R52.H1 ;  /* 0x00000034ff34723e */ /* 0x000fe200030006ff */
[--C-:B------:R-:W-:Y:S01]  /*9d10*/  HADD2.F32 R54, -RZ, R67.reuse.H0_H0 ;  /* 0x20000043ff367230 */ /* 0x100fe20000004100 */
[----:B------:R-:W-:Y:S01]  /*9d20*/  F2FP.SATFINITE.E4M3.F32.PACK_AB_MERGE_C R126, R127, R126, RZ ;  /* 0x0000007e7f7e723e */ /* 0x000fe200048070ff */
[--C-:B------:R-:W-:Y:S01]  /*9d30*/  HADD2.F32 R68, -RZ, R66.reuse.H0_H0 ;  /* 0x20000042ff447230 */ /* 0x100fe20000004100 */
[----:B------:R-:W-:Y:S01]  /*9d40*/  F2FP.F16.E4M3.UNPACK_B R71, R50.H1 ;  /* 0x00000032ff47723e */ /* 0x000fe200030006ff */
[----:B------:R-:W-:Y:S01]  /*9d50*/  HADD2.F32 R67, -RZ, R67.H1_H1 ;  /* 0x30000043ff437230 */ /* 0x000fe20000004100 */
[----:B------:R-:W-:Y:S01]  /*9d60*/  F2FP.SATFINITE.E4M3.F32.PACK_AB_MERGE_C R62, R85, R62, R126 ;  /* 0x0000003e553e723e */ /* 0x000fe2000480707e */
[----:B------:R-:W-:-:S02]  /*9d70*/  HADD2.F32 R70, -RZ, R66.H1_H1 ;  /* 0x30000042ff467230 */ /* 0x000fc40000004100 */
[CC--:B------:R-:W-:Y:S01]  /*9d80*/  FMUL.FTZ R82, R54.reuse, R68.reuse ;  /* 0x0000004436527220 */ /* 0x0c0fe20000410000 */
[----:B------:R-:W-:Y:S02]  /*9d90*/  HADD2.F32 R49, -RZ, R49.H1_H1 ;  /* 0x30000031ff317230 */ /* 0x000fe40000004100 */
[----:B------:R-:W-:Y:S01]  /*9da0*/  FMUL.FTZ R69, R53, R68 ;  /* 0x0000004435457220 */ /* 0x000fe20000410000 */
[--C-:B------:R-:W-:Y:S02]  /*9db0*/  HADD2.F32 R66, -RZ, R52.reuse.H0_H0 ;  /* 0x20000034ff427230 */ /* 0x100fe40000004100 */
[-C--:B------:R-:W-:Y:S01]  /*9dc0*/  FMUL.FTZ R68, R67, R70.reuse ;  /* 0x0000004643447220 */ /* 0x080fe20000410000 */
[----:B------:R-:W-:Y:S02]  /*9dd0*/  HADD2.F32 R52, -RZ, R52.H1_H1 ;  /* 0x30000034ff347230 */ /* 0x000fe40000004100 */
[----:B------:R-:W-:Y:S01]  /*9de0*/  FMUL.FTZ R70, R49, R70 ;  /* 0x0000004631467220 */ /* 0x000fe20000410000 */
[----:B------:R-:W-:Y:S01]  /*9df0*/  FFMA.FTZ R87, R54, R66, R69 ;  /* 0x0000004236577223 */ /* 0x000fe20000010045 */
[----:B------:R-:W-:-:S02]  /*9e00*/  F2FP.F16.E4M3.UNPACK_B R54, R55 ;  /* 0x00000037ff36723e */ /* 0x000fc400020006ff */
[----:B------:R-:W-:Y:S01]  /*9e10*/  FFMA.FTZ R136, R67, R52, R70 ;  /* 0x0000003443887223 */ /* 0x000fe20000010046 */
[----:B------:R-:W-:Y:S01]  /*9e20*/  F2FP.F16.E4M3.UNPACK_B R70, R50 ;  /* 0x00000032ff46723e */ /* 0x000fe200020006ff */
[----:B------:R-:W-:Y:S01]  /*9e30*/  FFMA.FTZ R126, R49, R52, -R68 ;  /* 0x00000034317e7223 */ /* 0x000fe20000010844 */
[-C--:B------:R-:W-:Y:S01]  /*9e40*/  F2FP.F16.E4M3.UNPACK_B R49, R51.reuse ;  /* 0x00000033ff31723e */ /* 0x080fe200020006ff */
[----:B------:R-:W-:Y:S01]  /*9e50*/  FFMA.FTZ R85, R53, R66, -R82 ;  /* 0x0000004235557223 */ /* 0x000fe20000010852 */
[----:B------:R-:W-:Y:S01]  /*9e60*/  F2FP.F16.E4M3.UNPACK_B R51, R51.H1 ;  /* 0x00000033ff33723e */ /* 0x000fe200030006ff */
[----:B------:R-:W-:Y:S01]  /*9e70*/  HADD2.F32 R66, -RZ, R54.H0_H0 ;  /* 0x20000036ff427230 */ /* 0x000fe20000004100 */
[-C--:B------:R-:W-:Y:S01]  /*9e80*/  F2FP.F16.E4M3.UNPACK_B R50, R48.reuse ;  /* 0x00000030ff32723e */ /* 0x080fe200020006ff */
[----:B------:R-:W-:Y:S01]  /*9e90*/  HADD2.F32 R81, -RZ, R70.H0_H0 ;  /* 0x20000046ff517230 */ /* 0x000fe20000004100 */
[----:B------:R-:W-:Y:S01]  /*9ea0*/  F2FP.F16.E4M3.UNPACK_B R55, R55.H1 ;  /* 0x00000037ff37723e */ /* 0x000fe200030006ff */
[----:B------:R-:W-:Y:S01]  /*9eb0*/  HADD2.F32 R52, -RZ, R49.H0_H0 ;  /* 0x20000031ff347230 */ /* 0x000fe20000004100 */
[----:B------:R-:W-:Y:S01]  /*9ec0*/  F2FP.F16.E4M3.UNPACK_B R67, R48.H1 ;  /* 0x00000030ff43723e */ /* 0x000fe200030006ff */
[----:B------:R-:W-:-:S02]  /*9ed0*/  HADD2.F32 R53, -RZ, R51.H0_H0 ;  /* 0x20000033ff357230 */ /* 0x000fc40000004100 */
[-C--:B------:R-:W-:Y:S01]  /*9ee0*/  FMUL.FTZ R127, R66, R81.reuse ;  /* 0x00000051427f7220 */ /* 0x080fe20000410000 */
[----:B------:R-:W-:Y:S02]  /*9ef0*/  HADD2.F32 R82, -RZ, R71.H0_H0 ;  /* 0x20000047ff527230 */ /* 0x000fe40000004100 */
[----:B------:R-:W-:Y:S01]  /*9f00*/  FMUL.FTZ R81, R52, R81 ;  /* 0x0000005134517220 */ /* 0x000fe20000410000 */
[----:B------:R-:W-:Y:S01]  /*9f10*/  HADD2.F32 R69, -RZ, R50.H0_H0 ;  /* 0x20000032ff457230 */ /* 0x000fe20000004100 */
[----:B------:R-:W-:Y:S01]  /*9f20*/  F2FP.SATFINITE.E4M3.F32.PACK_AB_MERGE_C R85, R126, R85, RZ ;  /* 0x000000557e55723e */ /* 0x000fe200048070ff */
[----:B------:R-:W-:Y:S02]  /*9f30*/  HADD2.F32 R48, -RZ, R55.H0_H0 ;  /* 0x20000037ff307230 */ /* 0x000fe40000004100 */
[----:B------:R-:W-:Y:S01]  /*9f40*/  FMUL.FTZ R141, R53, R82 ;  /* 0x00000052358d7220 */ /* 0x000fe20000410000 */
[----:B------:R-:W-:Y:S02]  /*9f50*/  HADD2.F32 R68, -RZ, R67.H0_H0 ;  /* 0x20000043ff447230 */ /* 0x000fe40000004100 */
[----:B------:R-:W-:Y:S01]  /*9f60*/  FFMA.FTZ R127, R52, R69, -R127 ;  /* 0x00000045347f7223 */ /* 0x000fe2000001087f */
[----:B------:R-:W-:-:S02]  /*9f70*/  HADD2.F32 R55, -RZ, R55.H1_H1 ;  /* 0x30000037ff377230 */ /* 0x000fc40000004100 */
[C---:B------:R-:W-:Y:S01]  /*9f80*/  FMUL.FTZ R138, R48.reuse, R82 ;  /* 0x00000052308a7220 */ /* 0x040fe20000410000 */
[----:B------:R-:W-:Y:S02]  /*9f90*/  HADD2.F32 R52, -RZ, R71.H1_H1 ;  /* 0x30000047ff347230 */ /* 0x000fe40000004100 */
[-C--:B------:R-:W-:Y:S01]  /*9fa0*/  FFMA.FTZ R141, R48, R68.reuse, R141 ;  /* 0x00000044308d7223 */ /* 0x080fe2000001008d */
[----:B------:R-:W-:Y:S02]  /*9fb0*/  HADD2.F32 R51, -RZ, R51.H1_H1 ;  /* 0x30000033ff337230 */ /* 0x000fe40000004100 */
[----:B------:R-:W-:Y:S01]  /*9fc0*/  FFMA.FTZ R81, R66, R69, R81 ;  /* 0x0000004542517223 */ /* 0x000fe20000010051 */
[----:B------:R-:W-:Y:S02]  /*9fd0*/  HADD2.F32 R54, -RZ, R54.H1_H1 ;  /* 0x30000036ff367230 */ /* 0x000fe40000004100 */
[----:B------:R-:W-:Y:S01]  /*9fe0*/  FFMA.FTZ R138, R53, R68, -R138 ;  /* 0x00000044358a7223 */ /* 0x000fe2000001088a */
[----:B------:R-:W-:-:S02]  /*9ff0*/  HADD2.F32 R70, -RZ, R70.H1_H1 ;  /* 0x30000046ff467230 */ /* 0x000fc40000004100 */
[-C--:B------:R-:W-:Y:S01]  /*a000*/  FMUL.FTZ R66, R55, R52.reuse ;  /* 0x0000003437427220 */ /* 0x080fe20000410000 */
[----:B------:R-:W-:Y:S02]  /*a010*/  HADD2.F32 R49, -RZ, R49.H1_H1 ;  /* 0x30000031ff317230 */ /* 0x000fe40000004100 */
[----:B------:R-:W-:Y:S01]  /*a020*/  FMUL.FTZ R68, R51, R52 ;  /* 0x0000003433447220 */ /* 0x000fe20000410000 */
        /* <DEDUP_REMOVED lines=15> */
[----:B------:R-:W-:Y:S01]  /*a120*/  F2FP.SATFINITE.E4M3.F32.PACK_AB_MERGE_C R55, R50, R81, R68 ;  /* 0x000000513237723e */ /* 0x000fe20004807044 */
[----:B------:R-:W-:Y:S01]  /*a130*/  IMAD.MOV.U32 R50, RZ, RZ, R62 ;  /* 0x000000ffff327224 */ /* 0x000fe200078e003e */
[----:B------:R-:W-:Y:S02]  /*a140*/  F2FP.SATFINITE.E4M3.F32.PACK_AB_MERGE_C R53, R86, R83, R87 ;  /* 0x000000535635723e */ /* 0x000fe40004807057 */
[----:B------:R-:W-:-:S07]  /*a150*/  MOV R54, R60 ;  /* 0x0000003c00367202 */ /* 0x000fce0000000f00 */
.L_x_411:
[----:B------:R-:W-:Y:S05]  /*a160*/  BSYNC B2 ;  /* 0x0000000000027941 */ /* 0x000fea0003800000 */
.L_x_410:
        /* <DEDUP_REMOVED lines=11> */
.L_x_409:
[----:B------:R-:W-:Y:S05]  /*a220*/  BSYNC B1 ;  /* 0x0000000000017941 */ /* 0x000fea0003800000 */
.L_x_408:
[----:B-1----:R-:W-:Y:S02]  /*a230*/  VIADD R49, R23, 0x60 ;  /* 0x0000006017317836 */ /* 0x002fe40000000000 */
[-C--:B--2---:R-:W-:Y:S02]  /*a240*/  IMAD R48, R116, R122.reuse, RZ ;  /* 0x0000007a74307224 */ /* 0x084fe400078e02ff */
[C---:B------:R-:W-:Y:S01]  /*a250*/  IMAD.WIDE.U32 R120, R49.reuse, R122, R120 ;  /* 0x0000007a31787225 */ /* 0x040fe200078e0078 */
[----:B------:R-:W-:-:S03]  /*a260*/  ISETP.GE.OR P3, PT, R49, R115, P0 ;  /* 0x000000733100720c */ /* 0x000fc60000766670 */
[----:B------:R-:W-:-:S10]  /*a270*/  IMAD R123, R49, R123, R48 ;  /* 0x0000007b317b7224 */ /* 0x000fd400078e0230 */
[----:B------:R-:W-:Y:S05]  /*a280*/  @P3 BRA `(.L_x_390) ;  /* 0x0000001400403947 */ /* 0x000fea0003800000 */
[----:B------:R-:W2:Y:S01]  /*a290*/  LDL R50, [R1+0x20] ;  /* 0x0000200001327983 */ /* 0x000ea20000100800 */
[----:B------:R-:W1:Y:S01]  /*a2a0*/  LDC.64 R56, c[0x0][0x2e8] ;  /* 0x0000ba00ff387b82 */ /* 0x000e620000000a00 */
[----:B------:R-:W-:Y:S01]  /*a2b0*/  IMAD.IADD R60, R121, 0x1, R123 ;  /* 0x00000001793c7824 */ /* 0x000fe200078e027b */
[----:B------:R-:W-:Y:S01]  /*a2c0*/  IADD3 R59, P3, P4, R102, R120, R40 ;  /* 0x00000078663b7210 */ /* 0x000fe20007c7e028 */
[----:B------:R-:W-:Y:S01]  /*a2d0*/  BSSY B1, `(.L_x_412) ;  /* 0x00000ed000017945 */ /* 0x000fe20003800000 */
[----:B------:R-:W-:Y:S02]  /*a2e0*/  ISETP.NE.AND P6, PT, R0, RZ, PT ;  /* 0x000000ff0000720c */ /* 0x000fe40003fc5270 */
[----:B------:R-:W-:Y:S02]  /*a2f0*/  IADD3.X R48, R41, R60, R106, P3, P4 ;  /* 0x0000003c29307210 */ /* 0x000fe40001fe846a */
[----:B------:R-:W-:Y:S02]  /*a300*/  SEL R139, R112, R139, !P6 ;  /* 0x0000008b708b7207 */ /* 0x000fe40007000000 */
[----:B------:R-:W-:-:S02]  /*a310*/  SHF.R.U32.HI R51, RZ, 0x3, R237 ;  /* 0x00000003ff337819 */ /* 0x000fc400000116ed */
[----:B-1----:R-:W-:-:S05]  /*a320*/  IADD3 R58, P3, R59, R56, RZ ;  /* 0x000000383b3a7210 */ /* 0x002fca0007f7e0ff */
[----:B------:R-:W-:Y:S01]  /*a330*/  IMAD.X R59, R48, 0x1, R57, P3 ;  /* 0x00000001303b7824 */ /* 0x000fe200018e0639 */
[----:B------:R-:W-:-:S04]  /*a340*/  SHF.R.S32.HI R48, RZ, 0x1f, R139 ;  /* 0x0000001fff307819 */ /* 0x000fc8000001148b */
[----:B------:R-:W-:-:S04]  /*a350*/  LEA.HI R48, R48, R139, RZ, 0x5 ;  /* 0x0000008b30307211 */ /* 0x000fc800078f28ff */
[----:B------:R-:W-:-:S04]  /*a360*/  LEA.HI.SX32 R48, R48, R105, 0x1b ;  /* 0x0000006930307211 */ /* 0x000fc800078fdaff */
[----:B------:R-:W-:Y:S02]  /*a370*/  SHF.R.S32.HI R49, RZ, 0x1f, R48 ;  /* 0x0000001fff317819 */ /* 0x000fe40000011430 */
[----:B------:R-:W-:Y:S02]  /*a380*/  SHF.L.U32 R61, R48, 0x4, RZ ;  /* 0x00000004303d7819 */ /* 0x000fe400000006ff */
[----:B------:R-:W-:Y:S02]  /*a390*/  LEA.HI R49, R49, R48, RZ, 0x3 ;  /* 0x0000003031317211 */ /* 0x000fe400078f18ff */
[----:B------:R-:W-:-:S03]  /*a3a0*/  LOP3.LUT R48, R237, 0x70, R61, 0xf8, !PT ;  /* 0x00000070ed307812 */ /* 0x000fc600078ef83d */
[----:B------:R-:W-:Y:S01]  /*a3b0*/  IMAD.SHL.U32 R49, R49, 0x800, RZ ;  /* 0x0000080031317824 */ /* 0x000fe200078e00ff */
[----:B------:R-:W-:-:S04]  /*a3c0*/  LOP3.LUT R48, R48, R51, RZ, 0x3c, !PT ;  /* 0x0000003330307212 */ /* 0x000fc800078e3cff */
[----:B------:R-:W-:-:S04]  /*a3d0*/  LOP3.LUT R49, R49, 0xffffc000, RZ, 0xc0, !PT ;  /* 0xffffc00031317812 */ /* 0x000fc800078ec0ff */
[----:B--2---:R-:W-:Y:S01]  /*a3e0*/  IADD3 R51, R48, R49, R50 ;  /* 0x0000003130337210 */ /* 0x004fe20007ffe032 */
        /* <DEDUP_REMOVED lines=10> */
[----:B--2---:R-:W-:Y:S01]  /*a490*/  IMAD.MOV.U32 R66, RZ, RZ, R52 ;  /* 0x000000ffff427224 */ /* 0x004fe200078e0034 */
[----:B------:R-:W-:Y:S01]  /*a4a0*/  SHF.R.U32.HI R70, RZ, 0x8, R75 ;  /* 0x00000008ff467819 */ /* 0x000fe2000001164b */
[----:B------:R-:W-:Y:S01]  /*a4b0*/  IMAD.MOV.U32 R69, RZ, RZ, R54 ;  /* 0x000000ffff457224 */ /* 0x000fe200078e0036 */
[----:B------:R-:W-:Y:S01]  /*a4c0*/  SHF.L.U32 R48, R65, 0x8, RZ ;  /* 0x0000000841307819 */ /* 0x000fe200000006ff */
[----:B------:R-:W-:Y:S01]  /*a4d0*/  IMAD.MOV.U32 R65, RZ, RZ, R50 ;  /* 0x000000ffff417224 */ /* 0x000fe200078e0032 */
[----:B------:R-:W-:Y:S02]  /*a4e0*/  SHF.R.U32.HI R71, RZ, 0x10, R73 ;  /* 0x00000010ff477819 */ /* 0x000fe40000011649 */
[----:B------:R-:W-:Y:S01]  /*a4f0*/  LOP3.LUT R63, R63, 0xff00, R48, 0xf8, !PT ;  /* 0x0000ff003f3f7812 */ /* 0x000fe200078ef830 */
[----:B------:R-:W-:Y:S01]  /*a500*/  IMAD.SHL.U32 R48, R70, 0x100, RZ ;  /* 0x0000010046307824 */ /* 0x000fe200078e00ff */
[----:B------:R-:W-:Y:S01]  /*a510*/  SHF.R.U32.HI R72, RZ, 0x10, R75 ;  /* 0x00000010ff487819 */ /* 0x000fe2000001164b */
[----:B------:R-:W-:Y:S01]  /*a520*/  IMAD.U32 R52, R71, 0x10000, RZ ;  /* 0x0001000047347824 */ /* 0x000fe200078e00ff */
[----:B------:R-:W-:-:S02]  /*a530*/  LOP3.LUT R67, R75, 0xff0000ff, RZ, 0xc0, !PT ;  /* 0xff0000ff4b437812 */ /* 0x000fc400078ec0ff */
[----:B------:R-:W-:Y:S02]  /*a540*/  SHF.R.U32.HI R68, RZ, 0x8, R77 ;  /* 0x00000008ff447819 */ /* 0x000fe4000001164d */
[----:B------:R-:W-:Y:S01]  /*a550*/  LOP3.LUT R71, R67, 0xff00, R48, 0xf8, !PT ;  /* 0x0000ff0043477812 */ /* 0x000fe200078ef830 */
[----:B------:R-:W-:Y:S01]  /*a560*/  IMAD.U32 R48, R72, 0x10000, RZ ;  /* 0x0001000048307824 */ /* 0x000fe200078e00ff */
[----:B------:R-:W-:Y:S02]  /*a570*/  LOP3.LUT R73, R77, 0xff0000ff, RZ, 0xc0, !PT ;  /* 0xff0000ff4d497812 */ /* 0x000fe400078ec0ff */
[----:B------:R-:W-:Y:S02]  /*a580*/  SHF.R.U32.HI R64, RZ, 0x8, R79 ;  /* 0x00000008ff407819 */ /* 0x000fe4000001164f */
[----:B------:R-:W-:Y:S02]  /*a590*/  SHF.L.U32 R50, R68, 0x8, RZ ;  /* 0x0000000844327819 */ /* 0x000fe400000006ff */
[----:B------:R-:W-:Y:S01]  /*a5a0*/  LOP3.LUT R52, R63, 0xff0000, R52, 0xf8, !PT ;  /* 0x00ff00003f347812 */ /* 0x000fe200078ef834 */
[----:B------:R-:W-:Y:S01]  /*a5b0*/  IMAD.SHL.U32 R54, R64, 0x100, RZ ;  /* 0x0000010040367824 */ /* 0x000fe200078e00ff */
[----:B------:R-:W-:-:S02]  /*a5c0*/  F2FP.F16.E4M3.UNPACK_B R72, R134.H1 ;  /* 0x00000086ff48723e */ /* 0x000fc400030006ff */
[----:B------:R-:W-:Y:S02]  /*a5d0*/  F2FP.F16.E4M3.UNPACK_B R67, R66.H1 ;  /* 0x00000042ff43723e */ /* 0x000fe400030006ff */
[----:B------:R-:W-:Y:S02]  /*a5e0*/  F2FP.F16.E4M3.UNPACK_B R63, R62.H1 ;  /* 0x0000003eff3f723e */ /* 0x000fe400030006ff */
[----:B------:R-:W-:Y:S01]  /*a5f0*/  SHF.R.U32.HI R74, RZ, 0x10, R79 ;  /* 0x00000010ff4a7819 */ /* 0x000fe2000001164f */
[----:B------:R-:W-:Y:S01]  /*a600*/  HADD2.F32 R68, -RZ, R67.H0_H0 ;  /* 0x20000043ff447230 */ /* 0x000fe20000004100 */
[----:B------:R-:W-:Y:S01]  /*a610*/  LOP3.LUT R75, R73, 0xff00, R50, 0xf8, !PT ;  /* 0x0000ff00494b7812 */ /* 0x000fe200078ef832 */
[----:B------:R-:W-:Y:S01]  /*a620*/  HADD2.F32 R73, -RZ, R72.H0_H0 ;  /* 0x20000048ff497230 */ /* 0x000fe20000004100 */
[----:B------:R-:W-:Y:S01]  /*a630*/  SHF.R.U32.HI R76, RZ, 0x10, R77 ;  /* 0x00000010ff4c7819 */ /* 0x000fe2000001164d */
[----:B------:R-:W-:Y:S01]  /*a640*/  HADD2.F32 R64, -RZ, R63.H0_H0 ;  /* 0x2000003fff407230 */ /* 0x000fe20000004100 */
[----:B------:R-:W-:Y:S01]  /*a650*/  F2FP.F16.E4M3.UNPACK_B R70, R132.H1 ;  /* 0x00000084ff46723e */ /* 0x000fe200030006ff */
[----:B------:R-:W-:Y:S01]  /*a660*/  IMAD.U32 R50, R74, 0x10000, RZ ;  /* 0x000100004a327824 */ /* 0x000fe200078e00ff */
[----:B------:R-:W-:Y:S01]  /*a670*/  LOP3.LUT R77, R79, 0xff0000ff, RZ, 0xc0, !PT ;  /* 0xff0000ff4f4d7812 */ /* 0x000fe200078ec0ff */
[-C--:B------:R-:W-:Y:S01]  /*a680*/  FMUL.FTZ R79, R68, R73.reuse ;  /* 0x00000049444f7220 */ /* 0x080fe20000410000 */
[----:B------:R-:W-:Y:S01]  /*a690*/  LOP3.LUT R48, R71, 0xff0000, R48, 0xf8, !PT ;  /* 0x00ff000047307812 */ /* 0x000fe200078ef830 */
[----:B------:R-:W-:Y:S01]  /*a6a0*/  HADD2.F32 R71, -RZ, R70.H0_H0 ;  /* 0x20000046ff477230 */ /* 0x000fe20000004100 */
[----:B------:R-:W-:Y:S01]  /*a6b0*/  LOP3.LUT R77, R77, 0xff00, R54, 0xf8, !PT ;  /* 0x0000ff004d4d7812 */ /* 0x000fe200078ef836 */
[----:B------:R-:W-:Y:S01]  /*a6c0*/  FMUL.FTZ R73, R64, R73 ;  /* 0x0000004940497220 */ /* 0x000fe20000410000 */
[----:B------:R-:W-:-:S02]  /*a6d0*/  SHF.L.U32 R54, R76, 0x10, RZ ;  /* 0x000000104c367819 */ /* 0x000fc400000006ff */
[----:B------:R-:W-:Y:S01]  /*a6e0*/  LOP3.LUT R50, R77, 0xff0000, R50, 0xf8, !PT ;  /* 0x00ff00004d327812 */ /* 0x000fe200078ef832 */
[-C--:B------:R-:W-:Y:S01]  /*a6f0*/  FFMA.FTZ R77, R68, R71.reuse, R73 ;  /* 0x00000047444d7223 */ /* 0x080fe20000010049 */
[----:B------:R-:W-:Y:S01]  /*a700*/  FFMA.FTZ R79, R64, R71, -R79 ;  /* 0x00000047404f7223 */ /* 0x000fe2000001084f */
[----:B------:R-:W-:Y:S01]  /*a710*/  HADD2.F32 R73, -RZ, R72.H1_H1 ;  /* 0x30000048ff497230 */ /* 0x000fe20000004100 */
[----:B------:R-:W-:Y:S01]  /*a720*/  F2FP.F16.E4M3.UNPACK_B R134, R134 ;  /* 0x00000086ff86723e */ /* 0x000fe200020006ff */
[----:B------:R-:W-:Y:S01]  /*a730*/  HADD2.F32 R68, -RZ, R67.H1_H1 ;  /* 0x30000043ff447230 */ /* 0x000fe20000004100 */
[----:B------:R-:W-:Y:S01]  /*a740*/  F2FP.F16.E4M3.UNPACK_B R66, R66 ;  /* 0x00000042ff42723e */ /* 0x000fe200020006ff */
[----:B------:R-:W-:Y:S01]  /*a750*/  HADD2.F32 R64, -RZ, R63.H1_H1 ;  /* 0x3000003fff407230 */ /* 0x000fe20000004100 */
[----:B------:R-:W-:Y:S01]  /*a760*/  F2FP.F16.E4M3.UNPACK_B R62, R62 ;  /* 0x0000003eff3e723e */ /* 0x000fe200020006ff */
[----:B------:R-:W-:Y:S01]  /*a770*/  HADD2.F32 R71, -RZ, R70.H1_H1 ;  /* 0x30000046ff477230 */ /* 0x000fe20000004100 */
[----:B------:R-:W-:Y:S01]  /*a780*/  LOP3.LUT R54, R75, 0xff0000, R54, 0xf8, !PT ;  /* 0x00ff00004b367812 */ /* 0x000fe200078ef836 */
[----:B------:R-:W-:Y:S01]  /*a790*/  FMUL.FTZ R75, R68, R73 ;  /* 0x00000049444b7220 */ /* 0x000fe20000410000 */
[----:B------:R-:W-:Y:S01]  /*a7a0*/  F2FP.F16.E4M3.UNPACK_B R132, R132 ;  /* 0x00000084ff84723e */ /* 0x000fe200020006ff */
[----:B------:R-:W-:-:S02]  /*a7b0*/  HADD2.F32 R70, -RZ, R134.H0_H0 ;  /* 0x20000086ff467230 */ /* 0x000fc40000004100 */
[C---:B------:R-:W-:Y:S01]  /*a7c0*/  FMUL.FTZ R73, R64.reuse, R73 ;  /* 0x0000004940497220 */ /* 0x040fe20000410000 */
[----:B------:R-:W-:Y:S02]  /*a7d0*/  HADD2.F32 R67, -RZ, R66.H0_H0 ;  /* 0x20000042ff437230 */ /* 0x000fe40000004100 */
[-C--:B------:R-:W-:Y:S01]  /*a7e0*/  FFMA.FTZ R78, R64, R71.reuse, -R75 ;  /* 0x00000047404e7223 */ /* 0x080fe2000001084b */
[----:B------:R-:W-:Y:S02]  /*a7f0*/  HADD2.F32 R63, -RZ, R62.H0_H0 ;  /* 0x2000003eff3f7230 */ /* 0x000fe40000004100 */
[----:B------:R-:W-:Y:S01]  /*a800*/  FFMA.FTZ R80, R68, R71, R73 ;  /* 0x0000004744507223 */ /* 0x000fe20000010049 */
[----:B------:R-:W-:Y:S02]  /*a810*/  HADD2.F32 R64, -RZ, R132.H0_H0 ;  /* 0x20000084ff407230 */ /* 0x000fe40000004100 */
        /* <DEDUP_REMOVED lines=27> */
[-C--:B------:R-:W-:Y:S01]  /*a9d0*/  FFMA.FTZ R81, R63, R66.reuse, -R70 ;  /* 0x000000423f517223 */ /* 0x080fe20000010846 */
[----:B------:R-:W-:Y:S02]  /*a9e0*/  HADD2.F32 R63, -RZ, R68.H1_H1 ;  /* 0x30000044ff3f7230 */ /* 0x000fe40000004100 */
[----:B------:R-:W-:Y:S01]  /*a9f0*/  FMUL.FTZ R85, R64, R71 ;  /* 0x0000004740557220 */ /* 0x000fe20000410000 */
[----:B------:R-:W-:Y:S01]  /*aa00*/  F2FP.F16.E4M3.UNPACK_B R69, R69 ;  /* 0x00000045ff45723e */ /* 0x000fe200020006ff */
[C---:B------:R-:W-:Y:S01]  /*aa10*/  FMUL.FTZ R71, R62.reuse, R71 ;  /* 0x000000473e477220 */ /* 0x040fe20000410000 */
[----:B------:R-:W-:Y:S01]  /*aa20*/  FFMA.FTZ R83, R67, R66, R72 ;  /* 0x0000004243537223 */ /* 0x000fe20000010048 */
[----:B------:R-:W-:Y:S01]  /*aa30*/  FFMA.FTZ R84, R62, R63, -R85 ;  /* 0x0000003f3e547223 */ /* 0x000fe20000010855 */
[----:B------:R-:W-:Y:S01]  /*aa40*/  F2FP.F16.E4M3.UNPACK_B R133, R133 ;  /* 0x00000085ff85723e */ /* 0x000fe200020006ff */
[----:B------:R-:W-:Y:S01]  /*aa50*/  FFMA.FTZ R86, R64, R63, R71 ;  /* 0x0000003f40567223 */ /* 0x000fe20000010047 */
[----:B------:R-:W-:-:S02]  /*aa60*/  HADD2.F32 R67, -RZ, R135.H0_H0 ;  /* 0x20000087ff437230 */ /* 0x000fc40000004100 */
[----:B------:R-:W-:Y:S01]  /*aa70*/  HADD2.F32 R62, -RZ, R65.H0_H0 ;  /* 0x20000041ff3e7230 */ /* 0x000fe20000004100 */
[----:B------:R-:W-:Y:S01]  /*aa80*/  F2FP.SATFINITE.E4M3.F32.PACK_AB_MERGE_C R81, R84, R81, RZ ;  /* 0x000000515451723e */ /* 0x000fe200048070ff */
[----:B------:R-:W-:Y:S01]  /*aa90*/  HADD2.F32 R63, -RZ, R69.H0_H0 ;  /* 0x20000045ff3f7230 */ /* 0x000fe20000004100 */
[----:B------:R-:W-:Y:S01]  /*aaa0*/  F2FP.SATFINITE.E4M3.F32.PACK_AB_MERGE_C R83, R86, R83, RZ ;  /* 0x000000535653723e */ /* 0x000fe200048070ff */
[----:B------:R-:W-:Y:S02]  /*aab0*/  HADD2.F32 R68, -RZ, R135.H1_H1 ;  /* 0x30000087ff447230 */ /* 0x000fe40000004100 */
[-C--:B------:R-:W-:Y:S01]  /*aac0*/  FMUL.FTZ R70, R62, R67.reuse ;  /* 0x000000433e467220 */ /* 0x080fe20000410000 */
[----:B------:R-:W-:Y:S02]  /*aad0*/  HADD2.F32 R69, -RZ, R69.H1_H1 ;  /* 0x30000045ff457230 */ /* 0x000fe40000004100 */
[----:B------:R-:W-:Y:S01]  /*aae0*/  FMUL.FTZ R71, R63, R67 ;  /* 0x000000433f477220 */ /* 0x000fe20000410000 */
[----:B------:R-:W-:-:S02]  /*aaf0*/  HADD2.F32 R65, -RZ, R65.H1_H1 ;  /* 0x30000041ff417230 */ /* 0x000fc40000004100 */
[--C-:B------:R-:W-:Y:S02]  /*ab00*/  HADD2.F32 R64, -RZ, R133.reuse.H0_H0 ;  /* 0x20000085ff407230 */ /* 0x100fe40000004100 */
[-C--:B------:R-:W-:Y:S01]  /*ab10*/  FMUL.FTZ R82, R69, R68.reuse ;  /* 0x0000004445527220 */ /* 0x080fe20000410000 */
[----:B------:R-:W-:Y:S02]  /*ab20*/  HADD2.F32 R66, -RZ, R133.H1_H1 ;  /* 0x30000085ff427230 */ /* 0x000fe40000004100 */
[----:B------:R-:W-:Y:S01]  /*ab30*/  FMUL.FTZ R68, R65, R68 ;  /* 0x0000004441447220 */ /* 0x000fe20000410000 */
[-C--:B------:R-:W-:Y:S01]  /*ab40*/  FFMA.FTZ R67, R62, R64.reuse, -R71 ;  /* 0x000000403e437223 */ /* 0x080fe20000010847 */
[----:B------:R-:W-:Y:S01]  /*ab50*/  FFMA.FTZ R72, R63, R64, R70 ;  /* 0x000000403f487223 */ /* 0x000fe20000010046 */
[-C--:B------:R-:W-:Y:S01]  /*ab60*/  FFMA.FTZ R64, R65, R66.reuse, -R82 ;  /* 0x0000004241407223 */ /* 0x080fe20000010852 */
[----:B------:R-:W-:Y:S01]  /*ab70*/  FFMA.FTZ R65, R69, R66, R68 ;  /* 0x0000004245417223 */ /* 0x000fe20000010044 */
[----:B------:R-:W-:-:S02]  /*ab80*/  F2FP.SATFINITE.E4M3.F32.PACK_AB_MERGE_C R63, R80, R77, RZ ;  /* 0x0000004d503f723e */ /* 0x000fc400048070ff */
[----:B------:R-:W-:Y:S02]  /*ab90*/  F2FP.F16.E4M3.UNPACK_B R68, R53 ;  /* 0x00000035ff44723e */ /* 0x000fe400020006ff */
[----:B------:R-:W-:Y:S02]  /*aba0*/  F2FP.F16.E4M3.UNPACK_B R71, R54 ;  /* 0x00000036ff47723e */ /* 0x000fe400020006ff */
[----:B------:R-:W-:Y:S01]  /*abb0*/  F2FP.F16.E4M3.UNPACK_B R66, R49 ;  /* 0x00000031ff42723e */ /* 0x000fe200020006ff */
[--C-:B------:R-:W-:Y:S01]  /*abc0*/  HADD2.F32 R69, -RZ, R68.reuse.H0_H0 ;  /* 0x20000044ff457230 */ /* 0x100fe20000004100 */
[----:B------:R-:W-:Y:S01]  /*abd0*/  F2FP.SATFINITE.E4M3.F32.PACK_AB_MERGE_C R63, R75, R74, R63 ;  /* 0x0000004a4b3f723e */ /* 0x000fe2000480703f */
[--C-:B------:R-:W-:Y:S01]  /*abe0*/  HADD2.F32 R74, -RZ, R71.reuse.H0_H0 ;  /* 0x20000047ff4a7230 */ /* 0x100fe20000004100 */
[----:B------:R-:W-:Y:S01]  /*abf0*/  F2FP.SATFINITE.E4M3.F32.PACK_AB_MERGE_C R62, R78, R79, RZ ;  /* 0x0000004f4e3e723e */ /* 0x000fe200048070ff */
[----:B------:R-:W-:Y:S01]  /*ac00*/  HADD2.F32 R68, -RZ, R68.H1_H1 ;  /* 0x30000044ff447230 */ /* 0x000fe20000004100 */
[----:B------:R-:W-:Y:S01]  /*ac10*/  F2FP.F16.E4M3.UNPACK_B R70, R52 ;  /* 0x00000034ff46723e */ /* 0x000fe200020006ff */
[----:B------:R-:W-:Y:S01]  /*ac20*/  HADD2.F32 R71, -RZ, R71.H1_H1 ;  /* 0x30000047ff477230 */ /* 0x000fe20000004100 */
[----:B------:R-:W-:Y:S01]  /*ac30*/  F2FP.SATFINITE.E4M3.F32.PACK_AB_MERGE_C R64, R64, R67, R81 ;  /* 0x000000434040723e */ /* 0x000fe20004807051 */
[----:B------:R-:W-:Y:S01]  /*ac40*/  HADD2.F32 R67, -RZ, R66.H0_H0 ;  /* 0x20000042ff437230 */ /* 0x000fe20000004100 */
[----:B------:R-:W-:Y:S01]  /*ac50*/  F2FP.SATFINITE.E4M3.F32.PACK_AB_MERGE_C R62, R76, R73, R62 ;  /* 0x000000494c3e723e */ /* 0x000fe2000480703e */
[----:B------:R-:W-:Y:S01]  /*ac60*/  FMUL.FTZ R76, R69, R74 ;  /* 0x0000004a454c7220 */ /* 0x000fe20000410000 */
[----:B------:R-:W-:Y:S01]  /*ac70*/  F2FP.SATFINITE.E4M3.F32.PACK_AB_MERGE_C R65, R65, R72, R83 ;  /* 0x000000484141723e */ /* 0x000fe20004807053 */
[----:B------:R-:W-:-:S02]  /*ac80*/  HADD2.F32 R72, -RZ, R70.H0_H0 ;  /* 0x20000046ff487230 */ /* 0x000fc40000004100 */
[----:B------:R-:W-:Y:S01]  /*ac90*/  FMUL.FTZ R74, R67, R74 ;  /* 0x0000004a434a7220 */ /* 0x000fe20000410000 */
[----:B------:R-:W-:Y:S02]  /*aca0*/  HADD2.F32 R66, -RZ, R66.H1_H1 ;  /* 0x30000042ff427230 */ /* 0x000fe40000004100 */
[----:B------:R-:W-:Y:S01]  /*acb0*/  FMUL.FTZ R73, R68, R71 ;  /* 0x0000004744497220 */ /* 0x000fe20000410000 */
[----:B------:R-:W-:Y:S01]  /*acc0*/  F2FP.F16.E4M3.UNPACK_B R49, R49.H1 ;  /* 0x00000031ff31723e */ /* 0x000fe200030006ff */
[-C--:B------:R-:W-:Y:S01]  /*acd0*/  FFMA.FTZ R74, R69, R72.reuse, R74 ;  /* 0x00000048454a7223 */ /* 0x080fe2000001004a */
[----:B------:R-:W-:Y:S02]  /*ace0*/  HADD2.F32 R69, -RZ, R70.H1_H1 ;  /* 0x30000046ff457230 */ /* 0x000fe40000004100 */
[----:B------:R-:W-:Y:S01]  /*acf0*/  FFMA.FTZ R76, R67, R72, -R76 ;  /* 0x00000048434c7223 */ /* 0x000fe2000001084c */
[----:B------:R-:W-:Y:S01]  /*ad00*/  FMUL.FTZ R71, R66, R71 ;  /* 0x0000004742477220 */ /* 0x000fe20000410000 */
[----:B------:R-:W-:Y:S01]  /*ad10*/  F2FP.F16.E4M3.UNPACK_B R67, R53.H1 ;  /* 0x00000035ff43723e */ /* 0x000fe200030006ff */
[----:B------:R-:W-:-:S02]  /*ad20*/  HADD2.F32 R53, -RZ, R49.H0_H0 ;  /* 0x20000031ff357230 */ /* 0x000fc40000004100 */
[-C--:B------:R-:W-:Y:S01]  /*ad30*/  FFMA.FTZ R75, R66, R69.reuse, -R73 ;  /* 0x00000045424b7223 */ /* 0x080fe20000010849 */
[----:B------:R-:W-:Y:S01]  /*ad40*/  F2FP.F16.E4M3.UNPACK_B R66, R54.H1 ;  /* 0x00000036ff42723e */ /* 0x000fe200030006ff */
[----:B------:R-:W-:Y:S01]  /*ad50*/  FFMA.FTZ R77, R68, R69, R71 ;  /* 0x00000045444d7223 */ /* 0x000fe20000010047 */
[--C-:B------:R-:W-:Y:S01]  /*ad60*/  HADD2.F32 R54, -RZ, R67.reuse.H0_H0 ;  /* 0x20000043ff367230 */ /* 0x100fe20000004100 */
[----:B------:R-:W-:Y:S01]  /*ad70*/  F2FP.F16.E4M3.UNPACK_B R52, R52.H1 ;  /* 0x00000034ff34723e */ /* 0x000fe200030006ff */
[----:B------:R-:W-:Y:S01]  /*ad80*/  HADD2.F32 R67, -RZ, R67.H1_H1 ;  /* 0x30000043ff437230 */ /* 0x000fe20000004100 */
[----:B------:R-:W-:Y:S01]  /*ad90*/  F2FP.F16.E4M3.UNPACK_B R71, R50.H1 ;  /* 0x00000032ff47723e */ /* 0x000fe200030006ff */
[--C-:B------:R-:W-:Y:S02]  /*ada0*/  HADD2.F32 R68, -RZ, R66.reuse.H0_H0 ;  /* 0x20000042ff447230 */ /* 0x100fe40000004100 */
[----:B------:R-:W-:Y:S02]  /*adb0*/  HADD2.F32 R70, -RZ, R66.H1_H1 ;  /* 0x30000042ff467230 */ /* 0x000fe40000004100 */
[----:B------:R-:W-:-:S02]  /*adc0*/  HADD2.F32 R49, -RZ, R49.H1_H1 ;  /* 0x30000031ff317230 */ /* 0x000fc40000004100 */
[CC--:B------:R-:W-:Y:S01]  /*add0*/  FMUL.FTZ R72, R54.reuse, R68.reuse ;  /* 0x0000004436487220 */ /* 0x0c0fe20000410000 */
[--C-:B------:R-:W-:Y:S02]  /*ade0*/  HADD2.F32 R66, -RZ, R52.reuse.H0_H0 ;  /* 0x20000034ff427230 */ /* 0x100fe40000004100 */
[----:B------:R-:W-:Y:S01]  /*adf0*/  FMUL.FTZ R69, R53, R68 ;  /* 0x0000004435457220 */ /* 0x000fe20000410000 */
[----:B------:R-:W-:Y:S02]  /*ae00*/  HADD2.F32 R52, -RZ, R52.H1_H1 ;  /* 0x30000034ff347230 */ /* 0x000fe40000004100 */
[-C--:B------:R-:W-:Y:S01]  /*ae10*/  FMUL.FTZ R68, R67, R70.reuse ;  /* 0x0000004643447220 */ /* 0x080fe20000410000 */
[C---:B------:R-:W-:Y:S01]  /*ae20*/  FMUL.FTZ R70, R49.reuse, R70 ;  /* 0x0000004631467220 */ /* 0x040fe20000410000 */
[----:B------:R-:W-:Y:S01]  /*ae30*/  FFMA.FTZ R79, R54, R66, R69 ;  /* 0x00000042364f7223 */ /* 0x000fe20000010045 */
[----:B------:R-:W-:Y:S01]  /*ae40*/  F2FP.F16.E4M3.UNPACK_B R54, R55 ;  /* 0x00000037ff36723e */ /* 0x000fe200020006ff */
[-C--:B------:R-:W-:Y:S01]  /*ae50*/  FFMA.FTZ R81, R49, R52.reuse, -R68 ;  /* 0x0000003431517223 */ /* 0x080fe20000010844 */
[----:B------:R-:W-:Y:S01]  /*ae60*/  FFMA.FTZ R80, R67, R52, R70 ;  /* 0x0000003443507223 */ /* 0x000fe20000010046 */
[----:B------:R-:W-:Y:S01]  /*ae70*/  F2FP.F16.E4M3.UNPACK_B R70, R50 ;  /* 0x00000032ff46723e */ /* 0x000fe200020006ff */
[----:B------:R-:W-:Y:S01]  /*ae80*/  FFMA.FTZ R78, R53, R66, -R72 ;  /* 0x00000042354e7223 */ /* 0x000fe20000010848 */
[-C--:B------:R-:W-:Y:S01]  /*ae90*/  F2FP.F16.E4M3.UNPACK_B R49, R51.reuse ;  /* 0x00000033ff31723e */ /* 0x080fe200020006ff */
[----:B------:R-:W-:Y:S01]  /*aea0*/  HADD2.F32 R66, -RZ, R54.H0_H0 ;  /* 0x20000036ff427230 */ /* 0x000fe20000004100 */
        /* <DEDUP_REMOVED lines=10> */
[C---:B------:R-:W-:Y:S01]  /*af50*/  FMUL.FTZ R73, R52.reuse, R73 ;  /* 0x0000004934497220 */ /* 0x040fe20000410000 */
        /* <DEDUP_REMOVED lines=17> */
[CC--:B------:R-:W-:Y:S01]  /*b070*/  FMUL.FTZ R52, R54.reuse, R70.reuse ;  /* 0x0000004636347220 */ /* 0x0c0fe20000410000 */
[----:B------:R-:W-:Y:S02]  /*b080*/  HADD2.F32 R50, -RZ, R50.H1_H1 ;  /* 0x30000032ff327230 */ /* 0x000fe40000004100 */
[----:B------:R-:W-:Y:S01]  /*b090*/  FMUL.FTZ R53, R49, R70 ;  /* 0x0000004631357220 */ /* 0x000fe20000410000 */
[----:B------:R-:W-:Y:S01]  /*b0a0*/  F2FP.SATFINITE.E4M3.F32.PACK_AB_MERGE_C R78, R81, R78, RZ ;  /* 0x0000004e514e723e */ /* 0x000fe200048070ff */
[-C--:B------:R-:W-:Y:S01]  /*b0b0*/  FFMA.FTZ R51, R51, R48.reuse, -R66 ;  /* 0x0000003033337223 */ /* 0x080fe20000010842 */
[----:B------:R-:W-:Y:S01]  /*b0c0*/  FFMA.FTZ R68, R55, R48, R68 ;  /* 0x0000003037447223 */ /* 0x000fe20000010044 */
[-C--:B------:R-:W-:Y:S01]  /*b0d0*/  FFMA.FTZ R52, R49, R50.reuse, -R52 ;  /* 0x0000003231347223 */ /* 0x080fe20000010834 */
[----:B------:R-:W-:Y:S01]  /*b0e0*/  FFMA.FTZ R50, R54, R50, R53 ;  /* 0x0000003236327223 */ /* 0x000fe20000010035 */
[----:B------:R-:W-:Y:S01]  /*b0f0*/  F2FP.SATFINITE.E4M3.F32.PACK_AB_MERGE_C R79, R80, R79, RZ ;  /* 0x0000004f504f723e */ /* 0x000fe200048070ff */
[----:B------:R-:W-:Y:S01]  /*b100*/  IMAD.MOV.U32 R48, RZ, RZ, R62 ;  /* 0x000000ffff307224 */ /* 0x000fe200078e003e */
[----:B------:R-:W-:Y:S01]  /*b110*/  F2FP.SATFINITE.E4M3.F32.PACK_AB_MERGE_C R51, R51, R82, RZ ;  /* 0x000000523333723e */ /* 0x000fe200048070ff */
[----:B------:R-:W-:Y:S01]  /*b120*/  IMAD.MOV.U32 R54, RZ, RZ, R65 ;  /* 0x000000ffff367224 */ /* 0x000fe200078e0041 */
[----:B------:R-:W-:-:S02]  /*b130*/  F2FP.SATFINITE.E4M3.F32.PACK_AB_MERGE_C R68, R68, R85, RZ ;  /* 0x000000554444723e */ /* 0x000fc400048070ff */
[----:B------:R-:W-:Y:S01]  /*b140*/  F2FP.SATFINITE.E4M3.F32.PACK_AB_MERGE_C R51, R52, R83, R51 ;  /* 0x000000533433723e */ /* 0x000fe20004807033 */
[----:B------:R-:W-:Y:S01]  /*b150*/  IMAD.MOV.U32 R52, RZ, RZ, R63 ;  /* 0x000000ffff347224 */ /* 0x000fe200078e003f */
[----:B------:R-:W-:Y:S02]  /*b160*/  F2FP.SATFINITE.E4M3.F32.PACK_AB_MERGE_C R55, R50, R73, R68 ;  /* 0x000000493237723e */ /* 0x000fe40004807044 */
[----:B------:R-:W-:Y:S02]  /*b170*/  F2FP.SATFINITE.E4M3.F32.PACK_AB_MERGE_C R49, R75, R76, R78 ;  /* 0x0000004c4b31723e */ /* 0x000fe4000480704e */
[----:B------:R-:W-:Y:S02]  /*b180*/  F2FP.SATFINITE.E4M3.F32.PACK_AB_MERGE_C R53, R77, R74, R79 ;  /* 0x0000004a4d35723e */ /* 0x000fe4000480704f */
[----:B------:R-:W-:-:S07]  /*b190*/  MOV R50, R64 ;  /* 0x0000004000327202 */ /* 0x000fce0000000f00 */
.L_x_413:
[----:B------:R-:W-:Y:S05]  /*b1a0*/  BSYNC B1 ;  /* 0x0000000000017941 */ /* 0x000fea0003800000 */
.L_x_412:
[----:B-1----:R3:W-:Y:S01]  /*b1b0*/  STG.E.128 desc[UR42][R58.64], R48 ;  /* 0x000000303a007986 */ /* 0x0027e2000c101d2a */
[----:B------:R-:W-:-:S13]  /*b1c0*/  ISETP.GE.AND P2, PT, R61, R137, PT ;  /* 0x000000893d00720c */ /* 0x000fda0003f46270 */
[----:B------:R-:W-:Y:S05]  /*b1d0*/  @P2 BRA `(.L_x_390) ;  /* 0x00000004006c2947 */ /* 0x000fea0003800000 */
[--C-:B---3--:R-:W-:Y:S02]  /*b1e0*/  SHF.R.S32.HI R48, RZ, 0x1f, R61.reuse ;  /* 0x0000001fff307819 */ /* 0x108fe4000001143d */
[----:B------:R-:W-:-:S04]  /*b1f0*/  IADD3 R61, P2, P3, R102, R120, R61 ;  /* 0x00000078663d7210 */ /* 0x000fc80007b5e03d */
[----:B------:R-:W-:Y:S02]  /*b200*/  IADD3.X R60, R41, R60, R48, P2, P3 ;  /* 0x0000003c293c7210 */ /* 0x000fe400017e6430 */
[----:B------:R-:W-:-:S05]  /*b210*/  IADD3 R56, P2, R61, R56, RZ ;  /* 0x000000383d387210 */ /* 0x000fca0007f5e0ff */
[----:B------:R-:W-:-:S05]  /*b220*/  IMAD.X R57, R60, 0x1, R57, P2 ;  /* 0x000000013c397824 */ /* 0x000fca00010e0639 */
[----:B--2---:R4:W-:Y:S01]  /*b230*/  STG.E.128 desc[UR42][R56.64], R52 ;  /* 0x0000003438007986 */ /* 0x0049e2000c101d2a */
[----:B------:R-:W-:Y:S05]  /*b240*/  BRA `(.L_x_390) ;  /* 0x0000000400507947 */ /* 0x000fea0003800000 */
.L_x_353:
[----:B------:R-:W-:-:S06]  /*b250*/  UISETP.NE.AND UP0, UPT, UR47, 0x3, UPT ;  /* 0x000000032f00788c */ /* 0x000fcc000bf05270 */
[----:B------:R-:W-:-:S13]  /*b260*/  PLOP3.LUT P5, PT, PT, PT, UP0, 0x80, 0x0 ;  /* 0x000000000000781c */ /* 0x000fda0003faf008 */
[----:B------:R-:W-:Y:S05]  /*b270*/  @!P5 BRA `(.L_x_414) ;  /* 0x000000000004d947 */ /* 0x000fea0003800000 */
[----:B------:R-:W-:Y:S01]  /*b280*/  BPT.TRAP 0x1 ;  /* 0x000000040000795c */ /* 0x000fe20000300000 */
.L_x_414:
[----:B------:R-:W-:Y:S01]  /*b290*/  IMAD R110, R232, 0x8, R22 ;  /* 0x00000008e86e7824 */ /* 0x000fe200078e0216 */
[----:B------:R-:W-:Y:S01]  /*b2a0*/  SHF.L.U32 R124, R234, 0x1f, RZ ;  /* 0x0000001fea7c7819 */ /* 0x000fe200000006ff */
[----:B------:R-:W-:Y:S01]  /*b2b0*/  IMAD R115, R25, -0x80, R2 ;  /* 0xffffff8019737824 */ /* 0x000fe200078e0202 */
[----:B------:R-:W-:Y:S01]  /*b2c0*/  BSSY B1, `(.L_x_415) ;  /* 0x0000006000017945 */ /* 0x000fe20003800000 */
[----:B------:R-:W-:Y:S01]  /*b2d0*/  SHF.R.S32.HI R48, RZ, 0x1f, R25 ;  /* 0x0000001fff307819 */ /* 0x000fe20000011419 */
[----:B------:R-:W0:Y:S01]  /*b2e0*/  SYNCS.PHASECHK.TRANS64.TRYWAIT P2, [R110+URZ+0x38890], R124 ;  /* 0x0388907c6e0075a7 */ /* 0x000e22000804017f */
[----:B------:R-:W-:Y:S01]  /*b2f0*/  IMAD R49, R3, R25, RZ ;  /* 0x0000001903317224 */ /* 0x000fe200078e02ff */
[----:B------:R-:W-:Y:S01]  /*b300*/  VIMNMX R115, R115, 0x80, PT ;  /* 0x0000008073737848 */ /* 0x000fe20003fe0100 */
[----:B0-----:R-:W-:Y:S06]  /*b310*/  @!P2 BRA `(.L_x_416) ;  /* 0x0000019400e4a947 */ /* 0x001fec0003800000 */
.L_x_661:
[----:B------:R-:W-:Y:S05]  /*b320*/  BSYNC B1 ;  /* 0x0000000000017941 */ /* 0x000fea0003800000 */
.L_x_415:
[----:B------:R-:W-:Y:S01]  /*b330*/  ISETP.GE.AND P2, PT, R23, R115, PT ;  /* 0x000000731700720c */ /* 0x000fe20003f46270 */
[----:B------:R-:W-:Y:S01]  /*b340*/  IMAD R49, R48, R129, R49 ;  /* 0x0000008130317224 */ /* 0x000fe200078e0231 */
[----:B------:R-:W-:Y:S01]  /*b350*/  BSSY B1, `(.L_x_417) ;  /* 0x000000e000017945 */ /* 0x000fe20003800000 */
[----:B------:R-:W-:-:S05]  /*b360*/  IMAD.WIDE.U32 R56, R129, R25, RZ ;  /* 0x0000001981387225 */ /* 0x000fca00078e00ff */
[----:B------:R-:W-:-:S05]  /*b370*/  IADD3 R63, R49, R57, RZ ;  /* 0x00000039313f7210 */ /* 0x000fca0007ffe0ff */
[----:B------:R-:W-:Y:S05]  /*b380*/  @P2 BRA `(.L_x_418) ;  /* 0x0000000000282947 */ /* 0x000fea0003800000 */
[----:B------:R-:W1:Y:S01]  /*b390*/  @!P0 LDS.128 R48, [R114+0x28400] ;  /* 0x0284000072308984 */ /* 0x000e620000000c00 */
[----:B------:R-:W2:Y:S03]  /*b3a0*/  @!P0 LDC.64 R58, c[0x0][0x2e8] ;  /* 0x0000ba00ff3a8b82 */ /* 0x000ea60000000a00 */
[----:B------:R-:W3:Y:S05]  /*b3b0*/  @!P1 LDS.128 R52, [R114+0x2c400] ;  /* 0x02c4000072349984 */ /* 0x000eea0000000c00 */
[----:B------:R-:W4:Y:S01]  /*b3c0*/  @!P1 LDC.64 R60, c[0x0][0x2e8] ;  /* 0x0000ba00ff3c9b82 */ /* 0x000f220000000a00 */
[----:B--2---:R-:W-:-:S04]  /*b3d0*/  @!P0 IADD3 R58, P2, P3, R56, R58, R39 ;  /* 0x0000003a383a8210 */ /* 0x004fc80007b5e027 */
[----:B------:R-:W-:Y:S02]  /*b3e0*/  @!P0 IADD3.X R59, R63, R59, R44, P2, P3 ;  /* 0x0000003b3f3b8210 */ /* 0x000fe400017e642c */
[----:B----4-:R-:W-:-:S04]  /*b3f0*/  @!P1 IADD3 R60, P2, P3, R43, R60, R56 ;  /* 0x0000003c2b3c9210 */ /* 0x010fc80007b5e038 */
[----:B------:R-:W-:Y:S01]  /*b400*/  @!P1 IADD3.X R61, R108, R61, R63, P2, P3 ;  /* 0x0000003d6c3d9210 */ /* 0x000fe200017e643f */
[----:B-1----:R1:W-:Y:S04]  /*b410*/  @!P0 STG.E.128 desc[UR42][R58.64], R48 ;  /* 0x000000303a008986 */ /* 0x0023e8000c101d2a */
[----:B---3--:R1:W-:Y:S04]  /*b420*/  @!P1 STG.E.128 desc[UR42][R60.64], R52 ;  /* 0x000000343c009986 */ /* 0x0083e8000c101d2a */
.L_x_418:
[----:B------:R-:W-:Y:S05]  /*b430*/  BSYNC B1 ;  /* 0x0000000000017941 */ /* 0x000fea0003800000 */
.L_x_417:
[----:B-1----:R-:W-:Y:S01]  /*b440*/  VIADD R48, R23, 0x20 ;  /* 0x0000002017307836 */ /* 0x002fe20000000000 */
[----:B------:R-:W-:Y:S04]  /*b450*/  BSSY B1, `(.L_x_419) ;  /* 0x000000f000017945 */ /* 0x000fe80003800000 */
[----:B------:R-:W-:-:S13]  /*b460*/  ISETP.GE.AND P2, PT, R48, R115, PT ;  /* 0x000000733000720c */ /* 0x000fda0003f46270 */
[----:B------:R-:W-:Y:S05]  /*b470*/  @P2 BRA `(.L_x_420) ;  /* 0x0000000000302947 */ /* 0x000fea0003800000 */
[----:B------:R-:W1:Y:S01]  /*b480*/  @!P0 LDC.64 R58, c[0x0][0x2e8] ;  /* 0x0000ba00ff3a8b82 */ /* 0x000e620000000a00 */
[----:B------:R-:W-:Y:S01]  /*b490*/  IADD3 R48, P2, R90, R56, RZ ;  /* 0x000000385a307210 */ /* 0x000fe20007f5e0ff */
[----:B------:R-:W-:Y:S04]  /*b4a0*/  @!P1 LDS.128 R52, [R114+0x2d400] ;  /* 0x02d4000072349984 */ /* 0x000fe80000000c00 */
[----:B------:R-:W-:Y:S02]  /*b4b0*/  IMAD.X R49, R63, 0x1, R91, P2 ;  /* 0x000000013f317824 */ /* 0x000fe400010e065b */
[----:B------:R-:W2:Y:S01]  /*b4c0*/  @!P1 LDC.64 R60, c[0x0][0x2e8] ;  /* 0x0000ba00ff3c9b82 */ /* 0x000ea20000000a00 */
[----:B-1----:R-:W-:-:S04]  /*b4d0*/  @!P0 IADD3 R58, P2, P3, R48, R58, R39 ;  /* 0x0000003a303a8210 */ /* 0x002fc80007b5e027 */
[----:B------:R-:W-:Y:S02]  /*b4e0*/  @!P0 IADD3.X R59, R49, R59, R44, P2, P3 ;  /* 0x0000003b313b8210 */ /* 0x000fe400017e642c */
[----:B--2---:R-:W-:-:S04]  /*b4f0*/  @!P1 IADD3 R60, P2, P3, R43, R60, R48 ;  /* 0x0000003c2b3c9210 */ /* 0x004fc80007b5e030 */
[----:B------:R-:W-:Y:S02]  /*b500*/  @!P1 IADD3.X R61, R108, R61, R49, P2, P3 ;  /* 0x0000003d6c3d9210 */ /* 0x000fe400017e6431 */
[----:B------:R-:W1:Y:S04]  /*b510*/  @!P0 LDS.128 R48, [R114+0x29400] ;  /* 0x0294000072308984 */ /* 0x000e680000000c00 */
[----:B-1----:R1:W-:Y:S04]  /*b520*/  @!P0 STG.E.128 desc[UR42][R58.64], R48 ;  /* 0x000000303a008986 */ /* 0x0023e8000c101d2a */
[----:B------:R1:W-:Y:S02]  /*b530*/  @!P1 STG.E.128 desc[UR42][R60.64], R52 ;  /* 0x000000343c009986 */ /* 0x0003e4000c101d2a */
.L_x_420:
[----:B------:R-:W-:Y:S05]  /*b540*/  BSYNC B1 ;  /* 0x0000000000017941 */ /* 0x000fea0003800000 */
.L_x_419:
[----:B-1----:R-:W-:Y:S01]  /*b550*/  VIADD R48, R23, 0x40 ;  /* 0x0000004017307836 */ /* 0x002fe20000000000 */
[----:B------:R-:W-:Y:S04]  /*b560*/  BSSY B1, `(.L_x_421) ;  /* 0x000000f000017945 */ /* 0x000fe80003800000 */
[----:B------:R-:W-:-:S13]  /*b570*/  ISETP.GE.AND P2, PT, R48, R115, PT ;  /* 0x000000733000720c */ /* 0x000fda0003f46270 */
[----:B------:R-:W-:Y:S05]  /*b580*/  @P2 BRA `(.L_x_422) ;  /* 0x0000000000302947 */ /* 0x000fea0003800000 */
[----:B------:R-:W1:Y:S01]  /*b590*/  @!P0 LDC.64 R58, c[0x0][0x2e8] ;  /* 0x0000ba00ff3a8b82 */ /* 0x000e620000000a00 */
[----:B------:R-:W-:Y:S01]  /*b5a0*/  LEA R48, P2, R104, R56, 0x6 ;  /* 0x0000003868307211 */ /* 0x000fe200078430ff */
[----:B------:R-:W-:Y:S03]  /*b5b0*/  @!P1 LDS.128 R52, [R114+0x2e400] ;  /* 0x02e4000072349984 */ /* 0x000fe60000000c00 */
[----:B------:R-:W-:-:S03]  /*b5c0*/  IADD3.X R49, R63, R33, RZ, P2, !PT ;  /* 0x000000213f317210 */ /* 0x000fc600017fe4ff */
        /* <DEDUP_REMOVED lines=8> */
.L_x_422:
[----:B------:R-:W-:Y:S05]  /*b650*/  BSYNC B1 ;  /* 0x0000000000017941 */ /* 0x000fea0003800000 */
.L_x_421:
[----:B-1----:R-:W-:-:S05]  /*b660*/  VIADD R48, R23, 0x60 ;  /* 0x0000006017307836 */ /* 0x002fca0000000000 */
[----:B------:R-:W-:-:S13]  /*b670*/  ISETP.GE.AND P2, PT, R48, R115, PT ;  /* 0x000000733000720c */ /* 0x000fda0003f46270 */
[----:B------:R-:W-:Y:S05]  /*b680*/  @P2 BRA `(.L_x_390) ;  /* 0x0000000000402947 */ /* 0x000fea0003800000 */
[----:B------:R-:W1:Y:S01]  /*b690*/  LDC.64 R50, c[0x0][0x300] ;  /* 0x0000c000ff327b82 */ /* 0x000e620000000a00 */
[----:B------:R-:W-:Y:S01]  /*b6a0*/  IMAD.MOV.U32 R58, RZ, RZ, R56 ;  /* 0x000000ffff3a7224 */ /* 0x000fe200078e0038 */
[----:B------:R-:W-:Y:S01]  /*b6b0*/  @!P1 LDS.128 R52, [R114+0x2f400] ;  /* 0x02f4000072349984 */ /* 0x000fe20000000c00 */
[----:B------:R-:W-:-:S05]  /*b6c0*/  IMAD.MOV.U32 R59, RZ, RZ, R63 ;  /* 0x000000ffff3b7224 */ /* 0x000fca00078e003f */
[----:B------:R-:W2:Y:S01]  /*b6d0*/  @!P0 LDC.64 R48, c[0x0][0x2e8] ;  /* 0x0000ba00ff308b82 */ /* 0x000ea20000000a00 */
[----:B-1----:R-:W-:-:S04]  /*b6e0*/  IMAD.WIDE.U32 R58, R50, 0x60, R58 ;  /* 0x00000060323a7825 */ /* 0x002fc800078e003a */
[----:B------:R-:W-:Y:S01]  /*b6f0*/  IMAD R51, R51, 0x60, RZ ;  /* 0x0000006033337824 */ /* 0x000fe200078e02ff */
[----:B--2---:R-:W-:-:S04]  /*b700*/  @!P0 IADD3 R56, P2, P3, R58, R48, R39 ;  /* 0x000000303a388210 */ /* 0x004fc80007b5e027 */
[----:B------:R-:W-:-:S04]  /*b710*/  IADD3 R51, R59, R51, RZ ;  /* 0x000000333b337210 */ /* 0x000fc80007ffe0ff */
[----:B------:R-:W-:Y:S02]  /*b720*/  @!P0 IADD3.X R57, R51, R49, R44, P2, P3 ;  /* 0x0000003133398210 */ /* 0x000fe400017e642c */
[----:B------:R-:W1:Y:S02]  /*b730*/  @!P1 LDC.64 R48, c[0x0][0x2e8] ;  /* 0x0000ba00ff309b82 */ /* 0x000e640000000a00 */
[----:B-1----:R-:W-:-:S04]  /*b740*/  @!P1 IADD3 R58, P2, P3, R43, R48, R58 ;  /* 0x000000302b3a9210 */ /* 0x002fc80007b5e03a */
[----:B------:R-:W-:Y:S02]  /*b750*/  @!P1 IADD3.X R59, R108, R49, R51, P2, P3 ;  /* 0x000000316c3b9210 */ /* 0x000fe400017e6433 */
[----:B------:R-:W1:Y:S04]  /*b760*/  @!P0 LDS.128 R48, [R114+0x2b400] ;  /* 0x02b4000072308984 */ /* 0x000e680000000c00 */
[----:B-1----:R1:W-:Y:S04]  /*b770*/  @!P0 STG.E.128 desc[UR42][R56.64], R48 ;  /* 0x0000003038008986 */ /* 0x0023e8000c101d2a */
[----:B------:R1:W-:Y:S02]  /*b780*/  @!P1 STG.E.128 desc[UR42][R58.64], R52 ;  /* 0x000000343a009986 */ /* 0x0003e4000c101d2a */
.L_x_390:
[----:B------:R-:W-:Y:S05]  /*b790*/  BSYNC B0 ;  /* 0x0000000000007941 */ /* 0x000fea0003800000 */
.L_x_352:
[----:B01234-:R-:W0:Y:S01]  /*b7a0*/  S2R R48, SR_TID.X ;  /* 0x0000000000307919 */ /* 0x01fe220000002100 */
[----:B------:R-:W-:Y:S01]  /*b7b0*/  @!PT LDS RZ, [RZ] ;  /* 0x00000000fffff984 */ /* 0x000fe20000000800 */
[----:B------:R-:W-:Y:S01]  /*b7c0*/  @!PT LDS RZ, [RZ] ;  /* 0x00000000fffff984 */ /* 0x000fe20000000800 */
[----:B------:R-:W-:Y:S01]  /*b7d0*/  @!PT LDS RZ, [RZ] ;  /* 0x00000000fffff984 */ /* 0x000fe20000000800 */
[----:B------:R-:W-:Y:S01]  /*b7e0*/  @!PT LDS RZ, [RZ] ;  /* 0x00000000fffff984 */ /* 0x000fe20000000800 */
[----:B------:R1:W-:Y:S06]  /*b7f0*/  MEMBAR.ALL.CTA ;  /* 0x0000000000007992 */ /* 0x0003ec0000008000 */
[----:B-1----:R-:W1:Y:S01]  /*b800*/  FENCE.VIEW.ASYNC.S ;  /* 0x00000000000073c6 */ /* 0x002e620000000000 */
[----:B------:R-:W-:Y:S05]  /*b810*/  WARPSYNC.ALL ;  /* 0x0000000000007948 */ /* 0x000fea0003800000 */
[----:B------:R-:W-:Y:S01]  /*b820*/  BSSY B0, `(.L_x_423) ;  /* 0x0000009000007945 */ /* 0x000fe20003800000 */
[----:B0-----:R-:W-:Y:S01]  /*b830*/  LOP3.LUT R48, R48, 0x7f, RZ, 0xc0, !PT ;  /* 0x0000007f30307812 */ /* 0x001fe200078ec0ff */
[----:B-1----:R0:W-:Y:S03]  /*b840*/  BAR.SYNC.DEFER_BLOCKING R128, 0x80 ;  /* 0x000200800000751d */ /* 0x0021e60000010000 */
[----:B------:R-:W-:-:S13]  /*b850*/  ISETP.NE.AND P2, PT, R48, RZ, PT ;  /* 0x000000ff3000720c */ /* 0x000fda0003f45270 */
[----:B------:R-:W-:-:S05]  /*b860*/  @!P2 VIADD R48, R110, 0x388a0 ;  /* 0x000388a06e30a836 */ /* 0x000fca0000000000 */
[----:B------:R-:W-:-:S04]  /*b870*/  @!P2 PRMT R48, RZ, 0x654, R48 ;  /* 0x00000654ff30a816 */ /* 0x000fc80000000030 */
[----:B------:R0:W-:Y:S01]  /*b880*/  @!P2 SYNCS.ARRIVE.TRANS64.RED.A1T0 RZ, [R48+URZ], RZ ;  /* 0x000000ff30ffa9a7 */ /* 0x0001e2000810043f */
[----:B------:R-:W-:Y:S05]  /*b890*/  @!P5 BRA `(.L_x_424) ;  /* 0x000000000004d947 */ /* 0x000fea0003800000 */
[----:B------:R-:W-:Y:S01]  /*b8a0*/  BPT.TRAP 0x1 ;  /* 0x000000040000795c */ /* 0x000fe20000300000 */
.L_x_424:
[----:B------:R-:W-:Y:S05]  /*b8b0*/  BSYNC B0 ;  /* 0x0000000000007941 */ /* 0x000fea0003800000 */
.L_x_423:
[----:B------:R-:W1:Y:S01]  /*b8c0*/  SYNCS.PHASECHK.TRANS64.TRYWAIT P3, [R110+URZ+0x388b0], R124 ;  /* 0x0388b07c6e0075a7 */ /* 0x000e62000806017f */
[----:B------:R-:W-:Y:S01]  /*b8d0*/  ULDC UR41, c[0x0][0x2f4] ;  /* 0x0000bd0000297ab9 */ /* 0x000fe20000000800 */
[----:B------:R-:W-:Y:S01]  /*b8e0*/  ULDC.64 UR36, c[0x0][0x328] ;  /* 0x0000ca0000247ab9 */ /* 0x000fe20000000a00 */
[----:B------:R-:W-:Y:S01]  /*b8f0*/  ULDC.64 UR38, c[0x0][0x318] ;  /* 0x0000c60000267ab9 */ /* 0x000fe20000000a00 */
[----:B------:R-:W-:Y:S04]  /*b900*/  BSSY B0, `(.L_x_425) ;  /* 0x0000002000007945 */ /* 0x000fe80003800000 */
[----:B-1----:R-:W-:Y:S05]  /*b910*/  @!P3 BRA `(.L_x_426) ;  /* 0x000001900078b947 */ /* 0x002fea0003800000 */
.L_x_662:
[----:B------:R-:W-:Y:S05]  /*b920*/  BSYNC B0 ;  /* 0x0000000000007941 */ /* 0x000fea0003800000 */
.L_x_425:
[----:B------:R-:W-:Y:S01]  /*b930*/  ISETP.GE.AND P3, PT, R23, R115, PT ;  /* 0x000000731700720c */ /* 0x000fe20003f66270 */
[----:B------:R-:W-:Y:S01]  /*b940*/  BSSY B0, `(.L_x_427) ;  /* 0x0000010000007945 */ /* 0x000fe20003800000 */
[----:B------:R-:W-:-:S11]  /*b950*/  IMAD.WIDE R52, R25, 0x80, R88 ;  /* 0x0000008019347825 */ /* 0x000fd600078e0258 */
[----:B------:R-:W-:Y:S05]  /*b960*/  @P3 BRA `(.L_x_428) ;  /* 0x0000000000343947 */ /* 0x000fea0003800000 */
[----:B0-----:R-:W-:Y:S02]  /*b970*/  IMAD.MOV.U32 R48, RZ, RZ, R100 ;  /* 0x000000ffff307224 */ /* 0x001fe400078e0064 */
[----:B------:R-:W-:Y:S02]  /*b980*/  IMAD.MOV.U32 R49, RZ, RZ, R109 ;  /* 0x000000ffff317224 */ /* 0x000fe400078e006d */
[----:B------:R-:W-:Y:S02]  /*b990*/  IMAD R51, R53, UR36, RZ ;  /* 0x0000002435337c24 */ /* 0x000fe4000f8e02ff */
[----:B------:R-:W-:-:S04]  /*b9a0*/  IMAD.WIDE.U32 R48, R52, UR36, R48 ;  /* 0x0000002434307c25 */ /* 0x000fc8000f8e0030 */
[----:B------:R-:W-:Y:S01]  /*b9b0*/  IMAD R51, R52, UR37, R51 ;  /* 0x0000002534337c24 */ /* 0x000fe2000f8e0233 */
[----:B------:R-:W-:-:S04]  /*b9c0*/  IADD3 R54, P3, R48, UR38, RZ ;  /* 0x0000002630367c10 */ /* 0x000fc8000ff7e0ff */
[----:B------:R-:W-:Y:S02]  /*b9d0*/  IADD3.X R55, R49, UR39, R51, P3, !PT ;  /* 0x0000002731377c10 */ /* 0x000fe40009ffe433 */
[----:B------:R-:W-:-:S13]  /*b9e0*/  ISETP.GE.AND P3, PT, R16, UR41, PT ;  /* 0x0000002910007c0c */ /* 0x000fda000bf66270 */
[----:B------:R-:W0:Y:S04]  /*b9f0*/  @!P3 LDS.128 R48, [R114+0x10400] ;  /* 0x010400007230b984 */ /* 0x000e280000000c00 */
[----:B0-----:R-:W-:Y:S01]  /*ba00*/  @!P3 STG.E.128 desc[UR42][R54.64], R48 ;  /* 0x000000303600b986 */ /* 0x001fe2000c101d2a */
[----:B------:R-:W-:-:S13]  /*ba10*/  ISETP.GE.AND P3, PT, R6, UR41, PT ;  /* 0x0000002906007c0c */ /* 0x000fda000bf66270 */
[----:B------:R-:W0:Y:S04]  /*ba20*/  @!P3 LDS.128 R48, [R114+0x14400] ;  /* 0x014400007230b984 */ /* 0x000e280000000c00 */
[----:B0-----:R2:W-:Y:S02]  /*ba30*/  @!P3 STG.E.128 desc[UR42][R54.64+0x80], R48 ;  /* 0x000080303600b986 */ /* 0x0015e4000c101d2a */
.L_x_428:
[----:B------:R-:W-:Y:S05]  /*ba40*/  BSYNC B0 ;  /* 0x0000000000007941 */ /* 0x000fea0003800000 */
.L_x_427:
[----:B0-2---:R-:W-:Y:S01]  /*ba50*/  IADD3 R48, R23, 0x20, RZ ;  /* 0x0000002017307810 */ /* 0x005fe20007ffe0ff */
[----:B------:R-:W-:Y:S03]  /*ba60*/  BSSY B0, `(.L_x_429) ;  /* 0x0000012000007945 */ /* 0x000fe60003800000 */
[----:B------:R-:W-:-:S13]  /*ba70*/  ISETP.GE.AND P3, PT, R48, R115, PT ;  /* 0x000000733000720c */ /* 0x000fda0003f66270 */
[----:B------:R-:W-:Y:S05]  /*ba80*/  @P3 BRA `(.L_x_430) ;  /* 0x00000000003c3947 */ /* 0x000fea0003800000 */
[----:B------:R-:W-:Y:S01]  /*ba90*/  IADD3 R51, P3, R52, 0x20, RZ ;  /* 0x0000002034337810 */ /* 0x000fe20007f7e0ff */
[----:B------:R-:W-:Y:S02]  /*baa0*/  IMAD.MOV.U32 R48, RZ, RZ, R100 ;  /* 0x000000ffff307224 */ /* 0x000fe400078e0064 */
[----:B------:R-:W-:Y:S02]  /*bab0*/  IMAD.MOV.U32 R49, RZ, RZ, R109 ;  /* 0x000000ffff317224 */ /* 0x000fe400078e006d */
[----:B------:R-:W-:Y:S02]  /*bac0*/  IMAD.X R50, RZ, RZ, R53, P3 ;  /* 0x000000ffff327224 */ /* 0x000fe400018e0635 */
[----:B------:R-:W-:-:S04]  /*bad0*/  IMAD.WIDE.U32 R48, R51, UR36, R48 ;  /* 0x0000002433307c25 */ /* 0x000fc8000f8e0030 */
[----:B------:R-:W-:Y:S01]  /*bae0*/  IMAD R50, R50, UR36, RZ ;  /* 0x0000002432327c24 */ /* 0x000fe2000f8e02ff */
[----:B------:R-:W-:-:S03]  /*baf0*/  IADD3 R54, P3, R48, UR38, RZ ;  /* 0x0000002630367c10 */ /* 0x000fc6000ff7e0ff */
[----:B------:R-:W-:-:S05]  /*bb00*/  IMAD R51, R51, UR37, R50 ;  /* 0x0000002533337c24 */ /* 0x000fca000f8e0232 */
[----:B------:R-:W-:Y:S02]  /*bb10*/  IADD3.X R55, R49, UR39, R51, P3, !PT ;  /* 0x0000002731377c10 */ /* 0x000fe40009ffe433 */
[----:B------:R-:W-:-:S13]  /*bb20*/  ISETP.GE.AND P3, PT, R16, UR41, PT ;  /* 0x0000002910007c0c */ /* 0x000fda000bf66270 */
[----:B------:R-:W0:Y:S04]  /*bb30*/  @!P3 LDS.128 R48, [R114+0x11400] ;  /* 0x011400007230b984 */ /* 0x000e280000000c00 */
[----:B0-----:R-:W-:Y:S01]  /*bb40*/  @!P3 STG.E.128 desc[UR42][R54.64], R48 ;  /* 0x000000303600b986 */ /* 0x001fe2000c101d2a */
[----:B------:R-:W-:-:S13]  /*bb50*/  ISETP.GE.AND P3, PT, R6, UR41, PT ;  /* 0x0000002906007c0c */ /* 0x000fda000bf66270 */
[----:B------:R-:W0:Y:S04]  /*bb60*/  @!P3 LDS.128 R48, [R114+0x15400] ;  /* 0x015400007230b984 */ /* 0x000e280000000c00 */
[----:B0-----:R0:W-:Y:S02]  /*bb70*/  @!P3 STG.E.128 desc[UR42][R54.64+0x80], R48 ;  /* 0x000080303600b986 */ /* 0x0011e4000c101d2a */
.L_x_430:
[----:B------:R-:W-:Y:S05]  /*bb80*/  BSYNC B0 ;  /* 0x0000000000007941 */ /* 0x000fea0003800000 */
.L_x_429:
[----:B0-----:R-:W-:Y:S01]  /*bb90*/  IADD3 R48, R23, 0x40, RZ ;  /* 0x0000004017307810 */ /* 0x001fe20007ffe0ff */
        /* <DEDUP_REMOVED lines=18> */
.L_x_432:
[----:B------:R-:W-:Y:S05]  /*bcc0*/  BSYNC B0 ;  /* 0x0000000000007941 */ /* 0x000fea0003800000 */
.L_x_431:
        /* <DEDUP_REMOVED lines=9> */
[----:B------:R-:W-:-:S04]  /*bd60*/  IMAD R52, R52, UR36, RZ ;  /* 0x0000002434347c24 */ /* 0x000fc8000f8e02ff */
        /* <DEDUP_REMOVED lines=9> */
.L_x_434:
[----:B------:R-:W-:Y:S05]  /*be00*/  BSYNC B0 ;  /* 0x0000000000007941 */ /* 0x000fea0003800000 */
.L_x_433:
[----:B------:R-:W-:Y:S01]  /*be10*/  @!PT LDS RZ, [RZ] ;  /* 0x00000000fffff984 */ /* 0x000fe20000000800 */
[----:B------:R-:W-:Y:S01]  /*be20*/  @!PT LDS RZ, [RZ] ;  /* 0x00000000fffff984 */ /* 0x000fe20000000800 */
[----:B------:R-:W-:Y:S01]  /*be30*/  @!PT LDS RZ, [RZ] ;  /* 0x00000000fffff984 */ /* 0x000fe20000000800 */
[----:B------:R-:W-:Y:S01]  /*be40*/  @!PT LDS RZ, [RZ] ;  /* 0x00000000fffff984 */ /* 0x000fe20000000800 */
[----:B------:R2:W-:Y:S06]  /*be50*/  MEMBAR.ALL.CTA ;  /* 0x0000000000007992 */ /* 0x0005ec0000008000 */
[----:B--2---:R-:W2:Y:S01]  /*be60*/  FENCE.VIEW.ASYNC.S ;  /* 0x00000000000073c6 */ /* 0x004ea20000000000 */
[----:B-1----:R-:W-:Y:S01]  /*be70*/  @!P2 IADD3 R110, R110, 0x388c0, RZ ;  /* 0x000388c06e6ea810 */ /* 0x002fe20007ffe0ff */
[----:B------:R-:W-:Y:S01]  /*be80*/  VIADD R232, R232, 0x1 ;  /* 0x00000001e8e87836 */ /* 0x000fe20000000000 */
[----:B--2---:R1:W-:Y:S01]  /*be90*/  BAR.SYNC.DEFER_BLOCKING R128, 0x80 ;  /* 0x000200800000751d */ /* 0x0043e20000010000 */
[----:B------:R-:W-:-:S02]  /*bea0*/  ISETP.NE.AND P3, PT, R111, RZ, PT ;  /* 0x000000ff6f00720c */ /* 0x000fc40003f65270 */
[----:B------:R-:W-:-:S04]  /*beb0*/  @!P2 PRMT R110, RZ, 0x654, R110 ;  /* 0x00000654ff6ea816 */ /* 0x000fc8000000006e */
[----:B------:R1:W-:Y:S01]  /*bec0*/  @!P2 SYNCS.ARRIVE.TRANS64.RED.A1T0 RZ, [R110+URZ], RZ ;  /* 0x000000ff6effa9a7 */ /* 0x0003e2000810043f */
[----:B------:R-:W-:-:S04]  /*bed0*/  ISETP.NE.AND P2, PT, R232, 0x2, PT ;  /* 0x00000002e800780c */ /* 0x000fc80003f45270 */
[----:B0-----:R-:W-:Y:S02]  /*bee0*/  SEL R49, RZ, 0x1, P2 ;  /* 0x00000001ff317807 */ /* 0x001fe40001000000 */
[----:B------:R-:W-:Y:S02]  /*bef0*/  SEL R232, R232, RZ, P2 ;  /* 0x000000ffe8e87207 */ /* 0x000fe40001000000 */
[----:B------:R-:W-:Y:S01]  /*bf00*/  LOP3.LUT R234, R234, R49, RZ, 0x3c, !PT ;  /* 0x00000031eaea7212 */ /* 0x000fe200078e3cff */
[----:B-1----:R-:W-:Y:S06]  /*bf10*/  @P3 BRA `(.L_x_435) ;  /* 0xffffff6400683947 */ /* 0x002fec000383ffff */
[----:B------:R-:W0:Y:S01]  /*bf20*/  S2R R48, SR_TID.X ;  /* 0x0000000000307919 */ /* 0x000e220000002100 */
[----:B------:R-:W-:Y:S02]  /*bf30*/  PLOP3.LUT P0, PT, PT, PT, PT, 0x8, 0x0 ;  /* 0x000000000000781c */ /* 0x000fe40003f0e170 */
[----:B0-----:R-:W-:-:S04]  /*bf40*/  SHF.R.U32.HI R48, RZ, 0x7, R48 ;  /* 0x00000007ff307819 */ /* 0x001fc80000011630 */
[----:B------:R-:W-:-:S13]  /*bf50*/  ISETP.NE.AND P3, PT, R48, 0x1, PT ;  /* 0x000000013000780c */ /* 0x000fda0003f65270 */
[----:B------:R-:W-:Y:S06]  /*bf60*/  @!P3 BAR.ARV 0x9, 0x100 ;  /* 0x024400000000bb1d */ /* 0x000fec0000002000 */
.L_x_347:
[----:B------:R-:W-:Y:S05]  /*bf70*/  @P0 BRA `(.L_x_436) ;  /* 0x00000000000c0947 */ /* 0x000fea0003800000 */
[----:B------:R-:W0:Y:S01]  /*bf80*/  FENCE.VIEW.ASYNC.G ;  /* 0x00000000000073c6 */ /* 0x000e220000000100 */
[----:B------:R-:W-:Y:S05]  /*bf90*/  WARPSYNC.ALL ;  /* 0x0000000000007948 */ /* 0x000fea0003800000 */
[----:B0-----:R-:W-:Y:S06]  /*bfa0*/  BAR.ARV 0xc, 0x180 ;  /* 0x0306000000007b1d */ /* 0x001fec0000002000 */
.L_x_436:
[----:B------:R-:W2:Y:S01]  /*bfb0*/  LDL R0, [R1+0x3c] ;  /* 0x00003c0001007983 */ /* 0x000ea20000100800 */
[----:B------:R-:W-:Y:S01]  /*bfc0*/  ULDC.64 UR6, c[0x0][0x998] ;  /* 0x0002660000067ab9 */ /* 0x000fe20000000a00 */
[----:B------:R-:W-:Y:S02]  /*bfd0*/  ULDC.64 UR4, c[0x0][0x990] ;  /* 0x0002640000047ab9 */ /* 0x000fe40000000a00 */
[----:B------:R-:W3:Y:S04]  /*bfe0*/  LDL R3, [R1+0x1c] ;  /* 0x00001c0001037983 */ /* 0x000ee80000100800 */
[----:B------:R-:W4:Y:S01]  /*bff0*/  LDL R14, [R1+0x8] ;  /* 0x00000800010e7983 */ /* 0x000f220000100800 */
[----:B------:R-:W-:Y:S02]  /*c000*/  ISETP.NE.U32.AND P1, PT, RZ, UR6, PT ;  /* 0x00000006ff007c0c */ /* 0x000fe4000bf25070 */
[----:B------:R-:W-:-:S02]  /*c010*/  ISETP.NE.U32.AND P0, PT, RZ, UR4, PT ;  /* 0x00000004ff007c0c */ /* 0x000fc4000bf05070 */
[----:B------:R-:W-:Y:S02]  /*c020*/  ISETP.NE.AND.EX P1, PT, RZ, UR7, PT, P1 ;  /* 0x00000007ff007c0c */ /* 0x000fe4000bf25310 */
[----:B------:R-:W-:-:S11]  /*c030*/  ISETP.NE.AND.EX P0, PT, RZ, UR5, PT, P0 ;  /* 0x00000005ff007c0c */ /* 0x000fd6000bf05300 */
[----:B------:R-:W2:Y:S08]  /*c040*/  @P1 LDC.64 R8, c[0x0][0x9b8] ;  /* 0x00026e00ff081b82 */ /* 0x000eb00000000a00 */
[----:B------:R-:W0:Y:S08]  /*c050*/  @P0 LDC.64 R6, c[0x0][0x9a8] ;  /* 0x00026a00ff060b82 */ /* 0x000e300000000a00 */
[----:B------:R-:W1:Y:S08]  /*c060*/  @P1 LDC.64 R10, c[0x0][0x9c0] ;  /* 0x00027000ff0a1b82 */ /* 0x000e700000000a00 */
[----:B------:R-:W1:Y:S01]  /*c070*/  @P0 LDC.64 R12, c[0x0][0x9b0] ;  /* 0x00026c00ff0c0b82 */ /* 0x000e620000000a00 */
[----:B--2---:R-:W-:-:S02]  /*c080*/  @P1 IMAD R2, R0, R8, RZ ;  /* 0x0000000800021224 */ /* 0x004fc400078e02ff */
[----:B0-----:R-:W-:Y:S02]  /*c090*/  @P0 IMAD R0, R0, R6, RZ ;  /* 0x0000000600000224 */ /* 0x001fe400078e02ff */
[C---:B---3--:R-:W-:Y:S02]  /*c0a0*/  @P1 IMAD R9, R3.reuse, R9, R2 ;  /* 0x0000000903091224 */ /* 0x048fe400078e0202 */
[----:B------:R-:W-:Y:S01]  /*c0b0*/  @P1 IMAD.WIDE.U32 R4, R3, R8, RZ ;  /* 0x0000000803041225 */ /* 0x000fe200078e00ff */
[----:B----4-:R-:W-:-:S03]  /*c0c0*/  @P1 SHF.R.S32.HI R15, RZ, 0x1f, R14 ;  /* 0x0000001fff0f1819 */ /* 0x010fc6000001140e */
[----:B------:R-:W-:Y:S01]  /*c0d0*/  @P1 IMAD.IADD R5, R5, 0x1, R9 ;  /* 0x0000000105051824 */ /* 0x000fe200078e0209 */
[----:B------:R-:W-:Y:S01]  /*c0e0*/  @P0 SHF.R.S32.HI R9, RZ, 0x1f, R14 ;  /* 0x0000001fff090819 */ /* 0x000fe2000001140e */
[C---:B------:R-:W-:Y:S02]  /*c0f0*/  @P0 IMAD R7, R3.reuse, R7, R0 ;  /* 0x0000000703070224 */ /* 0x040fe400078e0200 */
[----:B------:R-:W-:-:S04]  /*c100*/  @P0 IMAD.WIDE.U32 R2, R3, R6, RZ ;  /* 0x0000000603020225 */ /* 0x000fc800078e00ff */
[----:B-1----:R-:W-:Y:S02]  /*c110*/  @P1 IMAD R6, R15, R10, RZ ;  /* 0x0000000a0f061224 */ /* 0x002fe400078e02ff */
[----:B------:R-:W-:Y:S02]  /*c120*/  @P0 IMAD.IADD R3, R3, 0x1, R7 ;  /* 0x0000000103030824 */ /* 0x000fe400078e0207 */
[----:B------:R-:W-:Y:S02]  /*c130*/  @P0 IMAD R0, R9, R12, RZ ;  /* 0x0000000c09000224 */ /* 0x000fe400078e02ff */
[C---:B------:R-:W-:Y:S02]  /*c140*/  @P1 IMAD R11, R14.reuse, R11, R6 ;  /* 0x0000000b0e0b1224 */ /* 0x040fe400078e0206 */
[----:B------:R-:W-:-:S04]  /*c150*/  @P1 IMAD.WIDE.U32 R6, R14, R10, R4 ;  /* 0x0000000a0e061225 */ /* 0x000fc800078e0004 */
[C---:B------:R-:W-:Y:S01]  /*c160*/  @P0 IMAD R9, R14.reuse, R13, R0 ;  /* 0x0000000d0e090224 */ /* 0x040fe200078e0200 */
[----:B------:R-:W-:Y:S01]  /*c170*/  @P1 IADD3 R5, R7, R11, RZ ;  /* 0x0000000b07051210 */ /* 0x000fe20007ffe0ff */
[----:B------:R-:W-:Y:S01]  /*c180*/  @P0 IMAD.WIDE.U32 R2, R14, R12, R2 ;  /* 0x0000000c0e020225 */ /* 0x000fe200078e0002 */
[----:B------:R-:W-:-:S03]  /*c190*/  @P1 LEA R8, P3, R6, UR6, 0x2 ;  /* 0x0000000606081c11 */ /* 0x000fc6000f8610ff */
[----:B------:R-:W-:Y:S01]  /*c1a0*/  @P0 IMAD.IADD R3, R3, 0x1, R9 ;  /* 0x0000000103030824 */ /* 0x000fe200078e0209 */
[----:B------:R-:W-:Y:S01]  /*c1b0*/  @P0 LEA R4, P2, R2, UR4, 0x2 ;  /* 0x0000000402040c11 */ /* 0x000fe2000f8410ff */
[----:B------:R-:W-:Y:S01]  /*c1c0*/  IMAD.MOV.U32 R0, RZ, RZ, 0x3f800000 ;  /* 0x3f800000ff007424 */ /* 0x000fe200078e00ff */
[----:B------:R-:W-:Y:S01]  /*c1d0*/  @P1 LEA.HI.X R9, R6, UR7, R5, 0x2, P3 ;  /* 0x0000000706091c11 */ /* 0x000fe200098f1405 */
[----:B------:R-:W-:Y:S01]  /*c1e0*/  ULDC UR4, c[0x0][0x988] ;  /* 0x0002620000047ab9 */ /* 0x000fe20000000800 */
[----:B------:R-:W-:Y:S01]  /*c1f0*/  @P0 LEA.HI.X R5, R2, UR5, R3, 0x2, P2 ;  /* 0x0000000502050c11 */ /* 0x000fe200090f1403 */
[----:B------:R-:W-:Y:S02]  /*c200*/  IMAD.MOV.U32 R3, RZ, RZ, 0x3f800000 ;  /* 0x3f800000ff037424 */ /* 0x000fe400078e00ff */
[----:B------:R0:W2:Y:S04]  /*c210*/  @P1 LDG.E R0, desc[UR42][R8.64] ;  /* 0x0000002a08001981 */ /* 0x0000a8000c1e1900 */
[----:B------:R1:W2:Y:S01]  /*c220*/  @P0 LDG.E R3, desc[UR42][R4.64] ;  /* 0x0000002a04030981 */ /* 0x0002a2000c1e1900 */
[----:B------:R-:W-:-:S02]  /*c230*/  ISETP.GE.AND P1, PT, R125, 0x1, PT ;  /* 0x000000017d00780c */ /* 0x000fc40003f26270 */
[----:B------:R-:W-:Y:S02]  /*c240*/  CS2R R20, SRZ ;  /* 0x0000000000147805 */ /* 0x000fe4000001ff00 */
[----:B------:R-:W-:Y:S01]  /*c250*/  PLOP3.LUT P0, PT, PT, PT, PT, 0x80, 0x0 ;  /* 0x000000000000781c */ /* 0x000fe20003f0f070 */
[----:B------:R-:W-:Y:S01]  /*c260*/  IMAD.MOV.U32 R151, RZ, RZ, RZ ;  /* 0x000000ffff977224 */ /* 0x000fe200078e00ff */
[----:B------:R-:W-:Y:S02]  /*c270*/  CS2R R138, SRZ ;  /* 0x00000000008a7805 */ /* 0x000fe4000001ff00 */
[----:B------:R-:W-:Y:S01]  /*c280*/  CS2R R120, SRZ ;  /* 0x0000000000787805 */ /* 0x000fe2000001ff00 */
[----:B------:R-:W-:Y:S01]  /*c290*/  IMAD.MOV.U32 R146, RZ, RZ, RZ ;  /* 0x000000ffff927224 */ /* 0x000fe200078e00ff */
[----:B------:R-:W-:Y:S01]  /*c2a0*/  CS2R R134, SRZ ;  /* 0x0000000000867805 */ /* 0x000fe2000001ff00 */
[----:B------:R-:W-:Y:S01]  /*c2b0*/  IMAD.MOV.U32 R124, RZ, RZ, RZ ;  /* 0x000000ffff7c7224 */ /* 0x000fe200078e00ff */
[----:B------:R-:W-:-:S02]  /*c2c0*/  CS2R R116, SRZ ;  /* 0x0000000000747805 */ /* 0x000fc4000001ff00 */
[----:B------:R-:W-:Y:S02]  /*c2d0*/  MOV R112, RZ ;  /* 0x000000ff00707202 */ /* 0x000fe40000000f00 */
[----:B------:R-:W-:Y:S01]  /*c2e0*/  CS2R R104, SRZ ;  /* 0x0000000000687805 */ /* 0x000fe2000001ff00 */
[----:B------:R-:W-:Y:S01]  /*c2f0*/  IMAD.MOV.U32 R142, RZ, RZ, RZ ;  /* 0x000000ffff8e7224 */ /* 0x000fe200078e00ff */
[----:B------:R-:W-:Y:S02]  /*c300*/  CS2R R130, SRZ ;  /* 0x0000000000827805 */ /* 0x000fe4000001ff00 */
[----:B------:R-:W-:Y:S01]  /*c310*/  CS2R R108, SRZ ;  /* 0x00000000006c7805 */ /* 0x000fe2000001ff00 */
[----:B------:R-:W-:Y:S01]  /*c320*/  IMAD.MOV.U32 R159, RZ, RZ, RZ ;  /* 0x000000ffff9f7224 */ /* 0x000fe200078e00ff */
[----:B------:R-:W-:Y:S01]  /*c330*/  CS2R R100, SRZ ;  /* 0x0000000000647805 */ /* 0x000fe2000001ff00 */
[----:B------:R-:W-:Y:S01]  /*c340*/  IMAD.MOV.U32 R157, RZ, RZ, RZ ;  /* 0x000000ffff9d7224 */ /* 0x000fe200078e00ff */
[----:B------:R-:W-:-:S02]  /*c350*/  CS2R R126, SRZ ;  /* 0x00000000007e7805 */ /* 0x000fc4000001ff00 */
[----:B------:R-:W-:Y:S02]  /*c360*/  CS2R R96, SRZ ;  /* 0x0000000000607805 */ /* 0x000fe4000001ff00 */
[----:B------:R-:W-:Y:S02]  /*c370*/  MOV R122, RZ ;  /* 0x000000ff007a7202 */ /* 0x000fe40000000f00 */
[----:B------:R-:W-:Y:S02]  /*c380*/  CS2R R92, SRZ ;  /* 0x00000000005c7805 */ /* 0x000fe4000001ff00 */
[----:B------:R-:W-:Y:S01]  /*c390*/  CS2R R154, SRZ ;  /* 0x00000000009a7805 */ /* 0x000fe2000001ff00 */
[----:B------:R-:W-:Y:S01]  /*c3a0*/  IMAD.MOV.U32 R118, RZ, RZ, RZ ;  /* 0x000000ffff767224 */ /* 0x000fe200078e00ff */
[----:B------:R-:W-:Y:S01]  /*c3b0*/  CS2R R88, SRZ ;  /* 0x0000000000587805 */ /* 0x000fe2000001ff00 */
[----:B------:R-:W-:Y:S01]  /*c3c0*/  IMAD.MOV.U32 R114, RZ, RZ, RZ ;  /* 0x000000ffff727224 */ /* 0x000fe200078e00ff */
[----:B------:R-:W-:-:S02]  /*c3d0*/  CS2R R102, SRZ ;  /* 0x0000000000667805 */ /* 0x000fc4000001ff00 */
[----:B------:R-:W-:Y:S01]  /*c3e0*/  CS2R R84, SRZ ;  /* 0x0000000000547805 */ /* 0x000fe2000001ff00 */
[----:B------:R-:W-:Y:S01]  /*c3f0*/  IMAD.MOV.U32 R110, RZ, RZ, RZ ;  /* 0x000000ffff6e7224 */ /* 0x000fe200078e00ff */
[----:B------:R-:W-:Y:S02]  /*c400*/  CS2R R98, SRZ ;  /* 0x0000000000627805 */ /* 0x000fe4000001ff00 */
[----:B------:R-:W-:Y:S02]  /*c410*/  CS2R R80, SRZ ;  /* 0x0000000000507805 */ /* 0x000fe4000001ff00 */
[----:B------:R-:W-:Y:S01]  /*c420*/  MOV R106, RZ ;  /* 0x000000ff006a7202 */ /* 0x000fe20000000f00 */
[----:B------:R-:W-:Y:S01]  /*c430*/  IMAD.MOV.U32 R91, RZ, RZ, RZ ;  /* 0x000000ffff5b7224 */ /* 0x000fe200078e00ff */
[----:B------:R-:W-:Y:S02]  /*c440*/  CS2R R76, SRZ ;  /* 0x00000000004c7805 */ /* 0x000fe4000001ff00 */
[----:B------:R-:W-:-:S02]  /*c450*/  CS2R R94, SRZ ;  /* 0x00000000005e7805 */ /* 0x000fc4000001ff00 */
[----:B------:R-:W-:Y:S02]  /*c460*/  CS2R R72, SRZ ;  /* 0x0000000000487805 */ /* 0x000fe4000001ff00 */
[----:B------:R-:W-:Y:S02]  /*c470*/  CS2R R74, SRZ ;  /* 0x00000000004a7805 */ /* 0x000fe4000001ff00 */
[----:B------:R-:W-:Y:S01]  /*c480*/  CS2R R68, SRZ ;  /* 0x0000000000447805 */ /* 0x000fe2000001ff00 */
[----:B------:R-:W-:Y:S01]  /*c490*/  IMAD.MOV.U32 R79, RZ, RZ, RZ ;  /* 0x000000ffff4f7224 */ /* 0x000fe200078e00ff */
[----:B------:R-:W-:Y:S01]  /*c4a0*/  CS2R R64, SRZ ;  /* 0x0000000000407805 */ /* 0x000fe2000001ff00 */
[----:B------:R-:W-:Y:S01]  /*c4b0*/  IMAD.MOV.U32 R83, RZ, RZ, RZ ;  /* 0x000000ffff537224 */ /* 0x000fe200078e00ff */
[----:B------:R-:W-:Y:S02]  /*c4c0*/  CS2R R70, SRZ ;  /* 0x0000000000467805 */ /* 0x000fe4000001ff00 */
[----:B------:R-:W-:-:S02]  /*c4d0*/  CS2R R60, SRZ ;  /* 0x00000000003c7805 */ /* 0x000fc4000001ff00 */
[----:B------:R-:W-:Y:S02]  /*c4e0*/  MOV R87, RZ ;  /* 0x000000ff00577202 */ /* 0x000fe40000000f00 */
        /* <DEDUP_REMOVED lines=25> */
[----:B0-----:R-:W-:Y:S02]  /*c680*/  CS2R R8, SRZ ;  /* 0x0000000000087805 */ /* 0x001fe4000001ff00 */
[----:B------:R-:W-:Y:S02]  /*c690*/  CS2R R6, SRZ ;  /* 0x0000000000067805 */ /* 0x000fe4000001ff00 */
[----:B------:R-:W-:Y:S02]  /*c6a0*/  CS2R R140, SRZ ;  /* 0x00000000008c7805 */ /* 0x000fe4000001ff00 */
[----:B------:R-:W-:-:S02]  /*c6b0*/  CS2R R128, SRZ ;  /* 0x0000000000807805 */ /* 0x000fc4000001ff00 */
[----:B-1----:R-:W-:Y:S01]  /*c6c0*/  CS2R R4, SRZ ;  /* 0x0000000000047805 */ /* 0x002fe2000001ff00 */
[----:B--2---:R-:W-:Y:S01]  /*c6d0*/  FMUL.FTZ R2, R3, R0 ;  /* 0x0000000003027220 */ /* 0x004fe20000410000 */
[----:B------:R-:W-:Y:S01]  /*c6e0*/  MOV R0, RZ ;  /* 0x000000ff00007202 */ /* 0x000fe20000000f00 */
[----:B------:R-:W-:Y:S02]  /*c6f0*/  IMAD.MOV.U32 R3, RZ, RZ, RZ ;  /* 0x000000ffff037224 */ /* 0x000fe400078e00ff */
[----:B------:R-:W-:Y:S01]  /*c700*/  FMUL.FTZ R2, R2, UR4 ;  /* 0x0000000402027c20 */ /* 0x000fe20008410000 */
[----:B------:R-:W-:Y:S06]  /*c710*/  @!P1 BRA `(.L_x_437) ;  /* 0x000000d4005c9947 */ /* 0x000fec0003800000 */
[----:B------:R-:W0:Y:S01]  /*c720*/  S2R R26, SR_TID.X ;  /* 0x00000000001a7919 */ /* 0x000e220000002100 */
[----:B------:R-:W-:Y:S01]  /*c730*/  UMOV UR4, 0xffffffff ;  /* 0xffffffff00047882 */ /* 0x000fe20000000000 */
[----:B0-----:R-:W-:-:S05]  /*c740*/  VIADD R26, R26, 0xffffff80 ;  /* 0xffffff801a1a7836 */ /* 0x001fca0000000000 */
[----:B------:R-:W-:-:S04]  /*c750*/  SHF.R.S32.HI R32, RZ, 0x1f, R26 ;  /* 0x0000001fff207819 */ /* 0x000fc8000001141a */
[----:B------:R-:W-:-:S04]  /*c760*/  LEA.HI R13, R32, R26, RZ, 0x7 ;  /* 0x0000001a200d7211 */ /* 0x000fc800078f38ff */
[----:B------:R-:W-:Y:S01]  /*c770*/  SHF.R.S32.HI R13, RZ, 0x7, R13 ;  /* 0x00000007ff0d7819 */ /* 0x000fe2000001140d */
[----:B------:R-:W-:Y:S06]  /*c780*/  BRA.DIV UR4, `(.L_x_438) ;  /* 0x0000018204f07947 */ /* 0x000fec000b800000 */
[----:B------:R0:W1:Y:S02]  /*c790*/  SHFL.IDX PT, R236, R13, RZ, 0x1f ;  /* 0x00001fff0dec7589 */ /* 0x00006400000e0000 */
.L_x_665:
[----:B-1----:R-:W-:-:S04]  /*c7a0*/  LEA.HI R0, R236, R236, RZ, 0x1 ;  /* 0x000000ecec007211 */ /* 0x002fc800078f08ff */
[----:B------:R-:W-:Y:S02]  /*c7b0*/  LOP3.LUT R3, R0, 0x1e, RZ, 0xc0, !PT ;  /* 0x0000001e00037812 */ /* 0x000fe400078ec0ff */
[----:B------:R-:W-:-:S03]  /*c7c0*/  MOV R0, UR46 ;  /* 0x0000002e00007c02 */ /* 0x000fc60008000f00 */
[----:B------:R-:W-:Y:S01]  /*c7d0*/  IMAD.IADD R3, R236, 0x1, -R3 ;  /* 0x00000001ec037824 */ /* 0x000fe200078e0a03 */
[----:B------:R-:W-:-:S04]  /*c7e0*/  LOP3.LUT P0, RZ, R0, 0x3ff, RZ, 0xc0, !PT ;  /* 0x000003ff00ff7812 */ /* 0x000fc8000780c0ff */
[----:B------:R-:W-:Y:S02]  /*c7f0*/  LEA R3, R3, UR46, 0xd ;  /* 0x0000002e03037c11 */ /* 0x000fe4000f8e68ff */
[----:B------:R-:W-:Y:S02]  /*c800*/  P2R R24, PR, RZ, 0x1 ;  /* 0x00000001ff187803 */ /* 0x000fe40000000000 */
[----:B------:R-:W-:-:S04]  /*c810*/  SHF.R.U32.HI R3, RZ, 0x4, R3 ;  /* 0x00000004ff037819 */ /* 0x000fc80000011603 */
[----:B------:R-:W-:Y:S01]  /*c820*/  LOP3.LUT R30, R3, 0x3fff, RZ, 0xc0, !PT ;  /* 0x00003fff031e7812 */ /* 0x000fe200078ec0ff */
[----:B------:R-:W-:Y:S06]  /*c830*/  @!P0 BRA `(.L_x_439) ;  /* 0x0000000000408947 */ /* 0x000fec0003800000 */
[----:B------:R-:W-:Y:S01]  /*c840*/  MOV R0, 0x0 ;  /* 0x0000000000007802 */ /* 0x000fe20000000f00 */
[----:B------:R-:W-:Y:S01]  /*c850*/  ULDC.64 UR4, c[0x4][0xc0] ;  /* 0x0100300000047ab9 */ /* 0x000fe20000000a00 */
[----:B------:R-:W-:Y:S01]  /*c860*/  ULDC.64 UR6, c[0x4][0xc8] ;  /* 0x0100320000067ab9 */ /* 0x000fe20000000a00 */
[----:B------:R-:W-:Y:S01]  /*c870*/  IMAD.U32 R4, RZ, RZ, UR4 ;  /* 0x00000004ff047e24 */ /* 0x000fe2000f8e00ff */
[----:B------:R1:W2:Y:S01]  /*c880*/  LDC.64 R14, c[0x4][R0] ;  /* 0x01000000000e7b82 */ /* 0x0002a20000000a00 */
        /* <DEDUP_REMOVED lines=8> */
[----:B01----:R-:W-:-:S07]  /*c910*/  IMAD.MOV.U32 R13, RZ, RZ, RZ ;  /* 0x000000ffff0d7224 */ /* 0x003fce00078e00ff */
[----:B------:R-:W-:-:S07]  /*c920*/  LEPC R20, `(.L_x_439) ;  /* 0x000000001014794e */ /* 0x000fce0000000000 */
[----:B--2--5:R-:W-:Y:S05]  /*c930*/  CALL.ABS.NOINC R14 ;  /* 0x000000000e007343 */ /* 0x024fea0003c00000 */
.L_x_439:
[----:B------:R-:W-:Y:S02]  /*c940*/  ULDC UR4, c[0x0][0x3f4] ;  /* 0x0000fd0000047ab9 */ /* 0x000fe40000000800 */
[----:B------:R-:W-:-:S13]  /*c950*/  ISETP.LT.AND P0, PT, RZ, UR4, PT ;  /* 0x00000004ff007c0c */ /* 0x000fda000bf01270 */
[----:B------:R-:W-:Y:S05]  /*c960*/  @P0 BRA `(.L_x_440) ;  /* 0x0000000000400947 */ /* 0x000fea0003800000 */
[----:B------:R-:W-:-:S04]  /*c970*/  ULEA.HI UR4, UR45, UR45, URZ, 0x1 ;  /* 0x0000002d2d047291 */ /* 0x000fc8000f8f083f */
[----:B------:R-:W-:-:S04]  /*c980*/  ULOP3.LUT UR4, UR4, 0xfffffffe, URZ, 0xc0, !UPT ;  /* 0xfffffffe04047892 */ /* 0x000fc8000f8ec03f */
[----:B------:R-:W-:-:S06]  /*c990*/  UIADD3 UR4, UR45, -UR4, URZ ;  /* 0x800000042d047290 */ /* 0x000fcc000fffe03f */
[----:B------:R-:W-:-:S05]  /*c9a0*/  IMAD.U32 R3, RZ, RZ, UR4 ;  /* 0x00000004ff037e24 */ /* 0x000fca000f8e00ff */
[----:B------:R-:W-:-:S04]  /*c9b0*/  SHF.L.U32 R3, R3, 0x1f, RZ ;  /* 0x0000001f03037819 */ /* 0x000fc800000006ff */
[----:B------:R1:W2:Y:S03]  /*c9c0*/  SYNCS.PHASECHK.TRANS64.TRYWAIT P0, [R22+URZ+0x38800], R3 ;  /* 0x03880003160075a7 */ /* 0x0002a6000800017f */
[----:B--2---:R-:W-:Y:S05]  /*c9d0*/  @!P0 NANOSLEEP.SYNCS 0x989680 ;  /* 0x009896800000895d */ /* 0x004fea0003900000 */
[----:B------:R-:W2:Y:S01]  /*c9e0*/  @!P0 SYNCS.PHASECHK.TRANS64 P0, [R22+URZ+0x38800], R3 ;  /* 0x03880003160085a7 */ /* 0x000ea2000800007f */
[----:B------:R-:W-:Y:S04]  /*c9f0*/  BSSY B0, `(.L_x_441) ;  /* 0x0000006000007945 */ /* 0x000fe80003800000 */
[----:B--2---:R-:W-:Y:S05]  /*ca00*/  @P0 BRA `(.L_x_442) ;  /* 0x0000000000100947 */ /* 0x004fea0003800000 */
.L_x_443:
[----:B--2---:R2:W3:Y:S02]  /*ca10*/  SYNCS.PHASECHK.TRANS64.TRYWAIT P0, [R22+URZ+0x38800], R3 ;  /* 0x03880003160075a7 */ /* 0x0044e4000800017f */
[----:B---3--:R-:W-:Y:S05]  /*ca20*/  @!P0 NANOSLEEP.SYNCS 0x989680 ;  /* 0x009896800000895d */ /* 0x008fea0003900000 */
[----:B------:R-:W3:Y:S02]  /*ca30*/  @!P0 SYNCS.PHASECHK.TRANS64 P0, [R22+URZ+0x38800], R3 ;  /* 0x03880003160085a7 */ /* 0x000ee4000800007f */
[----:B---3--:R-:W-:Y:S05]  /*ca40*/  @!P0 BRA `(.L_x_443) ;  /* 0xfffffffc00f08947 */ /* 0x008fea000383ffff */
.L_x_442:
[----:B------:R-:W-:Y:S05]  /*ca50*/  BSYNC B0 ;  /* 0x0000000000007941 */ /* 0x000fea0003800000 */
.L_x_441:
[----:B------:R-:W-:Y:S05]  /*ca60*/  BRA `(.L_x_444) ;  /* 0x0000007000947947 */ /* 0x000fea0003800000 */
.L_x_440:
[----:B------:R-:W-:Y:S01]  /*ca70*/  ISETP.NE.AND P0, PT, R24, RZ, PT ;  /* 0x000000ff1800720c */ /* 0x000fe20003f05270 */
[----:B------:R-:W1:Y:S01]  /*ca80*/  LDC.64 R28, c[0x0][0x400] ;  /* 0x00010000ff1c7b82 */ /* 0x000e620000000a00 */
[----:B-----5:R-:W-:Y:S01]  /*ca90*/  SHF.R.S32.HI R0, RZ, 0x1f, R113 ;  /* 0x0000001fff007819 */ /* 0x020fe20000011471 */
[----:B------:R-:W-:Y:S01]  /*caa0*/  ULDC.64 UR4, c[0x0][0x3f8] ;  /* 0x0000fe0000047ab9 */ /* 0x000fe20000000a00 */
[----:B------:R-:W-:-:S03]  /*cab0*/  ULDC.64 UR6, c[0x0][0x408] ;  /* 0x0001020000067ab9 */ /* 0x000fc60000000a00 */
[C---:B------:R-:W-:Y:S02]  /*cac0*/  IMAD R4, R0.reuse, UR4, RZ ;  /* 0x0000000400047c24 */ /* 0x040fe4000f8e02ff */
[----:B------:R-:W2:Y:S01]  /*cad0*/  LDC.64 R24, c[0x0][0x3e8] ;  /* 0x0000fa00ff187b82 */ /* 0x000ea20000000a00 */
[----:B------:R-:W-:Y:S02]  /*cae0*/  IMAD R0, R0, UR6, RZ ;  /* 0x0000000600007c24 */ /* 0x000fe4000f8e02ff */
[C---:B------:R-:W-:Y:S02]  /*caf0*/  IMAD R3, R113.reuse, UR5, R4 ;  /* 0x0000000571037c24 */ /* 0x040fe4000f8e0204 */
[C---:B------:R-:W-:Y:S02]  /*cb00*/  IMAD R27, R113.reuse, UR7, R0 ;  /* 0x00000007711b7c24 */ /* 0x040fe4000f8e0200 */
[----:B-1----:R-:W-:-:S05]  /*cb10*/  IMAD.WIDE.U32 R28, R113, UR6, R28 ;  /* 0x00000006711c7c25 */ /* 0x002fca000f8e001c */
[----:B------:R-:W-:Y:S01]  /*cb20*/  IADD3 R27, R27, R29, RZ ;  /* 0x0000001d1b1b7210 */ /* 0x000fe20007ffe0ff */
[----:B--2---:R-:W-:-:S04]  /*cb30*/  IMAD.WIDE.U32 R24, R113, UR4, R24 ;  /* 0x0000000471187c25 */ /* 0x004fc8000f8e0018 */
[----:B------:R-:W-:Y:S01]  /*cb40*/  IMAD.IADD R26, R3, 0x1, R25 ;  /* 0x00000001031a7824 */ /* 0x000fe200078e0219 */
        /* <DEDUP_REMOVED lines=16> */
[----:B--2---:R-:W-:Y:S05]  /*cc50*/  CALL.ABS.NOINC R14 ;  /* 0x000000000e007343 */ /* 0x004fea0003c00000 */
.L_x_445:
[----:B------:R-:W2:Y:S01]  /*cc60*/  LDL R31, [R1+0x4] ;  /* 0x00000400011f7983 */ /* 0x000ea20000100800 */
[----:B------:R-:W-:Y:S01]  /*cc70*/  ULDC.U8 UR4, c[0x0][0x410] ;  /* 0x0001040000047ab9 */ /* 0x000fe20000000000 */
[----:B------:R-:W-:Y:S01]  /*cc80*/  BSSY B0, `(.L_x_446) ;  /* 0x00006fb000007945 */ /* 0x000fe20003800000 */
[----:B------:R-:W-:Y:S01]  /*cc90*/  ISETP.NE.AND P0, PT, RZ, UR4, PT ;  /* 0x00000004ff007c0c */ /* 0x000fe2000bf05270 */
[----:B--2---:R-:W-:-:S12]  /*cca0*/  IMAD R6, R31, 0x80, R23 ;  /* 0x000000801f067824 */ /* 0x004fd800078e0217 */
[----:B------:R-:W-:Y:S05]  /*ccb0*/  @!P0 BRA `(.L_x_447) ;  /* 0x0000003400a08947 */ /* 0x000fea0003800000 */
[----:B------:R-:W-:-:S03]  /*ccc0*/  UMOV UR4, 0xffffffff ;  /* 0xffffffff00047882 */ /* 0x000fc60000000000 */
[----:B------:R-:W-:Y:S05]  /*ccd0*/  BRA.DIV UR4, `(.L_x_448) ;  /* 0x0000017e04c47947 */ /* 0x000fea000b800000 */
[----:B------:R1:W2:Y:S04]  /*cce0*/  SHFL.IDX PT, R3, R24, RZ, 0x181f ;  /* 0x00181fff18037589 */ /* 0x0002a800000e0000 */
[----:B------:R1:W3:Y:S04]  /*ccf0*/  SHFL.IDX PT, R14, R28, RZ, 0x181f ;  /* 0x00181fff1c0e7589 */ /* 0x0002e800000e0000 */
[----:B------:R1:W4:Y:S04]  /*cd00*/  SHFL.IDX PT, R0, R26, RZ, 0x181f ;  /* 0x00181fff1a007589 */ /* 0x00032800000e0000 */
[----:B------:R1:W0:Y:S02]  /*cd10*/  SHFL.IDX PT, R4, R27, RZ, 0x181f ;  /* 0x00181fff1b047589 */ /* 0x00022400000e0000 */
.L_x_671:
[----:B------:R-:W-:Y:S01]  /*cd20*/  ULDC UR4, c[0x0][0x448] ;  /* 0x0001120000047ab9 */ /* 0x000fe20000000800 */
[----:B------:R-:W-:Y:S01]  /*cd30*/  BSSY B1, `(.L_x_449) ;  /* 0x000001b000017945 */ /* 0x000fe20003800000 */
[----:B------:R-:W-:Y:S01]  /*cd40*/  IMAD R119, R119, UR4, RZ ;  /* 0x0000000477777c24 */ /* 0x000fe2000f8e02ff */
[----:B------:R-:W-:Y:S02]  /*cd50*/  CS2R R10, SRZ ;  /* 0x00000000000a7805 */ /* 0x000fe4000001ff00 */
[----:B------:R-:W-:Y:S02]  /*cd60*/  CS2R R20, SRZ ;  /* 0x0000000000147805 */ /* 0x000fe4000001ff00 */
[----:B0-----:R-:W-:Y:S02]  /*cd70*/  CS2R R12, SRZ ;  /* 0x00000000000c7805 */ /* 0x001fe4000001ff00 */
[----:B------:R-:W-:Y:S02]  /*cd80*/  ISETP.GE.AND P0, PT, R6, R119, PT ;  /* 0x000000770600720c */ /* 0x000fe40003f06270 */
[----:B------:R-:W-:-:S11]  /*cd90*/  CS2R R6, SRZ ;  /* 0x0000000000067805 */ /* 0x000fd6000001ff00 */
[----:B------:R-:W-:Y:S05]  /*cda0*/  @P0 BRA `(.L_x_450) ;  /* 0x00000000004c0947 */ /* 0x000fea0003800000 */
[----:B------:R-:W-:Y:S01]  /*cdb0*/  ULDC UR4, c[0x0][0x3f4] ;  /* 0x0000fd0000047ab9 */ /* 0x000fe20000000800 */
[----:B------:R-:W-:Y:S02]  /*cdc0*/  SHF.R.S32.HI R7, RZ, 0x1f, R233 ;  /* 0x0000001fff077819 */ /* 0x000fe400000114e9 */
[----:B------:R-:W-:Y:S02]  /*cdd0*/  ISETP.GE.AND P4, PT, R18, UR4, PT ;  /* 0x0000000412007c0c */ /* 0x000fe4000bf86270 */
[----:B------:R-:W-:Y:S02]  /*cde0*/  ISETP.GE.AND P5, PT, R233, UR4, PT ;  /* 0x00000004e9007c0c */ /* 0x000fe4000bfa6270 */
[----:B------:R-:W-:Y:S02]  /*cdf0*/  SHF.R.S32.HI R5, RZ, 0x1f, R18 ;  /* 0x0000001fff057819 */ /* 0x000fe40000011412 */
[----:B------:R-:W-:-:S07]  /*ce00*/  CS2R R20, SRZ ;  /* 0x0000000000147805 */ /* 0x000fce000001ff00 */
[CC--:B-1-3--:R-:W-:Y:S02]  /*ce10*/  @!P4 IADD3 R24, P1, R18.reuse, R14.reuse, RZ ;  /* 0x0000000e1218c210 */ /* 0x0cafe40007f3e0ff */
[CC--:B--2---:R-:W-:Y:S02]  /*ce20*/  @!P5 IADD3 R26, P2, R233.reuse, R3.reuse, RZ ;  /* 0x00000003e91ad210 */ /* 0x0c4fe40007f5e0ff */
[----:B------:R-:W-:Y:S02]  /*ce30*/  @!P5 IADD3 R14, P3, R233, R14, RZ ;  /* 0x0000000ee90ed210 */ /* 0x000fe40007f7e0ff */
[----:B------:R-:W-:Y:S01]  /*ce40*/  @!P4 IADD3 R8, P0, R18, R3, RZ ;  /* 0x000000031208c210 */ /* 0x000fe20007f1e0ff */
[--C-:B----4-:R-:W-:Y:S01]  /*ce50*/  @!P5 IMAD.X R27, R0, 0x1, R7.reuse, P2 ;  /* 0x00000001001bd824 */ /* 0x110fe200010e0607 */
[C---:B------:R-:W-:Y:S01]  /*ce60*/  @!P4 IADD3.X R25, R4.reuse, R5, RZ, P1, !PT ;  /* 0x000000050419c210 */ /* 0x040fe20000ffe4ff */
[----:B------:R-:W-:Y:S01]  /*ce70*/  @!P5 IMAD.X R15, R4, 0x1, R7, P3 ;  /* 0x00000001040fd824 */ /* 0x000fe200018e0607 */
[----:B------:R-:W-:Y:S01]  /*ce80*/  CS2R R6, SRZ ;  /* 0x0000000000067805 */ /* 0x000fe2000001ff00 */
[----:B------:R-:W-:-:S02]  /*ce90*/  @!P4 IMAD.X R9, R0, 0x1, R5, P0 ;  /* 0x000000010009c824 */ /* 0x000fc400000e0605 */
[----:B------:R0:W5:Y:S04]  /*cea0*/  @!P4 LD.E.64 R12, desc[UR42][R24.64] ;  /* 0x0000002a180cc980 */ /* 0x000168000c101b00 */
[----:B------:R0:W5:Y:S04]  /*ceb0*/  @!P4 LD.E.64 R10, desc[UR42][R8.64] ;  /* 0x0000002a080ac980 */ /* 0x000168000c101b00 */
[----:B------:R0:W5:Y:S04]  /*cec0*/  @!P5 LD.E.64 R6, desc[UR42][R26.64] ;  /* 0x0000002a1a06d980 */ /* 0x000168000c101b00 */
[----:B------:R0:W5:Y:S02]  /*ced0*/  @!P5 LD.E.64 R20, desc[UR42][R14.64] ;  /* 0x0000002a0e14d980 */ /* 0x000164000c101b00 */
.L_x_450:
[----:B------:R-:W-:Y:S05]  /*cee0*/  BSYNC B1 ;  /* 0x0000000000017941 */ /* 0x000fea0003800000 */
.L_x_449:
[----:B------:R-:W-:Y:S01]  /*cef0*/  ULEA.HI UR4, UR45, UR45, URZ, 0x1 ;  /* 0x0000002d2d047291 */ /* 0x000fe2000f8f083f */
[----:B----45:R-:W-:Y:S01]  /*cf00*/  SHF.R.U32.HI R0, RZ, 0x8, R10 ;  /* 0x00000008ff007819 */ /* 0x030fe2000001160a */
[----:B01----:R-:W-:Y:S01]  /*cf10*/  IMAD R26, R31, -0x80, R119 ;  /* 0xffffff801f1a7824 */ /* 0x003fe200078e0277 */
[----:B------:R-:W-:Y:S01]  /*cf20*/  SHF.R.U32.HI R9, RZ, 0x8, R11 ;  /* 0x00000008ff097819 */ /* 0x000fe2000001160b */
[----:B------:R-:W-:Y:S01]  /*cf30*/  ULOP3.LUT UR4, UR4, 0xfffffffe, URZ, 0xc0, !UPT ;  /* 0xfffffffe04047892 */ /* 0x000fe2000f8ec03f */
[----:B--2---:R-:W-:Y:S01]  /*cf40*/  LOP3.LUT R3, R10, 0xff, RZ, 0xc0, !PT ;  /* 0x000000ff0a037812 */ /* 0x004fe200078ec0ff */
[----:B------:R-:W-:Y:S01]  /*cf50*/  BSSY B1, `(.L_x_451) ;  /* 0x000003b000017945 */ /* 0x000fe20003800000 */
[----:B------:R-:W-:Y:S01]  /*cf60*/  LOP3.LUT R0, R0, 0xff, RZ, 0xc0, !PT ;  /* 0x000000ff00007812 */ /* 0x000fe200078ec0ff */
[----:B------:R-:W-:Y:S01]  /*cf70*/  UIADD3 UR4, UR45, -UR4, URZ ;  /* 0x800000042d047290 */ /* 0x000fe2000fffe03f */
[----:B------:R-:W-:Y:S02]  /*cf80*/  LOP3.LUT R4, R11, 0xff, RZ, 0xc0, !PT ;  /* 0x000000ff0b047812 */ /* 0x000fe400078ec0ff */
[----:B------:R-:W-:-:S02]  /*cf90*/  LOP3.LUT R9, R9, 0xff, RZ, 0xc0, !PT ;  /* 0x000000ff09097812 */ /* 0x000fc400078ec0ff */
[----:B------:R-:W-:Y:S01]  /*cfa0*/  PRMT R5, R0, 0x7604, R3 ;  /* 0x0000760400057816 */ /* 0x000fe20000000003 */
[----:B------:R-:W-:Y:S01]  /*cfb0*/  IMAD.U32 R35, RZ, RZ, UR4 ;  /* 0x00000004ff237e24 */ /* 0x000fe2000f8e00ff */
[----:B------:R-:W-:Y:S02]  /*cfc0*/  SHF.R.U32.HI R0, RZ, 0x8, R6 ;  /* 0x00000008ff007819 */ /* 0x000fe40000011606 */
[----:B------:R-:W-:Y:S02]  /*cfd0*/  SHF.R.U32.HI R15, RZ, 0x8, R7 ;  /* 0x00000008ff0f7819 */ /* 0x000fe40000011607 */
[----:B------:R-:W-:Y:S02]  /*cfe0*/  SHF.L.U32 R35, R35, 0x1f, RZ ;  /* 0x0000001f23237819 */ /* 0x000fe400000006ff */
[----:B------:R-:W-:Y:S02]  /*cff0*/  PRMT R4, R9, 0x7604, R4 ;  /* 0x0000760409047816 */ /* 0x000fe40000000004 */
[----:B------:R-:W0:Y:S01]  /*d000*/  SYNCS.PHASECHK.TRANS64.TRYWAIT P0, [R22+URZ+0x38800], R35 ;  /* 0x03880023160075a7 */ /* 0x000e22000800017f */
[----:B------:R-:W-:-:S02]  /*d010*/  LOP3.LUT R8, R6, 0xff, RZ, 0xc0, !PT ;  /* 0x000000ff06087812 */ /* 0x000fc400078ec0ff */
[----:B------:R-:W-:Y:S02]  /*d020*/  SHF.R.U32.HI R3, RZ, 0x8, R12 ;  /* 0x00000008ff037819 */ /* 0x000fe4000001160c */
[----:B------:R-:W-:Y:S02]  /*d030*/  LOP3.LUT R9, R0, 0xff, RZ, 0xc0, !PT ;  /* 0x000000ff00097812 */ /* 0x000fe400078ec0ff */
[----:B---3--:R-:W-:Y:S02]  /*d040*/  LOP3.LUT R14, R7, 0xff, RZ, 0xc0, !PT ;  /* 0x000000ff070e7812 */ /* 0x008fe400078ec0ff */
[----:B------:R-:W-:Y:S02]  /*d050*/  LOP3.LUT R15, R15, 0xff, RZ, 0xc0, !PT ;  /* 0x000000ff0f0f7812 */ /* 0x000fe400078ec0ff */
[----:B------:R-:W-:Y:S02]  /*d060*/  SHF.R.U32.HI R0, RZ, 0x8, R20 ;  /* 0x00000008ff007819 */ /* 0x000fe40000011614 */
[----:B------:R-:W-:-:S02]  /*d070*/  LOP3.LUT R24, R12, 0xff, RZ, 0xc0, !PT ;  /* 0x000000ff0c187812 */ /* 0x000fc400078ec0ff */
[----:B------:R-:W-:Y:S02]  /*d080*/  LOP3.LUT R3, R3, 0xff, RZ, 0xc0, !PT ;  /* 0x000000ff03037812 */ /* 0x000fe400078ec0ff */
[----:B------:R-:W-:Y:S02]  /*d090*/  PRMT R9, R9, 0x7604, R8 ;  /* 0x0000760409097816 */ /* 0x000fe40000000008 */
[----:B------:R-:W-:Y:S02]  /*d0a0*/  SHF.R.U32.HI R8, RZ, 0x8, R13 ;  /* 0x00000008ff087819 */ /* 0x000fe4000001160d */
[----:B------:R-:W-:Y:S02]  /*d0b0*/  PRMT R14, R15, 0x7604, R14 ;  /* 0x000076040f0e7816 */ /* 0x000fe4000000000e */
[----:B------:R-:W-:Y:S02]  /*d0c0*/  LOP3.LUT R15, R20, 0xff, RZ, 0xc0, !PT ;  /* 0x000000ff140f7812 */ /* 0x000fe400078ec0ff */
[----:B------:R-:W-:-:S02]  /*d0d0*/  LOP3.LUT R0, R0, 0xff, RZ, 0xc0, !PT ;  /* 0x000000ff00007812 */ /* 0x000fc400078ec0ff */
[----:B------:R-:W-:Y:S02]  /*d0e0*/  PRMT R27, R3, 0x7604, R24 ;  /* 0x00007604031b7816 */ /* 0x000fe40000000018 */
[----:B------:R-:W-:Y:S02]  /*d0f0*/  LOP3.LUT R3, R13, 0xff, RZ, 0xc0, !PT ;  /* 0x000000ff0d037812 */ /* 0x000fe400078ec0ff */
[----:B------:R-:W-:Y:S02]  /*d100*/  LOP3.LUT R8, R8, 0xff, RZ, 0xc0, !PT ;  /* 0x000000ff08087812 */ /* 0x000fe400078ec0ff */
[----:B------:R-:W-:Y:S02]  /*d110*/  PRMT R31, R0, 0x7604, R15 ;  /* 0x00007604001f7816 */ /* 0x000fe4000000000f */
[----:B------:R-:W-:Y:S02]  /*d120*/  SHF.R.U32.HI R15, RZ, 0x10, R7 ;  /* 0x00000010ff0f7819 */ /* 0x000fe40000011607 */
[----:B------:R-:W-:-:S02]  /*d130*/  SHF.R.U32.HI R25, RZ, 0x8, R21 ;  /* 0x00000008ff197819 */ /* 0x000fc40000011615 */
[----:B------:R-:W-:Y:S01]  /*d140*/  PRMT R8, R8, 0x7604, R3 ;  /* 0x0000760408087816 */ /* 0x000fe20000000003 */
[----:B------:R-:W-:Y:S01]  /*d150*/  IMAD.U32 R15, R15, 0x10000, RZ ;  /* 0x000100000f0f7824 */ /* 0x000fe200078e00ff */
[----:B------:R-:W-:Y:S02]  /*d160*/  SHF.R.U32.HI R29, RZ, 0x10, R13 ;  /* 0x00000010ff1d7819 */ /* 0x000fe4000001160d */
[----:B------:R-:W-:Y:S02]  /*d170*/  SHF.R.U32.HI R3, RZ, 0x10, R11 ;  /* 0x00000010ff037819 */ /* 0x000fe4000001160b */
[----:B------:R-:W-:Y:S01]  /*d180*/  LOP3.LUT R24, R21, 0xff, RZ, 0xc0, !PT ;  /* 0x000000ff15187812 */ /* 0x000fe200078ec0ff */
[----:B------:R-:W-:Y:S01]  /*d190*/  IMAD.U32 R29, R29, 0x10000, RZ ;  /* 0x000100001d1d7824 */ /* 0x000fe200078e00ff */
[----:B------:R-:W-:Y:S02]  /*d1a0*/  LOP3.LUT R25, R25, 0xff, RZ, 0xc0, !PT ;  /* 0x000000ff19197812 */ /* 0x000fe400078ec0ff */
[----:B------:R-:W-:-:S02]  /*d1b0*/  SHF.R.U32.HI R33, RZ, 0x10, R21 ;  /* 0x00000010ff217819 */ /* 0x000fc40000011615 */
[----:B------:R-:W-:Y:S02]  /*d1c0*/  SHF.L.U32 R3, R3, 0x10, RZ ;  /* 0x0000001003037819 */ /* 0x000fe400000006ff */
[----:B------:R-:W-:Y:S01]  /*d1d0*/  PRMT R24, R25, 0x7604, R24 ;  /* 0x0000760419187816 */ /* 0x000fe20000000018 */
[----:B------:R-:W-:Y:S01]  /*d1e0*/  IMAD.U32 R33, R33, 0x10000, RZ ;  /* 0x0001000021217824 */ /* 0x000fe200078e00ff */
[----:B------:R-:W-:Y:S02]  /*d1f0*/  LOP3.LUT R5, R5, 0xff0000, R10, 0xf8, !PT ;  /* 0x00ff000005057812 */ /* 0x000fe400078ef80a */
[----:B------:R-:W-:Y:S02]  /*d200*/  LOP3.LUT R3, R4, 0xff0000, R3, 0xf8, !PT ;  /* 0x00ff000004037812 */ /* 0x000fe400078ef803 */
[----:B------:R-:W-:Y:S02]  /*d210*/  LOP3.LUT R25, R14, 0xff0000, R15, 0xf8, !PT ;  /* 0x00ff00000e197812 */ /* 0x000fe400078ef80f */
[----:B------:R-:W-:-:S02]  /*d220*/  VIMNMX R0, R26, 0x80, PT ;  /* 0x000000801a007848 */ /* 0x000fc40003fe0100 */
[----:B------:R-:W-:Y:S02]  /*d230*/  LOP3.LUT R29, R8, 0xff0000, R29, 0xf8, !PT ;  /* 0x00ff0000081d7812 */ /* 0x000fe400078ef81d */
[----:B------:R-:W-:Y:S02]  /*d240*/  LOP3.LUT R15, R9, 0xff0000, R6, 0xf8, !PT ;  /* 0x00ff0000090f7812 */ /* 0x000fe400078ef806 */
[----:B------:R-:W-:Y:S02]  /*d250*/  LOP3.LUT R27, R27, 0xff0000, R12, 0xf8, !PT ;  /* 0x00ff00001b1b7812 */ /* 0x000fe400078ef80c */
[----:B------:R-:W-:Y:S02]  /*d260*/  LOP3.LUT R9, R5, 0xff000000, R10, 0xf8, !PT ;  /* 0xff00000005097812 */ /* 0x000fe400078ef80a */
[----:B------:R-:W-:Y:S02]  /*d270*/  LOP3.LUT R10, R3, 0xff000000, R11, 0xf8, !PT ;  /* 0xff000000030a7812 */ /* 0x000fe400078ef80b */
[----:B------:R-:W-:-:S02]  /*d280*/  LOP3.LUT R33, R24, 0xff0000, R33, 0xf8, !PT ;  /* 0x00ff000018217812 */ /* 0x000fc400078ef821 */
[----:B------:R-:W-:Y:S02]  /*d290*/  ISETP.GE.AND P1, PT, R23, R0, PT ;  /* 0x000000001700720c */ /* 0x000fe40003f26270 */
[----:B------:R-:W-:Y:S02]  /*d2a0*/  LOP3.LUT R3, R15, 0xff000000, R6, 0xf8, !PT ;  /* 0xff0000000f037812 */ /* 0x000fe400078ef806 */
[----:B------:R-:W-:Y:S02]  /*d2b0*/  LOP3.LUT R8, R25, 0xff000000, R7, 0xf8, !PT ;  /* 0xff00000019087812 */ /* 0x000fe400078ef807 */
[----:B------:R-:W-:Y:S02]  /*d2c0*/  LOP3.LUT R12, R27, 0xff000000, R12, 0xf8, !PT ;  /* 0xff0000001b0c7812 */ /* 0x000fe400078ef80c */
[----:B------:R-:W-:Y:S02]  /*d2d0*/  LOP3.LUT R14, R29, 0xff000000, R13, 0xf8, !PT ;  /* 0xff0000001d0e7812 */ /* 0x000fe400078ef80d */
[----:B------:R-:W-:Y:S01]  /*d2e0*/  LOP3.LUT R11, R31, 0xff0000, R20, 0xf8, !PT ;  /* 0x00ff00001f0b7812 */ /* 0x000fe200078ef814 */
[----:B0-----:R-:W-:Y:S06]  /*d2f0*/  @!P0 BRA `(.L_x_452) ;  /* 0x0000017800ac8947 */ /* 0x001fec0003800000 */
.L_x_672:
[----:B------:R-:W-:Y:S05]  /*d300*/  BSYNC B1 ;  /* 0x0000000000017941 */ /* 0x000fea0003800000 */
.L_x_451:
[----:B------:R-:W-:Y:S01]  /*d310*/  BSSY B1, `(.L_x_453) ;  /* 0x00000c0000017945 */ /* 0x000fe20003800000 */
[----:B------:R-:W-:Y:S02]  /*d320*/  LOP3.LUT R11, R11, 0xff000000, R20, 0xf8, !PT ;  /* 0xff0000000b0b7812 */ /* 0x000fe400078ef814 */
[----:B------:R-:W-:Y:S01]  /*d330*/  LOP3.LUT R13, R33, 0xff000000, R21, 0xf8, !PT ;  /* 0xff000000210d7812 */ /* 0x000fe200078ef815 */
[----:B------:R-:W-:Y:S06]  /*d340*/  @P1 BRA `(.L_x_454) ;  /* 0x0000000800f01947 */ /* 0x000fec0003800000 */
[----:B------:R1:W5:Y:S01]  /*d350*/  LDL R39, [R1+0x30] ;  /* 0x0000300001277983 */ /* 0x0003620000100800 */
[----:B------:R-:W2:Y:S01]  /*d360*/  LDC R4, c[0x0][0x3f4] ;  /* 0x0000fd00ff047b82 */ /* 0x000ea20000000800 */
[----:B------:R-:W-:Y:S01]  /*d370*/  BSSY B2, `(.L_x_455) ;  /* 0x000005e000027945 */ /* 0x000fe20003800000 */
[-C--:B--2---:R-:W-:Y:S02]  /*d380*/  ISETP.GE.AND P0, PT, R18, R4.reuse, PT ;  /* 0x000000041200720c */ /* 0x084fe40003f06270 */
[----:B------:R-:W-:-:S11]  /*d390*/  ISETP.GE.AND P1, PT, R233, R4, PT ;  /* 0x00000004e900720c */ /* 0x000fd60003f26270 */
[----:B-1----:R-:W-:Y:S05]  /*d3a0*/  @P0 BRA `(.L_x_456) ;  /* 0x0000000400680947 */ /* 0x002fea0003800000 */
[----:B-----5:R-:W1:Y:S01]  /*d3b0*/  LDS.128 R4, [R39+0x20400] ;  /* 0x0204000027047984 */ /* 0x020e620000000c00 */
[----:B------:R-:W-:Y:S02]  /*d3c0*/  F2FP.F16.E4M3.UNPACK_B R28, R12 ;  /* 0x0000000cff1c723e */ /* 0x000fe400020006ff */
[----:B------:R-:W-:-:S03]  /*d3d0*/  F2FP.F16.E4M3.UNPACK_B R26, R9 ;  /* 0x00000009ff1a723e */ /* 0x000fc600020006ff */
[----:B------:R-:W-:Y:S02]  /*d3e0*/  HADD2.F32 R29, -RZ, R28.H1_H1 ;  /* 0x3000001cff1d7230 */ /* 0x000fe40000004100 */
[----:B------:R-:W-:Y:S02]  /*d3f0*/  HADD2.F32 R27, -RZ, R26.H1_H1 ;  /* 0x3000001aff1b7230 */ /* 0x000fe40000004100 */
[----:B------:R-:W-:Y:S02]  /*d400*/  HADD2.F32 R28, -RZ, R28.H0_H0 ;  /* 0x2000001cff1c7230 */ /* 0x000fe40000004100 */
[----:B------:R-:W-:Y:S01]  /*d410*/  HADD2.F32 R26, -RZ, R26.H0_H0 ;  /* 0x2000001aff1a7230 */ /* 0x000fe20000004100 */
[-C--:B-1----:R-:W-:Y:S02]  /*d420*/  F2FP.F16.E4M3.UNPACK_B R15, R4.reuse.H1 ;  /* 0x00000004ff0f723e */ /* 0x082fe400030006ff */
[-C--:B------:R-:W-:Y:S02]  /*d430*/  F2FP.F16.E4M3.UNPACK_B R21, R5.reuse ;  /* 0x00000005ff15723e */ /* 0x080fe400020006ff */
[----:B------:R-:W-:Y:S01]  /*d440*/  F2FP.F16.E4M3.UNPACK_B R24, R5.H1 ;  /* 0x00000005ff18723e */ /* 0x000fe200030006ff */
[--C-:B------:R-:W-:Y:S01]  /*d450*/  HADD2.F32 R20, -RZ, R15.reuse.H0_H0 ;  /* 0x2000000fff147230 */ /* 0x100fe20000004100 */
[----:B------:R-:W-:Y:S01]  /*d460*/  F2FP.F16.E4M3.UNPACK_B R4, R4 ;  /* 0x00000004ff04723e */ /* 0x000fe200020006ff */
[----:B------:R-:W-:Y:S01]  /*d470*/  HADD2.F32 R15, -RZ, R15.H1_H1 ;  /* 0x3000000fff0f7230 */ /* 0x000fe20000004100 */
[----:B------:R-:W-:-:S02]  /*d480*/  F2FP.F16.E4M3.UNPACK_B R25, R6 ;  /* 0x00000006ff19723e */ /* 0x000fc400020006ff */
[----:B------:R-:W-:Y:S02]  /*d490*/  F2FP.F16.E4M3.UNPACK_B R6, R6.H1 ;  /* 0x00000006ff06723e */ /* 0x000fe400030006ff */
[C---:B------:R-:W-:Y:S01]  /*d4a0*/  FMUL.FTZ R5, R15.reuse, R29 ;  /* 0x0000001d0f057220 */ /* 0x040fe20000410000 */
[----:B------:R-:W-:Y:S01]  /*d4b0*/  FMUL.FTZ R32, R15, R27 ;  /* 0x0000001b0f207220 */ /* 0x000fe20000410000 */
[----:B------:R-:W-:Y:S02]  /*d4c0*/  F2FP.F16.E4M3.UNPACK_B R15, R7 ;  /* 0x00000007ff0f723e */ /* 0x000fe400020006ff */
[C---:B------:R-:W-:Y:S01]  /*d4d0*/  FFMA.FTZ R34, R20.reuse, R27, -R5 ;  /* 0x0000001b14227223 */ /* 0x040fe20000010805 */
[--C-:B------:R-:W-:Y:S01]  /*d4e0*/  HADD2.F32 R5, -RZ, R4.reuse.H1_H1 ;  /* 0x30000004ff057230 */ /* 0x100fe20000004100 */
[----:B------:R-:W-:Y:S01]  /*d4f0*/  F2FP.F16.E4M3.UNPACK_B R27, R12.H1 ;  /* 0x0000000cff1b723e */ /* 0x000fe200030006ff */
[----:B0-----:R-:W-:Y:S01]  /*d500*/  FFMA.FTZ R35, R20, R29, R32 ;  /* 0x0000001d14237223 */ /* 0x001fe20000010020 */
[----:B------:R-:W-:Y:S01]  /*d510*/  HADD2.F32 R4, -RZ, R4.H0_H0 ;  /* 0x20000004ff047230 */ /* 0x000fe20000004100 */
[----:B------:R-:W-:Y:S01]  /*d520*/  F2FP.F16.E4M3.UNPACK_B R20, R9.H1 ;  /* 0x00000009ff14723e */ /* 0x000fe200030006ff */
[C---:B------:R-:W-:Y:S01]  /*d530*/  FMUL.FTZ R31, R5.reuse, R28 ;  /* 0x0000001c051f7220 */ /* 0x040fe20000410000 */
[----:B------:R-:W-:Y:S01]  /*d540*/  FMUL.FTZ R33, R5, R26 ;  /* 0x0000001a05217220 */ /* 0x000fe20000410000 */
[----:B------:R-:W-:Y:S01]  /*d550*/  HADD2.F32 R29, -RZ, R27.H1_H1 ;  /* 0x3000001bff1d7230 */ /* 0x000fe20000004100 */
[----:B------:R-:W-:Y:S01]  /*d560*/  F2FP.F16.E4M3.UNPACK_B R7, R7.H1 ;  /* 0x00000007ff07723e */ /* 0x000fe200030006ff */
[----:B------:R-:W-:-:S02]  /*d570*/  HADD2.F32 R5, -RZ, R24.H1_H1 ;  /* 0x30000018ff057230 */ /* 0x000fc40000004100 */
[C---:B------:R-:W-:Y:S01]  /*d580*/  FFMA.FTZ R31, R4.reuse, R26, -R31 ;  /* 0x0000001a041f7223 */ /* 0x040fe2000001081f */
[----:B------:R-:W-:Y:S01]  /*d590*/  FFMA.FTZ R32, R4, R28, R33 ;  /* 0x0000001c04207223 */ /* 0x000fe20000010021 */
[----:B------:R-:W-:Y:S02]  /*d5a0*/  HADD2.F32 R26, -RZ, R20.H1_H1 ;  /* 0x30000014ff1a7230 */ /* 0x000fe40000004100 */
[----:B------:R-:W-:Y:S02]  /*d5b0*/  HADD2.F32 R24, -RZ, R24.H0_H0 ;  /* 0x20000018ff187230 */ /* 0x000fe40000004100 */
[C---:B------:R-:W-:Y:S01]  /*d5c0*/  FMUL.FTZ R33, R5.reuse, R29 ;  /* 0x0000001d05217220 */ /* 0x040fe20000410000 */
[----:B------:R-:W-:Y:S02]  /*d5d0*/  HADD2.F32 R27, -RZ, R27.H0_H0 ;  /* 0x2000001bff1b7230 */ /* 0x000fe40000004100 */
[----:B------:R-:W-:Y:S01]  /*d5e0*/  FMUL.FTZ R5, R5, R26 ;  /* 0x0000001a05057220 */ /* 0x000fe20000410000 */
[----:B------:R-:W-:-:S02]  /*d5f0*/  HADD2.F32 R4, -RZ, R21.H1_H1 ;  /* 0x30000015ff047230 */ /* 0x000fc40000004100 */
[----:B------:R-:W-:Y:S01]  /*d600*/  FFMA.FTZ R33, R24, R26, -R33 ;  /* 0x0000001a18217223 */ /* 0x000fe20000010821 */
[----:B------:R-:W-:Y:S01]  /*d610*/  HADD2.F32 R20, -RZ, R20.H0_H0 ;  /* 0x20000014ff147230 */ /* 0x000fe20000004100 */
[----:B------:R-:W-:Y:S01]  /*d620*/  F2FP.F16.E4M3.UNPACK_B R26, R14 ;  /* 0x0000000eff1a723e */ /* 0x000fe200020006ff */
[----:B------:R-:W-:Y:S02]  /*d630*/  HADD2.F32 R21, -RZ, R21.H0_H0 ;  /* 0x20000015ff157230 */ /* 0x000fe40000004100 */
[----:B------:R-:W-:Y:S01]  /*d640*/  FMUL.FTZ R28, R4, R27 ;  /* 0x0000001b041c7220 */ /* 0x000fe20000410000 */
[----:B------:R-:W-:Y:S01]  /*d650*/  FFMA.FTZ R38, R24, R29, R5 ;  /* 0x0000001d18267223 */ /* 0x000fe20000010005 */
[----:B------:R-:W-:Y:S01]  /*d660*/  F2FP.F16.E4M3.UNPACK_B R24, R10 ;  /* 0x0000000aff18723e */ /* 0x000fe200020006ff */
[-C--:B------:R-:W-:Y:S01]  /*d670*/  FMUL.FTZ R4, R4, R20.reuse ;  /* 0x0000001404047220 */ /* 0x080fe20000410000 */
[----:B------:R-:W-:Y:S01]  /*d680*/  FFMA.FTZ R29, R21, R20, -R28 ;  /* 0x00000014151d7223 */ /* 0x000fe2000001081c */
[----:B------:R-:W-:Y:S01]  /*d690*/  HADD2.F32 R28, -RZ, R26.H1_H1 ;  /* 0x3000001aff1c7230 */ /* 0x000fe20000004100 */
[----:B------:R-:W-:Y:S01]  /*d6a0*/  F2FP.SATFINITE.E4M3.F32.PACK_AB_MERGE_C R33, R38, R33, RZ ;  /* 0x000000212621723e */ /* 0x000fe200048070ff */
[----:B------:R-:W-:-:S02]  /*d6b0*/  HADD2.F32 R5, -RZ, R6.H1_H1 ;  /* 0x30000006ff057230 */ /* 0x000fc40000004100 */
[----:B------:R-:W-:Y:S01]  /*d6c0*/  FFMA.FTZ R36, R21, R27, R4 ;  /* 0x0000001b15247223 */ /* 0x000fe20000010004 */
[----:B------:R-:W-:Y:S02]  /*d6d0*/  HADD2.F32 R20, -RZ, R24.H1_H1 ;  /* 0x30000018ff147230 */ /* 0x000fe40000004100 */
[----:B------:R-:W-:Y:S02]  /*d6e0*/  HADD2.F32 R6, -RZ, R6.H0_H0 ;  /* 0x20000006ff067230 */ /* 0x000fe40000004100 */
[C---:B------:R-:W-:Y:S01]  /*d6f0*/  FMUL.FTZ R21, R5.reuse, R28 ;  /* 0x0000001c05157220 */ /* 0x040fe20000410000 */
[----:B------:R-:W-:Y:S02]  /*d700*/  HADD2.F32 R24, -RZ, R24.H0_H0 ;  /* 0x20000018ff187230 */ /* 0x000fe40000004100 */
[-C--:B------:R-:W-:Y:S01]  /*d710*/  FMUL.FTZ R27, R5, R20.reuse ;  /* 0x00000014051b7220 */ /* 0x080fe20000410000 */
[----:B------:R-:W-:Y:S02]  /*d720*/  HADD2.F32 R26, -RZ, R26.H0_H0 ;  /* 0x2000001aff1a7230 */ /* 0x000fe40000004100 */
[----:B------:R-:W-:Y:S01]  /*d730*/  FFMA.FTZ R37, R6, R20, -R21 ;  /* 0x0000001406257223 */ /* 0x000fe20000010815 */
[--C-:B------:R-:W-:Y:S01]  /*d740*/  HADD2.F32 R4, -RZ, R25.reuse.H1_H1 ;  /* 0x30000019ff047230 */ /* 0x100fe20000004100 */
[----:B------:R-:W-:Y:S01]  /*d750*/  F2FP.F16.E4M3.UNPACK_B R5, R10.H1 ;  /* 0x0000000aff05723e */ /* 0x000fe200030006ff */
[----:B------:R-:W-:-:S02]  /*d760*/  HADD2.F32 R25, -RZ, R25.H0_H0 ;  /* 0x20000019ff197230 */ /* 0x000fc40000004100 */
[----:B------:R-:W-:Y:S01]  /*d770*/  FFMA.FTZ R28, R6, R28, R27 ;  /* 0x0000001c061c7223 */ /* 0x000fe2000001001b */
[C---:B------:R-:W-:Y:S01]  /*d780*/  FMUL.FTZ R20, R4.reuse, R26 ;  /* 0x0000001a04147220 */ /* 0x040fe20000410000 */
[----:B------:R-:W-:Y:S01]  /*d790*/  FMUL.FTZ R21, R4, R24 ;  /* 0x0000001804157220 */ /* 0x000fe20000410000 */
[----:B------:R-:W-:Y:S01]  /*d7a0*/  F2FP.F16.E4M3.UNPACK_B R4, R14.H1 ;  /* 0x0000000eff04723e */ /* 0x000fe200030006ff */
[--C-:B------:R-:W-:Y:S02]  /*d7b0*/  HADD2.F32 R6, -RZ, R5.reuse.H0_H0 ;  /* 0x20000005ff067230 */ /* 0x100fe40000004100 */
[C---:B------:R-:W-:Y:S01]  /*d7c0*/  FFMA.FTZ R27, R25.reuse, R24, -R20 ;  /* 0x00000018191b7223 */ /* 0x040fe20000010814 */
[----:B------:R-:W-:Y:S02]  /*d7d0*/  HADD2.F32 R20, -RZ, R5.H1_H1 ;  /* 0x30000005ff147230 */ /* 0x000fe40000004100 */
[----:B------:R-:W-:Y:S01]  /*d7e0*/  FFMA.FTZ R26, R25, R26, R21 ;  /* 0x0000001a191a7223 */ /* 0x000fe20000010015 */
[----:B------:R-:W-:-:S02]  /*d7f0*/  HADD2.F32 R24, -RZ, R4.H1_H1 ;  /* 0x30000004ff187230 */ /* 0x000fc40000004100 */
[----:B------:R-:W-:Y:S02]  /*d800*/  HADD2.F32 R5, -RZ, R7.H1_H1 ;  /* 0x30000007ff057230 */ /* 0x000fe40000004100 */
[----:B------:R-:W-:Y:S02]  /*d810*/  HADD2.F32 R21, -RZ, R4.H0_H0 ;  /* 0x20000004ff157230 */ /* 0x000fe40000004100 */
[----:B------:R-:W-:Y:S02]  /*d820*/  HADD2.F32 R4, -RZ, R15.H1_H1 ;  /* 0x3000000fff047230 */ /* 0x000fe40000004100 */
[C---:B------:R-:W-:Y:S01]  /*d830*/  FMUL.FTZ R42, R5.reuse, R24 ;  /* 0x00000018052a7220 */ /* 0x040fe20000410000 */
[----:B------:R-:W-:Y:S02]  /*d840*/  HADD2.F32 R7, -RZ, R7.H0_H0 ;  /* 0x20000007ff077230 */ /* 0x000fe40000004100 */
[----:B------:R-:W-:Y:S01]  /*d850*/  FMUL.FTZ R5, R5, R20 ;  /* 0x0000001405057220 */ /* 0x000fe20000410000 */
[----:B------:R-:W-:-:S02]  /*d860*/  HADD2.F32 R15, -RZ, R15.H0_H0 ;  /* 0x2000000fff0f7230 */ /* 0x000fc40000004100 */
[CC--:B------:R-:W-:Y:S01]  /*d870*/  FMUL.FTZ R40, R4.reuse, R21.reuse ;  /* 0x0000001504287220 */ /* 0x0c0fe20000410000 */
[----:B------:R-:W-:Y:S01]  /*d880*/  FMUL.FTZ R4, R4, R6 ;  /* 0x0000000604047220 */ /* 0x000fe20000410000 */
[C---:B------:R-:W-:Y:S01]  /*d890*/  FFMA.FTZ R42, R7.reuse, R20, -R42 ;  /* 0x00000014072a7223 */ /* 0x040fe2000001082a */
[----:B------:R-:W-:Y:S01]  /*d8a0*/  FFMA.FTZ R5, R7, R24, R5 ;  /* 0x0000001807057223 */ /* 0x000fe20000010005 */
[C---:B------:R-:W-:Y:S01]  /*d8b0*/  FFMA.FTZ R7, R15.reuse, R6, -R40 ;  /* 0x000000060f077223 */ /* 0x040fe20000010828 */
[----:B------:R-:W-:Y:S01]  /*d8c0*/  FFMA.FTZ R20, R15, R21, R4 ;  /* 0x000000150f147223 */ /* 0x000fe20000010004 */
[----:B------:R-:W-:Y:S02]  /*d8d0*/  F2FP.SATFINITE.E4M3.F32.PACK_AB_MERGE_C R4, R35, R34, RZ ;  /* 0x000000222304723e */ /* 0x000fe400048070ff */
[----:B------:R-:W-:Y:S02]  /*d8e0*/  F2FP.SATFINITE.E4M3.F32.PACK_AB_MERGE_C R6, R28, R37, RZ ;  /* 0x000000251c06723e */ /* 0x000fe400048070ff */
[----:B------:R-:W-:-:S02]  /*d8f0*/  F2FP.SATFINITE.E4M3.F32.PACK_AB_MERGE_C R42, R5, R42, RZ ;  /* 0x0000002a052a723e */ /* 0x000fc400048070ff */
[----:B------:R-:W-:Y:S02]  /*d900*/  F2FP.SATFINITE.E4M3.F32.PACK_AB_MERGE_C R4, R32, R31, R4 ;  /* 0x0000001f2004723e */ /* 0x000fe40004807004 */
[----:B------:R-:W-:Y:S02]  /*d910*/  F2FP.SATFINITE.E4M3.F32.PACK_AB_MERGE_C R5, R36, R29, R33 ;  /* 0x0000001d2405723e */ /* 0x000fe40004807021 */
[----:B------:R-:W-:Y:S02]  /*d920*/  F2FP.SATFINITE.E4M3.F32.PACK_AB_MERGE_C R6, R26, R27, R6 ;  /* 0x0000001b1a06723e */ /* 0x000fe40004807006 */
[----:B------:R-:W-:-:S05]  /*d930*/  F2FP.SATFINITE.E4M3.F32.PACK_AB_MERGE_C R7, R20, R7, R42 ;  /* 0x000000071407723e */ /* 0x000fca000480702a */
[----:B------:R1:W-:Y:S02]  /*d940*/  STS.128 [R39+0x20400], R4 ;  /* 0x0204000427007388 */ /* 0x0003e40000000c00 */
.L_x_456:
[----:B------:R-:W-:Y:S05]  /*d950*/  BSYNC B2 ;  /* 0x0000000000027941 */ /* 0x000fea0003800000 */
.L_x_455:
[----:B------:R-:W-:Y:S05]  /*d960*/  @P1 BRA `(.L_x_454) ;  /* 0x0000000400681947 */ /* 0x000fea0003800000 */
[----:B-1---5:R-:W1:Y:S01]  /*d970*/  LDS.128 R4, [R39+0x24400] ;  /* 0x0244000027047984 */ /* 0x022e620000000c00 */
        /* <DEDUP_REMOVED lines=61> */
[-C--:B------:R-:W-:Y:S01]  /*dd50*/  FMUL.FTZ R21, R4, R24.reuse ;  /* 0x0000001804157220 */ /* 0x080fe20000410000 */
        /* <DEDUP_REMOVED lines=27> */
.L_x_454:
[----:B------:R-:W-:Y:S05]  /*df10*/  BSYNC B1 ;  /* 0x0000000000017941 */ /* 0x000fea0003800000 */
.L_x_453:
[----:B-12---:R-:W-:Y:S01]  /*df20*/  IADD3 R4, R23, 0x20, RZ ;  /* 0x0000002017047810 */ /* 0x006fe20007ffe0ff */
[----:B------:R-:W-:Y:S03]  /*df30*/  BSSY B1, `(.L_x_457) ;  /* 0x00000bf000017945 */ /* 0x000fe60003800000 */
[----:B------:R-:W-:-:S13]  /*df40*/  ISETP.GE.AND P0, PT, R4, R0, PT ;  /* 0x000000000400720c */ /* 0x000fda0003f06270 */
[----:B------:R-:W-:Y:S05]  /*df50*/  @P0 BRA `(.L_x_458) ;  /* 0x0000000800f00947 */ /* 0x000fea0003800000 */
        /* <DEDUP_REMOVED lines=8> */
[-C--:B------:R-:W-:Y:S02]  /*dfe0*/  F2FP.F16.E4M3.UNPACK_B R29, R12.reuse ;  /* 0x0000000cff1d723e */ /* 0x080fe400020006ff */
[----:B------:R-:W-:Y:S01]  /*dff0*/  F2FP.F16.E4M3.UNPACK_B R33, R12.H1 ;  /* 0x0000000cff21723e */ /* 0x000fe200030006ff */
[----:B------:R-:W-:Y:S01]  /*e000*/  HADD2.F32 R26, -RZ, R28.H1_H1 ;  /* 0x3000001cff1a7230 */ /* 0x000fe20000004100 */
[----:B------:R-:W-:Y:S01]  /*e010*/  F2FP.F16.E4M3.UNPACK_B R36, R14 ;  /* 0x0000000eff24723e */ /* 0x000fe200020006ff */
[----:B------:R-:W-:Y:S02]  /*e020*/  HADD2.F32 R32, -RZ, R29.H1_H1 ;  /* 0x3000001dff207230 */ /* 0x000fe40000004100 */
[----:B------:R-:W-:-:S02]  /*e030*/  HADD2.F32 R34, -RZ, R33.H1_H1 ;  /* 0x30000021ff227230 */ /* 0x000fc40000004100 */
[----:B0-----:R-:W-:Y:S02]  /*e040*/  HADD2.F32 R35, -RZ, R33.H0_H0 ;  /* 0x20000021ff237230 */ /* 0x001fe40000004100 */
[--C-:B------:R-:W-:Y:S02]  /*e050*/  HADD2.F32 R38, -RZ, R36.reuse.H1_H1 ;  /* 0x30000024ff267230 */ /* 0x100fe40000004100 */
[----:B------:R-:W-:Y:S01]  /*e060*/  HADD2.F32 R39, -RZ, R36.H0_H0 ;  /* 0x20000024ff277230 */ /* 0x000fe20000004100 */
[----:B------:R-:W-:-:S05]  /*e070*/  F2FP.F16.E4M3.UNPACK_B R36, R14.H1 ;  /* 0x0000000eff24723e */ /* 0x000fca00030006ff */
[----:B------:R-:W-:Y:S01]  /*e080*/  HADD2.F32 R41, -RZ, R36.H1_H1 ;  /* 0x30000024ff297230 */ /* 0x000fe20000004100 */
[-C--:B-1----:R-:W-:Y:S02]  /*e090*/  F2FP.F16.E4M3.UNPACK_B R15, R4.reuse.H1 ;  /* 0x00000004ff0f723e */ /* 0x082fe400030006ff */
[-C--:B------:R-:W-:Y:S02]  /*e0a0*/  F2FP.F16.E4M3.UNPACK_B R21, R5.reuse ;  /* 0x00000005ff15723e */ /* 0x080fe400020006ff */
[----:B------:R-:W-:Y:S01]  /*e0b0*/  F2FP.F16.E4M3.UNPACK_B R24, R5.H1 ;  /* 0x00000005ff18723e */ /* 0x000fe200030006ff */
[--C-:B------:R-:W-:Y:S01]  /*e0c0*/  HADD2.F32 R20, -RZ, R15.reuse.H0_H0 ;  /* 0x2000000fff147230 */ /* 0x100fe20000004100 */
[----:B------:R-:W-:Y:S01]  /*e0d0*/  F2FP.F16.E4M3.UNPACK_B R4, R4 ;  /* 0x00000004ff04723e */ /* 0x000fe200020006ff */
[----:B------:R-:W-:Y:S01]  /*e0e0*/  HADD2.F32 R15, -RZ, R15.H1_H1 ;  /* 0x3000000fff0f7230 */ /* 0x000fe20000004100 */
[-C--:B------:R-:W-:Y:S02]  /*e0f0*/  F2FP.F16.E4M3.UNPACK_B R25, R6.reuse ;  /* 0x00000006ff19723e */ /* 0x080fe400020006ff */
[----:B------:R-:W-:-:S02]  /*e100*/  F2FP.F16.E4M3.UNPACK_B R6, R6.H1 ;  /* 0x00000006ff06723e */ /* 0x000fc400030006ff */
[-C--:B------:R-:W-:Y:S01]  /*e110*/  FMUL.FTZ R5, R32, R15.reuse ;  /* 0x0000000f20057220 */ /* 0x080fe20000410000 */
[C---:B------:R-:W-:Y:S01]  /*e120*/  FMUL.FTZ R27, R26.reuse, R15 ;  /* 0x0000000f1a1b7220 */ /* 0x040fe20000410000 */
[-C--:B------:R-:W-:Y:S02]  /*e130*/  F2FP.F16.E4M3.UNPACK_B R15, R7.reuse ;  /* 0x00000007ff0f723e */ /* 0x080fe400020006ff */
[-C--:B------:R-:W-:Y:S01]  /*e140*/  FFMA.FTZ R26, R26, R20.reuse, -R5 ;  /* 0x000000141a1a7223 */ /* 0x080fe20000010805 */
[----:B------:R-:W-:Y:S01]  /*e150*/  FFMA.FTZ R31, R32, R20, R27 ;  /* 0x00000014201f7223 */ /* 0x000fe2000001001b */
[----:B------:R-:W-:Y:S01]  /*e160*/  HADD2.F32 R32, -RZ, R29.H0_H0 ;  /* 0x2000001dff207230 */ /* 0x000fe20000004100 */
[----:B------:R-:W-:Y:S01]  /*e170*/  F2FP.F16.E4M3.UNPACK_B R7, R7.H1 ;  /* 0x00000007ff07723e */ /* 0x000fe200030006ff */
[----:B------:R-:W-:Y:S02]  /*e180*/  HADD2.F32 R5, -RZ, R4.H1_H1 ;  /* 0x30000004ff057230 */ /* 0x000fe40000004100 */
[----:B------:R-:W-:Y:S01]  /*e190*/  HADD2.F32 R20, -RZ, R28.H0_H0 ;  /* 0x2000001cff147230 */ /* 0x000fe20000004100 */
[----:B------:R-:W-:Y:S01]  /*e1a0*/  F2FP.F16.E4M3.UNPACK_B R28, R9.H1 ;  /* 0x00000009ff1c723e */ /* 0x000fe200030006ff */
[----:B------:R-:W-:-:S02]  /*e1b0*/  HADD2.F32 R4, -RZ, R4.H0_H0 ;  /* 0x20000004ff047230 */ /* 0x000fc40000004100 */
[-C--:B------:R-:W-:Y:S01]  /*e1c0*/  FMUL.FTZ R27, R32, R5.reuse ;  /* 0x00000005201b7220 */ /* 0x080fe20000410000 */
[C---:B------:R-:W-:Y:S01]  /*e1d0*/  FMUL.FTZ R29, R20.reuse, R5 ;  /* 0x00000005141d7220 */ /* 0x040fe20000410000 */
[--C-:B------:R-:W-:Y:S02]  /*e1e0*/  HADD2.F32 R5, -RZ, R24.reuse.H1_H1 ;  /* 0x30000018ff057230 */ /* 0x100fe40000004100 */
[-C--:B------:R-:W-:Y:S01]  /*e1f0*/  FFMA.FTZ R27, R20, R4.reuse, -R27 ;  /* 0x00000004141b7223 */ /* 0x080fe2000001081b */
[----:B------:R-:W-:Y:S02]  /*e200*/  HADD2.F32 R24, -RZ, R24.H0_H0 ;  /* 0x20000018ff187230 */ /* 0x000fe40000004100 */
[----:B------:R-:W-:Y:S01]  /*e210*/  FFMA.FTZ R20, R32, R4, R29 ;  /* 0x0000000420147223 */ /* 0x000fe2000001001d */
[----:B------:R-:W-:Y:S02]  /*e220*/  HADD2.F32 R32, -RZ, R28.H1_H1 ;  /* 0x3000001cff207230 */ /* 0x000fe40000004100 */
[----:B------:R-:W-:Y:S01]  /*e230*/  FMUL.FTZ R29, R34, R5 ;  /* 0x00000005221d7220 */ /* 0x000fe20000410000 */
[----:B------:R-:W-:-:S02]  /*e240*/  HADD2.F32 R4, -RZ, R21.H1_H1 ;  /* 0x30000015ff047230 */ /* 0x000fc40000004100 */
[----:B------:R-:W-:Y:S02]  /*e250*/  HADD2.F32 R33, -RZ, R28.H0_H0 ;  /* 0x2000001cff217230 */ /* 0x000fe40000004100 */
[C---:B------:R-:W-:Y:S01]  /*e260*/  FMUL.FTZ R5, R32.reuse, R5 ;  /* 0x0000000520057220 */ /* 0x040fe20000410000 */
[----:B------:R-:W-:Y:S01]  /*e270*/  FFMA.FTZ R29, R32, R24, -R29 ;  /* 0x00000018201d7223 */ /* 0x000fe2000001081d */
[----:B------:R-:W-:Y:S02]  /*e280*/  HADD2.F32 R21, -RZ, R21.H0_H0 ;  /* 0x20000015ff157230 */ /* 0x000fe40000004100 */
[----:B------:R-:W-:Y:S01]  /*e290*/  FMUL.FTZ R28, R35, R4 ;  /* 0x00000004231c7220 */ /* 0x000fe20000410000 */
[----:B------:R-:W-:Y:S01]  /*e2a0*/  F2FP.F16.E4M3.UNPACK_B R32, R10 ;  /* 0x0000000aff20723e */ /* 0x000fe200020006ff */
[C---:B------:R-:W-:Y:S01]  /*e2b0*/  FMUL.FTZ R4, R33.reuse, R4 ;  /* 0x0000000421047220 */ /* 0x040fe20000410000 */
[----:B------:R-:W-:Y:S01]  /*e2c0*/  FFMA.FTZ R24, R34, R24, R5 ;  /* 0x0000001822187223 */ /* 0x000fe20000010005 */
[----:B------:R-:W-:Y:S01]  /*e2d0*/  FFMA.FTZ R28, R33, R21, -R28 ;  /* 0x00000015211c7223 */ /* 0x000fe2000001081c */
[----:B------:R-:W-:-:S02]  /*e2e0*/  HADD2.F32 R5, -RZ, R6.H1_H1 ;  /* 0x30000006ff057230 */ /* 0x000fc40000004100 */
[----:B------:R-:W-:Y:S01]  /*e2f0*/  FFMA.FTZ R21, R35, R21, R4 ;  /* 0x0000001523157223 */ /* 0x000fe20000010004 */
[----:B------:R-:W-:Y:S01]  /*e300*/  HADD2.F32 R34, -RZ, R32.H1_H1 ;  /* 0x30000020ff227230 */ /* 0x000fe20000004100 */
[----:B------:R-:W-:Y:S01]  /*e310*/  F2FP.F16.E4M3.UNPACK_B R35, R10.H1 ;  /* 0x0000000aff23723e */ /* 0x000fe200030006ff */
[--C-:B------:R-:W-:Y:S02]  /*e320*/  HADD2.F32 R4, -RZ, R25.reuse.H1_H1 ;  /* 0x30000019ff047230 */ /* 0x100fe40000004100 */
[-C--:B------:R-:W-:Y:S01]  /*e330*/  FMUL.FTZ R33, R38, R5.reuse ;  /* 0x0000000526217220 */ /* 0x080fe20000410000 */
[----:B------:R-:W-:Y:S02]  /*e340*/  HADD2.F32 R6, -RZ, R6.H0_H0 ;  /* 0x20000006ff067230 */ /* 0x000fe40000004100 */
[----:B------:R-:W-:Y:S01]  /*e350*/  FMUL.FTZ R5, R34, R5 ;  /* 0x0000000522057220 */ /* 0x000fe20000410000 */
[----:B------:R-:W-:Y:S02]  /*e360*/  HADD2.F32 R37, -RZ, R32.H0_H0 ;  /* 0x20000020ff257230 */ /* 0x000fe40000004100 */
[----:B------:R-:W-:Y:S01]  /*e370*/  FMUL.FTZ R32, R39, R4 ;  /* 0x0000000427207220 */ /* 0x000fe20000410000 */
[----:B------:R-:W-:-:S02]  /*e380*/  HADD2.F32 R25, -RZ, R25.H0_H0 ;  /* 0x20000019ff197230 */ /* 0x000fc40000004100 */
[-C--:B------:R-:W-:Y:S01]  /*e390*/  FFMA.FTZ R33, R34, R6.reuse, -R33 ;  /* 0x0000000622217223 */ /* 0x080fe20000010821 */
[----:B------:R-:W-:Y:S01]  /*e3a0*/  FFMA.FTZ R34, R38, R6, R5 ;  /* 0x0000000626227223 */ /* 0x000fe20000010005 */
[C---:B------:R-:W-:Y:S01]  /*e3b0*/  FMUL.FTZ R4, R37.reuse, R4 ;  /* 0x0000000425047220 */ /* 0x040fe20000410000 */
[----:B------:R-:W-:Y:S02]  /*e3c0*/  HADD2.F32 R5, -RZ, R7.H1_H1 ;  /* 0x30000007ff057230 */ /* 0x000fe40000004100 */
[-C--:B------:R-:W-:Y:S01]  /*e3d0*/  FFMA.FTZ R6, R37, R25.reuse, -R32 ;  /* 0x0000001925067223 */ /* 0x080fe20000010820 */
[----:B------:R-:W-:Y:S02]  /*e3e0*/  HADD2.F32 R37, -RZ, R35.H1_H1 ;  /* 0x30000023ff257230 */ /* 0x000fe40000004100 */
[----:B------:R-:W-:Y:S01]  /*e3f0*/  FFMA.FTZ R25, R39, R25, R4 ;  /* 0x0000001927197223 */ /* 0x000fe20000010004 */
[----:B------:R-:W-:Y:S02]  /*e400*/  HADD2.F32 R39, -RZ, R36.H0_H0 ;  /* 0x20000024ff277230 */ /* 0x000fe40000004100 */
[----:B------:R-:W-:Y:S01]  /*e410*/  FMUL.FTZ R36, R41, R5 ;  /* 0x0000000529247220 */ /* 0x000fe20000410000 */
[----:B------:R-:W-:-:S02]  /*e420*/  HADD2.F32 R4, -RZ, R15.H1_H1 ;  /* 0x3000000fff047230 */ /* 0x000fc40000004100 */
[----:B------:R-:W-:Y:S01]  /*e430*/  FMUL.FTZ R38, R37, R5 ;  /* 0x0000000525267220 */ /* 0x000fe20000410000 */
[----:B------:R-:W-:Y:S01]  /*e440*/  HADD2.F32 R35, -RZ, R35.H0_H0 ;  /* 0x20000023ff237230 */ /* 0x000fe20000004100 */
[----:B------:R-:W-:Y:S01]  /*e450*/  F2FP.SATFINITE.E4M3.F32.PACK_AB_MERGE_C R24, R24, R29, RZ ;  /* 0x0000001d1818723e */ /* 0x000fe200048070ff */
[----:B------:R-:W-:Y:S02]  /*e460*/  HADD2.F32 R7, -RZ, R7.H0_H0 ;  /* 0x20000007ff077230 */ /* 0x000fe40000004100 */
        /* <DEDUP_REMOVED lines=8> */
[----:B------:R-:W-:-:S02]  /*e4f0*/  F2FP.SATFINITE.E4M3.F32.PACK_AB_MERGE_C R4, R31, R26, RZ ;  /* 0x0000001a1f04723e */ /* 0x000fc400048070ff */
[----:B------:R-:W-:Y:S02]  /*e500*/  F2FP.SATFINITE.E4M3.F32.PACK_AB_MERGE_C R36, R5, R36, RZ ;  /* 0x000000240524723e */ /* 0x000fe400048070ff */
[----:B------:R-:W-:Y:S02]  /*e510*/  F2FP.SATFINITE.E4M3.F32.PACK_AB_MERGE_C R4, R20, R27, R4 ;  /* 0x0000001b1404723e */ /* 0x000fe40004807004 */
[----:B------:R-:W-:Y:S02]  /*e520*/  F2FP.SATFINITE.E4M3.F32.PACK_AB_MERGE_C R5, R21, R28, R24 ;  /* 0x0000001c1505723e */ /* 0x000fe40004807018 */
[----:B------:R-:W-:Y:S02]  /*e530*/  F2FP.SATFINITE.E4M3.F32.PACK_AB_MERGE_C R6, R25, R6, R33 ;  /* 0x000000061906723e */ /* 0x000fe40004807021 */
[----:B------:R-:W-:-:S05]  /*e540*/  F2FP.SATFINITE.E4M3.F32.PACK_AB_MERGE_C R7, R32, R7, R36 ;  /* 0x000000072007723e */ /* 0x000fca0004807024 */
[----:B------:R1:W-:Y:S02]  /*e550*/  STS.128 [R40+0x21400], R4 ;  /* 0x0214000428007388 */ /* 0x0003e40000000c00 */
.L_x_460:
[----:B------:R-:W-:Y:S05]  /*e560*/  BSYNC B2 ;  /* 0x0000000000027941 */ /* 0x000fea0003800000 */
.L_x_459:
[----:B------:R-:W-:Y:S05]  /*e570*/  @P1 BRA `(.L_x_458) ;  /* 0x0000000400681947 */ /* 0x000fea0003800000 */
[----:B-1---5:R-:W1:Y:S01]  /*e580*/  LDS.128 R4, [R40+0x25400] ;  /* 0x0254000028047984 */ /* 0x022e620000000c00 */
        /* <DEDUP_REMOVED lines=89> */
.L_x_458:
[----:B------:R-:W-:Y:S05]  /*eb20*/  BSYNC B1 ;  /* 0x0000000000017941 */ /* 0x000fea0003800000 */
.L_x_457:
[----:B-12---:R-:W-:Y:S01]  /*eb30*/  VIADD R4, R23, 0x40 ;  /* 0x0000004017047836 */ /* 0x006fe20000000000 */
[----:B------:R-:W-:Y:S04]  /*eb40*/  BSSY B1, `(.L_x_461) ;  /* 0x00000bf000017945 */ /* 0x000fe80003800000 */
[----:B------:R-:W-:-:S13]  /*eb50*/  ISETP.GE.AND P0, PT, R4, R0, PT ;  /* 0x000000000400720c */ /* 0x000fda0003f06270 */
[----:B------:R-:W-:Y:S05]  /*eb60*/  @P0 BRA `(.L_x_462) ;  /* 0x0000000800f00947 */ /* 0x000fea0003800000 */
[----:B-----5:R1:W5:Y:S01]  /*eb70*/  LDL R40, [R1+0x30] ;  /* 0x0000300001287983 */ /* 0x0203620000100800 */
        /* <DEDUP_REMOVED lines=95> */
.L_x_464:
[----:B------:R-:W-:Y:S05]  /*f170*/  BSYNC B2 ;  /* 0x0000000000027941 */ /* 0x000fea0003800000 */
.L_x_463:
        /* <DEDUP_REMOVED lines=91> */
.L_x_462:
[----:B------:R-:W-:Y:S05]  /*f730*/  BSYNC B1 ;  /* 0x0000000000017941 */ /* 0x000fea0003800000 */
.L_x_461:
[----:B-12---:R-:W-:-:S05]  /*f740*/  VIADD R4, R23, 0x60 ;  /* 0x0000006017047836 */ /* 0x006fca0000000000 */
        /* <DEDUP_REMOVED lines=10> */
[----:B------:R-:W-:Y:S02]  /*f7f0*/  F2FP.F16.E4M3.UNPACK_B R28, R9 ;  /* 0x00000009ff1c723e */ /* 0x000fe400020006ff */
[-C--:B------:R-:W-:Y:S01]  /*f800*/  F2FP.F16.E4M3.UNPACK_B R34, R14.reuse ;  /* 0x0000000eff22723e */ /* 0x080fe200020006ff */
[----:B------:R-:W-:Y:S01]  /*f810*/  HADD2.F32 R31, -RZ, R29.H1_H1 ;  /* 0x3000001dff1f7230 */ /* 0x000fe20000004100 */
[----:B------:R-:W-:Y:S01]  /*f820*/  F2FP.F16.E4M3.UNPACK_B R14, R14.H1 ;  /* 0x0000000eff0e723e */ /* 0x000fe200030006ff */
[--C-:B------:R-:W-:Y:S02]  /*f830*/  HADD2.F32 R27, -RZ, R28.reuse.H1_H1 ;  /* 0x3000001cff1b7230 */ /* 0x100fe40000004100 */
[----:B------:R-:W-:-:S02]  /*f840*/  HADD2.F32 R28, -RZ, R28.H0_H0 ;  /* 0x2000001cff1c7230 */ /* 0x000fc40000004100 */
[----:B------:R-:W-:Y:S01]  /*f850*/  HADD2.F32 R32, -RZ, R29.H0_H0 ;  /* 0x2000001dff207230 */ /* 0x000fe20000004100 */
[----:B------:R-:W-:Y:S01]  /*f860*/  F2FP.F16.E4M3.UNPACK_B R29, R9.H1 ;  /* 0x00000009ff1d723e */ /* 0x000fe200030006ff */
[--C-:B------:R-:W-:Y:S02]  /*f870*/  HADD2.F32 R36, -RZ, R34.reuse.H1_H1 ;  /* 0x30000022ff247230 */ /* 0x100fe40000004100 */
[----:B0-----:R-:W-:Y:S02]  /*f880*/  HADD2.F32 R35, -RZ, R34.H0_H0 ;  /* 0x20000022ff237230 */ /* 0x001fe40000004100 */
[----:B------:R-:W-:Y:S01]  /*f890*/  HADD2.F32 R37, -RZ, R14.H1_H1 ;  /* 0x3000000eff257230 */ /* 0x000fe20000004100 */
[----:B-1----:R-:W-:Y:S02]  /*f8a0*/  F2FP.F16.E4M3.UNPACK_B R0, R4.H1 ;  /* 0x00000004ff00723e */ /* 0x002fe400030006ff */
[-C--:B------:R-:W-:Y:S02]  /*f8b0*/  F2FP.F16.E4M3.UNPACK_B R21, R6.reuse ;  /* 0x00000006ff15723e */ /* 0x080fe400020006ff */
[----:B------:R-:W-:Y:S01]  /*f8c0*/  F2FP.F16.E4M3.UNPACK_B R24, R6.H1 ;  /* 0x00000006ff18723e */ /* 0x000fe200030006ff */
[--C-:B------:R-:W-:Y:S01]  /*f8d0*/  HADD2.F32 R15, -RZ, R0.reuse.H0_H0 ;  /* 0x20000000ff0f7230 */ /* 0x100fe20000004100 */
[----:B------:R-:W-:Y:S01]  /*f8e0*/  F2FP.F16.E4M3.UNPACK_B R4, R4 ;  /* 0x00000004ff04723e */ /* 0x000fe200020006ff */
[----:B------:R-:W-:Y:S01]  /*f8f0*/  HADD2.F32 R0, -RZ, R0.H1_H1 ;  /* 0x30000000ff007230 */ /* 0x000fe20000004100 */
[----:B------:R-:W-:-:S02]  /*f900*/  F2FP.F16.E4M3.UNPACK_B R20, R5 ;  /* 0x00000005ff14723e */ /* 0x000fc400020006ff */
[----:B------:R-:W-:Y:S02]  /*f910*/  F2FP.F16.E4M3.UNPACK_B R5, R5.H1 ;  /* 0x00000005ff05723e */ /* 0x000fe400030006ff */
[-C--:B------:R-:W-:Y:S01]  /*f920*/  FMUL.FTZ R6, R31, R0.reuse ;  /* 0x000000001f067220 */ /* 0x080fe20000410000 */
[C---:B------:R-:W-:Y:S01]  /*f930*/  FMUL.FTZ R0, R27.reuse, R0 ;  /* 0x000000001b007220 */ /* 0x040fe20000410000 */
[----:B------:R-:W-:Y:S02]  /*f940*/  F2FP.F16.E4M3.UNPACK_B R25, R7 ;  /* 0x00000007ff19723e */ /* 0x000fe400020006ff */
[-C--:B------:R-:W-:Y:S01]  /*f950*/  FFMA.FTZ R26, R27, R15.reuse, -R6 ;  /* 0x0000000f1b1a7223 */ /* 0x080fe20000010806 */
[----:B------:R-:W-:Y:S01]  /*f960*/  FFMA.FTZ R27, R31, R15, R0 ;  /* 0x0000000f1f1b7223 */ /* 0x000fe20000010000 */
[--C-:B------:R-:W-:Y:S01]  /*f970*/  HADD2.F32 R0, -RZ, R4.reuse.H1_H1 ;  /* 0x30000004ff007230 */ /* 0x100fe20000004100 */
[----:B------:R-:W-:Y:S01]  /*f980*/  F2FP.F16.E4M3.UNPACK_B R31, R12.H1 ;  /* 0x0000000cff1f723e */ /* 0x000fe200030006ff */
[----:B------:R-:W-:Y:S01]  /*f990*/  HADD2.F32 R4, -RZ, R4.H0_H0 ;  /* 0x20000004ff047230 */ /* 0x000fe20000004100 */
[----:B------:R-:W-:Y:S01]  /*f9a0*/  F2FP.F16.E4M3.UNPACK_B R7, R7.H1 ;  /* 0x00000007ff07723e */ /* 0x000fe200030006ff */
[----:B------:R-:W-:-:S02]  /*f9b0*/  HADD2.F32 R6, -RZ, R5.H1_H1 ;  /* 0x30000005ff067230 */ /* 0x000fc40000004100 */
[-C--:B------:R-:W-:Y:S01]  /*f9c0*/  FMUL.FTZ R15, R28, R0.reuse ;  /* 0x000000001c0f7220 */ /* 0x080fe20000410000 */
[C---:B------:R-:W-:Y:S01]  /*f9d0*/  FMUL.FTZ R9, R32.reuse, R0 ;  /* 0x0000000020097220 */ /* 0x040fe20000410000 */
[----:B------:R-:W-:Y:S02]  /*f9e0*/  HADD2.F32 R33, -RZ, R31.H1_H1 ;  /* 0x3000001fff217230 */ /* 0x000fe40000004100 */
[-C--:B------:R-:W-:Y:S01]  /*f9f0*/  FFMA.FTZ R12, R32, R4.reuse, R15 ;  /* 0x00000004200c7223 */ /* 0x080fe2000001000f */
[----:B------:R-:W-:Y:S02]  /*fa00*/  HADD2.F32 R15, -RZ, R29.H1_H1 ;  /* 0x3000001dff0f7230 */ /* 0x000fe40000004100 */
[----:B------:R-:W-:Y:S01]  /*fa10*/  FFMA.FTZ R9, R28, R4, -R9 ;  /* 0x000000041c097223 */ /* 0x000fe20000010809 */
[----:B------:R-:W-:Y:S02]  /*fa20*/  HADD2.F32 R5, -RZ, R5.H0_H0 ;  /* 0x20000005ff057230 */ /* 0x000fe40000004100 */
[----:B------:R-:W-:Y:S01]  /*fa30*/  FMUL.FTZ R4, R33, R6 ;  /* 0x0000000621047220 */ /* 0x000fe20000410000 */
[----:B------:R-:W-:-:S02]  /*fa40*/  HADD2.F32 R32, -RZ, R31.H0_H0 ;  /* 0x2000001fff207230 */ /* 0x000fc40000004100 */
[C---:B------:R-:W-:Y:S01]  /*fa50*/  FMUL.FTZ R28, R15.reuse, R6 ;  /* 0x000000060f1c7220 */ /* 0x040fe20000410000 */
[--C-:B------:R-:W-:Y:S02]  /*fa60*/  HADD2.F32 R0, -RZ, R20.reuse.H1_H1 ;  /* 0x30000014ff007230 */ /* 0x100fe40000004100 */
[-C--:B------:R-:W-:Y:S01]  /*fa70*/  FFMA.FTZ R6, R15, R5.reuse, -R4 ;  /* 0x000000050f067223 */ /* 0x080fe20000010804 */
[----:B------:R-:W-:Y:S02]  /*fa80*/  HADD2.F32 R4, -RZ, R29.H0_H0 ;  /* 0x2000001dff047230 */ /* 0x000fe40000004100 */
[----:B------:R-:W-:Y:S01]  /*fa90*/  FFMA.FTZ R31, R33, R5, R28 ;  /* 0x00000005211f7223 */ /* 0x000fe2000001001c */
[----:B------:R-:W-:Y:S02]  /*faa0*/  HADD2.F32 R20, -RZ, R20.H0_H0 ;  /* 0x20000014ff147230 */ /* 0x000fe40000004100 */
[----:B------:R-:W-:Y:S01]  /*fab0*/  FMUL.FTZ R15, R32, R0 ;  /* 0x00000000200f7220 */ /* 0x000fe20000410000 */
[----:B------:R-:W-:Y:S01]  /*fac0*/  F2FP.F16.E4M3.UNPACK_B R28, R10 ;  /* 0x0000000aff1c723e */ /* 0x000fe200020006ff */
[----:B------:R-:W-:Y:S01]  /*fad0*/  FMUL.FTZ R29, R4, R0 ;  /* 0x00000000041d7220 */ /* 0x000fe20000410000 */
[----:B------:R-:W-:-:S02]  /*fae0*/  HADD2.F32 R0, -RZ, R21.H1_H1 ;  /* 0x30000015ff007230 */ /* 0x000fc40000004100 */
[-C--:B------:R-:W-:Y:S01]  /*faf0*/  FFMA.FTZ R5, R4, R20.reuse, -R15 ;  /* 0x0000001404057223 */ /* 0x080fe2000001080f */
[----:B------:R-:W-:Y:S02]  /*fb00*/  HADD2.F32 R4, -RZ, R24.H1_H1 ;  /* 0x30000018ff047230 */ /* 0x000fe40000004100 */
[----:B------:R-:W-:Y:S01]  /*fb10*/  FFMA.FTZ R20, R32, R20, R29 ;  /* 0x0000001420147223 */ /* 0x000fe2000001001d */
[--C-:B------:R-:W-:Y:S01]  /*fb20*/  HADD2.F32 R32, -RZ, R28.reuse.H1_H1 ;  /* 0x3000001cff207230 */ /* 0x100fe20000004100 */
[----:B------:R-:W-:Y:S01]  /*fb30*/  F2FP.SATFINITE.E4M3.F32.PACK_AB_MERGE_C R6, R31, R6, RZ ;  /* 0x000000061f06723e */ /* 0x000fe200048070ff */
[----:B------:R-:W-:Y:S02]  /*fb40*/  HADD2.F32 R33, -RZ, R28.H0_H0 ;  /* 0x2000001cff217230 */ /* 0x000fe40000004100 */
[-C--:B------:R-:W-:Y:S01]  /*fb50*/  FMUL.FTZ R15, R36, R4.reuse ;  /* 0x00000004240f7220 */ /* 0x080fe20000410000 */
[----:B------:R-:W-:Y:S02]  /*fb60*/  HADD2.F32 R24, -RZ, R24.H0_H0 ;  /* 0x20000018ff187230 */ /* 0x000fe40000004100 */
[----:B------:R-:W-:Y:S01]  /*fb70*/  FMUL.FTZ R29, R32, R4 ;  /* 0x00000004201d7220 */ /* 0x000fe20000410000 */
[----:B------:R-:W-:-:S02]  /*fb80*/  HADD2.F32 R21, -RZ, R21.H0_H0 ;  /* 0x20000015ff157230 */ /* 0x000fc40000004100 */
[----:B------:R-:W-:Y:S01]  /*fb90*/  FMUL.FTZ R4, R35, R0 ;  /* 0x0000000023047220 */ /* 0x000fe20000410000 */
[----:B------:R-:W-:Y:S01]  /*fba0*/  F2FP.F16.E4M3.UNPACK_B R28, R10.H1 ;  /* 0x0000000aff1c723e */ /* 0x000fe200030006ff */
[----:B------:R-:W-:Y:S01]  /*fbb0*/  FFMA.FTZ R15, R32, R24, -R15 ;  /* 0x00000018200f7223 */ /* 0x000fe2000001080f */
[C---:B------:R-:W-:Y:S01]  /*fbc0*/  FMUL.FTZ R0, R33.reuse, R0 ;  /* 0x0000000021007220 */ /* 0x040fe20000410000 */
[-C--:B------:R-:W-:Y:S01]  /*fbd0*/  FFMA.FTZ R10, R33, R21.reuse, -R4 ;  /* 0x00000015210a7223 */ /* 0x080fe20000010804 */
[----:B------:R-:W-:Y:S01]  /*fbe0*/  FFMA.FTZ R24, R36, R24, R29 ;  /* 0x0000001824187223 */ /* 0x000fe2000001001d */
[----:B------:R-:W-:Y:S02]  /*fbf0*/  HADD2.F32 R4, -RZ, R7.H1_H1 ;  /* 0x30000007ff047230 */ /* 0x000fe40000004100 */
[----:B------:R-:W-:Y:S01]  /*fc00*/  FFMA.FTZ R21, R35, R21, R0 ;  /* 0x0000001523157223 */ /* 0x000fe20000010000 */
[----:B------:R-:W-:Y:S01]  /*fc10*/  HADD2.F32 R29, -RZ, R28.H1_H1 ;  /* 0x3000001cff1d7230 */ /* 0x000fe20000004100 */
[----:B------:R-:W-:Y:S01]  /*fc20*/  F2FP.SATFINITE.E4M3.F32.PACK_AB_MERGE_C R5, R20, R5, R6 ;  /* 0x000000051405723e */ /* 0x000fe20004807006 */
[----:B------:R-:W-:-:S02]  /*fc30*/  HADD2.F32 R35, -RZ, R14.H0_H0 ;  /* 0x2000000eff237230 */ /* 0x000fc40000004100 */
[-C--:B------:R-:W-:Y:S01]  /*fc40*/  FMUL.FTZ R14, R37, R4.reuse ;  /* 0x00000004250e7220 */ /* 0x080fe20000410000 */
[----:B------:R-:W-:Y:S01]  /*fc50*/  HADD2.F32 R0, -RZ, R25.H1_H1 ;  /* 0x30000019ff007230 */ /* 0x000fe20000004100 */
[----:B------:R-:W-:Y:S01]  /*fc60*/  F2FP.SATFINITE.E4M3.F32.PACK_AB_MERGE_C R15, R24, R15, RZ ;  /* 0x0000000f180f723e */ /* 0x000fe200048070ff */
[----:B------:R-:W-:Y:S02]  /*fc70*/  HADD2.F32 R7, -RZ, R7.H0_H0 ;  /* 0x20000007ff077230 */ /* 0x000fe40000004100 */
[----:B------:R-:W-:Y:S02]  /*fc80*/  HADD2.F32 R33, -RZ, R28.H0_H0 ;  /* 0x2000001cff217230 */ /* 0x000fe40000004100 */
[----:B------:R-:W-:Y:S01]  /*fc90*/  FMUL.FTZ R28, R29, R4 ;  /* 0x000000041d1c7220 */ /* 0x000fe20000410000 */
[----:B------:R-:W-:Y:S02]  /*fca0*/  HADD2.F32 R25, -RZ, R25.H0_H0 ;  /* 0x20000019ff197230 */ /* 0x000fe40000004100 */
[-C--:B------:R-:W-:Y:S01]  /*fcb0*/  FMUL.FTZ R4, R35, R0.reuse ;  /* 0x0000000023047220 */ /* 0x080fe20000410000 */
[-C--:B------:R-:W-:Y:S01]  /*fcc0*/  FFMA.FTZ R14, R29, R7.reuse, -R14 ;  /* 0x000000071d0e7223 */ /* 0x080fe2000001080e */
[----:B------:R-:W-:Y:S01]  /*fcd0*/  FMUL.FTZ R0, R33, R0 ;  /* 0x0000000021007220 */ /* 0x000fe20000410000 */
[----:B------:R-:W-:Y:S01]  /*fce0*/  FFMA.FTZ R29, R37, R7, R28 ;  /* 0x00000007251d7223 */ /* 0x000fe2000001001c */
[-C--:B------:R-:W-:Y:S01]  /*fcf0*/  FFMA.FTZ R7, R33, R25.reuse, -R4 ;  /* 0x0000001921077223 */ /* 0x080fe20000010804 */
[----:B------:R-:W-:Y:S01]  /*fd00*/  F2FP.SATFINITE.E4M3.F32.PACK_AB_MERGE_C R4, R27, R26, RZ ;  /* 0x0000001a1b04723e */ /* 0x000fe200048070ff */
[----:B------:R-:W-:Y:S01]  /*fd10*/  FFMA.FTZ R0, R35, R25, R0 ;  /* 0x0000001923007223 */ /* 0x000fe20000010000 */
[----:B------:R-:W-:-:S02]  /*fd20*/  F2FP.SATFINITE.E4M3.F32.PACK_AB_MERGE_C R6, R21, R10, R15 ;  /* 0x0000000a1506723e */ /* 0x000fc4000480700f */
[----:B------:R-:W-:Y:S02]  /*fd30*/  F2FP.SATFINITE.E4M3.F32.PACK_AB_MERGE_C R14, R29, R14, RZ ;  /* 0x0000000e1d0e723e */ /* 0x000fe400048070ff */
[----:B------:R-:W-:Y:S02]  /*fd40*/  F2FP.SATFINITE.E4M3.F32.PACK_AB_MERGE_C R4, R12, R9, R4 ;  /* 0x000000090c04723e */ /* 0x000fe40004807004 */
[----:B------:R-:W-:-:S05]  /*fd50*/  F2FP.SATFINITE.E4M3.F32.PACK_AB_MERGE_C R7, R0, R7, R14 ;  /* 0x000000070007723e */ /* 0x000fca000480700e */
[----:B------:R1:W-:Y:S02]  /*fd60*/  STS.128 [R38+0x23400], R4 ;  /* 0x0234000426007388 */ /* 0x0003e40000000c00 */
.L_x_467:
[----:B------:R-:W-:Y:S05]  /*fd70*/  BSYNC B1 ;  /* 0x0000000000017941 */ /* 0x000fea0003800000 */
.L_x_466:
[----:B------:R-:W-:Y:S05]  /*fd80*/  @P1 BRA `(.L_x_465) ;  /* 0x0000003c00a81947 */ /* 0x000fea0003800000 */
[----:B-1---5:R-:W1:Y:S01]  /*fd90*/  LDS.128 R4, [R38+0x27400] ;  /* 0x0274000026047984 */ /* 0x022e620000000c00 */
[----:B------:R-:W-:Y:S02]  /*fda0*/  F2FP.F16.E4M3.UNPACK_B R24, R11 ;  /* 0x0000000bff18723e */ /* 0x000fe400020006ff */
[----:B------:R-:W-:Y:S02]  /*fdb0*/  F2FP.F16.E4M3.UNPACK_B R21, R3 ;  /* 0x00000003ff15723e */ /* 0x000fe400020006ff */
[-C--:B------:R-:W-:Y:S01]  /*fdc0*/  F2FP.F16.E4M3.UNPACK_B R29, R13.reuse ;  /* 0x0000000dff1d723e */ /* 0x080fe200020006ff */
[--C-:B------:R-:W-:Y:S01]  /*fdd0*/  HADD2.F32 R25, -RZ, R24.reuse.H1_H1 ;  /* 0x30000018ff197230 */ /* 0x100fe20000004100 */
[----:B------:R-:W-:Y:S01]  /*fde0*/  F2FP.F16.E4M3.UNPACK_B R13, R13.H1 ;  /* 0x0000000dff0d723e */ /* 0x000fe200030006ff */
[----:B------:R-:W-:Y:S02]  /*fdf0*/  HADD2.F32 R15, -RZ, R21.H1_H1 ;  /* 0x30000015ff0f7230 */ /* 0x000fe40000004100 */
[----:B------:R-:W-:-:S02]  /*fe00*/  HADD2.F32 R26, -RZ, R24.H0_H0 ;  /* 0x20000018ff1a7230 */ /* 0x000fc40000004100 */
[----:B------:R-:W-:Y:S01]  /*fe10*/  HADD2.F32 R24, -RZ, R21.H0_H0 ;  /* 0x20000015ff187230 */ /* 0x000fe20000004100 */
[----:B------:R-:W-:Y:S01]  /*fe20*/  F2FP.F16.E4M3.UNPACK_B R21, R3.H1 ;  /* 0x00000003ff15723e */ /* 0x000fe200030006ff */
[----:B------:R-:W-:-:S04]  /*fe30*/  HADD2.F32 R34, -RZ, R29.H1_H1 ;  /* 0x3000001dff227230 */ /* 0x000fc80000004100 */
[----:B------:R-:W-:Y:S01]  /*fe40*/  HADD2.F32 R28, -RZ, R21.H0_H0 ;  /* 0x20000015ff1c7230 */ /* 0x000fe20000004100 */
[-C--:B-1----:R-:W-:Y:S02]  /*fe50*/  F2FP.F16.E4M3.UNPACK_B R0, R4.reuse.H1 ;  /* 0x00000004ff00723e */ /* 0x082fe400030006ff */
[----:B------:R-:W-:Y:S02]  /*fe60*/  F2FP.F16.E4M3.UNPACK_B R4, R4 ;  /* 0x00000004ff04723e */ /* 0x000fe400020006ff */
[-C--:B------:R-:W-:Y:S01]  /*fe70*/  F2FP.F16.E4M3.UNPACK_B R10, R5.reuse ;  /* 0x00000005ff0a723e */ /* 0x080fe200020006ff */
[--C-:B------:R-:W-:Y:S01]  /*fe80*/  HADD2.F32 R9, -RZ, R0.reuse.H0_H0 ;  /* 0x20000000ff097230 */ /* 0x100fe20000004100 */
[----:B------:R-:W-:Y:S01]  /*fe90*/  F2FP.F16.E4M3.UNPACK_B R5, R5.H1 ;  /* 0x00000005ff05723e */ /* 0x000fe200030006ff */
[----:B------:R-:W-:Y:S01]  /*fea0*/  HADD2.F32 R0, -RZ, R0.H1_H1 ;  /* 0x30000000ff007230 */ /* 0x000fe20000004100 */
[-C--:B------:R-:W-:Y:S02]  /*feb0*/  F2FP.F16.E4M3.UNPACK_B R12, R6.reuse ;  /* 0x00000006ff0c723e */ /* 0x080fe400020006ff */
[----:B------:R-:W-:Y:S01]  /*fec0*/  F2FP.F16.E4M3.UNPACK_B R6, R6.H1 ;  /* 0x00000006ff06723e */ /* 0x000fe200030006ff */
[----:B------:R-:W-:-:S02]  /*fed0*/  HADD2.F32 R3, -RZ, R5.H1_H1 ;  /* 0x30000005ff037230 */ /* 0x000fc40000004100 */
[-C--:B------:R-:W-:Y:S01]  /*fee0*/  FMUL.FTZ R20, R25, R0.reuse ;  /* 0x0000000019147220 */ /* 0x080fe20000410000 */
[C---:B------:R-:W-:Y:S01]  /*fef0*/  FMUL.FTZ R0, R15.reuse, R0 ;  /* 0x000000000f007220 */ /* 0x040fe20000410000 */
[----:B------:R-:W-:Y:S01]  /*ff00*/  HADD2.F32 R5, -RZ, R5.H0_H0 ;  /* 0x20000005ff057230 */ /* 0x000fe20000004100 */
[----:B------:R-:W-:Y:S01]  /*ff10*/  F2FP.F16.E4M3.UNPACK_B R14, R7 ;  /* 0x00000007ff0e723e */ /* 0x000fe200020006ff */
[-C--:B------:R-:W-:Y:S01]  /*ff20*/  FFMA.FTZ R20, R15, R9.reuse, -R20 ;  /* 0x000000090f147223 */ /* 0x080fe20000010814 */
[----:B------:R-:W-:Y:S01]  /*ff30*/  FFMA.FTZ R15, R25, R9, R0 ;  /* 0x00000009190f7223 */ /* 0x000fe20000010000 */
[--C-:B------:R-:W-:Y:S01]  /*ff40*/  HADD2.F32 R0, -RZ, R4.reuse.H1_H1 ;  /* 0x30000004ff007230 */ /* 0x100fe20000004100 */
[----:B------:R-:W-:Y:S01]  /*ff50*/  F2FP.F16.E4M3.UNPACK_B R25, R11.H1 ;  /* 0x0000000bff19723e */ /* 0x000fe200030006ff */
[----:B------:R-:W-:Y:S01]  /*ff60*/  HADD2.F32 R4, -RZ, R4.H0_H0 ;  /* 0x20000004ff047230 */ /* 0x000fe20000004100 */
[----:B------:R-:W-:Y:S02]  /*ff70*/  F2FP.F16.E4M3.UNPACK_B R7, R7.H1 ;  /* 0x00000007ff07723e */ /* 0x000fe400030006ff */
[-C--:B------:R-:W-:Y:S01]  /*ff80*/  FMUL.FTZ R9, R26, R0.reuse ;  /* 0x000000001a097220 */ /* 0x080fe20000410000 */
[C---:B------:R-:W-:Y:S01]  /*ff90*/  FMUL.FTZ R11, R24.reuse, R0 ;  /* 0x00000000180b7220 */ /* 0x040fe20000410000 */
[----:B------:R-:W-:Y:S01]  /*ffa0*/  HADD2.F32 R27, -RZ, R25.H1_H1 ;  /* 0x30000019ff1b7230 */ /* 0x000fe20000004100 */
[----:B------:R-:W-:Y:S01]  /*ffb0*/  F2FP.SATFINITE.E4M3.F32.PACK_AB_MERGE_C R15, R15, R20, RZ ;  /* 0x000000140f0f723e */ /* 0x000fe200048070ff */
[-C--:B------:R-:W-:Y:S01]  /*ffc0*/  FFMA.FTZ R9, R24, R4.reuse, -R9 ;  /* 0x0000000418097223 */ /* 0x080fe20000010809 */
[----:B------:R-:W-:Y:S01]  /*ffd0*/  FFMA.FTZ R4, R26, R4, R11 ;  /* 0x000000041a047223 */ /* 0x000fe2000001000b */
[----:B------:R-:W-:-:S02]  /*ffe0*/  HADD2.F32 R11, -RZ, R21.H1_H1 ;  /* 0x30000015ff0b7230 */ /* 0x000fc40000004100 */
[-C--:B------:R-:W-:Y:S01]  /*fff0*/  FMUL.FTZ R24, R27, R3.reuse ;  /* 0x000000031b187220 */ /* 0x080fe20000410000 */
[----:B------:R-:W-:Y:S01]  /*10000*/  HADD2.F32 R32, -RZ, R25.H0_H0 ;  /* 0x20000019ff207230 */ /* 0x000fe20000004100 */
[----:B------:R-:W-:Y:S01]  /*10010*/  F2FP.F16.E4M3.UNPACK_B R25, R8 ;  /* 0x00000008ff19723e */ /* 0x000fe200020006ff */
[--C-:B------:R-:W-:Y:S02]  /*10020*/  HADD2.F32 R0, -RZ, R10.reuse.H1_H1 ;  /* 0x3000000aff007230 */ /* 0x100fe40000004100 */
[C---:B------:R-:W-:Y:S01]  /*10030*/  FMUL.FTZ R26, R11.reuse, R3 ;  /* 0x000000030b1a7220 */ /* 0x040fe20000410000 */
[----:B------:R-:W-:Y:S02]  /*10040*/  HADD2.F32 R10, -RZ, R10.H0_H0 ;  /* 0x2000000aff0a7230 */ /* 0x000fe40000004100 */
[----:B------:R-:W-:Y:S01]  /*10050*/  FFMA.FTZ R24, R11, R5, -R24 ;  /* 0x000000050b187223 */ /* 0x000fe20000010818 */
[----:B------:R-:W-:Y:S01]  /*10060*/  F2FP.SATFINITE.E4M3.F32.PACK_AB_MERGE_C R4, R4, R9, R15 ;  /* 0x000000090404723e */ /* 0x000fe2000480700f */
[-C--:B------:R-:W-:Y:S01]  /*10070*/  FMUL.FTZ R3, R32, R0.reuse ;  /* 0x0000000020037220 */ /* 0x080fe20000410000 */
[----:B------:R-:W-:Y:S01]  /*10080*/  FFMA.FTZ R21, R27, R5, R26 ;  /* 0x000000051b157223 */ /* 0x000fe2000001001a */
[----:B------:R-:W-:Y:S01]  /*10090*/  FMUL.FTZ R11, R28, R0 ;  /* 0x000000001c0b7220 */ /* 0x000fe20000410000 */
[----:B------:R-:W-:-:S02]  /*100a0*/  HADD2.F32 R26, -RZ, R25.H1_H1 ;  /* 0x30000019ff1a7230 */ /* 0x000fc40000004100 */
[-C--:B------:R-:W-:Y:S01]  /*100b0*/  FFMA.FTZ R5, R28, R10.reuse, -R3 ;  /* 0x0000000a1c057223 */ /* 0x080fe20000010803 */
[--C-:B------:R-:W-:Y:S02]  /*100c0*/  HADD2.F32 R3, -RZ, R6.reuse.H1_H1 ;  /* 0x30000006ff037230 */ /* 0x100fe40000004100 */
[----:B------:R-:W-:Y:S01]  /*100d0*/  FFMA.FTZ R10, R32, R10, R11 ;  /* 0x0000000a200a7223 */ /* 0x000fe2000001000b */
[----:B------:R-:W-:Y:S01]  /*100e0*/  HADD2.F32 R6, -RZ, R6.H0_H0 ;  /* 0x20000006ff067230 */ /* 0x000fe20000004100 */
[----:B------:R-:W-:Y:S01]  /*100f0*/  F2FP.SATFINITE.E4M3.F32.PACK_AB_MERGE_C R21, R21, R24, RZ ;  /* 0x000000181515723e */ /* 0x000fe200048070ff */
[----:B------:R-:W-:Y:S02]  /*10100*/  HADD2.F32 R32, -RZ, R29.H0_H0 ;  /* 0x2000001dff207230 */ /* 0x000fe40000004100 */
[-C--:B------:R-:W-:Y:S01]  /*10110*/  FMUL.FTZ R11, R34, R3.reuse ;  /* 0x00000003220b7220 */ /* 0x080fe20000410000 */
[----:B------:R-:W-:Y:S02]  /*10120*/  HADD2.F32 R0, -RZ, R12.H1_H1 ;  /* 0x3000000cff007230 */ /* 0x000fe40000004100 */
[----:B------:R-:W-:Y:S01]  /*10130*/  FMUL.FTZ R27, R26, R3 ;  /* 0x000000031a1b7220 */ /* 0x000fe20000410000 */
[----:B------:R-:W-:-:S02]  /*10140*/  HADD2.F32 R28, -RZ, R25.H0_H0 ;  /* 0x20000019ff1c7230 */ /* 0x000fc40000004100 */
[----:B------:R-:W-:Y:S01]  /*10150*/  FFMA.FTZ R25, R26, R6, -R11 ;  /* 0x000000061a197223 */ /* 0x000fe2000001080b */
[----:B------:R-:W-:Y:S02]  /*10160*/  HADD2.F32 R12, -RZ, R12.H0_H0 ;  /* 0x2000000cff0c7230 */ /* 0x000fe40000004100 */
[----:B------:R-:W-:Y:S01]  /*10170*/  FMUL.FTZ R3, R32, R0 ;  /* 0x0000000020037220 */ /* 0x000fe20000410000 */
[----:B------:R-:W-:Y:S01]  /*10180*/  F2FP.F16.E4M3.UNPACK_B R26, R8.H1 ;  /* 0x00000008ff1a723e */ /* 0x000fe200030006ff */
[----:B------:R-:W-:Y:S01]  /*10190*/  FFMA.FTZ R8, R34, R6, R27 ;  /* 0x0000000622087223 */ /* 0x000fe2000001001b */
[C---:B------:R-:W-:Y:S01]  /*101a0*/  FMUL.FTZ R11, R28.reuse, R0 ;  /* 0x000000001c0b7220 */ /* 0x040fe20000410000 */
[----:B------:R-:W-:Y:S01]  /*101b0*/  FFMA.FTZ R6, R28, R12, -R3 ;  /* 0x0000000c1c067223 */ /* 0x000fe20000010803 */
[----:B------:R-:W-:Y:S01]  /*101c0*/  HADD2.F32 R29, -RZ, R13.H1_H1 ;  /* 0x3000000dff1d7230 */ /* 0x000fe20000004100 */
[----:B------:R-:W-:Y:S01]  /*101d0*/  F2FP.SATFINITE.E4M3.F32.PACK_AB_MERGE_C R5, R10, R5, R21 ;  /* 0x000000050a05723e */ /* 0x000fe20004807015 */
[----:B------:R-:W-:-:S02]  /*101e0*/  HADD2.F32 R3, -RZ, R7.H1_H1 ;  /* 0x30000007ff037230 */ /* 0x000fc40000004100 */
[----:B------:R-:W-:Y:S01]  /*101f0*/  FFMA.FTZ R11, R32, R12, R11 ;  /* 0x0000000c200b7223 */ /* 0x000fe2000001000b */
[----:B------:R-:W-:Y:S01]  /*10200*/  HADD2.F32 R27, -RZ, R26.H1_H1 ;  /* 0x3000001aff1b7230 */ /* 0x000fe20000004100 */
[----:B------:R-:W-:Y:S01]  /*10210*/  F2FP.SATFINITE.E4M3.F32.PACK_AB_MERGE_C R8, R8, R25, RZ ;  /* 0x000000190808723e */ /* 0x000fe200048070ff */
[----:B------:R-:W-:Y:S02]  /*10220*/  HADD2.F32 R32, -RZ, R13.H0_H0 ;  /* 0x2000000dff207230 */ /* 0x000fe40000004100 */
[----:B------:R-:W-:Y:S01]  /*10230*/  FMUL.FTZ R12, R29, R3 ;  /* 0x000000031d0c7220 */ /* 0x000fe20000410000 */
[----:B------:R-:W-:Y:S01]  /*10240*/  HADD2.F32 R0, -RZ, R14.H1_H1 ;  /* 0x3000000eff007230 */ /* 0x000fe20000004100 */
[----:B------:R-:W-:Y:S01]  /*10250*/  F2FP.SATFINITE.E4M3.F32.PACK_AB_MERGE_C R6, R11, R6, R8 ;  /* 0x000000060b06723e */ /* 0x000fe20004807008 */
[----:B------:R-:W-:Y:S02]  /*10260*/  HADD2.F32 R7, -RZ, R7.H0_H0 ;  /* 0x20000007ff077230 */ /* 0x000fe40000004100 */
[----:B------:R-:W-:-:S02]  /*10270*/  HADD2.F32 R28, -RZ, R26.H0_H0 ;  /* 0x2000001aff1c7230 */ /* 0x000fc40000004100 */
[C---:B------:R-:W-:Y:S01]  /*10280*/  FMUL.FTZ R26, R27.reuse, R3 ;  /* 0x000000031b1a7220 */ /* 0x040fe20000410000 */
[----:B------:R-:W-:Y:S02]  /*10290*/  HADD2.F32 R14, -RZ, R14.H0_H0 ;  /* 0x2000000eff0e7230 */ /* 0x000fe40000004100 */
[-C--:B------:R-:W-:Y:S01]  /*102a0*/  FMUL.FTZ R3, R32, R0.reuse ;  /* 0x0000000020037220 */ /* 0x080fe20000410000 */
[-C--:B------:R-:W-:Y:S01]  /*102b0*/  FFMA.FTZ R12, R27, R7.reuse, -R12 ;  /* 0x000000071b0c7223 */ /* 0x080fe2000001080c */
[C---:B------:R-:W-:Y:S01]  /*102c0*/  FMUL.FTZ R13, R28.reuse, R0 ;  /* 0x000000001c0d7220 */ /* 0x040fe20000410000 */
[----:B------:R-:W-:Y:S01]  /*102d0*/  FFMA.FTZ R7, R29, R7, R26 ;  /* 0x000000071d077223 */ /* 0x000fe2000001001a */
[-C--:B------:R-:W-:Y:S02]  /*102e0*/  FFMA.FTZ R3, R28, R14.reuse, -R3 ;  /* 0x0000000e1c037223 */ /* 0x080fe40000010803 */
[----:B------:R-:W-:Y:S02]  /*102f0*/  FFMA.FTZ R14, R32, R14, R13 ;  /* 0x0000000e200e7223 */ /* 0x000fe4000001000d */
[----:B------:R-:W-:-:S04]  /*10300*/  F2FP.SATFINITE.E4M3.F32.PACK_AB_MERGE_C R7, R7, R12, RZ ;  /* 0x0000000c0707723e */ /* 0x000fc800048070ff */
[----:B------:R-:W-:-:S05]  /*10310*/  F2FP.SATFINITE.E4M3.F32.PACK_AB_MERGE_C R7, R14, R3, R7 ;  /* 0x000000030e07723e */ /* 0x000fca0004807007 */
[----:B------:R1:W-:Y:S01]  /*10320*/  STS.128 [R38+0x27400], R4 ;  /* 0x0274000426007388 */ /* 0x0003e20000000c00 */
[----:B------:R-:W-:Y:S05]  /*10330*/  BRA `(.L_x_465) ;  /* 0x00000038003c7947 */ /* 0x000fea0003800000 */
.L_x_447:
[----:B------:R-:W-:-:S03]  /*10340*/  UMOV UR4, 0xffffffff ;  /* 0xffffffff00047882 */ /* 0x000fc60000000000 */
[----:B------:R-:W-:Y:S05]  /*10350*/  BRA.DIV UR4, `(.L_x_468) ;  /* 0x0000014a04a87947 */ /* 0x000fea000b800000 */
[----:B------:R1:W2:Y:S04]  /*10360*/  SHFL.IDX PT, R5, R24, RZ, 0x181f ;  /* 0x00181fff18057589 */ /* 0x0002a800000e0000 */
[----:B------:R1:W3:Y:S04]  /*10370*/  SHFL.IDX PT, R14, R28, RZ, 0x181f ;  /* 0x00181fff1c0e7589 */ /* 0x0002e800000e0000 */
[----:B------:R1:W4:Y:S04]  /*10380*/  SHFL.IDX PT, R3, R26, RZ, 0x181f ;  /* 0x00181fff1a037589 */ /* 0x00032800000e0000 */
[----:B------:R1:W0:Y:S02]  /*10390*/  SHFL.IDX PT, R7, R27, RZ, 0x181f ;  /* 0x00181fff1b077589 */ /* 0x00022400000e0000 */
.L_x_678:
[----:B------:R-:W-:Y:S01]  /*103a0*/  ULDC UR4, c[0x0][0x448] ;  /* 0x0001120000047ab9 */ /* 0x000fe20000000800 */
[----:B------:R-:W-:Y:S01]  /*103b0*/  BSSY B1, `(.L_x_469) ;  /* 0x0000012000017945 */ /* 0x000fe20003800000 */
[----:B------:R-:W-:Y:S01]  /*103c0*/  IMAD R119, R119, UR4, RZ ;  /* 0x0000000477777c24 */ /* 0x000fe2000f8e02ff */
[----:B------:R-:W-:Y:S02]  /*103d0*/  CS2R R8, SRZ ;  /* 0x0000000000087805 */ /* 0x000fe4000001ff00 */
[----:B-1----:R-:W-:Y:S02]  /*103e0*/  CS2R R26, SRZ ;  /* 0x00000000001a7805 */ /* 0x002fe4000001ff00 */
[----:B------:R-:W-:Y:S02]  /*103f0*/  CS2R R24, SRZ ;  /* 0x0000000000187805 */ /* 0x000fe4000001ff00 */
[----:B------:R-:W-:Y:S02]  /*10400*/  CS2R R10, SRZ ;  /* 0x00000000000a7805 */ /* 0x000fe4000001ff00 */
[----:B------:R-:W-:-:S13]  /*10410*/  ISETP.GE.AND P0, PT, R6, R119, PT ;  /* 0x000000770600720c */ /* 0x000fda0003f06270 */
[----:B------:R-:W-:Y:S05]  /*10420*/  @P0 BRA `(.L_x_470) ;  /* 0x0000000000280947 */ /* 0x000fea0003800000 */
[----:B------:R-:W-:Y:S01]  /*10430*/  ULDC UR4, c[0x0][0x3f4] ;  /* 0x0000fd0000047ab9 */ /* 0x000fe20000000800 */
[C---:B--2---:R-:W-:Y:S02]  /*10440*/  IADD3 R4, P0, R16.reuse, R5, RZ ;  /* 0x0000000510047210 */ /* 0x044fe40007f1e0ff */
[----:B------:R-:W-:Y:S02]  /*10450*/  CS2R R8, SRZ ;  /* 0x0000000000087805 */ /* 0x000fe4000001ff00 */
[C---:B------:R-:W-:Y:S02]  /*10460*/  ISETP.GE.AND P2, PT, R16.reuse, UR4, PT ;  /* 0x0000000410007c0c */ /* 0x040fe4000bf46270 */
[----:B---3--:R-:W-:Y:S01]  /*10470*/  IADD3 R14, P1, R16, R14, RZ ;  /* 0x0000000e100e7210 */ /* 0x008fe20007f3e0ff */
[----:B----4-:R-:W-:-:S03]  /*10480*/  IMAD.X R5, R3, 0x1, R17, P0 ;  /* 0x0000000103057824 */ /* 0x010fc600000e0611 */
[----:B0-----:R-:W-:-:S07]  /*10490*/  IADD3.X R15, R7, R17, RZ, P1, !PT ;  /* 0x00000011070f7210 */ /* 0x001fce0000ffe4ff */
[----:B------:R-:W-:Y:S05]  /*104a0*/  @P2 BRA `(.L_x_470) ;  /* 0x0000000000082947 */ /* 0x000fea0003800000 */
[----:B------:R1:W5:Y:S04]  /*104b0*/  LD.E.128 R24, desc[UR42][R4.64] ;  /* 0x0000002a04187980 */ /* 0x000368000c101d00 */
[----:B------:R1:W5:Y:S02]  /*104c0*/  LD.E.128 R8, desc[UR42][R14.64] ;  /* 0x0000002a0e087980 */ /* 0x000364000c101d00 */
.L_x_470:
[----:B------:R-:W-:Y:S05]  /*104d0*/  BSYNC B1 ;  /* 0x0000000000017941 */ /* 0x000fea0003800000 */
.L_x_469:
[----:B-12---:R-:W2:Y:S01]  /*104e0*/  LDL.LU R5, [R1+0x4] ;  /* 0x0000040001057983 */ /* 0x006ea20000300800 */
[----:B------:R-:W-:Y:S01]  /*104f0*/  ULEA.HI UR4, UR45, UR45, URZ, 0x1 ;  /* 0x0000002d2d047291 */ /* 0x000fe2000f8f083f */
[----:B-----5:R-:W-:Y:S01]  /*10500*/  SHF.R.U32.HI R0, RZ, 0x8, R24 ;  /* 0x00000008ff007819 */ /* 0x020fe20000011618 */
[C---:B------:R-:W-:Y:S01]  /*10510*/  VIADD R36, R23.reuse, 0x20 ;  /* 0x0000002017247836 */ /* 0x040fe20000000000 */
[----:B----4-:R-:W-:Y:S01]  /*10520*/  LOP3.LUT R3, R24, 0xff, RZ, 0xc0, !PT ;  /* 0x000000ff18037812 */ /* 0x010fe200078ec0ff */
[----:B------:R-:W-:Y:S01]  /*10530*/  ULOP3.LUT UR4, UR4, 0xfffffffe, URZ, 0xc0, !UPT ;  /* 0xfffffffe04047892 */ /* 0x000fe2000f8ec03f */
[----:B------:R-:W-:Y:S01]  /*10540*/  LOP3.LUT R0, R0, 0xff, RZ, 0xc0, !PT ;  /* 0x000000ff00007812 */ /* 0x000fe200078ec0ff */
[----:B------:R-:W1:Y:S01]  /*10550*/  S2R R34, SR_TID.X ;  /* 0x0000000000227919 */ /* 0x000e620000002100 */
[----:B---3--:R-:W-:Y:S01]  /*10560*/  LOP3.LUT R14, R8, 0xff, RZ, 0xc0, !PT ;  /* 0x000000ff080e7812 */ /* 0x008fe200078ec0ff */
[----:B------:R-:W-:Y:S01]  /*10570*/  UIADD3 UR4, UR45, -UR4, URZ ;  /* 0x800000042d047290 */ /* 0x000fe2000fffe03f */
[----:B0-----:R-:W-:Y:S01]  /*10580*/  SHF.R.U32.HI R7, RZ, 0x8, R25 ;  /* 0x00000008ff077819 */ /* 0x001fe20000011619 */
[----:B------:R-:W-:Y:S01]  /*10590*/  VIADD R37, R23, 0x40 ;  /* 0x0000004017257836 */ /* 0x000fe20000000000 */
[----:B------:R-:W-:Y:S01]  /*105a0*/  LOP3.LUT R4, R25, 0xff, RZ, 0xc0, !PT ;  /* 0x000000ff19047812 */ /* 0x000fe200078ec0ff */
[----:B------:R-:W-:Y:S01]  /*105b0*/  BSSY B1, `(.L_x_471) ;  /* 0x0000043000017945 */ /* 0x000fe20003800000 */
[----:B------:R-:W-:Y:S01]  /*105c0*/  LOP3.LUT R7, R7, 0xff, RZ, 0xc0, !PT ;  /* 0x000000ff07077812 */ /* 0x000fe200078ec0ff */
[----:B------:R-:W-:Y:S01]  /*105d0*/  IMAD.U32 R35, RZ, RZ, UR4 ;  /* 0x00000004ff237e24 */ /* 0x000fe2000f8e00ff */
[----:B------:R-:W-:-:S02]  /*105e0*/  SHF.R.U32.HI R15, RZ, 0x8, R27 ;  /* 0x00000008ff0f7819 */ /* 0x000fc4000001161b */
[----:B------:R-:W-:Y:S02]  /*105f0*/  PRMT R4, R7, 0x7604, R4 ;  /* 0x0000760407047816 */ /* 0x000fe40000000004 */
[----:B------:R-:W-:Y:S02]  /*10600*/  SHF.L.U32 R35, R35, 0x1f, RZ ;  /* 0x0000001f23237819 */ /* 0x000fe400000006ff */
[----:B------:R-:W-:Y:S02]  /*10610*/  LOP3.LUT R12, R27, 0xff, RZ, 0xc0, !PT ;  /* 0x000000ff1b0c7812 */ /* 0x000fe400078ec0ff */
[----:B------:R-:W0:Y:S01]  /*10620*/  SYNCS.PHASECHK.TRANS64.TRYWAIT P4, [R22+URZ+0x38800], R35 ;  /* 0x03880023160075a7 */ /* 0x000e22000808017f */
[----:B------:R-:W-:Y:S02]  /*10630*/  LOP3.LUT R15, R15, 0xff, RZ, 0xc0, !PT ;  /* 0x000000ff0f0f7812 */ /* 0x000fe400078ec0ff */
[----:B------:R-:W-:Y:S02]  /*10640*/  LOP3.LUT R6, R26, 0xff, RZ, 0xc0, !PT ;  /* 0x000000ff1a067812 */ /* 0x000fe400078ec0ff */
[----:B------:R-:W-:-:S02]  /*10650*/  PRMT R12, R15, 0x7604, R12 ;  /* 0x000076040f0c7816 */ /* 0x000fc4000000000c */
[--C-:B------:R-:W-:Y:S02]  /*10660*/  SHF.R.U32.HI R29, RZ, 0x8, R11.reuse ;  /* 0x00000008ff1d7819 */ /* 0x100fe4000001160b */
[----:B------:R-:W-:Y:S02]  /*10670*/  LOP3.LUT R20, R11, 0xff, RZ, 0xc0, !PT ;  /* 0x000000ff0b147812 */ /* 0x000fe400078ec0ff */
[----:B------:R-:W-:Y:S02]  /*10680*/  LOP3.LUT R29, R29, 0xff, RZ, 0xc0, !PT ;  /* 0x000000ff1d1d7812 */ /* 0x000fe400078ec0ff */
[----:B------:R-:W-:Y:S02]  /*10690*/  SHF.R.U32.HI R33, RZ, 0x10, R11 ;  /* 0x00000010ff217819 */ /* 0x000fe4000001160b */
[----:B------:R-:W-:Y:S01]  /*106a0*/  PRMT R20, R29, 0x7604, R20 ;  /* 0x000076041d147816 */ /* 0x000fe20000000014 */
[----:B-1----:R-:W-:Y:S01]  /*106b0*/  VIADD R34, R34, 0xffffff80 ;  /* 0xffffff8022227836 */ /* 0x002fe20000000000 */
[----:B------:R-:W-:Y:S01]  /*106c0*/  SHF.R.U32.HI R29, RZ, 0x10, R9 ;  /* 0x00000010ff1d7819 */ /* 0x000fe20000011609 */
[----:B------:R-:W-:-:S03]  /*106d0*/  IMAD.U32 R33, R33, 0x10000, RZ ;  /* 0x0001000021217824 */ /* 0x000fc600078e00ff */
[----:B------:R-:W-:Y:S02]  /*106e0*/  SHF.L.U32 R29, R29, 0x10, RZ ;  /* 0x000000101d1d7819 */ /* 0x000fe400000006ff */
[----:B------:R-:W-:Y:S02]  /*106f0*/  LOP3.LUT R33, R20, 0xff0000, R33, 0xf8, !PT ;  /* 0x00ff000014217812 */ /* 0x000fe400078ef821 */
[----:B------:R-:W-:Y:S02]  /*10700*/  LEA.HI R32, R32, R34, RZ, 0x3 ;  /* 0x0000002220207211 */ /* 0x000fe400078f18ff */
[----:B------:R-:W-:Y:S01]  /*10710*/  LOP3.LUT R20, R33, 0xff000000, R11, 0xf8, !PT ;  /* 0xff00000021147812 */ /* 0x000fe200078ef80b */
[----:B--2---:R-:W-:Y:S01]  /*10720*/  IMAD R28, R5, -0x80, R119 ;  /* 0xffffff80051c7824 */ /* 0x004fe200078e0277 */
[----:B------:R-:W-:Y:S02]  /*10730*/  PRMT R5, R0, 0x7604, R3 ;  /* 0x0000760400057816 */ /* 0x000fe40000000003 */
[----:B------:R-:W-:-:S02]  /*10740*/  SHF.R.U32.HI R3, RZ, 0x8, R8 ;  /* 0x00000008ff037819 */ /* 0x000fc40000011608 */
[----:B------:R-:W-:Y:S02]  /*10750*/  SHF.R.U32.HI R0, RZ, 0x8, R26 ;  /* 0x00000008ff007819 */ /* 0x000fe4000001161a */
[----:B------:R-:W-:Y:S02]  /*10760*/  LOP3.LUT R3, R3, 0xff, RZ, 0xc0, !PT ;  /* 0x000000ff03037812 */ /* 0x000fe400078ec0ff */
[----:B------:R-:W-:Y:S02]  /*10770*/  LOP3.LUT R7, R0, 0xff, RZ, 0xc0, !PT ;  /* 0x000000ff00077812 */ /* 0x000fe400078ec0ff */
[----:B------:R-:W-:Y:S02]  /*10780*/  PRMT R21, R3, 0x7604, R14 ;  /* 0x0000760403157816 */ /* 0x000fe4000000000e */
[----:B------:R-:W1:Y:S01]  /*10790*/  LDC R3, c[0x0][0x3f4] ;  /* 0x0000fd00ff037b82 */ /* 0x000e620000000800 */
[----:B------:R-:W-:Y:S02]  /*107a0*/  SHF.R.U32.HI R0, RZ, 0x8, R10 ;  /* 0x00000008ff007819 */ /* 0x000fe4000001160a */
[----:B------:R-:W-:-:S02]  /*107b0*/  PRMT R13, R7, 0x7604, R6 ;  /* 0x00007604070d7816 */ /* 0x000fc40000000006 */
[----:B------:R-:W-:Y:S02]  /*107c0*/  LOP3.LUT R14, R10, 0xff, RZ, 0xc0, !PT ;  /* 0x000000ff0a0e7812 */ /* 0x000fe400078ec0ff */
[----:B------:R-:W-:Y:S02]  /*107d0*/  LOP3.LUT R15, R0, 0xff, RZ, 0xc0, !PT ;  /* 0x000000ff000f7812 */ /* 0x000fe400078ec0ff */
[----:B------:R-:W-:Y:S02]  /*107e0*/  SHF.R.U32.HI R7, RZ, 0x8, R9 ;  /* 0x00000008ff077819 */ /* 0x000fe40000011609 */
[----:B------:R-:W-:Y:S02]  /*107f0*/  PRMT R31, R15, 0x7604, R14 ;  /* 0x000076040f1f7816 */ /* 0x000fe4000000000e */
[----:B------:R-:W-:Y:S02]  /*10800*/  LOP3.LUT R6, R9, 0xff, RZ, 0xc0, !PT ;  /* 0x000000ff09067812 */ /* 0x000fe400078ec0ff */
[----:B------:R-:W-:-:S02]  /*10810*/  LOP3.LUT R7, R7, 0xff, RZ, 0xc0, !PT ;  /* 0x000000ff07077812 */ /* 0x000fc400078ec0ff */
[----:B------:R-:W-:Y:S02]  /*10820*/  SHF.R.U32.HI R15, RZ, 0x10, R27 ;  /* 0x00000010ff0f7819 */ /* 0x000fe4000001161b */
[----:B------:R-:W-:Y:S02]  /*10830*/  PRMT R6, R7, 0x7604, R6 ;  /* 0x0000760407067816 */ /* 0x000fe40000000006 */
[----:B------:R-:W-:Y:S01]  /*10840*/  SHF.R.U32.HI R7, RZ, 0x10, R25 ;  /* 0x00000010ff077819 */ /* 0x000fe20000011619 */
[----:B------:R-:W-:Y:S01]  /*10850*/  IMAD.U32 R15, R15, 0x10000, RZ ;  /* 0x000100000f0f7824 */ /* 0x000fe200078e00ff */
[----:B------:R-:W-:Y:S02]  /*10860*/  LOP3.LUT R13, R13, 0xff0000, R26, 0xf8, !PT ;  /* 0x00ff00000d0d7812 */ /* 0x000fe400078ef81a */
[----:B-1----:R-:W-:Y:S01]  /*10870*/  ISETP.GE.AND P0, PT, R16, R3, PT ;  /* 0x000000031000720c */ /* 0x002fe20003f06270 */
[----:B------:R-:W-:Y:S01]  /*10880*/  IMAD.U32 R7, R7, 0x10000, RZ ;  /* 0x0001000007077824 */ /* 0x000fe200078e00ff */
[----:B------:R-:W-:-:S02]  /*10890*/  VIMNMX R28, R28, 0x80, PT ;  /* 0x000000801c1c7848 */ /* 0x000fc40003fe0100 */
[----:B------:R-:W-:Y:S02]  /*108a0*/  LOP3.LUT R15, R12, 0xff0000, R15, 0xf8, !PT ;  /* 0x00ff00000c0f7812 */ /* 0x000fe400078ef80f */
[----:B------:R-:W-:Y:S02]  /*108b0*/  LOP3.LUT R12, R13, 0xff000000, R26, 0xf8, !PT ;  /* 0xff0000000d0c7812 */ /* 0x000fe400078ef81a */
[----:B------:R-:W-:Y:S02]  /*108c0*/  ISETP.GE.OR P2, PT, R36, R28, P0 ;  /* 0x0000001c2400720c */ /* 0x000fe40000746670 */
[----:B------:R-:W-:Y:S02]  /*108d0*/  LOP3.LUT R5, R5, 0xff0000, R24, 0xf8, !PT ;  /* 0x00ff000005057812 */ /* 0x000fe400078ef818 */
[----:B------:R-:W-:Y:S02]  /*108e0*/  LOP3.LUT R26, R15, 0xff000000, R27, 0xf8, !PT ;  /* 0xff0000000f1a7812 */ /* 0x000fe400078ef81b */
[----:B------:R-:W-:-:S02]  /*108f0*/  IADD3 R36, R23, 0x60, RZ ;  /* 0x0000006017247810 */ /* 0x000fc40007ffe0ff */
[----:B------:R-:W-:Y:S02]  /*10900*/  LOP3.LUT R7, R4, 0xff0000, R7, 0xf8, !PT ;  /* 0x00ff000004077812 */ /* 0x000fe400078ef807 */
[----:B------:R-:W-:Y:S02]  /*10910*/  LOP3.LUT R29, R6, 0xff0000, R29, 0xf8, !PT ;  /* 0x00ff0000061d7812 */ /* 0x000fe400078ef81d */
[----:B------:R-:W-:Y:S02]  /*10920*/  LOP3.LUT R13, R21, 0xff0000, R8, 0xf8, !PT ;  /* 0x00ff0000150d7812 */ /* 0x000fe400078ef808 */
[----:B------:R-:W-:Y:S02]  /*10930*/  LOP3.LUT R15, R31, 0xff0000, R10, 0xf8, !PT ;  /* 0x00ff00001f0f7812 */ /* 0x000fe400078ef80a */
[-C--:B------:R-:W-:Y:S02]  /*10940*/  ISETP.GE.OR P3, PT, R23, R28.reuse, P0 ;  /* 0x0000001c1700720c */ /* 0x080fe40000766670 */
[----:B------:R-:W-:-:S02]  /*10950*/  ISETP.GE.OR P1, PT, R37, R28, P0 ;  /* 0x0000001c2500720c */ /* 0x000fc40000726670 */
[----:B------:R-:W-:Y:S02]  /*10960*/  LOP3.LUT R0, R5, 0xff000000, R24, 0xf8, !PT ;  /* 0xff00000005007812 */ /* 0x000fe400078ef818 */
[----:B------:R-:W-:Y:S02]  /*10970*/  ISETP.GE.OR P0, PT, R36, R28, P0 ;  /* 0x0000001c2400720c */ /* 0x000fe40000706670 */
[----:B------:R-:W-:Y:S02]  /*10980*/  LOP3.LUT R24, R7, 0xff000000, R25, 0xf8, !PT ;  /* 0xff00000007187812 */ /* 0x000fe400078ef819 */
[----:B------:R-:W-:Y:S02]  /*10990*/  LOP3.LUT R13, R13, 0xff000000, R8, 0xf8, !PT ;  /* 0xff0000000d0d7812 */ /* 0x000fe400078ef808 */
[----:B------:R-:W-:Y:S02]  /*109a0*/  LOP3.LUT R14, R29, 0xff000000, R9, 0xf8, !PT ;  /* 0xff0000001d0e7812 */ /* 0x000fe400078ef809 */
[----:B------:R-:W-:-:S02]  /*109b0*/  LOP3.LUT R15, R15, 0xff000000, R10, 0xf8, !PT ;  /* 0xff0000000f0f7812 */ /* 0x000fc400078ef80a */
[----:B------:R-:W-:Y:S01]  /*109c0*/  LOP3.LUT R28, R32, 0xfffffff8, RZ, 0xc0, !PT ;  /* 0xfffffff8201c7812 */ /* 0x000fe200078ec0ff */
[----:B0-----:R-:W-:Y:S06]  /*109d0*/  @!P4 BRA `(.L_x_472) ;  /* 0x000001440078c947 */ /* 0x001fec0003800000 */
.L_x_679:
[----:B------:R-:W-:Y:S05]  /*109e0*/  BSYNC B1 ;  /* 0x0000000000017941 */ /* 0x000fea0003800000 */
.L_x_471:
[----:B------:R-:W1:Y:S01]  /*109f0*/  S2R R4, SR_TID.X ;  /* 0x0000000000047919 */ /* 0x000e620000002100 */
[----:B------:R-:W-:Y:S01]  /*10a00*/  BSSY B1, `(.L_x_473) ;  /* 0x00000cc000017945 */ /* 0x000fe20003800000 */
[----:B-1----:R-:W-:-:S04]  /*10a10*/  VIADD R8, R4, 0xffffff80 ;  /* 0xffffff8004087836 */ /* 0x002fc80000000000 */
[----:B------:R-:W-:Y:S01]  /*10a20*/  IMAD.IADD R28, R8, 0x1, -R28 ;  /* 0x00000001081c7824 */ /* 0x000fe200078e0a1c */
[----:B------:R-:W-:Y:S06]  /*10a30*/  @P3 BRA `(.L_x_474) ;  /* 0x0000000c00203947 */ /* 0x000fec0003800000 */
[----:B------:R-:W2:Y:S01]  /*10a40*/  LDL R57, [R1+0x30] ;  /* 0x0000300001397983 */ /* 0x000ea20000100800 */
[----:B------:R-:W-:Y:S02]  /*10a50*/  LEA.HI R4, R3, R28, RZ, 0x1c ;  /* 0x0000001c03047211 */ /* 0x000fe400078fe0ff */
[----:B------:R-:W-:Y:S02]  /*10a60*/  SHF.L.U32 R6, R23, 0x7, RZ ;  /* 0x0000000717067819 */ /* 0x000fe400000006ff */
[----:B------:R-:W-:Y:S01]  /*10a70*/  SHF.R.S32.HI R7, RZ, 0x1f, R4 ;  /* 0x0000001fff077819 */ /* 0x000fe20000011404 */
[----:B------:R-:W-:Y:S01]  /*10a80*/  IMAD.SHL.U32 R5, R4, 0x10, RZ ;  /* 0x0000001004057824 */ /* 0x000fe200078e00ff */
[----:B------:R-:W-:Y:S02]  /*10a90*/  LOP3.LUT R6, R6, 0x380, RZ, 0xc0, !PT ;  /* 0x0000038006067812 */ /* 0x000fe400078ec0ff */
[----:B------:R-:W-:Y:S02]  /*10aa0*/  LEA.HI R7, R7, R4, RZ, 0x3 ;  /* 0x0000000407077211 */ /* 0x000fe400078f18ff */
[----:B------:R-:W-:-:S02]  /*10ab0*/  LOP3.LUT R5, R6, 0x70, R5, 0xf8, !PT ;  /* 0x0000007006057812 */ /* 0x000fc400078ef805 */
[----:B------:R-:W-:Y:S02]  /*10ac0*/  SHF.R.S32.HI R6, RZ, 0x1f, R8 ;  /* 0x0000001fff067819 */ /* 0x000fe40000011408 */
[----:B------:R-:W-:Y:S02]  /*10ad0*/  SHF.L.U32 R7, R7, 0xb, RZ ;  /* 0x0000000b07077819 */ /* 0x000fe400000006ff */
[----:B------:R-:W-:Y:S01]  /*10ae0*/  LEA.HI R6, R6, R8, RZ, 0x6 ;  /* 0x0000000806067211 */ /* 0x000fe200078f30ff */
[----:B------:R-:W-:Y:S01]  /*10af0*/  IMAD.SHL.U32 R8, R23, 0x80, RZ ;  /* 0x0000008017087824 */ /* 0x000fe200078e00ff */
[----:B------:R-:W-:Y:S02]  /*10b00*/  LOP3.LUT R7, R7, 0xffffc000, RZ, 0xc0, !PT ;  /* 0xffffc00007077812 */ /* 0x000fe400078ec0ff */
[----:B------:R-:W-:Y:S01]  /*10b10*/  F2FP.F16.E4M3.UNPACK_B R38, R0.H1 ;  /* 0x00000000ff26723e */ /* 0x000fe200030006ff */
[----:B------:R-:W-:Y:S01]  /*10b20*/  IMAD.SHL.U32 R6, R6, 0x10, RZ ;  /* 0x0000001006067824 */ /* 0x000fe200078e00ff */
[----:B------:R-:W-:-:S02]  /*10b30*/  LOP3.LUT R8, R8, 0x380, RZ, 0xc0, !PT ;  /* 0x0000038008087812 */ /* 0x000fc400078ec0ff */
[-C--:B------:R-:W-:Y:S01]  /*10b40*/  F2FP.F16.E4M3.UNPACK_B R42, R13.reuse.H1 ;  /* 0x0000000dff2a723e */ /* 0x080fe200030006ff */
[----:B------:R-:W-:Y:S01]  /*10b50*/  HADD2.F32 R39, -RZ, R38.H0_H0 ;  /* 0x20000026ff277230 */ /* 0x000fe20000004100 */
[----:B------:R-:W-:Y:S02]  /*10b60*/  SHF.R.U32.HI R8, RZ, 0x3, R8 ;  /* 0x00000003ff087819 */ /* 0x000fe40000011608 */
[----:B------:R-:W-:Y:S01]  /*10b70*/  LOP3.LUT R6, R6, 0xfffffc00, RZ, 0xc0, !PT ;  /* 0xfffffc0006067812 */ /* 0x000fe200078ec0ff */
[----:B------:R-:W-:Y:S01]  /*10b80*/  HADD2.F32 R40, -RZ, R42.H0_H0 ;  /* 0x2000002aff287230 */ /* 0x000fe20000004100 */
[----:B------:R-:W-:Y:S02]  /*10b90*/  LOP3.LUT R4, R5, R8, RZ, 0x3c, !PT ;  /* 0x0000000805047212 */ /* 0x000fe400078e3cff */
[----:B------:R-:W-:Y:S02]  /*10ba0*/  F2FP.F16.E4M3.UNPACK_B R41, R13 ;  /* 0x0000000dff29723e */ /* 0x000fe400020006ff */
[----:B------:R-:W-:-:S05]  /*10bb0*/  IADD3 R21, R4, R7, R6 ;  /* 0x0000000704157210 */ /* 0x000fca0007ffe006 */
[----:B------:R-:W-:-:S05]  /*10bc0*/  IMAD.IADD R21, R22, 0x1, R21 ;  /* 0x0000000116157824 */ /* 0x000fca00078e0215 */
[----:B------:R-:W1:Y:S02]  /*10bd0*/  LDS.128 R8, [R21+0x20400] ;  /* 0x0204000015087984 */ /* 0x000e640000000c00 */
[-C--:B-1----:R-:W-:Y:S02]  /*10be0*/  F2FP.F16.E4M3.UNPACK_B R33, R8.reuse.H1 ;  /* 0x00000008ff21723e */ /* 0x082fe400030006ff */
[-C--:B0-----:R-:W-:Y:S02]  /*10bf0*/  F2FP.F16.E4M3.UNPACK_B R35, R9.reuse ;  /* 0x00000009ff23723e */ /* 0x081fe400020006ff */
[----:B------:R-:W-:Y:S01]  /*10c00*/  F2FP.F16.E4M3.UNPACK_B R36, R9.H1 ;  /* 0x00000009ff24723e */ /* 0x000fe200030006ff */
[--C-:B------:R-:W-:Y:S01]  /*10c10*/  HADD2.F32 R34, -RZ, R33.reuse.H0_H0 ;  /* 0x20000021ff227230 */ /* 0x100fe20000004100 */
[----:B------:R-:W-:Y:S01]  /*10c20*/  F2FP.F16.E4M3.UNPACK_B R8, R8 ;  /* 0x00000008ff08723e */ /* 0x000fe200020006ff */
[----:B------:R-:W-:Y:S01]  /*10c30*/  HADD2.F32 R33, -RZ, R33.H1_H1 ;  /* 0x30000021ff217230 */ /* 0x000fe20000004100 */
[----:B------:R-:W-:-:S02]  /*10c40*/  F2FP.F16.E4M3.UNPACK_B R37, R10 ;  /* 0x0000000aff25723e */ /* 0x000fc400020006ff */
[C---:B------:R-:W-:Y:S01]  /*10c50*/  FMUL.FTZ R9, R34.reuse, R39 ;  /* 0x0000002722097220 */ /* 0x040fe20000410000 */
[----:B------:R-:W-:Y:S01]  /*10c60*/  FMUL.FTZ R44, R34, R40 ;  /* 0x00000028222c7220 */ /* 0x000fe20000410000 */
[----:B------:R-:W-:Y:S02]  /*10c70*/  F2FP.F16.E4M3.UNPACK_B R10, R10.H1 ;  /* 0x0000000aff0a723e */ /* 0x000fe400030006ff */
[-C--:B------:R-:W-:Y:S02]  /*10c80*/  F2FP.F16.E4M3.UNPACK_B R34, R11.reuse ;  /* 0x0000000bff22723e */ /* 0x080fe400020006ff */
[----:B------:R-:W-:Y:S01]  /*10c90*/  F2FP.F16.E4M3.UNPACK_B R11, R11.H1 ;  /* 0x0000000bff0b723e */ /* 0x000fe200030006ff */
[----:B--2---:R-:W0:Y:S02]  /*10ca0*/  LDS.128 R4, [R57+0x20400] ;  /* 0x0204000039047984 */ /* 0x004e240000000c00 */
[-C--:B0-----:R-:W-:Y:S02]  /*10cb0*/  F2FP.F16.E4M3.UNPACK_B R25, R4.reuse ;  /* 0x00000004ff19723e */ /* 0x081fe400020006ff */
[----:B------:R-:W-:-:S02]  /*10cc0*/  F2FP.F16.E4M3.UNPACK_B R4, R4.H1 ;  /* 0x00000004ff04723e */ /* 0x000fc400030006ff */
[-C--:B------:R-:W-:Y:S02]  /*10cd0*/  F2FP.F16.E4M3.UNPACK_B R27, R5.reuse ;  /* 0x00000005ff1b723e */ /* 0x080fe400020006ff */
[----:B------:R-:W-:Y:S01]  /*10ce0*/  F2FP.F16.E4M3.UNPACK_B R29, R5.H1 ;  /* 0x00000005ff1d723e */ /* 0x000fe200030006ff */
[----:B------:R-:W-:Y:S01]  /*10cf0*/  HADD2.F32 R5, -RZ, R4.H0_H0 ;  /* 0x20000004ff057230 */ /* 0x000fe20000004100 */
[-C--:B------:R-:W-:Y:S02]  /*10d00*/  F2FP.F16.E4M3.UNPACK_B R31, R6.reuse ;  /* 0x00000006ff1f723e */ /* 0x080fe400020006ff */
[----:B------:R-:W-:Y:S02]  /*10d10*/  F2FP.F16.E4M3.UNPACK_B R6, R6.H1 ;  /* 0x00000006ff06723e */ /* 0x000fe400030006ff */
[C---:B------:R-:W-:Y:S01]  /*10d20*/  FFMA.FTZ R46, R5.reuse, R40, R9 ;  /* 0x00000028052e7223 */ /* 0x040fe20000010009 */
[----:B------:R-:W-:Y:S01]  /*10d30*/  FFMA.FTZ R45, R5, R39, -R44 ;  /* 0x00000027052d7223 */ /* 0x000fe2000001082c */
[----:B------:R-:W-:Y:S01]  /*10d40*/  HADD2.F32 R40, -RZ, R38.H1_H1 ;  /* 0x30000026ff287230 */ /* 0x000fe20000004100 */
[----:B------:R-:W-:Y:S01]  /*10d50*/  F2FP.F16.E4M3.UNPACK_B R38, R0 ;  /* 0x00000000ff26723e */ /* 0x000fe200020006ff */
[----:B------:R-:W-:Y:S01]  /*10d60*/  HADD2.F32 R44, -RZ, R42.H1_H1 ;  /* 0x3000002aff2c7230 */ /* 0x000fe20000004100 */
[----:B------:R-:W-:Y:S01]  /*10d70*/  F2FP.F16.E4M3.UNPACK_B R32, R7 ;  /* 0x00000007ff20723e */ /* 0x000fe200020006ff */
[----:B------:R-:W-:-:S02]  /*10d80*/  HADD2.F32 R42, -RZ, R41.H0_H0 ;  /* 0x20000029ff2a7230 */ /* 0x000fc40000004100 */
[C---:B------:R-:W-:Y:S01]  /*10d90*/  FMUL.FTZ R43, R33.reuse, R40 ;  /* 0x00000028212b7220 */ /* 0x040fe20000410000 */
[----:B------:R-:W-:Y:S02]  /*10da0*/  HADD2.F32 R9, -RZ, R8.H0_H0 ;  /* 0x20000008ff097230 */ /* 0x000fe40000004100 */
[----:B------:R-:W-:Y:S01]  /*10db0*/  FMUL.FTZ R48, R33, R44 ;  /* 0x0000002c21307220 */ /* 0x000fe20000410000 */
[----:B------:R-:W-:Y:S01]  /*10dc0*/  HADD2.F32 R5, -RZ, R4.H1_H1 ;  /* 0x30000004ff057230 */ /* 0x000fe20000004100 */
[----:B------:R-:W-:Y:S01]  /*10dd0*/  F2FP.F16.E4M3.UNPACK_B R7, R7.H1 ;  /* 0x00000007ff07723e */ /* 0x000fe200030006ff */
[----:B------:R-:W-:Y:S02]  /*10de0*/  HADD2.F32 R39, -RZ, R38.H0_H0 ;  /* 0x20000026ff277230 */ /* 0x000fe40000004100 */
[----:B------:R-:W-:Y:S01]  /*10df0*/  FMUL.FTZ R33, R9, R42 ;  /* 0x0000002a09217220 */ /* 0x000fe20000410000 */
[----:B------:R-:W-:Y:S02]  /*10e00*/  HADD2.F32 R4, -RZ, R25.H0_H0 ;  /* 0x20000019ff047230 */ /* 0x000fe40000004100 */
[C---:B------:R-:W-:Y:S01]  /*10e10*/  FFMA.FTZ R47, R5.reuse, R44, R43 ;  /* 0x0000002c052f7223 */ /* 0x040fe2000001002b */
[----:B------:R-:W-:Y:S01]  /*10e20*/  FFMA.FTZ R48, R5, R40, -R48 ;  /* 0x0000002805307223 */ /* 0x000fe20000010830 */
[----:B------:R-:W-:Y:S01]  /*10e30*/  FMUL.FTZ R9, R9, R39 ;  /* 0x0000002709097220 */ /* 0x000fe20000410000 */
[----:B------:R-:W-:-:S02]  /*10e40*/  HADD2.F32 R5, -RZ, R36.H0_H0 ;  /* 0x20000024ff057230 */ /* 0x000fc40000004100 */
[C---:B------:R-:W-:Y:S01]  /*10e50*/  FFMA.FTZ R43, R4.reuse, R39, -R33 ;  /* 0x00000027042b7223 */ /* 0x040fe20000010821 */
[----:B------:R-:W-:Y:S01]  /*10e60*/  F2FP.F16.E4M3.UNPACK_B R39, R14.H1 ;  /* 0x0000000eff27723e */ /* 0x000fe200030006ff */
[----:B------:R-:W-:Y:S01]  /*10e70*/  FFMA.FTZ R42, R4, R42, R9 ;  /* 0x0000002a042a7223 */ /* 0x000fe20000010009 */
[----:B------:R-:W-:Y:S01]  /*10e80*/  F2FP.F16.E4M3.UNPACK_B R9, R24.H1 ;  /* 0x00000018ff09723e */ /* 0x000fe200030006ff */
[----:B------:R-:W-:Y:S02]  /*10e90*/  HADD2.F32 R41, -RZ, R41.H1_H1 ;  /* 0x30000029ff297230 */ /* 0x000fe40000004100 */
[----:B------:R-:W-:Y:S02]  /*10ea0*/  HADD2.F32 R40, -RZ, R39.H0_H0 ;  /* 0x20000027ff287230 */ /* 0x000fe40000004100 */
[----:B------:R-:W-:Y:S02]  /*10eb0*/  HADD2.F32 R8, -RZ, R8.H1_H1 ;  /* 0x30000008ff087230 */ /* 0x000fe40000004100 */
[----:B------:R-:W-:-:S02]  /*10ec0*/  HADD2.F32 R38, -RZ, R38.H1_H1 ;  /* 0x30000026ff267230 */ /* 0x000fc40000004100 */
[C---:B------:R-:W-:Y:S01]  /*10ed0*/  FMUL.FTZ R49, R5.reuse, R40 ;  /* 0x0000002805317220 */ /* 0x040fe20000410000 */
[----:B------:R-:W-:Y:S02]  /*10ee0*/  HADD2.F32 R33, -RZ, R9.H0_H0 ;  /* 0x20000009ff217230 */ /* 0x000fe40000004100 */
[C---:B------:R-:W-:Y:S01]  /*10ef0*/  FMUL.FTZ R44, R8.reuse, R41 ;  /* 0x00000029082c7220 */ /* 0x040fe20000410000 */
[----:B------:R-:W-:Y:S02]  /*10f00*/  HADD2.F32 R4, -RZ, R29.H0_H0 ;  /* 0x2000001dff047230 */ /* 0x000fe40000004100 */
[----:B------:R-:W-:Y:S01]  /*10f10*/  FMUL.FTZ R8, R8, R38 ;  /* 0x0000002608087220 */ /* 0x000fe20000410000 */
[----:B------:R-:W-:Y:S02]  /*10f20*/  HADD2.F32 R25, -RZ, R25.H1_H1 ;  /* 0x30000019ff197230 */ /* 0x000fe40000004100 */
[----:B------:R-:W-:Y:S01]  /*10f30*/  FMUL.FTZ R5, R5, R33 ;  /* 0x0000002105057220 */ /* 0x000fe20000410000 */
[----:B------:R-:W-:-:S02]  /*10f40*/  HADD2.F32 R39, -RZ, R39.H1_H1 ;  /* 0x30000027ff277230 */ /* 0x000fc40000004100 */
[C---:B------:R-:W-:Y:S01]  /*10f50*/  FFMA.FTZ R50, R4.reuse, R33, -R49 ;  /* 0x0000002104327223 */ /* 0x040fe20000010831 */
[----:B------:R-:W-:Y:S01]  /*10f60*/  F2FP.F16.E4M3.UNPACK_B R33, R14 ;  /* 0x0000000eff21723e */ /* 0x000fe200020006ff */
[C---:B------:R-:W-:Y:S01]  /*10f70*/  FFMA.FTZ R44, R25.reuse, R38, -R44 ;  /* 0x00000026192c7223 */ /* 0x040fe2000001082c */
[----:B------:R-:W-:Y:S01]  /*10f80*/  FFMA.FTZ R41, R25, R41, R8 ;  /* 0x0000002919297223 */ /* 0x000fe20000010008 */
[----:B------:R-:W-:Y:S01]  /*10f90*/  HADD2.F32 R36, -RZ, R36.H1_H1 ;  /* 0x30000024ff247230 */ /* 0x000fe20000004100 */
[----:B------:R-:W-:Y:S01]  /*10fa0*/  F2FP.F16.E4M3.UNPACK_B R8, R24 ;  /* 0x00000018ff08723e */ /* 0x000fe200020006ff */
[----:B------:R-:W-:Y:S02]  /*10fb0*/  HADD2.F32 R25, -RZ, R9.H1_H1 ;  /* 0x30000009ff197230 */ /* 0x000fe40000004100 */
[----:B------:R-:W-:Y:S01]  /*10fc0*/  FFMA.FTZ R51, R4, R40, R5 ;  /* 0x0000002804337223 */ /* 0x000fe20000010005 */
[----:B------:R-:W-:Y:S02]  /*10fd0*/  HADD2.F32 R38, -RZ, R33.H0_H0 ;  /* 0x20000021ff267230 */ /* 0x000fe40000004100 */
[----:B------:R-:W-:Y:S01]  /*10fe0*/  FMUL.FTZ R40, R36, R39 ;  /* 0x0000002724287220 */ /* 0x000fe20000410000 */
[----:B------:R-:W-:-:S02]  /*10ff0*/  HADD2.F32 R5, -RZ, R35.H0_H0 ;  /* 0x20000023ff057230 */ /* 0x000fc40000004100 */
[-C--:B------:R-:W-:Y:S01]  /*11000*/  FMUL.FTZ R36, R36, R25.reuse ;  /* 0x0000001924247220 */ /* 0x080fe20000410000 */
[----:B------:R-:W-:Y:S02]  /*11010*/  HADD2.F32 R29, -RZ, R29.H1_H1 ;  /* 0x3000001dff1d7230 */ /* 0x000fe40000004100 */
[----:B------:R-:W-:Y:S02]  /*11020*/  HADD2.F32 R9, -RZ, R8.H0_H0 ;  /* 0x20000008ff097230 */ /* 0x000fe40000004100 */
[----:B------:R-:W-:Y:S01]  /*11030*/  FMUL.FTZ R49, R5, R38 ;  /* 0x0000002605317220 */ /* 0x000fe20000410000 */
[----:B------:R-:W-:Y:S02]  /*11040*/  HADD2.F32 R4, -RZ, R27.H0_H0 ;  /* 0x2000001bff047230 */ /* 0x000fe40000004100 */
[C---:B------:R-:W-:Y:S01]  /*11050*/  FFMA.FTZ R53, R29.reuse, R25, -R40 ;  /* 0x000000191d357223 */ /* 0x040fe20000010828 */
[----:B------:R-:W-:Y:S01]  /*11060*/  FFMA.FTZ R52, R29, R39, R36 ;  /* 0x000000271d347223 */ /* 0x000fe20000010024 */
[----:B------:R-:W-:Y:S01]  /*11070*/  FMUL.FTZ R5, R5, R9 ;  /* 0x0000000905057220 */ /* 0x000fe20000410000 */
[----:B------:R-:W-:Y:S01]  /*11080*/  F2FP.F16.E4M3.UNPACK_B R29, R15.H1 ;  /* 0x0000000fff1d723e */ /* 0x000fe200030006ff */
[C---:B------:R-:W-:Y:S01]  /*11090*/  FFMA.FTZ R49, R4.reuse, R9, -R49 ;  /* 0x0000000904317223 */ /* 0x040fe20000010831 */
[----:B------:R-:W-:Y:S01]  /*110a0*/  F2FP.F16.E4M3.UNPACK_B R9, R12.H1 ;  /* 0x0000000cff09723e */ /* 0x000fe200030006ff */
[----:B------:R-:W-:Y:S01]  /*110b0*/  FFMA.FTZ R38, R4, R38, R5 ;  /* 0x0000002604267223 */ /* 0x000fe20000010005 */
[----:B------:R-:W-:-:S02]  /*110c0*/  HADD2.F32 R36, -RZ, R33.H1_H1 ;  /* 0x30000021ff247230 */ /* 0x000fc40000004100 */
[----:B------:R-:W-:Y:S02]  /*110d0*/  HADD2.F32 R33, -RZ, R29.H0_H0 ;  /* 0x2000001dff217230 */ /* 0x000fe40000004100 */
[----:B------:R-:W-:Y:S02]  /*110e0*/  HADD2.F32 R5, -RZ, R10.H0_H0 ;  /* 0x2000000aff057230 */ /* 0x000fe40000004100 */
[----:B------:R-:W-:Y:S02]  /*110f0*/  HADD2.F32 R35, -RZ, R35.H1_H1 ;  /* 0x30000023ff237230 */ /* 0x000fe40000004100 */
[----:B------:R-:W-:Y:S02]  /*11100*/  HADD2.F32 R8, -RZ, R8.H1_H1 ;  /* 0x30000008ff087230 */ /* 0x000fe40000004100 */
[----:B------:R-:W-:Y:S01]  /*11110*/  FMUL.FTZ R39, R5, R33 ;  /* 0x0000002105277220 */ /* 0x000fe20000410000 */
[----:B------:R-:W-:Y:S02]  /*11120*/  HADD2.F32 R25, -RZ, R9.H0_H0 ;  /* 0x20000009ff197230 */ /* 0x000fe40000004100 */
[----:B------:R-:W-:Y:S01]  /*11130*/  FMUL.FTZ R40, R35, R36 ;  /* 0x0000002423287220 */ /* 0x000fe20000410000 */
[----:B------:R-:W-:-:S02]  /*11140*/  HADD2.F32 R4, -RZ, R6.H0_H0 ;  /* 0x20000006ff047230 */ /* 0x000fc40000004100 */
[-C--:B------:R-:W-:Y:S01]  /*11150*/  FMUL.FTZ R35, R35, R8.reuse ;  /* 0x0000000823237220 */ /* 0x080fe20000410000 */
[----:B------:R-:W-:Y:S02]  /*11160*/  HADD2.F32 R27, -RZ, R27.H1_H1 ;  /* 0x3000001bff1b7230 */ /* 0x000fe40000004100 */
[-C--:B------:R-:W-:Y:S01]  /*11170*/  FMUL.FTZ R54, R5, R25.reuse ;  /* 0x0000001905367220 */ /* 0x080fe20000410000 */
[----:B------:R-:W-:Y:S02]  /*11180*/  HADD2.F32 R29, -RZ, R29.H1_H1 ;  /* 0x3000001dff1d7230 */ /* 0x000fe40000004100 */
[C---:B------:R-:W-:Y:S01]  /*11190*/  FFMA.FTZ R39, R4.reuse, R25, -R39 ;  /* 0x0000001904277223 */ /* 0x040fe20000010827 */
[----:B------:R-:W-:Y:S01]  /*111a0*/  HADD2.F32 R10, -RZ, R10.H1_H1 ;  /* 0x3000000aff0a7230 */ /* 0x000fe20000004100 */
[----:B------:R-:W-:Y:S01]  /*111b0*/  F2FP.F16.E4M3.UNPACK_B R25, R15 ;  /* 0x0000000fff19723e */ /* 0x000fe200020006ff */
[----:B------:R-:W-:Y:S02]  /*111c0*/  HADD2.F32 R9, -RZ, R9.H1_H1 ;  /* 0x30000009ff097230 */ /* 0x000fe40000004100 */
[C---:B------:R-:W-:Y:S01]  /*111d0*/  FFMA.FTZ R40, R27.reuse, R8, -R40 ;  /* 0x000000081b287223 */ /* 0x040fe20000010828 */
[----:B------:R-:W-:Y:S01]  /*111e0*/  FFMA.FTZ R35, R27, R36, R35 ;  /* 0x000000241b237223 */ /* 0x000fe20000010023 */
[----:B------:R-:W-:Y:S01]  /*111f0*/  FFMA.FTZ R33, R4, R33, R54 ;  /* 0x0000002104217223 */ /* 0x000fe20000010036 */
[----:B------:R-:W-:Y:S01]  /*11200*/  HADD2.F32 R6, -RZ, R6.H1_H1 ;  /* 0x30000006ff067230 */ /* 0x000fe20000004100 */
[----:B------:R-:W-:Y:S01]  /*11210*/  F2FP.F16.E4M3.UNPACK_B R8, R12 ;  /* 0x0000000cff08723e */ /* 0x000fe200020006ff */
[C---:B------:R-:W-:Y:S01]  /*11220*/  FMUL.FTZ R27, R10.reuse, R29 ;  /* 0x0000001d0a1b7220 */ /* 0x040fe20000410000 */
[----:B------:R-:W-:Y:S01]  /*11230*/  FMUL.FTZ R4, R10, R9 ;  /* 0x000000090a047220 */ /* 0x000fe20000410000 */
[----:B------:R-:W-:-:S02]  /*11240*/  HADD2.F32 R10, -RZ, R25.H0_H0 ;  /* 0x20000019ff0a7230 */ /* 0x000fc40000004100 */
[----:B------:R-:W-:Y:S02]  /*11250*/  HADD2.F32 R5, -RZ, R37.H0_H0 ;  /* 0x20000025ff057230 */ /* 0x000fe40000004100 */
[C---:B------:R-:W-:Y:S01]  /*11260*/  FFMA.FTZ R58, R6.reuse, R9, -R27 ;  /* 0x00000009063a7223 */ /* 0x040fe2000001081b */
[----:B------:R-:W-:Y:S01]  /*11270*/  FFMA.FTZ R60, R6, R29, R4 ;  /* 0x0000001d063c7223 */ /* 0x000fe20000010004 */
[----:B------:R-:W-:Y:S02]  /*11280*/  HADD2.F32 R6, -RZ, R8.H0_H0 ;  /* 0x20000008ff067230 */ /* 0x000fe40000004100 */
[----:B------:R-:W-:Y:S02]  /*11290*/  HADD2.F32 R4, -RZ, R31.H0_H0 ;  /* 0x2000001fff047230 */ /* 0x000fe40000004100 */
[C---:B------:R-:W-:Y:S01]  /*112a0*/  FMUL.FTZ R9, R5.reuse, R10 ;  /* 0x0000000a05097220 */ /* 0x040fe20000410000 */
[----:B------:R-:W-:Y:S02]  /*112b0*/  HADD2.F32 R36, -RZ, R25.H1_H1 ;  /* 0x30000019ff247230 */ /* 0x000fe40000004100 */
[----:B------:R-:W-:Y:S01]  /*112c0*/  FMUL.FTZ R5, R5, R6 ;  /* 0x0000000605057220 */ /* 0x000fe20000410000 */
[----:B------:R-:W-:-:S02]  /*112d0*/  HADD2.F32 R37, -RZ, R37.H1_H1 ;  /* 0x30000025ff257230 */ /* 0x000fc40000004100 */
[C---:B------:R-:W-:Y:S01]  /*112e0*/  FFMA.FTZ R25, R4.reuse, R6, -R9 ;  /* 0x0000000604197223 */ /* 0x040fe20000010809 */
[----:B------:R-:W-:Y:S01]  /*112f0*/  HADD2.F32 R8, -RZ, R8.H1_H1 ;  /* 0x30000008ff087230 */ /* 0x000fe20000004100 */
[----:B------:R-:W-:Y:S01]  /*11300*/  F2FP.F16.E4M3.UNPACK_B R9, R20.H1 ;  /* 0x00000014ff09723e */ /* 0x000fe200030006ff */
[----:B------:R-:W-:Y:S02]  /*11310*/  HADD2.F32 R31, -RZ, R31.H1_H1 ;  /* 0x3000001fff1f7230 */ /* 0x000fe40000004100 */
[----:B------:R-:W-:Y:S01]  /*11320*/  FFMA.FTZ R27, R4, R10, R5 ;  /* 0x0000000a041b7223 */ /* 0x000fe20000010005 */
[C---:B------:R-:W-:Y:S01]  /*11330*/  FMUL.FTZ R6, R37.reuse, R36 ;  /* 0x0000002425067220 */ /* 0x040fe20000410000 */
[----:B------:R-:W-:Y:S01]  /*11340*/  F2FP.F16.E4M3.UNPACK_B R4, R26.H1 ;  /* 0x0000001aff04723e */ /* 0x000fe200030006ff */
[-C--:B------:R-:W-:Y:S01]  /*11350*/  FMUL.FTZ R37, R37, R8.reuse ;  /* 0x0000000825257220 */ /* 0x080fe20000410000 */
[----:B------:R-:W-:Y:S02]  /*11360*/  HADD2.F32 R10, -RZ, R9.H0_H0 ;  /* 0x20000009ff0a7230 */ /* 0x000fe40000004100 */
[----:B------:R-:W-:Y:S01]  /*11370*/  FFMA.FTZ R54, R31, R8, -R6 ;  /* 0x000000081f367223 */ /* 0x000fe20000010806 */
[----:B------:R-:W-:-:S02]  /*11380*/  HADD2.F32 R5, -RZ, R11.H0_H0 ;  /* 0x2000000bff057230 */ /* 0x000fc40000004100 */
[----:B------:R-:W-:Y:S01]  /*11390*/  FFMA.FTZ R56, R31, R36, R37 ;  /* 0x000000241f387223 */ /* 0x000fe20000010025 */
[--C-:B------:R-:W-:Y:S02]  /*113a0*/  HADD2.F32 R6, -RZ, R4.reuse.H0_H0 ;  /* 0x20000004ff067230 */ /* 0x100fe40000004100 */
[----:B------:R-:W-:Y:S02]  /*113b0*/  HADD2.F32 R8, -RZ, R4.H1_H1 ;  /* 0x30000004ff087230 */ /* 0x000fe40000004100 */
[C---:B------:R-:W-:Y:S01]  /*113c0*/  FMUL.FTZ R29, R5.reuse, R10 ;  /* 0x0000000a051d7220 */ /* 0x040fe20000410000 */
[----:B------:R-:W-:Y:S02]  /*113d0*/  HADD2.F32 R4, -RZ, R7.H0_H0 ;  /* 0x20000007ff047230 */ /* 0x000fe40000004100 */
[----:B------:R-:W-:Y:S02]  /*113e0*/  HADD2.F32 R36, -RZ, R9.H1_H1 ;  /* 0x30000009ff247230 */ /* 0x000fe40000004100 */
[----:B------:R-:W-:Y:S01]  /*113f0*/  FMUL.FTZ R9, R5, R6 ;  /* 0x0000000605097220 */ /* 0x000fe20000410000 */
[----:B------:R-:W-:-:S02]  /*11400*/  HADD2.F32 R11, -RZ, R11.H1_H1 ;  /* 0x3000000bff0b7230 */ /* 0x000fc40000004100 */
[C---:B------:R-:W-:Y:S01]  /*11410*/  FFMA.FTZ R37, R4.reuse, R6, -R29 ;  /* 0x0000000604257223 */ /* 0x040fe2000001081d */
[----:B------:R-:W-:Y:S01]  /*11420*/  HADD2.F32 R7, -RZ, R7.H1_H1 ;  /* 0x30000007ff077230 */ /* 0x000fe20000004100 */
[----:B------:R-:W-:Y:S01]  /*11430*/  F2FP.F16.E4M3.UNPACK_B R5, R26 ;  /* 0x0000001aff05723e */ /* 0x000fe200020006ff */
[----:B------:R-:W-:Y:S01]  /*11440*/  FFMA.FTZ R55, R4, R10, R9 ;  /* 0x0000000a04377223 */ /* 0x000fe20000010009 */
[C---:B------:R-:W-:Y:S01]  /*11450*/  FMUL.FTZ R6, R11.reuse, R36 ;  /* 0x000000240b067220 */ /* 0x040fe20000410000 */
[----:B------:R-:W-:Y:S01]  /*11460*/  FMUL.FTZ R11, R11, R8 ;  /* 0x000000080b0b7220 */ /* 0x000fe20000410000 */
[----:B------:R-:W-:Y:S02]  /*11470*/  F2FP.F16.E4M3.UNPACK_B R4, R20 ;  /* 0x00000014ff04723e */ /* 0x000fe400020006ff */
[C---:B------:R-:W-:Y:S01]  /*11480*/  FFMA.FTZ R62, R7.reuse, R8, -R6 ;  /* 0x00000008073e7223 */ /* 0x040fe20000010806 */
[----:B------:R-:W-:Y:S01]  /*11490*/  FFMA.FTZ R36, R7, R36, R11 ;  /* 0x0000002407247223 */ /* 0x000fe2000001000b */
[----:B------:R-:W-:-:S02]  /*114a0*/  HADD2.F32 R6, -RZ, R5.H0_H0 ;  /* 0x20000005ff067230 */ /* 0x000fc40000004100 */
[----:B------:R-:W-:Y:S02]  /*114b0*/  HADD2.F32 R7, -RZ, R5.H1_H1 ;  /* 0x30000005ff077230 */ /* 0x000fe40000004100 */
[----:B------:R-:W-:Y:S01]  /*114c0*/  HADD2.F32 R8, -RZ, R4.H0_H0 ;  /* 0x20000004ff087230 */ /* 0x000fe20000004100 */
[----:B------:R-:W-:Y:S01]  /*114d0*/  F2FP.SATFINITE.E4M3.F32.PACK_AB_MERGE_C R36, R36, R55, RZ ;  /* 0x000000372424723e */ /* 0x000fe200048070ff */
[----:B------:R-:W-:Y:S02]  /*114e0*/  HADD2.F32 R5, -RZ, R34.H0_H0 ;  /* 0x20000022ff057230 */ /* 0x000fe40000004100 */
[----:B------:R-:W-:Y:S02]  /*114f0*/  HADD2.F32 R9, -RZ, R4.H1_H1 ;  /* 0x30000004ff097230 */ /* 0x000fe40000004100 */
[----:B------:R-:W-:Y:S02]  /*11500*/  HADD2.F32 R34, -RZ, R34.H1_H1 ;  /* 0x30000022ff227230 */ /* 0x000fe40000004100 */
[----:B------:R-:W-:Y:S01]  /*11510*/  FMUL.FTZ R11, R5, R8 ;  /* 0x00000008050b7220 */ /* 0x000fe20000410000 */
[----:B------:R-:W-:-:S02]  /*11520*/  HADD2.F32 R4, -RZ, R32.H0_H0 ;  /* 0x20000020ff047230 */ /* 0x000fc40000004100 */
[-C--:B------:R-:W-:Y:S01]  /*11530*/  FMUL.FTZ R5, R5, R6.reuse ;  /* 0x0000000605057220 */ /* 0x080fe20000410000 */
[----:B------:R-:W-:Y:S02]  /*11540*/  HADD2.F32 R32, -RZ, R32.H1_H1 ;  /* 0x30000020ff207230 */ /* 0x000fe40000004100 */
[C---:B------:R-:W-:Y:S01]  /*11550*/  FMUL.FTZ R31, R34.reuse, R9 ;  /* 0x00000009221f7220 */ /* 0x040fe20000410000 */
[-C--:B------:R-:W-:Y:S01]  /*11560*/  FMUL.FTZ R10, R34, R7.reuse ;  /* 0x00000007220a7220 */ /* 0x080fe20000410000 */
[C---:B------:R-:W-:Y:S01]  /*11570*/  FFMA.FTZ R11, R4.reuse, R6, -R11 ;  /* 0x00000006040b7223 */ /* 0x040fe2000001080b */
[----:B------:R-:W-:Y:S01]  /*11580*/  FFMA.FTZ R29, R4, R8, R5 ;  /* 0x00000008041d7223 */ /* 0x000fe20000010005 */
[C---:B------:R-:W-:Y:S01]  /*11590*/  FFMA.FTZ R34, R32.reuse, R7, -R31 ;  /* 0x0000000720227223 */ /* 0x040fe2000001081f */
[----:B------:R-:W-:Y:S01]  /*115a0*/  FFMA.FTZ R32, R32, R9, R10 ;  /* 0x0000000920207223 */ /* 0x000fe2000001000a */
[----:B------:R-:W-:Y:S02]  /*115b0*/  F2FP.SATFINITE.E4M3.F32.PACK_AB_MERGE_C R4, R48, R45, RZ ;  /* 0x0000002d3004723e */ /* 0x000fe400048070ff */
[----:B------:R-:W-:-:S02]  /*115c0*/  F2FP.SATFINITE.E4M3.F32.PACK_AB_MERGE_C R5, R53, R50, RZ ;  /* 0x000000323505723e */ /* 0x000fc400048070ff */
[----:B------:R-:W-:Y:S02]  /*115d0*/  F2FP.SATFINITE.E4M3.F32.PACK_AB_MERGE_C R6, R58, R39, RZ ;  /* 0x000000273a06723e */ /* 0x000fe400048070ff */
[----:B------:R-:W-:Y:S02]  /*115e0*/  F2FP.SATFINITE.E4M3.F32.PACK_AB_MERGE_C R7, R62, R37, RZ ;  /* 0x000000253e07723e */ /* 0x000fe400048070ff */
[----:B------:R-:W-:Y:S02]  /*115f0*/  F2FP.SATFINITE.E4M3.F32.PACK_AB_MERGE_C R8, R47, R46, RZ ;  /* 0x0000002e2f08723e */ /* 0x000fe400048070ff */
[----:B------:R-:W-:Y:S02]  /*11600*/  F2FP.SATFINITE.E4M3.F32.PACK_AB_MERGE_C R9, R52, R51, RZ ;  /* 0x000000333409723e */ /* 0x000fe400048070ff */
[----:B------:R-:W-:Y:S02]  /*11610*/  F2FP.SATFINITE.E4M3.F32.PACK_AB_MERGE_C R10, R60, R33, RZ ;  /* 0x000000213c0a723e */ /* 0x000fe400048070ff */
[----:B------:R-:W-:-:S02]  /*11620*/  F2FP.SATFINITE.E4M3.F32.PACK_AB_MERGE_C R4, R44, R43, R4 ;  /* 0x0000002b2c04723e */ /* 0x000fc40004807004 */
[----:B------:R-:W-:Y:S02]  /*11630*/  F2FP.SATFINITE.E4M3.F32.PACK_AB_MERGE_C R5, R40, R49, R5 ;  /* 0x000000312805723e */ /* 0x000fe40004807005 */
[----:B------:R-:W-:Y:S02]  /*11640*/  F2FP.SATFINITE.E4M3.F32.PACK_AB_MERGE_C R6, R54, R25, R6 ;  /* 0x000000193606723e */ /* 0x000fe40004807006 */
[----:B------:R-:W-:Y:S02]  /*11650*/  F2FP.SATFINITE.E4M3.F32.PACK_AB_MERGE_C R7, R34, R11, R7 ;  /* 0x0000000b2207723e */ /* 0x000fe40004807007 */
[----:B------:R-:W-:Y:S02]  /*11660*/  F2FP.SATFINITE.E4M3.F32.PACK_AB_MERGE_C R8, R41, R42, R8 ;  /* 0x0000002a2908723e */ /* 0x000fe40004807008 */
[----:B------:R-:W-:Y:S01]  /*11670*/  F2FP.SATFINITE.E4M3.F32.PACK_AB_MERGE_C R9, R35, R38, R9 ;  /* 0x000000262309723e */ /* 0x000fe20004807009 */
[----:B------:R1:W-:Y:S01]  /*11680*/  STS.128 [R57+0x20400], R4 ;  /* 0x0204000439007388 */ /* 0x0003e20000000c00 */
[----:B------:R-:W-:-:S02]  /*11690*/  F2FP.SATFINITE.E4M3.F32.PACK_AB_MERGE_C R10, R56, R27, R10 ;  /* 0x0000001b380a723e */ /* 0x000fc4000480700a */
[----:B------:R-:W-:-:S05]  /*116a0*/  F2FP.SATFINITE.E4M3.F32.PACK_AB_MERGE_C R11, R32, R29, R36 ;  /* 0x0000001d200b723e */ /* 0x000fca0004807024 */
[----:B------:R1:W-:Y:S02]  /*116b0*/  STS.128 [R21+0x20400], R8 ;  /* 0x0204000815007388 */ /* 0x0003e40000000c00 */
.L_x_474:
[----:B------:R-:W-:Y:S05]  /*116c0*/  BSYNC B1 ;  /* 0x0000000000017941 */ /* 0x000fea0003800000 */
.L_x_473:
[----:B------:R-:W-:Y:S04]  /*116d0*/  BSSY B1, `(.L_x_475) ;  /* 0x00000c9000017945 */ /* 0x000fe80003800000 */
[----:B------:R-:W-:Y:S05]  /*116e0*/  @P2 BRA `(.L_x_476) ;  /* 0x0000000c001c2947 */ /* 0x000fea0003800000 */
[----:B-1----:R-:W2:Y:S04]  /*116f0*/  LDL R6, [R1+0x28] ;  /* 0x0000280001067983 */ /* 0x002ea80000100800 */
[----:B------:R-:W3:Y:S01]  /*11700*/  LDL R57, [R1+0x64] ;  /* 0x0000640001397983 */ /* 0x000ee20000100800 */
[----:B------:R-:W-:Y:S01]  /*11710*/  LEA.HI R4, R3, R28, RZ, 0x1c ;  /* 0x0000001c03047211 */ /* 0x000fe200078fe0ff */
[C---:B------:R-:W-:Y:S01]  /*11720*/  VIADD R8, R23.reuse, 0x20 ;  /* 0x0000002017087836 */ /* 0x040fe20000000000 */
[----:B------:R-:W-:Y:S01]  /*11730*/  F2FP.F16.E4M3.UNPACK_B R41, R0.H1 ;  /* 0x00000000ff29723e */ /* 0x000fe200030006ff */
[----:B------:R-:W-:Y:S01]  /*11740*/  VIADD R9, R23, 0x20 ;  /* 0x0000002017097836 */ /* 0x000fe20000000000 */
[----:B------:R-:W-:Y:S01]  /*11750*/  SHF.R.S32.HI R7, RZ, 0x1f, R4 ;  /* 0x0000001fff077819 */ /* 0x000fe20000011404 */
[----:B------:R-:W-:Y:S01]  /*11760*/  IMAD.SHL.U32 R5, R4, 0x10, RZ ;  /* 0x0000001004057824 */ /* 0x000fe200078e00ff */
[----:B------:R-:W-:Y:S01]  /*11770*/  SHF.L.U32 R8, R8, 0x7, RZ ;  /* 0x0000000708087819 */ /* 0x000fe200000006ff */
[----:B------:R-:W-:Y:S01]  /*11780*/  IMAD.SHL.U32 R9, R9, 0x80, RZ ;  /* 0x0000008009097824 */ /* 0x000fe200078e00ff */
[----:B------:R-:W-:Y:S01]  /*11790*/  LEA.HI R7, R7, R4, RZ, 0x3 ;  /* 0x0000000407077211 */ /* 0x000fe200078f18ff */
[--C-:B------:R-:W-:Y:S01]  /*117a0*/  HADD2.F32 R39, -RZ, R41.reuse.H0_H0 ;  /* 0x20000029ff277230 */ /* 0x100fe20000004100 */
[----:B------:R-:W-:Y:S01]  /*117b0*/  LOP3.LUT R8, R8, 0x380, RZ, 0xc0, !PT ;  /* 0x0000038008087812 */ /* 0x000fe200078ec0ff */
[----:B------:R-:W-:Y:S01]  /*117c0*/  HADD2.F32 R41, -RZ, R41.H1_H1 ;  /* 0x30000029ff297230 */ /* 0x000fe20000004100 */
[----:B------:R-:W-:Y:S01]  /*117d0*/  LOP3.LUT R9, R9, 0x380, RZ, 0xc0, !PT ;  /* 0x0000038009097812 */ /* 0x000fe200078ec0ff */
[----:B------:R-:W-:Y:S01]  /*117e0*/  IMAD.SHL.U32 R7, R7, 0x800, RZ ;  /* 0x0000080007077824 */ /* 0x000fe200078e00ff */
[----:B------:R-:W-:-:S02]  /*117f0*/  SHF.R.U32.HI R8, RZ, 0x3, R8 ;  /* 0x00000003ff087819 */ /* 0x000fc40000011608 */
[----:B------:R-:W-:Y:S02]  /*11800*/  LOP3.LUT R4, R9, 0x70, R5, 0xf8, !PT ;  /* 0x0000007009047812 */ /* 0x000fe400078ef805 */
[----:B------:R-:W-:Y:S02]  /*11810*/  LOP3.LUT R7, R7, 0xffffc000, RZ, 0xc0, !PT ;  /* 0xffffc00007077812 */ /* 0x000fe400078ec0ff */
[----:B------:R-:W-:Y:S02]  /*11820*/  LOP3.LUT R4, R4, R8, RZ, 0x3c, !PT ;  /* 0x0000000804047212 */ /* 0x000fe400078e3cff */
[-C--:B------:R-:W-:Y:S02]  /*11830*/  F2FP.F16.E4M3.UNPACK_B R42, R13.reuse.H1 ;  /* 0x0000000dff2a723e */ /* 0x080fe400030006ff */
[----:B------:R-:W-:Y:S02]  /*11840*/  F2FP.F16.E4M3.UNPACK_B R47, R13 ;  /* 0x0000000dff2f723e */ /* 0x000fe400020006ff */
[----:B------:R-:W-:Y:S01]  /*11850*/  F2FP.F16.E4M3.UNPACK_B R51, R14 ;  /* 0x0000000eff33723e */ /* 0x000fe200020006ff */
[----:B------:R-:W-:-:S02]  /*11860*/  HADD2.F32 R43, -RZ, R42.H0_H0 ;  /* 0x2000002aff2b7230 */ /* 0x000fc40000004100 */
[----:B------:R-:W-:Y:S02]  /*11870*/  HADD2.F32 R45, -RZ, R42.H1_H1 ;  /* 0x3000002aff2d7230 */ /* 0x000fe40000004100 */
[--C-:B------:R-:W-:Y:S02]  /*11880*/  HADD2.F32 R48, -RZ, R47.reuse.H0_H0 ;  /* 0x2000002fff307230 */ /* 0x100fe40000004100 */
[----:B------:R-:W-:Y:S02]  /*11890*/  HADD2.F32 R47, -RZ, R47.H1_H1 ;  /* 0x3000002fff2f7230 */ /* 0x000fe40000004100 */
[--C-:B------:R-:W-:Y:S02]  /*118a0*/  HADD2.F32 R52, -RZ, R51.reuse.H0_H0 ;  /* 0x20000033ff347230 */ /* 0x100fe40000004100 */
[----:B------:R-:W-:Y:S01]  /*118b0*/  HADD2.F32 R51, -RZ, R51.H1_H1 ;  /* 0x30000033ff337230 */ /* 0x000fe20000004100 */
[----:B--2---:R-:W-:-:S04]  /*118c0*/  IADD3 R21, R4, R7, R6 ;  /* 0x0000000704157210 */ /* 0x004fc80007ffe006 */
[----:B------:R-:W-:Y:S01]  /*118d0*/  IADD3 R21, R22, R21, RZ ;  /* 0x0000001516157210 */ /* 0x000fe20007ffe0ff */
[----:B---3--:R-:W1:Y:S04]  /*118e0*/  LDS.128 R4, [R57+0x20400] ;  /* 0x0204000039047984 */ /* 0x008e680000000c00 */
[----:B------:R-:W2:Y:S01]  /*118f0*/  LDS.128 R8, [R21+0x20400] ;  /* 0x0204000015087984 */ /* 0x000ea20000000c00 */
[-C--:B-1----:R-:W-:Y:S02]  /*11900*/  F2FP.F16.E4M3.UNPACK_B R25, R4.reuse ;  /* 0x00000004ff19723e */ /* 0x082fe400020006ff */
[----:B------:R-:W-:Y:S02]  /*11910*/  F2FP.F16.E4M3.UNPACK_B R4, R4.H1 ;  /* 0x00000004ff04723e */ /* 0x000fe400030006ff */
[----:B--2---:R-:W-:-:S02]  /*11920*/  F2FP.F16.E4M3.UNPACK_B R33, R8.H1 ;  /* 0x00000008ff21723e */ /* 0x004fc400030006ff */
[-C--:B------:R-:W-:Y:S02]  /*11930*/  F2FP.F16.E4M3.UNPACK_B R27, R5.reuse ;  /* 0x00000005ff1b723e */ /* 0x080fe400020006ff */
[----:B------:R-:W-:Y:S01]  /*11940*/  F2FP.F16.E4M3.UNPACK_B R29, R5.H1 ;  /* 0x00000005ff1d723e */ /* 0x000fe200030006ff */
[--C-:B------:R-:W-:Y:S01]  /*11950*/  HADD2.F32 R34, -RZ, R33.reuse.H0_H0 ;  /* 0x20000021ff227230 */ /* 0x100fe20000004100 */
[----:B------:R-:W-:Y:S01]  /*11960*/  F2FP.F16.E4M3.UNPACK_B R8, R8 ;  /* 0x00000008ff08723e */ /* 0x000fe200020006ff */
[----:B------:R-:W-:Y:S01]  /*11970*/  HADD2.F32 R5, -RZ, R4.H0_H0 ;  /* 0x20000004ff057230 */ /* 0x000fe20000004100 */
[-C--:B0-----:R-:W-:Y:S01]  /*11980*/  F2FP.F16.E4M3.UNPACK_B R35, R9.reuse ;  /* 0x00000009ff23723e */ /* 0x081fe200020006ff */
[----:B------:R-:W-:Y:S02]  /*11990*/  HADD2.F32 R33, -RZ, R33.H1_H1 ;  /* 0x30000021ff217230 */ /* 0x000fe40000004100 */
[-C--:B------:R-:W-:Y:S01]  /*119a0*/  FMUL.FTZ R40, R39, R34.reuse ;  /* 0x0000002227287220 */ /* 0x080fe20000410000 */
[----:B------:R-:W-:Y:S01]  /*119b0*/  FMUL.FTZ R38, R43, R34 ;  /* 0x000000222b267220 */ /* 0x000fe20000410000 */
[----:B------:R-:W-:Y:S01]  /*119c0*/  F2FP.F16.E4M3.UNPACK_B R36, R9.H1 ;  /* 0x00000009ff24723e */ /* 0x000fe200030006ff */
[----:B------:R-:W-:-:S02]  /*119d0*/  HADD2.F32 R9, -RZ, R8.H0_H0 ;  /* 0x20000008ff097230 */ /* 0x000fc40000004100 */
[-C--:B------:R-:W-:Y:S01]  /*119e0*/  FFMA.FTZ R40, R43, R5.reuse, R40 ;  /* 0x000000052b287223 */ /* 0x080fe20000010028 */
[----:B------:R-:W-:Y:S01]  /*119f0*/  F2FP.F16.E4M3.UNPACK_B R43, R0 ;  /* 0x00000000ff2b723e */ /* 0x000fe200020006ff */
[----:B------:R-:W-:Y:S01]  /*11a00*/  FFMA.FTZ R39, R39, R5, -R38 ;  /* 0x0000000527277223 */ /* 0x000fe20000010826 */
[----:B------:R-:W-:Y:S02]  /*11a10*/  HADD2.F32 R5, -RZ, R4.H1_H1 ;  /* 0x30000004ff057230 */ /* 0x000fe40000004100 */
[-C--:B------:R-:W-:Y:S01]  /*11a20*/  FMUL.FTZ R38, R45, R33.reuse ;  /* 0x000000212d267220 */ /* 0x080fe20000410000 */
[----:B------:R-:W-:Y:S01]  /*11a30*/  FMUL.FTZ R44, R41, R33 ;  /* 0x00000021292c7220 */ /* 0x000fe20000410000 */
[----:B------:R-:W-:Y:S02]  /*11a40*/  HADD2.F32 R46, -RZ, R43.H0_H0 ;  /* 0x2000002bff2e7230 */ /* 0x000fe40000004100 */
[----:B------:R-:W-:Y:S01]  /*11a50*/  FMUL.FTZ R33, R48, R9 ;  /* 0x0000000930217220 */ /* 0x000fe20000410000 */
[----:B------:R-:W-:-:S02]  /*11a60*/  HADD2.F32 R4, -RZ, R25.H0_H0 ;  /* 0x20000019ff047230 */ /* 0x000fc40000004100 */
[-C--:B------:R-:W-:Y:S01]  /*11a70*/  FFMA.FTZ R42, R41, R5.reuse, -R38 ;  /* 0x00000005292a7223 */ /* 0x080fe20000010826 */
[----:B------:R-:W-:Y:S01]  /*11a80*/  FFMA.FTZ R41, R45, R5, R44 ;  /* 0x000000052d297223 */ /* 0x000fe2000001002c */
[C---:B------:R-:W-:Y:S01]  /*11a90*/  FMUL.FTZ R9, R46.reuse, R9 ;  /* 0x000000092e097220 */ /* 0x040fe20000410000 */
[----:B------:R-:W-:Y:S01]  /*11aa0*/  F2FP.F16.E4M3.UNPACK_B R44, R24.H1 ;  /* 0x00000018ff2c723e */ /* 0x000fe200030006ff */
[----:B------:R-:W-:Y:S02]  /*11ab0*/  HADD2.F32 R8, -RZ, R8.H1_H1 ;  /* 0x30000008ff087230 */ /* 0x000fe40000004100 */
[-C--:B------:R-:W-:Y:S01]  /*11ac0*/  FFMA.FTZ R33, R46, R4.reuse, -R33 ;  /* 0x000000042e217223 */ /* 0x080fe20000010821 */
[----:B------:R-:W-:Y:S01]  /*11ad0*/  FFMA.FTZ R9, R48, R4, R9 ;  /* 0x0000000430097223 */ /* 0x000fe20000010009 */
[----:B------:R-:W-:Y:S01]  /*11ae0*/  F2FP.F16.E4M3.UNPACK_B R48, R14.H1 ;  /* 0x0000000eff30723e */ /* 0x000fe200030006ff */
[----:B------:R-:W-:Y:S02]  /*11af0*/  HADD2.F32 R45, -RZ, R43.H1_H1 ;  /* 0x3000002bff2d7230 */ /* 0x000fe40000004100 */
[----:B------:R-:W-:Y:S01]  /*11b00*/  FMUL.FTZ R38, R47, R8 ;  /* 0x000000082f267220 */ /* 0x000fe20000410000 */
[----:B------:R-:W-:Y:S01]  /*11b10*/  HADD2.F32 R5, -RZ, R36.H0_H0 ;  /* 0x20000024ff057230 */ /* 0x000fe20000004100 */
[----:B------:R-:W-:Y:S01]  /*11b20*/  F2FP.F16.E4M3.UNPACK_B R37, R10 ;  /* 0x0000000aff25723e */ /* 0x000fe200020006ff */
[----:B------:R-:W-:-:S02]  /*11b30*/  HADD2.F32 R50, -RZ, R48.H0_H0 ;  /* 0x20000030ff327230 */ /* 0x000fc40000004100 */
[----:B------:R-:W-:Y:S01]  /*11b40*/  FMUL.FTZ R8, R45, R8 ;  /* 0x000000082d087220 */ /* 0x000fe20000410000 */
[----:B------:R-:W-:Y:S01]  /*11b50*/  HADD2.F32 R25, -RZ, R25.H1_H1 ;  /* 0x30000019ff197230 */ /* 0x000fe20000004100 */
[----:B------:R-:W-:Y:S01]  /*11b60*/  F2FP.F16.E4M3.UNPACK_B R10, R10.H1 ;  /* 0x0000000aff0a723e */ /* 0x000fe200030006ff */
[----:B------:R-:W-:Y:S02]  /*11b70*/  HADD2.F32 R46, -RZ, R44.H0_H0 ;  /* 0x2000002cff2e7230 */ /* 0x000fe40000004100 */
[----:B------:R-:W-:Y:S01]  /*11b80*/  FMUL.FTZ R43, R50, R5 ;  /* 0x00000005322b7220 */ /* 0x000fe20000410000 */
[----:B------:R-:W-:Y:S02]  /*11b90*/  HADD2.F32 R4, -RZ, R29.H0_H0 ;  /* 0x2000001dff047230 */ /* 0x000fe40000004100 */
[----:B------:R-:W-:Y:S01]  /*11ba0*/  FFMA.FTZ R8, R47, R25, R8 ;  /* 0x000000192f087223 */ /* 0x000fe20000010008 */
[----:B------:R-:W-:Y:S01]  /*11bb0*/  F2FP.F16.E4M3.UNPACK_B R47, R24 ;  /* 0x00000018ff2f723e */ /* 0x000fe200020006ff */
[----:B------:R-:W-:Y:S01]  /*11bc0*/  FMUL.FTZ R5, R46, R5 ;  /* 0x000000052e057220 */ /* 0x000fe20000410000 */
[----:B------:R-:W-:Y:S01]  /*11bd0*/  FFMA.FTZ R38, R45, R25, -R38 ;  /* 0x000000192d267223 */ /* 0x000fe20000010826 */
[----:B------:R-:W-:-:S02]  /*11be0*/  HADD2.F32 R53, -RZ, R48.H1_H1 ;  /* 0x30000030ff357230 */ /* 0x000fc40000004100 */
[-C--:B------:R-:W-:Y:S01]  /*11bf0*/  FFMA.FTZ R43, R46, R4.reuse, -R43 ;  /* 0x000000042e2b7223 */ /* 0x080fe2000001082b */
[----:B------:R-:W-:Y:S01]  /*11c00*/  FFMA.FTZ R45, R50, R4, R5 ;  /* 0x00000004322d7223 */ /* 0x000fe20000010005 */
[----:B------:R-:W-:Y:S01]  /*11c10*/  HADD2.F32 R36, -RZ, R36.H1_H1 ;  /* 0x30000024ff247230 */ /* 0x000fe20000004100 */
[-C--:B------:R-:W-:Y:S01]  /*11c20*/  F2FP.F16.E4M3.UNPACK_B R31, R6.reuse ;  /* 0x00000006ff1f723e */ /* 0x080fe200020006ff */
[----:B------:R-:W-:Y:S01]  /*11c30*/  HADD2.F32 R49, -RZ, R44.H1_H1 ;  /* 0x3000002cff317230 */ /* 0x000fe20000004100 */
[----:B------:R-:W-:Y:S01]  /*11c40*/  F2FP.F16.E4M3.UNPACK_B R6, R6.H1 ;  /* 0x00000006ff06723e */ /* 0x000fe200030006ff */
[----:B------:R-:W-:Y:S02]  /*11c50*/  HADD2.F32 R5, -RZ, R35.H0_H0 ;  /* 0x20000023ff057230 */ /* 0x000fe40000004100 */
[-C--:B------:R-:W-:Y:S01]  /*11c60*/  FMUL.FTZ R44, R53, R36.reuse ;  /* 0x00000024352c7220 */ /* 0x080fe20000410000 */
[----:B------:R-:W-:Y:S02]  /*11c70*/  HADD2.F32 R50, -RZ, R47.H0_H0 ;  /* 0x2000002fff327230 */ /* 0x000fe40000004100 */
[----:B------:R-:W-:Y:S01]  /*11c80*/  FMUL.FTZ R36, R49, R36 ;  /* 0x0000002431247220 */ /* 0x000fe20000410000 */
[----:B------:R-:W-:-:S02]  /*11c90*/  HADD2.F32 R29, -RZ, R29.H1_H1 ;  /* 0x3000001dff1d7230 */ /* 0x000fc40000004100 */
[-C--:B------:R-:W-:Y:S01]  /*11ca0*/  FMUL.FTZ R25, R52, R5.reuse ;  /* 0x0000000534197220 */ /* 0x080fe20000410000 */
[----:B------:R-:W-:Y:S02]  /*11cb0*/  HADD2.F32 R4, -RZ, R27.H0_H0 ;  /* 0x2000001bff047230 */ /* 0x000fe40000004100 */
[----:B------:R-:W-:Y:S01]  /*11cc0*/  FMUL.FTZ R5, R50, R5 ;  /* 0x0000000532057220 */ /* 0x000fe20000410000 */
[----:B------:R-:W-:Y:S02]  /*11cd0*/  HADD2.F32 R47, -RZ, R47.H1_H1 ;  /* 0x3000002fff2f7230 */ /* 0x000fe40000004100 */
[-C--:B------:R-:W-:Y:S01]  /*11ce0*/  FFMA.FTZ R46, R49, R29.reuse, -R44 ;  /* 0x0000001d312e7223 */ /* 0x080fe2000001082c */
[----:B------:R-:W-:Y:S01]  /*11cf0*/  FFMA.FTZ R48, R53, R29, R36 ;  /* 0x0000001d35307223 */ /* 0x000fe20000010024 */
[----:B------:R-:W-:Y:S01]  /*11d00*/  FFMA.FTZ R29, R52, R4, R5 ;  /* 0x00000004341d7223 */ /* 0x000fe20000010005 */
[----:B------:R-:W-:Y:S01]  /*11d10*/  F2FP.F16.E4M3.UNPACK_B R52, R15.H1 ;  /* 0x0000000fff34723e */ /* 0x000fe200030006ff */
[----:B------:R-:W-:Y:S01]  /*11d20*/  HADD2.F32 R35, -RZ, R35.H1_H1 ;  /* 0x30000023ff237230 */ /* 0x000fe20000004100 */
[----:B------:R-:W-:Y:S01]  /*11d30*/  F2FP.F16.E4M3.UNPACK_B R49, R12.H1 ;  /* 0x0000000cff31723e */ /* 0x000fe200030006ff */
[----:B------:R-:W-:Y:S01]  /*11d40*/  FFMA.FTZ R25, R50, R4, -R25 ;  /* 0x0000000432197223 */ /* 0x000fe20000010819 */
[----:B------:R-:W-:Y:S01]  /*11d50*/  HADD2.F32 R5, -RZ, R10.H0_H0 ;  /* 0x2000000aff057230 */ /* 0x000fe20000004100 */
[----:B------:R-:W-:Y:S01]  /*11d60*/  F2FP.F16.E4M3.UNPACK_B R34, R11 ;  /* 0x0000000bff22723e */ /* 0x000fe200020006ff */
[----:B------:R-:W-:-:S02]  /*11d70*/  HADD2.F32 R54, -RZ, R52.H0_H0 ;  /* 0x20000034ff367230 */ /* 0x000fc40000004100 */
[-C--:B------:R-:W-:Y:S01]  /*11d80*/  FMUL.FTZ R36, R51, R35.reuse ;  /* 0x0000002333247220 */ /* 0x080fe20000410000 */
[----:B------:R-:W-:Y:S02]  /*11d90*/  HADD2.F32 R50, -RZ, R49.H0_H0 ;  /* 0x20000031ff327230 */ /* 0x000fe40000004100 */
[----:B------:R-:W-:Y:S01]  /*11da0*/  FMUL.FTZ R44, R47, R35 ;  /* 0x000000232f2c7220 */ /* 0x000fe20000410000 */
[----:B------:R-:W-:Y:S02]  /*11db0*/  HADD2.F32 R27, -RZ, R27.H1_H1 ;  /* 0x3000001bff1b7230 */ /* 0x000fe40000004100 */
[-C--:B------:R-:W-:Y:S01]  /*11dc0*/  FMUL.FTZ R35, R54, R5.reuse ;  /* 0x0000000536237220 */ /* 0x080fe20000410000 */
[----:B------:R-:W-:Y:S02]  /*11dd0*/  HADD2.F32 R4, -RZ, R6.H0_H0 ;  /* 0x20000006ff047230 */ /* 0x000fe40000004100 */
[----:B------:R-:W-:Y:S01]  /*11de0*/  FMUL.FTZ R5, R50, R5 ;  /* 0x0000000532057220 */ /* 0x000fe20000410000 */
[----:B------:R-:W-:-:S02]  /*11df0*/  HADD2.F32 R10, -RZ, R10.H1_H1 ;  /* 0x3000000aff0a7230 */ /* 0x000fc40000004100 */
[-C--:B------:R-:W-:Y:S01]  /*11e00*/  FFMA.FTZ R36, R47, R27.reuse, -R36 ;  /* 0x0000001b2f247223 */ /* 0x080fe20000010824 */
[----:B------:R-:W-:Y:S01]  /*11e10*/  FFMA.FTZ R44, R51, R27, R44 ;  /* 0x0000001b332c7223 */ /* 0x000fe2000001002c */
[-C--:B------:R-:W-:Y:S01]  /*11e20*/  FFMA.FTZ R47, R54, R4.reuse, R5 ;  /* 0x00000004362f7223 */ /* 0x080fe20000010005 */
[----:B------:R-:W-:Y:S01]  /*11e30*/  HADD2.F32 R54, -RZ, R52.H1_H1 ;  /* 0x30000034ff367230 */ /* 0x000fe20000004100 */
[----:B------:R-:W-:Y:S01]  /*11e40*/  F2FP.F16.E4M3.UNPACK_B R51, R15 ;  /* 0x0000000fff33723e */ /* 0x000fe200020006ff */
[----:B------:R-:W-:Y:S02]  /*11e50*/  HADD2.F32 R52, -RZ, R49.H1_H1 ;  /* 0x30000031ff347230 */ /* 0x000fe40000004100 */
[----:B------:R-:W-:Y:S01]  /*11e60*/  FFMA.FTZ R35, R50, R4, -R35 ;  /* 0x0000000432237223 */ /* 0x000fe20000010823 */
[----:B------:R-:W-:Y:S01]  /*11e70*/  HADD2.F32 R6, -RZ, R6.H1_H1 ;  /* 0x30000006ff067230 */ /* 0x000fe20000004100 */
[----:B------:R-:W-:Y:S01]  /*11e80*/  F2FP.F16.E4M3.UNPACK_B R50, R12 ;  /* 0x0000000cff32723e */ /* 0x000fe200020006ff */
[-C--:B------:R-:W-:Y:S01]  /*11e90*/  FMUL.FTZ R27, R54, R10.reuse ;  /* 0x0000000a361b7220 */ /* 0x080fe20000410000 */
[----:B------:R-:W-:Y:S01]  /*11ea0*/  FMUL.FTZ R49, R52, R10 ;  /* 0x0000000a34317220 */ /* 0x000fe20000410000 */
[----:B------:R-:W-:Y:S01]  /*11eb0*/  HADD2.F32 R10, -RZ, R51.H0_H0 ;  /* 0x20000033ff0a7230 */ /* 0x000fe20000004100 */
[----:B------:R-:W-:Y:S01]  /*11ec0*/  F2FP.F16.E4M3.UNPACK_B R11, R11.H1 ;  /* 0x0000000bff0b723e */ /* 0x000fe200030006ff */
[----:B------:R-:W-:-:S02]  /*11ed0*/  HADD2.F32 R5, -RZ, R37.H0_H0 ;  /* 0x20000025ff057230 */ /* 0x000fc40000004100 */
[-C--:B------:R-:W-:Y:S01]  /*11ee0*/  FFMA.FTZ R52, R52, R6.reuse, -R27 ;  /* 0x0000000634347223 */ /* 0x080fe2000001081b */
[----:B------:R-:W-:Y:S01]  /*11ef0*/  FFMA.FTZ R54, R54, R6, R49 ;  /* 0x0000000636367223 */ /* 0x000fe20000010031 */
[----:B------:R-:W-:Y:S01]  /*11f00*/  HADD2.F32 R6, -RZ, R50.H0_H0 ;  /* 0x20000032ff067230 */ /* 0x000fe20000004100 */
[----:B------:R-:W-:Y:S01]  /*11f10*/  F2FP.F16.E4M3.UNPACK_B R53, R20.H1 ;  /* 0x00000014ff35723e */ /* 0x000fe200030006ff */
[----:B------:R-:W-:Y:S02]  /*11f20*/  HADD2.F32 R4, -RZ, R31.H0_H0 ;  /* 0x2000001fff047230 */ /* 0x000fe40000004100 */
[-C--:B------:R-:W-:Y:S01]  /*11f30*/  FMUL.FTZ R27, R10, R5.reuse ;  /* 0x000000050a1b7220 */ /* 0x080fe20000410000 */
[----:B------:R-:W-:Y:S02]  /*11f40*/  HADD2.F32 R51, -RZ, R51.H1_H1 ;  /* 0x30000033ff337230 */ /* 0x000fe40000004100 */
[----:B------:R-:W-:Y:S01]  /*11f50*/  FMUL.FTZ R5, R6, R5 ;  /* 0x0000000506057220 */ /* 0x000fe20000410000 */
[----:B------:R-:W-:-:S02]  /*11f60*/  HADD2.F32 R37, -RZ, R37.H1_H1 ;  /* 0x30000025ff257230 */ /* 0x000fc40000004100 */
[----:B------:R-:W-:Y:S01]  /*11f70*/  FFMA.FTZ R6, R6, R4, -R27 ;  /* 0x0000000406067223 */ /* 0x000fe2000001081b */
[----:B------:R-:W-:Y:S01]  /*11f80*/  HADD2.F32 R27, -RZ, R50.H1_H1 ;  /* 0x30000032ff1b7230 */ /* 0x000fe20000004100 */
[----:B------:R-:W-:Y:S01]  /*11f90*/  F2FP.F16.E4M3.UNPACK_B R49, R26.H1 ;  /* 0x0000001aff31723e */ /* 0x000fe200030006ff */
[----:B------:R-:W-:Y:S02]  /*11fa0*/  HADD2.F32 R31, -RZ, R31.H1_H1 ;  /* 0x3000001fff1f7230 */ /* 0x000fe40000004100 */
[----:B------:R-:W-:Y:S01]  /*11fb0*/  FMUL.FTZ R50, R51, R37 ;  /* 0x0000002533327220 */ /* 0x000fe20000410000 */
[----:B------:R-:W-:Y:S01]  /*11fc0*/  FFMA.FTZ R10, R10, R4, R5 ;  /* 0x000000040a0a7223 */ /* 0x000fe20000010005 */
[----:B------:R-:W-:Y:S01]  /*11fd0*/  F2FP.F16.E4M3.UNPACK_B R32, R7 ;  /* 0x00000007ff20723e */ /* 0x000fe200020006ff */
[C---:B------:R-:W-:Y:S01]  /*11fe0*/  FMUL.FTZ R4, R27.reuse, R37 ;  /* 0x000000251b047220 */ /* 0x040fe20000410000 */
[----:B------:R-:W-:Y:S01]  /*11ff0*/  F2FP.F16.E4M3.UNPACK_B R7, R7.H1 ;  /* 0x00000007ff07723e */ /* 0x000fe200030006ff */
[----:B------:R-:W-:Y:S01]  /*12000*/  FFMA.FTZ R27, R27, R31, -R50 ;  /* 0x0000001f1b1b7223 */ /* 0x000fe20000010832 */
[----:B------:R-:W-:-:S02]  /*12010*/  HADD2.F32 R60, -RZ, R53.H0_H0 ;  /* 0x20000035ff3c7230 */ /* 0x000fc40000004100 */
[----:B------:R-:W-:Y:S01]  /*12020*/  FFMA.FTZ R31, R51, R31, R4 ;  /* 0x0000001f331f7223 */ /* 0x000fe20000010004 */
[----:B------:R-:W-:Y:S01]  /*12030*/  HADD2.F32 R5, -RZ, R11.H0_H0 ;  /* 0x2000000bff057230 */ /* 0x000fe20000004100 */
[----:B------:R-:W-:Y:S01]  /*12040*/  F2FP.SATFINITE.E4M3.F32.PACK_AB_MERGE_C R40, R41, R40, RZ ;  /* 0x000000282928723e */ /* 0x000fe200048070ff */
[----:B------:R-:W-:Y:S01]  /*12050*/  HADD2.F32 R50, -RZ, R49.H0_H0 ;  /* 0x20000031ff327230 */ /* 0x000fe20000004100 */
[----:B------:R-:W-:Y:S01]  /*12060*/  F2FP.SATFINITE.E4M3.F32.PACK_AB_MERGE_C R35, R52, R35, RZ ;  /* 0x000000233423723e */ /* 0x000fe200048070ff */
[----:B------:R-:W-:Y:S02]  /*12070*/  HADD2.F32 R4, -RZ, R7.H0_H0 ;  /* 0x20000007ff047230 */ /* 0x000fe40000004100 */
[-C--:B------:R-:W-:Y:S01]  /*12080*/  FMUL.FTZ R37, R60, R5.reuse ;  /* 0x000000053c257220 */ /* 0x080fe20000410000 */
[----:B------:R-:W-:Y:S02]  /*12090*/  HADD2.F32 R55, -RZ, R53.H1_H1 ;  /* 0x30000035ff377230 */ /* 0x000fe40000004100 */
[----:B------:R-:W-:Y:S01]  /*120a0*/  FMUL.FTZ R5, R50, R5 ;  /* 0x0000000532057220 */ /* 0x000fe20000410000 */
[----:B------:R-:W-:-:S02]  /*120b0*/  HADD2.F32 R11, -RZ, R11.H1_H1 ;  /* 0x3000000bff0b7230 */ /* 0x000fc40000004100 */
[-C--:B------:R-:W-:Y:S01]  /*120c0*/  FFMA.FTZ R50, R50, R4.reuse, -R37 ;  /* 0x0000000432327223 */ /* 0x080fe20000010825 */
[----:B------:R-:W-:Y:S02]  /*120d0*/  HADD2.F32 R49, -RZ, R49.H1_H1 ;  /* 0x30000031ff317230 */ /* 0x000fe40000004100 */
[----:B------:R-:W-:Y:S01]  /*120e0*/  FFMA.FTZ R51, R60, R4, R5 ;  /* 0x000000043c337223 */ /* 0x000fe20000010005 */
[----:B------:R-:W-:Y:S01]  /*120f0*/  HADD2.F32 R7, -RZ, R7.H1_H1 ;  /* 0x30000007ff077230 */ /* 0x000fe20000004100 */
[----:B------:R-:W-:Y:S01]  /*12100*/  F2FP.F16.E4M3.UNPACK_B R4, R20 ;  /* 0x00000014ff04723e */ /* 0x000fe200020006ff */
[-C--:B------:R-:W-:Y:S01]  /*12110*/  FMUL.FTZ R56, R55, R11.reuse ;  /* 0x0000000b37387220 */ /* 0x080fe20000410000 */
[----:B------:R-:W-:Y:S01]  /*12120*/  F2FP.F16.E4M3.UNPACK_B R37, R26 ;  /* 0x0000001aff25723e */ /* 0x000fe200020006ff */
[C---:B------:R-:W-:Y:S01]  /*12130*/  FMUL.FTZ R58, R49.reuse, R11 ;  /* 0x0000000b313a7220 */ /* 0x040fe20000410000 */
[----:B------:R-:W-:Y:S02]  /*12140*/  HADD2.F32 R5, -RZ, R34.H0_H0 ;  /* 0x20000022ff057230 */ /* 0x000fe40000004100 */
[----:B------:R-:W-:Y:S01]  /*12150*/  FFMA.FTZ R53, R49, R7, -R56 ;  /* 0x0000000731357223 */ /* 0x000fe20000010838 */
[----:B------:R-:W-:-:S02]  /*12160*/  HADD2.F32 R62, -RZ, R4.H0_H0 ;  /* 0x20000004ff3e7230 */ /* 0x000fc40000004100 */
[----:B------:R-:W-:Y:S01]  /*12170*/  FFMA.FTZ R58, R55, R7, R58 ;  /* 0x00000007373a7223 */ /* 0x000fe2000001003a */
[--C-:B------:R-:W-:Y:S01]  /*12180*/  HADD2.F32 R56, -RZ, R37.reuse.H0_H0 ;  /* 0x20000025ff387230 */ /* 0x100fe20000004100 */
[----:B------:R-:W-:Y:S01]  /*12190*/  F2FP.SATFINITE.E4M3.F32.PACK_AB_MERGE_C R45, R48, R45, RZ ;  /* 0x0000002d302d723e */ /* 0x000fe200048070ff */
[----:B------:R-:W-:Y:S02]  /*121a0*/  HADD2.F32 R64, -RZ, R4.H1_H1 ;  /* 0x30000004ff407230 */ /* 0x000fe40000004100 */
[-C--:B------:R-:W-:Y:S01]  /*121b0*/  FMUL.FTZ R7, R62, R5.reuse ;  /* 0x000000053e077220 */ /* 0x080fe20000410000 */
[----:B------:R-:W-:Y:S02]  /*121c0*/  HADD2.F32 R34, -RZ, R34.H1_H1 ;  /* 0x30000022ff227230 */ /* 0x000fe40000004100 */
[----:B------:R-:W-:Y:S01]  /*121d0*/  FMUL.FTZ R5, R56, R5 ;  /* 0x0000000538057220 */ /* 0x000fe20000410000 */
[----:B------:R-:W-:Y:S01]  /*121e0*/  HADD2.F32 R60, -RZ, R37.H1_H1 ;  /* 0x30000025ff3c7230 */ /* 0x000fe20000004100 */
[----:B------:R-:W-:Y:S01]  /*121f0*/  F2FP.SATFINITE.E4M3.F32.PACK_AB_MERGE_C R50, R53, R50, RZ ;  /* 0x000000323532723e */ /* 0x000fe200048070ff */
[----:B------:R-:W-:-:S02]  /*12200*/  HADD2.F32 R4, -RZ, R32.H0_H0 ;  /* 0x20000020ff047230 */ /* 0x000fc40000004100 */
        /* <DEDUP_REMOVED lines=8> */
[----:B------:R-:W-:Y:S02]  /*12290*/  F2FP.SATFINITE.E4M3.F32.PACK_AB_MERGE_C R4, R42, R39, RZ ;  /* 0x000000272a04723e */ /* 0x000fe400048070ff */
[----:B------:R-:W-:-:S02]  /*122a0*/  F2FP.SATFINITE.E4M3.F32.PACK_AB_MERGE_C R5, R46, R43, RZ ;  /* 0x0000002b2e05723e */ /* 0x000fc400048070ff */
[----:B------:R-:W-:Y:S02]  /*122b0*/  F2FP.SATFINITE.E4M3.F32.PACK_AB_MERGE_C R51, R58, R51, RZ ;  /* 0x000000333a33723e */ /* 0x000fe400048070ff */
[----:B------:R-:W-:Y:S02]  /*122c0*/  F2FP.SATFINITE.E4M3.F32.PACK_AB_MERGE_C R4, R38, R33, R4 ;  /* 0x000000212604723e */ /* 0x000fe40004807004 */
[----:B------:R-:W-:Y:S02]  /*122d0*/  F2FP.SATFINITE.E4M3.F32.PACK_AB_MERGE_C R8, R8, R9, R40 ;  /* 0x000000090808723e */ /* 0x000fe40004807028 */
[----:B------:R-:W-:Y:S02]  /*122e0*/  F2FP.SATFINITE.E4M3.F32.PACK_AB_MERGE_C R5, R36, R25, R5 ;  /* 0x000000192405723e */ /* 0x000fe40004807005 */
[----:B------:R-:W-:Y:S02]  /*122f0*/  F2FP.SATFINITE.E4M3.F32.PACK_AB_MERGE_C R6, R27, R6, R35 ;  /* 0x000000061b06723e */ /* 0x000fe40004807023 */
[----:B------:R-:W-:-:S02]  /*12300*/  F2FP.SATFINITE.E4M3.F32.PACK_AB_MERGE_C R7, R34, R7, R50 ;  /* 0x000000072207723e */ /* 0x000fc40004807032 */
[----:B------:R-:W-:Y:S02]  /*12310*/  F2FP.SATFINITE.E4M3.F32.PACK_AB_MERGE_C R9, R44, R29, R45 ;  /* 0x0000001d2c09723e */ /* 0x000fe4000480702d */
[----:B------:R-:W-:Y:S01]  /*12320*/  F2FP.SATFINITE.E4M3.F32.PACK_AB_MERGE_C R10, R31, R10, R47 ;  /* 0x0000000a1f0a723e */ /* 0x000fe2000480702f */
[----:B------:R2:W-:Y:S01]  /*12330*/  STS.128 [R57+0x20400], R4 ;  /* 0x0204000439007388 */ /* 0x0005e20000000c00 */
[----:B------:R-:W-:-:S05]  /*12340*/  F2FP.SATFINITE.E4M3.F32.PACK_AB_MERGE_C R11, R32, R11, R51 ;  /* 0x0000000b200b723e */ /* 0x000fca0004807033 */
[----:B------:R2:W-:Y:S02]  /*12350*/  STS.128 [R21+0x20400], R8 ;  /* 0x0204000815007388 */ /* 0x0005e40000000c00 */
.L_x_476:
[----:B------:R-:W-:Y:S05]  /*12360*/  BSYNC B1 ;  /* 0x0000000000017941 */ /* 0x000fea0003800000 */
.L_x_475:
[----:B------:R-:W-:Y:S04]  /*12370*/  BSSY B1, `(.L_x_477) ;  /* 0x00000c9000017945 */ /* 0x000fe80003800000 */
[----:B------:R-:W-:Y:S05]  /*12380*/  @P1 BRA `(.L_x_478) ;  /* 0x0000000c001c1947 */ /* 0x000fea0003800000 */
[----:B-12---:R-:W2:Y:S04]  /*12390*/  LDL R6, [R1+0x24] ;  /* 0x0000240001067983 */ /* 0x006ea80000100800 */
[----:B------:R-:W3:Y:S01]  /*123a0*/  LDL R57, [R1+0x60] ;  /* 0x0000600001397983 */ /* 0x000ee20000100800 */
[----:B------:R-:W-:Y:S01]  /*123b0*/  LEA.HI R4, R3, R28, RZ, 0x1c ;  /* 0x0000001c03047211 */ /* 0x000fe200078fe0ff */
[C---:B------:R-:W-:Y:S01]  /*123c0*/  VIADD R8, R23.reuse, 0x40 ;  /* 0x0000004017087836 */ /* 0x040fe20000000000 */
[----:B------:R-:W-:Y:S02]  /*123d0*/  IADD3 R9, R23, 0x40, RZ ;  /* 0x0000004017097810 */ /* 0x000fe40007ffe0ff */
[----:B------:R-:W-:Y:S01]  /*123e0*/  SHF.R.S32.HI R7, RZ, 0x1f, R4 ;  /* 0x0000001fff077819 */ /* 0x000fe20000011404 */
[----:B------:R-:W-:Y:S01]  /*123f0*/  IMAD.SHL.U32 R8, R8, 0x80, RZ ;  /* 0x0000008008087824 */ /* 0x000fe200078e00ff */
[----:B------:R-:W-:Y:S01]  /*12400*/  F2FP.F16.E4M3.UNPACK_B R41, R0.H1 ;  /* 0x00000000ff29723e */ /* 0x000fe200030006ff */
[----:B------:R-:W-:Y:S01]  /*12410*/  IMAD.SHL.U32 R9, R9, 0x80, RZ ;  /* 0x0000008009097824 */ /* 0x000fe200078e00ff */
[----:B------:R-:W-:Y:S01]  /*12420*/  LEA.HI R7, R7, R4, RZ, 0x3 ;  /* 0x0000000407077211 */ /* 0x000fe200078f18ff */
[----:B------:R-:W-:Y:S01]  /*12430*/  IMAD.SHL.U32 R5, R4, 0x10, RZ ;  /* 0x0000001004057824 */ /* 0x000fe200078e00ff */
[----:B------:R-:W-:Y:S01]  /*12440*/  LOP3.LUT R8, R8, 0x380, RZ, 0xc0, !PT ;  /* 0x0000038008087812 */ /* 0x000fe200078ec0ff */
[--C-:B------:R-:W-:Y:S01]  /*12450*/  HADD2.F32 R39, -RZ, R41.reuse.H0_H0 ;  /* 0x20000029ff277230 */ /* 0x100fe20000004100 */
[----:B------:R-:W-:Y:S01]  /*12460*/  LOP3.LUT R9, R9, 0x380, RZ, 0xc0, !PT ;  /* 0x0000038009097812 */ /* 0x000fe200078ec0ff */
[----:B------:R-:W-:Y:S01]  /*12470*/  IMAD.SHL.U32 R7, R7, 0x800, RZ ;  /* 0x0000080007077824 */ /* 0x000fe200078e00ff */
[----:B------:R-:W-:Y:S01]  /*12480*/  SHF.R.U32.HI R8, RZ, 0x3, R8 ;  /* 0x00000003ff087819 */ /* 0x000fe20000011608 */
[----:B------:R-:W-:Y:S01]  /*12490*/  HADD2.F32 R41, -RZ, R41.H1_H1 ;  /* 0x30000029ff297230 */ /* 0x000fe20000004100 */
[----:B------:R-:W-:-:S02]  /*124a0*/  LOP3.LUT R4, R9, 0x70, R5, 0xf8, !PT ;  /* 0x0000007009047812 */ /* 0x000fc400078ef805 */
[----:B------:R-:W-:Y:S02]  /*124b0*/  LOP3.LUT R7, R7, 0xffffc000, RZ, 0xc0, !PT ;  /* 0xffffc00007077812 */ /* 0x000fe400078ec0ff */
[----:B------:R-:W-:Y:S02]  /*124c0*/  LOP3.LUT R4, R4, R8, RZ, 0x3c, !PT ;  /* 0x0000000804047212 */ /* 0x000fe400078e3cff */
[-C--:B------:R-:W-:Y:S02]  /*124d0*/  F2FP.F16.E4M3.UNPACK_B R42, R13.reuse.H1 ;  /* 0x0000000dff2a723e */ /* 0x080fe400030006ff */
[----:B------:R-:W-:Y:S02]  /*124e0*/  F2FP.F16.E4M3.UNPACK_B R47, R13 ;  /* 0x0000000dff2f723e */ /* 0x000fe400020006ff */
[----:B------:R-:W-:Y:S01]  /*124f0*/  F2FP.F16.E4M3.UNPACK_B R51, R14 ;  /* 0x0000000eff33723e */ /* 0x000fe200020006ff */
[--C-:B------:R-:W-:Y:S02]  /*12500*/  HADD2.F32 R43, -RZ, R42.reuse.H0_H0 ;  /* 0x2000002aff2b7230 */ /* 0x100fe40000004100 */
[----:B------:R-:W-:-:S02]  /*12510*/  HADD2.F32 R45, -RZ, R42.H1_H1 ;  /* 0x3000002aff2d7230 */ /* 0x000fc40000004100 */
[--C-:B------:R-:W-:Y:S02]  /*12520*/  HADD2.F32 R48, -RZ, R47.reuse.H0_H0 ;  /* 0x2000002fff307230 */ /* 0x100fe40000004100 */
[----:B------:R-:W-:Y:S02]  /*12530*/  HADD2.F32 R47, -RZ, R47.H1_H1 ;  /* 0x3000002fff2f7230 */ /* 0x000fe40000004100 */
[--C-:B------:R-:W-:Y:S02]  /*12540*/  HADD2.F32 R52, -RZ, R51.reuse.H0_H0 ;  /* 0x20000033ff347230 */ /* 0x100fe40000004100 */
[----:B------:R-:W-:Y:S01]  /*12550*/  HADD2.F32 R51, -RZ, R51.H1_H1 ;  /* 0x30000033ff337230 */ /* 0x000fe20000004100 */
[----:B--2---:R-:W-:Y:S02]  /*12560*/  IADD3 R21, R4, R7, R6 ;  /* 0x0000000704157210 */ /* 0x004fe40007ffe006 */
[----:B---3--:R-:W1:Y:S03]  /*12570*/  LDS.128 R4, [R57+0x20400] ;  /* 0x0204000039047984 */ /* 0x008e660000000c00 */
[----:B------:R-:W-:-:S05]  /*12580*/  IMAD.IADD R21, R22, 0x1, R21 ;  /* 0x0000000116157824 */ /* 0x000fca00078e0215 */
[----:B------:R-:W2:Y:S01]  /*12590*/  LDS.128 R8, [R21+0x20400] ;  /* 0x0204000015087984 */ /* 0x000ea20000000c00 */
[-C--:B-1----:R-:W-:Y:S02]  /*125a0*/  F2FP.F16.E4M3.UNPACK_B R25, R4.reuse ;  /* 0x00000004ff19723e */ /* 0x082fe400020006ff */
[----:B------:R-:W-:Y:S02]  /*125b0*/  F2FP.F16.E4M3.UNPACK_B R4, R4.H1 ;  /* 0x00000004ff04723e */ /* 0x000fe400030006ff */
[-C--:B------:R-:W-:Y:S02]  /*125c0*/  F2FP.F16.E4M3.UNPACK_B R27, R5.reuse ;  /* 0x00000005ff1b723e */ /* 0x080fe400020006ff */
[-C--:B--2---:R-:W-:Y:S02]  /*125d0*/  F2FP.F16.E4M3.UNPACK_B R33, R8.reuse.H1 ;  /* 0x00000008ff21723e */ /* 0x084fe400030006ff */
[----:B------:R-:W-:Y:S01]  /*125e0*/  F2FP.F16.E4M3.UNPACK_B R29, R5.H1 ;  /* 0x00000005ff1d723e */ /* 0x000fe200030006ff */
[----:B------:R-:W-:Y:S01]  /*125f0*/  HADD2.F32 R5, -RZ, R4.H0_H0 ;  /* 0x20000004ff057230 */ /* 0x000fe20000004100 */
[----:B------:R-:W-:Y:S01]  /*12600*/  F2FP.F16.E4M3.UNPACK_B R8, R8 ;  /* 0x00000008ff08723e */ /* 0x000fe200020006ff */
[--C-:B------:R-:W-:Y:S01]  /*12610*/  HADD2.F32 R34, -RZ, R33.reuse.H0_H0 ;  /* 0x20000021ff227230 */ /* 0x100fe20000004100 */
[-C--:B0-----:R-:W-:Y:S01]  /*12620*/  F2FP.F16.E4M3.UNPACK_B R35, R9.reuse ;  /* 0x00000009ff23723e */ /* 0x081fe200020006ff */
[----:B------:R-:W-:Y:S01]  /*12630*/  HADD2.F32 R33, -RZ, R33.H1_H1 ;  /* 0x30000021ff217230 */ /* 0x000fe20000004100 */
[----:B------:R-:W-:Y:S01]  /*12640*/  F2FP.F16.E4M3.UNPACK_B R36, R9.H1 ;  /* 0x00000009ff24723e */ /* 0x000fe200030006ff */
[----:B------:R-:W-:-:S02]  /*12650*/  HADD2.F32 R9, -RZ, R8.H0_H0 ;  /* 0x20000008ff097230 */ /* 0x000fc40000004100 */
[-C--:B------:R-:W-:Y:S01]  /*12660*/  FMUL.FTZ R40, R39, R34.reuse ;  /* 0x0000002227287220 */ /* 0x080fe20000410000 */
[----:B------:R-:W-:Y:S01]  /*12670*/  FMUL.FTZ R38, R43, R34 ;  /* 0x000000222b267220 */ /* 0x000fe20000410000 */
[----:B------:R-:W-:Y:S01]  /*12680*/  FMUL.FTZ R44, R41, R33 ;  /* 0x00000021292c7220 */ /* 0x000fe20000410000 */
[----:B------:R-:W-:Y:S02]  /*12690*/  HADD2.F32 R8, -RZ, R8.H1_H1 ;  /* 0x30000008ff087230 */ /* 0x000fe40000004100 */
[-C--:B------:R-:W-:Y:S01]  /*126a0*/  FFMA.FTZ R40, R43, R5.reuse, R40 ;  /* 0x000000052b287223 */ /* 0x080fe20000010028 */
[----:B------:R-:W-:Y:S01]  /*126b0*/  F2FP.F16.E4M3.UNPACK_B R43, R0 ;  /* 0x00000000ff2b723e */ /* 0x000fe200020006ff */
[----:B------:R-:W-:Y:S01]  /*126c0*/  FFMA.FTZ R39, R39, R5, -R38 ;  /* 0x0000000527277223 */ /* 0x000fe20000010826 */
[----:B------:R-:W-:Y:S02]  /*126d0*/  HADD2.F32 R5, -RZ, R4.H1_H1 ;  /* 0x30000004ff057230 */ /* 0x000fe40000004100 */
[----:B------:R-:W-:Y:S01]  /*126e0*/  FMUL.FTZ R38, R45, R33 ;  /* 0x000000212d267220 */ /* 0x000fe20000410000 */
[----:B------:R-:W-:-:S02]  /*126f0*/  HADD2.F32 R4, -RZ, R25.H0_H0 ;  /* 0x20000019ff047230 */ /* 0x000fc40000004100 */
[----:B------:R-:W-:Y:S01]  /*12700*/  FMUL.FTZ R33, R48, R9 ;  /* 0x0000000930217220 */ /* 0x000fe20000410000 */
[--C-:B------:R-:W-:Y:S02]  /*12710*/  HADD2.F32 R46, -RZ, R43.reuse.H0_H0 ;  /* 0x2000002bff2e7230 */ /* 0x100fe40000004100 */
[-C--:B------:R-:W-:Y:S01]  /*12720*/  FFMA.FTZ R42, R41, R5.reuse, -R38 ;  /* 0x00000005292a7223 */ /* 0x080fe20000010826 */
[----:B------:R-:W-:Y:S01]  /*12730*/  FFMA.FTZ R41, R45, R5, R44 ;  /* 0x000000052d297223 */ /* 0x000fe2000001002c */
[----:B------:R-:W-:Y:S01]  /*12740*/  F2FP.F16.E4M3.UNPACK_B R44, R24.H1 ;  /* 0x00000018ff2c723e */ /* 0x000fe200030006ff */
[----:B------:R-:W-:Y:S02]  /*12750*/  HADD2.F32 R45, -RZ, R43.H1_H1 ;  /* 0x3000002bff2d7230 */ /* 0x000fe40000004100 */
[C---:B------:R-:W-:Y:S01]  /*12760*/  FMUL.FTZ R9, R46.reuse, R9 ;  /* 0x000000092e097220 */ /* 0x040fe20000410000 */
[----:B------:R-:W-:Y:S01]  /*12770*/  FFMA.FTZ R33, R46, R4, -R33 ;  /* 0x000000042e217223 */ /* 0x000fe20000010821 */
[----:B------:R-:W-:-:S02]  /*12780*/  HADD2.F32 R5, -RZ, R36.H0_H0 ;  /* 0x20000024ff057230 */ /* 0x000fc40000004100 */
[----:B------:R-:W-:Y:S01]  /*12790*/  FMUL.FTZ R38, R47, R8 ;  /* 0x000000082f267220 */ /* 0x000fe20000410000 */
[----:B------:R-:W-:Y:S01]  /*127a0*/  FFMA.FTZ R9, R48, R4, R9 ;  /* 0x0000000430097223 */ /* 0x000fe20000010009 */
[----:B------:R-:W-:Y:S01]  /*127b0*/  F2FP.F16.E4M3.UNPACK_B R48, R14.H1 ;  /* 0x0000000eff30723e */ /* 0x000fe200030006ff */
[----:B------:R-:W-:Y:S02]  /*127c0*/  HADD2.F32 R25, -RZ, R25.H1_H1 ;  /* 0x30000019ff197230 */ /* 0x000fe40000004100 */
[----:B------:R-:W-:Y:S01]  /*127d0*/  FMUL.FTZ R8, R45, R8 ;  /* 0x000000082d087220 */ /* 0x000fe20000410000 */
[----:B------:R-:W-:Y:S01]  /*127e0*/  HADD2.F32 R46, -RZ, R44.H0_H0 ;  /* 0x2000002cff2e7230 */ /* 0x000fe20000004100 */
[----:B------:R-:W-:Y:S01]  /*127f0*/  F2FP.F16.E4M3.UNPACK_B R37, R10 ;  /* 0x0000000aff25723e */ /* 0x000fe200020006ff */
[--C-:B------:R-:W-:Y:S02]  /*12800*/  HADD2.F32 R50, -RZ, R48.reuse.H0_H0 ;  /* 0x20000030ff327230 */ /* 0x100fe40000004100 */
[-C--:B------:R-:W-:Y:S01]  /*12810*/  FFMA.FTZ R8, R47, R25.reuse, R8 ;  /* 0x000000192f087223 */ /* 0x080fe20000010008 */
[----:B------:R-:W-:Y:S01]  /*12820*/  HADD2.F32 R4, -RZ, R29.H0_H0 ;  /* 0x2000001dff047230 */ /* 0x000fe20000004100 */
[----:B------:R-:W-:Y:S01]  /*12830*/  F2FP.F16.E4M3.UNPACK_B R47, R24 ;  /* 0x00000018ff2f723e */ /* 0x000fe200020006ff */
[----:B------:R-:W-:Y:S01]  /*12840*/  FFMA.FTZ R38, R45, R25, -R38 ;  /* 0x000000192d267223 */ /* 0x000fe20000010826 */
        /* <DEDUP_REMOVED lines=16> */
[----:B------:R-:W-:Y:S01]  /*12950*/  F2FP.F16.E4M3.UNPACK_B R31, R6 ;  /* 0x00000006ff1f723e */ /* 0x000fe200020006ff */
[-C--:B------:R-:W-:Y:S01]  /*12960*/  FFMA.FTZ R46, R49, R29.reuse, -R44 ;  /* 0x0000001d312e7223 */ /* 0x080fe2000001082c */
[----:B------:R-:W-:Y:S01]  /*12970*/  FFMA.FTZ R48, R53, R29, R36 ;  /* 0x0000001d35307223 */ /* 0x000fe20000010024 */
[----:B------:R-:W-:Y:S01]  /*12980*/  FFMA.FTZ R29, R52, R4, R5 ;  /* 0x00000004341d7223 */ /* 0x000fe20000010005 */
[----:B------:R-:W-:Y:S01]  /*12990*/  F2FP.F16.E4M3.UNPACK_B R52, R15.H1 ;  /* 0x0000000fff34723e */ /* 0x000fe200030006ff */
[----:B------:R-:W-:Y:S01]  /*129a0*/  HADD2.F32 R47, -RZ, R47.H1_H1 ;  /* 0x3000002fff2f7230 */ /* 0x000fe20000004100 */
        /* <DEDUP_REMOVED lines=101> */
.L_x_478:
[----:B------:R-:W-:Y:S05]  /*13000*/  BSYNC B1 ;  /* 0x0000000000017941 */ /* 0x000fea0003800000 */
.L_x_477:
[----:B------:R-:W-:Y:S05]  /*13010*/  @P0 BRA `(.L_x_465) ;  /* 0x0000000c00040947 */ /* 0x000fea0003800000 */
[----:B-123--:R-:W2:Y:S04]  /*13020*/  LDL R5, [R1+0x20] ;  /* 0x0000200001057983 */ /* 0x00eea80000100800 */
[----:B------:R-:W3:Y:S01]  /*13030*/  LDL R49, [R1+0x5c] ;  /* 0x00005c0001317983 */ /* 0x000ee20000100800 */
[----:B------:R-:W-:Y:S02]  /*13040*/  LEA.HI R3, R3, R28, RZ, 0x1c ;  /* 0x0000001c03037211 */ /* 0x000fe400078fe0ff */
[----:B------:R-:W-:Y:S02]  /*13050*/  SHF.R.U32.HI R7, RZ, 0x3, R237 ;  /* 0x00000003ff077819 */ /* 0x000fe400000116ed */
[----:B------:R-:W-:Y:S02]  /*13060*/  SHF.R.S32.HI R6, RZ, 0x1f, R3 ;  /* 0x0000001fff067819 */ /* 0x000fe40000011403 */
[----:B------:R-:W-:-:S02]  /*13070*/  SHF.L.U32 R4, R3, 0x4, RZ ;  /* 0x0000000403047819 */ /* 0x000fc400000006ff */
[----:B------:R-:W-:Y:S02]  /*13080*/  LEA.HI R6, R6, R3, RZ, 0x3 ;  /* 0x0000000306067211 */ /* 0x000fe400078f18ff */
[----:B------:R-:W-:Y:S02]  /*13090*/  LOP3.LUT R3, R237, 0x70, R4, 0xf8, !PT ;  /* 0x00000070ed037812 */ /* 0x000fe400078ef804 */
[----:B------:R-:W-:Y:S01]  /*130a0*/  F2FP.F16.E4M3.UNPACK_B R37, R0.H1 ;  /* 0x00000000ff25723e */ /* 0x000fe200030006ff */
[----:B------:R-:W-:Y:S01]  /*130b0*/  IMAD.SHL.U32 R6, R6, 0x800, RZ ;  /* 0x0000080006067824 */ /* 0x000fe200078e00ff */
[----:B------:R-:W-:Y:S02]  /*130c0*/  LOP3.LUT R3, R3, R7, RZ, 0x3c, !PT ;  /* 0x0000000703037212 */ /* 0x000fe400078e3cff */
[----:B------:R-:W-:Y:S01]  /*130d0*/  F2FP.F16.E4M3.UNPACK_B R41, R13.H1 ;  /* 0x0000000dff29723e */ /* 0x000fe200030006ff */
[--C-:B0-----:R-:W-:Y:S01]  /*130e0*/  HADD2.F32 R35, -RZ, R37.reuse.H0_H0 ;  /* 0x20000025ff237230 */ /* 0x101fe20000004100 */
[----:B------:R-:W-:Y:S01]  /*130f0*/  LOP3.LUT R6, R6, 0xffffc000, RZ, 0xc0, !PT ;  /* 0xffffc00006067812 */ /* 0x000fe200078ec0ff */
[----:B------:R-:W-:Y:S01]  /*13100*/  HADD2.F32 R40, -RZ, R37.H1_H1 ;  /* 0x30000025ff287230 */ /* 0x000fe20000004100 */
[----:B------:R-:W-:Y:S01]  /*13110*/  F2FP.F16.E4M3.UNPACK_B R45, R14 ;  /* 0x0000000eff2d723e */ /* 0x000fe200020006ff */
[----:B------:R-:W-:-:S02]  /*13120*/  HADD2.F32 R39, -RZ, R41.H0_H0 ;  /* 0x20000029ff277230 */ /* 0x000fc40000004100 */
[----:B------:R-:W-:Y:S01]  /*13130*/  HADD2.F32 R46, -RZ, R41.H1_H1 ;  /* 0x30000029ff2e7230 */ /* 0x000fe20000004100 */
[----:B--2---:R-:W-:Y:S02]  /*13140*/  IADD3 R3, R3, R6, R5 ;  /* 0x0000000603037210 */ /* 0x004fe40007ffe005 */
[----:B---3--:R-:W0:Y:S03]  /*13150*/  LDS.128 R4, [R49+0x20400] ;  /* 0x0204000031047984 */ /* 0x008e260000000c00 */
[----:B------:R-:W-:-:S05]  /*13160*/  IMAD.IADD R3, R22, 0x1, R3 ;  /* 0x0000000116037824 */ /* 0x000fca00078e0203 */
[----:B------:R-:W1:Y:S01]  /*13170*/  LDS.128 R8, [R3+0x20400] ;  /* 0x0204000003087984 */ /* 0x000e620000000c00 */
[-C--:B0-----:R-:W-:Y:S02]  /*13180*/  F2FP.F16.E4M3.UNPACK_B R21, R4.reuse ;  /* 0x00000004ff15723e */ /* 0x081fe400020006ff */
[----:B------:R-:W-:Y:S02]  /*13190*/  F2FP.F16.E4M3.UNPACK_B R4, R4.H1 ;  /* 0x00000004ff04723e */ /* 0x000fe400030006ff */
[-C--:B------:R-:W-:Y:S02]  /*131a0*/  F2FP.F16.E4M3.UNPACK_B R25, R5.reuse ;  /* 0x00000005ff19723e */ /* 0x080fe400020006ff */
[-C--:B-1----:R-:W-:Y:S02]  /*131b0*/  F2FP.F16.E4M3.UNPACK_B R31, R8.reuse.H1 ;  /* 0x00000008ff1f723e */ /* 0x082fe400030006ff */
[----:B------:R-:W-:Y:S01]  /*131c0*/  F2FP.F16.E4M3.UNPACK_B R27, R5.H1 ;  /* 0x00000005ff1b723e */ /* 0x000fe200030006ff */
[--C-:B------:R-:W-:Y:S01]  /*131d0*/  HADD2.F32 R5, -RZ, R4.reuse.H0_H0 ;  /* 0x20000004ff057230 */ /* 0x100fe20000004100 */
[----:B------:R-:W-:Y:S01]  /*131e0*/  F2FP.F16.E4M3.UNPACK_B R8, R8 ;  /* 0x00000008ff08723e */ /* 0x000fe200020006ff */
[--C-:B------:R-:W-:Y:S01]  /*131f0*/  HADD2.F32 R32, -RZ, R31.reuse.H0_H0 ;  /* 0x2000001fff207230 */ /* 0x100fe20000004100 */
[-C--:B------:R-:W-:Y:S01]  /*13200*/  F2FP.F16.E4M3.UNPACK_B R33, R9.reuse ;  /* 0x00000009ff21723e */ /* 0x080fe200020006ff */
[----:B------:R-:W-:Y:S01]  /*13210*/  HADD2.F32 R31, -RZ, R31.H1_H1 ;  /* 0x3000001fff1f7230 */ /* 0x000fe20000004100 */
[----:B------:R-:W-:Y:S01]  /*13220*/  F2FP.F16.E4M3.UNPACK_B R9, R9.H1 ;  /* 0x00000009ff09723e */ /* 0x000fe200030006ff */
[----:B------:R-:W-:-:S02]  /*13230*/  HADD2.F32 R4, -RZ, R4.H1_H1 ;  /* 0x30000004ff047230 */ /* 0x000fc40000004100 */
[-C--:B------:R-:W-:Y:S01]  /*13240*/  FMUL.FTZ R38, R35, R32.reuse ;  /* 0x0000002023267220 */ /* 0x080fe20000410000 */
[C---:B------:R-:W-:Y:S01]  /*13250*/  FMUL.FTZ R36, R39.reuse, R32 ;  /* 0x0000002027247220 */ /* 0x040fe20000410000 */
[-C--:B------:R-:W-:Y:S01]  /*13260*/  FMUL.FTZ R37, R46, R31.reuse ;  /* 0x0000001f2e257220 */ /* 0x080fe20000410000 */
[----:B------:R-:W-:Y:S01]  /*13270*/  FMUL.FTZ R31, R40, R31 ;  /* 0x0000001f281f7220 */ /* 0x000fe20000410000 */
[----:B------:R-:W-:Y:S01]  /*13280*/  FFMA.FTZ R38, R39, R5, R38 ;  /* 0x0000000527267223 */ /* 0x000fe20000010026 */
[----:B------:R-:W-:Y:S01]  /*13290*/  F2FP.F16.E4M3.UNPACK_B R39, R13 ;  /* 0x0000000dff27723e */ /* 0x000fe200020006ff */
[----:B------:R-:W-:Y:S01]  /*132a0*/  FFMA.FTZ R35, R35, R5, -R36 ;  /* 0x0000000523237223 */ /* 0x000fe20000010824 */
[----:B------:R-:W-:Y:S01]  /*132b0*/  F2FP.F16.E4M3.UNPACK_B R36, R0 ;  /* 0x00000000ff24723e */ /* 0x000fe200020006ff */
[----:B------:R-:W-:Y:S02]  /*132c0*/  HADD2.F32 R5, -RZ, R8.H0_H0 ;  /* 0x20000008ff057230 */ /* 0x000fe40000004100 */
[----:B------:R-:W-:Y:S01]  /*132d0*/  FFMA.FTZ R31, R46, R4, R31 ;  /* 0x000000042e1f7223 */ /* 0x000fe2000001001f */
[----:B------:R-:W-:-:S02]  /*132e0*/  HADD2.F32 R44, -RZ, R39.H0_H0 ;  /* 0x20000027ff2c7230 */ /* 0x000fc40000004100 */
[----:B------:R-:W-:Y:S01]  /*132f0*/  FFMA.FTZ R40, R40, R4, -R37 ;  /* 0x0000000428287223 */ /* 0x000fe20000010825 */
[----:B------:R-:W-:Y:S01]  /*13300*/  HADD2.F32 R42, -RZ, R36.H0_H0 ;  /* 0x20000024ff2a7230 */ /* 0x000fe20000004100 */
[----:B------:R-:W-:Y:S01]  /*13310*/  F2FP.F16.E4M3.UNPACK_B R46, R14.H1 ;  /* 0x0000000eff2e723e */ /* 0x000fe200030006ff */
[----:B------:R-:W-:Y:S02]  /*13320*/  HADD2.F32 R0, -RZ, R21.H0_H0 ;  /* 0x20000015ff007230 */ /* 0x000fe40000004100 */
[-C--:B------:R-:W-:Y:S01]  /*13330*/  FMUL.FTZ R13, R44, R5.reuse ;  /* 0x000000052c0d7220 */ /* 0x080fe20000410000 */
[----:B------:R-:W-:Y:S02]  /*13340*/  HADD2.F32 R43, -RZ, R39.H1_H1 ;  /* 0x30000027ff2b7230 */ /* 0x000fe40000004100 */
[C---:B------:R-:W-:Y:S01]  /*13350*/  FMUL.FTZ R5, R42.reuse, R5 ;  /* 0x000000052a057220 */ /* 0x040fe20000410000 */
[----:B------:R-:W-:Y:S02]  /*13360*/  HADD2.F32 R8, -RZ, R8.H1_H1 ;  /* 0x30000008ff087230 */ /* 0x000fe40000004100 */
[----:B------:R-:W-:Y:S01]  /*13370*/  FFMA.FTZ R13, R42, R0, -R13 ;  /* 0x000000002a0d7223 */ /* 0x000fe2000001080d */
[----:B------:R-:W-:Y:S01]  /*13380*/  HADD2.F32 R41, -RZ, R36.H1_H1 ;  /* 0x30000024ff297230 */ /* 0x000fe20000004100 */
[----:B------:R-:W-:Y:S01]  /*13390*/  F2FP.F16.E4M3.UNPACK_B R42, R24.H1 ;  /* 0x00000018ff2a723e */ /* 0x000fe200030006ff */
[----:B------:R-:W-:Y:S01]  /*133a0*/  FFMA.FTZ R5, R44, R0, R5 ;  /* 0x000000002c057223 */ /* 0x000fe20000010005 */
[----:B------:R-:W-:-:S02]  /*133b0*/  HADD2.F32 R21, -RZ, R21.H1_H1 ;  /* 0x30000015ff157230 */ /* 0x000fc40000004100 */
[-C--:B------:R-:W-:Y:S01]  /*133c0*/  FMUL.FTZ R36, R43, R8.reuse ;  /* 0x000000082b247220 */ /* 0x080fe20000410000 */
[----:B------:R-:W-:Y:S02]  /*133d0*/  HADD2.F32 R4, -RZ, R9.H0_H0 ;  /* 0x20000009ff047230 */ /* 0x000fe40000004100 */
[C---:B------:R-:W-:Y:S01]  /*133e0*/  FMUL.FTZ R8, R41.reuse, R8 ;  /* 0x0000000829087220 */ /* 0x040fe20000410000 */
[----:B------:R-:W-:Y:S02]  /*133f0*/  HADD2.F32 R44, -RZ, R42.H0_H0 ;  /* 0x2000002aff2c7230 */ /* 0x000fe40000004100 */
[-C--:B------:R-:W-:Y:S01]  /*13400*/  FFMA.FTZ R36, R41, R21.reuse, -R36 ;  /* 0x0000001529247223 */ /* 0x080fe20000010824 */
[----:B------:R-:W-:Y:S02]  /*13410*/  HADD2.F32 R48, -RZ, R46.H0_H0 ;  /* 0x2000002eff307230 */ /* 0x000fe40000004100 */
[----:B------:R-:W-:Y:S01]  /*13420*/  FFMA.FTZ R8, R43, R21, R8 ;  /* 0x000000152b087223 */ /* 0x000fe20000010008 */
[----:B------:R-:W-:-:S02]  /*13430*/  HADD2.F32 R0, -RZ, R27.H0_H0 ;  /* 0x2000001bff007230 */ /* 0x000fc40000004100 */
[----:B------:R-:W-:Y:S01]  /*13440*/  FMUL.FTZ R39, R44, R4 ;  /* 0x000000042c277220 */ /* 0x000fe20000410000 */
[----:B------:R-:W-:Y:S01]  /*13450*/  HADD2.F32 R43, -RZ, R42.H1_H1 ;  /* 0x3000002aff2b7230 */ /* 0x000fe20000004100 */
[----:B------:R-:W-:Y:S01]  /*13460*/  F2FP.F16.E4M3.UNPACK_B R41, R24 ;  /* 0x00000018ff29723e */ /* 0x000fe200020006ff */
[----:B------:R-:W-:Y:S02]  /*13470*/  HADD2.F32 R47, -RZ, R46.H1_H1 ;  /* 0x3000002eff2f7230 */ /* 0x000fe40000004100 */
[C---:B------:R-:W-:Y:S01]  /*13480*/  FMUL.FTZ R37, R48.reuse, R4 ;  /* 0x0000000430257220 */ /* 0x040fe20000410000 */
[----:B------:R-:W-:Y:S02]  /*13490*/  HADD2.F32 R9, -RZ, R9.H1_H1 ;  /* 0x30000009ff097230 */ /* 0x000fe40000004100 */
[-C--:B------:R-:W-:Y:S01]  /*134a0*/  FFMA.FTZ R39, R48, R0.reuse, R39 ;  /* 0x0000000030277223 */ /* 0x080fe20000010027 */
[----:B------:R-:W-:Y:S02]  /*134b0*/  HADD2.F32 R27, -RZ, R27.H1_H1 ;  /* 0x3000001bff1b7230 */ /* 0x000fe40000004100 */
[----:B------:R-:W-:Y:S01]  /*134c0*/  FFMA.FTZ R37, R44, R0, -R37 ;  /* 0x000000002c257223 */ /* 0x000fe20000010825 */
[----:B------:R-:W-:-:S02]  /*134d0*/  HADD2.F32 R48, -RZ, R45.H0_H0 ;  /* 0x2000002dff307230 */ /* 0x000fc40000004100 */
[-C--:B------:R-:W-:Y:S01]  /*134e0*/  FMUL.FTZ R14, R47, R9.reuse ;  /* 0x000000092f0e7220 */ /* 0x080fe20000410000 */
[----:B------:R-:W-:Y:S02]  /*134f0*/  HADD2.F32 R4, -RZ, R33.H0_H0 ;  /* 0x20000021ff047230 */ /* 0x000fe40000004100 */
[C---:B------:R-:W-:Y:S01]  /*13500*/  FMUL.FTZ R24, R43.reuse, R9 ;  /* 0x000000092b187220 */ /* 0x040fe20000410000 */
[----:B------:R-:W-:Y:S01]  /*13510*/  HADD2.F32 R46, -RZ, R41.H0_H0 ;  /* 0x20000029ff2e7230 */ /* 0x000fe20000004100 */
[-C--:B------:R-:W-:Y:S01]  /*13520*/  F2FP.F16.E4M3.UNPACK_B R34, R10.reuse ;  /* 0x0000000aff22723e */ /* 0x080fe200020006ff */
[----:B------:R-:W-:Y:S02]  /*13530*/  HADD2.F32 R0, -RZ, R25.H0_H0 ;  /* 0x20000019ff007230 */ /* 0x000fe40000004100 */
[-C--:B------:R-:W-:Y:S01]  /*13540*/  FFMA.FTZ R42, R43, R27.reuse, -R14 ;  /* 0x0000001b2b2a7223 */ /* 0x080fe2000001080e */
[----:B------:R-:W-:Y:S01]  /*13550*/  FFMA.FTZ R44, R47, R27, R24 ;  /* 0x0000001b2f2c7223 */ /* 0x000fe20000010018 */
[----:B------:R-:W-:Y:S01]  /*13560*/  F2FP.F16.E4M3.UNPACK_B R10, R10.H1 ;  /* 0x0000000aff0a723e */ /* 0x000fe200030006ff */
[-C--:B------:R-:W-:Y:S01]  /*13570*/  FMUL.FTZ R9, R48, R4.reuse ;  /* 0x0000000430097220 */ /* 0x080fe20000410000 */
[C---:B------:R-:W-:Y:S01]  /*13580*/  FMUL.FTZ R21, R46.reuse, R4 ;  /* 0x000000042e157220 */ /* 0x040fe20000410000 */
[----:B------:R-:W-:Y:S01]  /*13590*/  F2FP.F16.E4M3.UNPACK_B R47, R15.H1 ;  /* 0x0000000fff2f723e */ /* 0x000fe200030006ff */
[----:B------:R-:W-:Y:S01]  /*135a0*/  HADD2.F32 R41, -RZ, R41.H1_H1 ;  /* 0x30000029ff297230 */ /* 0x000fe20000004100 */
[----:B------:R-:W-:Y:S01]  /*135b0*/  F2FP.F16.E4M3.UNPACK_B R43, R12.H1 ;  /* 0x0000000cff2b723e */ /* 0x000fe200030006ff */
[----:B------:R-:W-:Y:S01]  /*135c0*/  FFMA.FTZ R9, R46, R0, -R9 ;  /* 0x000000002e097223 */ /* 0x000fe20000010809 */
[----:B------:R-:W-:Y:S01]  /*135d0*/  F2FP.F16.E4M3.UNPACK_B R28, R6 ;  /* 0x00000006ff1c723e */ /* 0x000fe200020006ff */
[----:B------:R-:W-:Y:S01]  /*135e0*/  FFMA.FTZ R21, R48, R0, R21 ;  /* 0x0000000030157223 */ /* 0x000fe20000010015 */
[----:B------:R-:W-:Y:S01]  /*135f0*/  F2FP.F16.E4M3.UNPACK_B R6, R6.H1 ;  /* 0x00000006ff06723e */ /* 0x000fe200030006ff */
[----:B------:R-:W-:Y:S01]  /*13600*/  HADD2.F32 R45, -RZ, R45.H1_H1 ;  /* 0x3000002dff2d7230 */ /* 0x000fe20000004100 */
[-C--:B------:R-:W-:Y:S01]  /*13610*/  F2FP.F16.E4M3.UNPACK_B R32, R11.reuse ;  /* 0x0000000bff20723e */ /* 0x080fe200020006ff */
[----:B------:R-:W-:Y:S01]  /*13620*/  HADD2.F32 R33, -RZ, R33.H1_H1 ;  /* 0x30000021ff217230 */ /* 0x000fe20000004100 */
[----:B------:R-:W-:Y:S01]  /*13630*/  F2FP.F16.E4M3.UNPACK_B R11, R11.H1 ;  /* 0x0000000bff0b723e */ /* 0x000fe200030006ff */
[----:B------:R-:W-:Y:S01]  /*13640*/  HADD2.F32 R48, -RZ, R47.H0_H0 ;  /* 0x2000002fff307230 */ /* 0x000fe20000004100 */
[----:B------:R-:W-:Y:S01]  /*13650*/  F2FP.F16.E4M3.UNPACK_B R29, R7 ;  /* 0x00000007ff1d723e */ /* 0x000fe200020006ff */
[----:B------:R-:W-:-:S02]  /*13660*/  HADD2.F32 R4, -RZ, R10.H0_H0 ;  /* 0x2000000aff047230 */ /* 0x000fc40000004100 */
[-C--:B------:R-:W-:Y:S01]  /*13670*/  FMUL.FTZ R14, R45, R33.reuse ;  /* 0x000000212d0e7220 */ /* 0x080fe20000410000 */
[----:B------:R-:W-:Y:S02]  /*13680*/  HADD2.F32 R46, -RZ, R43.H0_H0 ;  /* 0x2000002bff2e7230 */ /* 0x000fe40000004100 */
[----:B------:R-:W-:Y:S01]  /*13690*/  FMUL.FTZ R24, R41, R33 ;  /* 0x0000002129187220 */ /* 0x000fe20000410000 */
        /* <DEDUP_REMOVED lines=8> */
[----:B------:R-:W-:Y:S02]  /*13720*/  HADD2.F32 R0, -RZ, R43.H1_H1 ;  /* 0x3000002bff007230 */ /* 0x000fe40000004100 */
[-C--:B------:R-:W-:Y:S01]  /*13730*/  FFMA.FTZ R14, R41, R25.reuse, -R14 ;  /* 0x00000019290e7223 */ /* 0x080fe2000001080e */
[----:B------:R-:W-:Y:S01]  /*13740*/  FFMA.FTZ R24, R45, R25, R24 ;  /* 0x000000192d187223 */ /* 0x000fe20000010018 */
[----:B------:R-:W-:Y:S01]  /*13750*/  F2FP.F16.E4M3.UNPACK_B R43, R15 ;  /* 0x0000000fff2b723e */ /* 0x000fe200020006ff */
[----:B------:R-:W-:Y:S01]  /*13760*/  HADD2.F32 R6, -RZ, R6.H1_H1 ;  /* 0x30000006ff067230 */ /* 0x000fe20000004100 */
[----:B------:R-:W-:Y:S01]  /*13770*/  F2FP.F16.E4M3.UNPACK_B R41, R12 ;  /* 0x0000000cff29723e */ /* 0x000fe200020006ff */
[-C--:B------:R-:W-:Y:S01]  /*13780*/  FMUL.FTZ R15, R46, R10.reuse ;  /* 0x0000000a2e0f7220 */ /* 0x080fe20000410000 */
[C---:B------:R-:W-:Y:S01]  /*13790*/  FMUL.FTZ R25, R0.reuse, R10 ;  /* 0x0000000a00197220 */ /* 0x040fe20000410000 */
[----:B------:R-:W-:Y:S01]  /*137a0*/  HADD2.F32 R10, -RZ, R43.H0_H0 ;  /* 0x2000002bff0a7230 */ /* 0x000fe20000004100 */
[----:B------:R-:W-:Y:S01]  /*137b0*/  F2FP.F16.E4M3.UNPACK_B R7, R7.H1 ;  /* 0x00000007ff07723e */ /* 0x000fe200030006ff */
[-C--:B------:R-:W-:Y:S01]  /*137c0*/  FFMA.FTZ R12, R0, R6.reuse, -R15 ;  /* 0x00000006000c7223 */ /* 0x080fe2000001080f */
[----:B------:R-:W-:Y:S01]  /*137d0*/  FFMA.FTZ R46, R46, R6, R25 ;  /* 0x000000062e2e7223 */ /* 0x000fe20000010019 */
[----:B------:R-:W-:Y:S01]  /*137e0*/  HADD2.F32 R4, -RZ, R34.H0_H0 ;  /* 0x20000022ff047230 */ /* 0x000fe20000004100 */
[----:B------:R-:W-:Y:S01]  /*137f0*/  F2FP.SATFINITE.E4M3.F32.PACK_AB_MERGE_C R31, R31, R38, RZ ;  /* 0x000000261f1f723e */ /* 0x000fe200048070ff */
[----:B------:R-:W-:Y:S01]  /*13800*/  HADD2.F32 R6, -RZ, R41.H0_H0 ;  /* 0x20000029ff067230 */ /* 0x000fe20000004100 */
[----:B------:R-:W-:Y:S01]  /*13810*/  F2FP.SATFINITE.E4M3.F32.PACK_AB_MERGE_C R37, R42, R37, RZ ;  /* 0x000000252a25723e */ /* 0x000fe200048070ff */
[----:B------:R-:W-:-:S02]  /*13820*/  HADD2.F32 R0, -RZ, R28.H0_H0 ;  /* 0x2000001cff007230 */ /* 0x000fc40000004100 */
[-C--:B------:R-:W-:Y:S01]  /*13830*/  FMUL.FTZ R15, R10, R4.reuse ;  /* 0x000000040a0f7220 */ /* 0x080fe20000410000 */
[----:B------:R-:W-:Y:S02]  /*13840*/  HADD2.F32 R48, -RZ, R43.H1_H1 ;  /* 0x3000002bff307230 */ /* 0x000fe40000004100 */
[C---:B------:R-:W-:Y:S01]  /*13850*/  FMUL.FTZ R25, R6.reuse, R4 ;  /* 0x0000000406197220 */ /* 0x040fe20000410000 */
[----:B------:R-:W-:Y:S02]  /*13860*/  HADD2.F32 R34, -RZ, R34.H1_H1 ;  /* 0x30000022ff227230 */ /* 0x000fe40000004100 */
[----:B------:R-:W-:Y:S01]  /*13870*/  FFMA.FTZ R6, R6, R0, -R15 ;  /* 0x0000000006067223 */ /* 0x000fe2000001080f */
[----:B------:R-:W-:Y:S01]  /*13880*/  HADD2.F32 R4, -RZ, R41.H1_H1 ;  /* 0x30000029ff047230 */ /* 0x000fe20000004100 */
[----:B------:R-:W-:Y:S01]  /*13890*/  F2FP.F16.E4M3.UNPACK_B R43, R20.H1 ;  /* 0x00000014ff2b723e */ /* 0x000fe200030006ff */
[----:B------:R-:W-:Y:S02]  /*138a0*/  HADD2.F32 R28, -RZ, R28.H1_H1 ;  /* 0x3000001cff1c7230 */ /* 0x000fe40000004100 */
[----:B------:R-:W-:Y:S01]  /*138b0*/  FMUL.FTZ R15, R48, R34 ;  /* 0x00000022300f7220 */ /* 0x000fe20000410000 */
[----:B------:R-:W-:Y:S01]  /*138c0*/  FFMA.FTZ R10, R10, R0, R25 ;  /* 0x000000000a0a7223 */ /* 0x000fe20000010019 */
[----:B------:R-:W-:Y:S01]  /*138d0*/  F2FP.F16.E4M3.UNPACK_B R0, R26.H1 ;  /* 0x0000001aff00723e */ /* 0x000fe200030006ff */
[C---:B------:R-:W-:Y:S01]  /*138e0*/  FMUL.FTZ R25, R4.reuse, R34 ;  /* 0x0000002204197220 */ /* 0x040fe20000410000 */
[----:B------:R-:W-:Y:S01]  /*138f0*/  FFMA.FTZ R15, R4, R28, -R15 ;  /* 0x0000001c040f7223 */ /* 0x000fe2000001080f */
[----:B------:R-:W-:Y:S01]  /*13900*/  HADD2.F32 R34, -RZ, R43.H0_H0 ;  /* 0x2000002bff227230 */ /* 0x000fe20000004100 */
[----:B------:R-:W-:Y:S01]  /*13910*/  F2FP.SATFINITE.E4M3.F32.PACK_AB_MERGE_C R12, R12, R27, RZ ;  /* 0x0000001b0c0c723e */ /* 0x000fe200048070ff */
[----:B------:R-:W-:-:S02]  /*13920*/  HADD2.F32 R4, -RZ, R11.H0_H0 ;  /* 0x2000000bff047230 */ /* 0x000fc40000004100 */
[----:B------:R-:W-:Y:S01]  /*13930*/  FFMA.FTZ R25, R48, R28, R25 ;  /* 0x0000001c30197223 */ /* 0x000fe20000010019 */
[--C-:B------:R-:W-:Y:S01]  /*13940*/  HADD2.F32 R28, -RZ, R0.reuse.H0_H0 ;  /* 0x20000000ff1c7230 */ /* 0x100fe20000004100 */
[----:B------:R-:W-:Y:S01]  /*13950*/  F2FP.SATFINITE.E4M3.F32.PACK_AB_MERGE_C R39, R44, R39, RZ ;  /* 0x000000272c27723e */ /* 0x000fe200048070ff */
[----:B------:R-:W-:Y:S02]  /*13960*/  HADD2.F32 R45, -RZ, R0.H1_H1 ;  /* 0x30000000ff2d7230 */ /* 0x000fe40000004100 */
[-C--:B------:R-:W-:Y:S01]  /*13970*/  FMUL.FTZ R41, R34, R4.reuse ;  /* 0x0000000422297220 */ /* 0x080fe20000410000 */
[----:B------:R-:W-:Y:S01]  /*13980*/  HADD2.F32 R0, -RZ, R7.H0_H0 ;  /* 0x20000007ff007230 */ /* 0x000fe20000004100 */
[----:B------:R-:W-:Y:S01]  /*13990*/  F2FP.SATFINITE.E4M3.F32.PACK_AB_MERGE_C R33, R46, R33, RZ ;  /* 0x000000212e21723e */ /* 0x000fe200048070ff */
[----:B------:R-:W-:Y:S02]  /*139a0*/  HADD2.F32 R47, -RZ, R43.H1_H1 ;  /* 0x3000002bff2f7230 */ /* 0x000fe40000004100 */
[----:B------:R-:W-:Y:S01]  /*139b0*/  FMUL.FTZ R43, R28, R4 ;  /* 0x000000041c2b7220 */ /* 0x000fe20000410000 */
[----:B------:R-:W-:-:S02]  /*139c0*/  HADD2.F32 R11, -RZ, R11.H1_H1 ;  /* 0x3000000bff0b7230 */ /* 0x000fc40000004100 */
[----:B------:R-:W-:Y:S01]  /*139d0*/  FFMA.FTZ R41, R28, R0, -R41 ;  /* 0x000000001c297223 */ /* 0x000fe20000010829 */
[----:B------:R-:W-:Y:S01]  /*139e0*/  HADD2.F32 R7, -RZ, R7.H1_H1 ;  /* 0x30000007ff077230 */ /* 0x000fe20000004100 */
[----:B------:R-:W-:Y:S01]  /*139f0*/  F2FP.F16.E4M3.UNPACK_B R28, R26 ;  /* 0x0000001aff1c723e */ /* 0x000fe200020006ff */
[----:B------:R-:W-:Y:S01]  /*13a00*/  FFMA.FTZ R43, R34, R0, R43 ;  /* 0x00000000222b7223 */ /* 0x000fe2000001002b */
[-C--:B------:R-:W-:Y:S01]  /*13a10*/  FMUL.FTZ R4, R47, R11.reuse ;  /* 0x0000000b2f047220 */ /* 0x080fe20000410000 */
[----:B------:R-:W-:Y:S01]  /*13a20*/  F2FP.F16.E4M3.UNPACK_B R0, R20 ;  /* 0x00000014ff00723e */ /* 0x000fe200020006ff */
[C---:B------:R-:W-:Y:S01]  /*13a30*/  FMUL.FTZ R26, R45.reuse, R11 ;  /* 0x0000000b2d1a7220 */ /* 0x040fe20000410000 */
[--C-:B------:R-:W-:Y:S02]  /*13a40*/  HADD2.F32 R34, -RZ, R28.reuse.H0_H0 ;  /* 0x2000001cff227230 */ /* 0x100fe40000004100 */
[----:B------:R-:W-:Y:S01]  /*13a50*/  FFMA.FTZ R20, R45, R7, -R4 ;  /* 0x000000072d147223 */ /* 0x000fe20000010804 */
[----:B------:R-:W-:-:S02]  /*13a60*/  HADD2.F32 R45, -RZ, R28.H1_H1 ;  /* 0x3000001cff2d7230 */ /* 0x000fc40000004100 */
[----:B------:R-:W-:Y:S01]  /*13a70*/  FFMA.FTZ R26, R47, R7, R26 ;  /* 0x000000072f1a7223 */ /* 0x000fe2000001001a */
[----:B------:R-:W-:Y:S01]  /*13a80*/  HADD2.F32 R28, -RZ, R0.H0_H0 ;  /* 0x20000000ff1c7230 */ /* 0x000fe20000004100 */
[----:B------:R-:W-:Y:S01]  /*13a90*/  F2FP.SATFINITE.E4M3.F32.PACK_AB_MERGE_C R8, R8, R5, R31 ;  /* 0x000000050808723e */ /* 0x000fe2000480701f */
[----:B------:R-:W-:Y:S01]  /*13aa0*/  HADD2.F32 R4, -RZ, R32.H0_H0 ;  /* 0x20000020ff047230 */ /* 0x000fe20000004100 */
[----:B------:R-:W-:Y:S01]  /*13ab0*/  F2FP.SATFINITE.E4M3.F32.PACK_AB_MERGE_C R20, R20, R41, RZ ;  /* 0x000000291414723e */ /* 0x000fe200048070ff */
[----:B------:R-:W-:Y:S01]  /*13ac0*/  HADD2.F32 R47, -RZ, R0.H1_H1 ;  /* 0x30000000ff2f7230 */ /* 0x000fe20000004100 */
[----:B------:R-:W-:Y:S01]  /*13ad0*/  F2FP.SATFINITE.E4M3.F32.PACK_AB_MERGE_C R26, R26, R43, RZ ;  /* 0x0000002b1a1a723e */ /* 0x000fe200048070ff */
[----:B------:R-:W-:Y:S02]  /*13ae0*/  HADD2.F32 R32, -RZ, R32.H1_H1 ;  /* 0x30000020ff207230 */ /* 0x000fe40000004100 */
[----:B------:R-:W-:Y:S01]  /*13af0*/  FMUL.FTZ R7, R28, R4 ;  /* 0x000000041c077220 */ /* 0x000fe20000410000 */
[----:B------:R-:W-:-:S02]  /*13b00*/  HADD2.F32 R0, -RZ, R29.H0_H0 ;  /* 0x2000001dff007230 */ /* 0x000fc40000004100 */
[C---:B------:R-:W-:Y:S01]  /*13b10*/  FMUL.FTZ R11, R34.reuse, R4 ;  /* 0x00000004220b7220 */ /* 0x040fe20000410000 */
[----:B------:R-:W-:Y:S02]  /*13b20*/  HADD2.F32 R29, -RZ, R29.H1_H1 ;  /* 0x3000001dff1d7230 */ /* 0x000fe40000004100 */
[-C--:B------:R-:W-:Y:S01]  /*13b30*/  FMUL.FTZ R4, R47, R32.reuse ;  /* 0x000000202f047220 */ /* 0x080fe20000410000 */
[C---:B------:R-:W-:Y:S01]  /*13b40*/  FMUL.FTZ R32, R45.reuse, R32 ;  /* 0x000000202d207220 */ /* 0x040fe20000410000 */
[-C--:B------:R-:W-:Y:S01]  /*13b50*/  FFMA.FTZ R7, R34, R0.reuse, -R7 ;  /* 0x0000000022077223 */ /* 0x080fe20000010807 */
[----:B------:R-:W-:Y:S01]  /*13b60*/  FFMA.FTZ R11, R28, R0, R11 ;  /* 0x000000001c0b7223 */ /* 0x000fe2000001000b */
[-C--:B------:R-:W-:Y:S01]  /*13b70*/  FFMA.FTZ R0, R45, R29.reuse, -R4 ;  /* 0x0000001d2d007223 */ /* 0x080fe20000010804 */
[----:B------:R-:W-:Y:S01]  /*13b80*/  FFMA.FTZ R32, R47, R29, R32 ;  /* 0x0000001d2f207223 */ /* 0x000fe20000010020 */
        /* <DEDUP_REMOVED lines=8> */
[----:B------:R-:W-:-:S05]  /*13c10*/  F2FP.SATFINITE.E4M3.F32.PACK_AB_MERGE_C R11, R32, R11, R26 ;  /* 0x0000000b200b723e */ /* 0x000fca000480701a */
[----:B------:R4:W-:Y:S02]  /*13c20*/  STS.128 [R3+0x20400], R8 ;  /* 0x0204000803007388 */ /* 0x0009e40000000c00 */
.L_x_465:
[----:B------:R-:W-:Y:S05]  /*13c30*/  BSYNC B0 ;  /* 0x0000000000007941 */ /* 0x000fea0003800000 */
.L_x_446:
[----:B------:R-:W-:Y:S01]  /*13c40*/  @!PT LDS RZ, [RZ] ;  /* 0x00000000fffff984 */ /* 0x000fe20000000800 */
[----:B------:R-:W-:Y:S01]  /*13c50*/  @!PT LDS RZ, [RZ] ;  /* 0x00000000fffff984 */ /* 0x000fe20000000800 */
[----:B------:R-:W-:Y:S01]  /*13c60*/  @!PT LDS RZ, [RZ] ;  /* 0x00000000fffff984 */ /* 0x000fe20000000800 */
[----:B------:R-:W-:Y:S01]  /*13c70*/  @!PT LDS RZ, [RZ] ;  /* 0x00000000fffff984 */ /* 0x000fe20000000800 */
[----:B------:R0:W-:Y:S06]  /*13c80*/  MEMBAR.ALL.CTA ;  /* 0x0000000000007992 */ /* 0x0001ec0000008000 */
[----:B0-----:R-:W0:Y:S01]  /*13c90*/  FENCE.VIEW.ASYNC.S ;  /* 0x00000000000073c6 */ /* 0x001e220000000000 */
[----:B------:R-:W-:Y:S05]  /*13ca0*/  WARPSYNC.ALL ;  /* 0x0000000000007948 */ /* 0x000fea0003800000 */
[----:B0-----:R-:W-:Y:S06]  /*13cb0*/  BAR.SYNC.DEFER_BLOCKING 0xd, 0x100 ;  /* 0x0344000000007b1d */ /* 0x001fec0000010000 */
.L_x_444:
[----:B------:R-:W-:-:S05]  /*13cc0*/  IMAD.U32 R0, RZ, RZ, UR47 ;  /* 0x0000002fff007e24 */ /* 0x000fca000f8e00ff */
[----:B------:R-:W-:-:S13]  /*13cd0*/  ISETP.NE.AND P0, PT, R0, 0x3, PT ;  /* 0x000000030000780c */ /* 0x000fda0003f05270 */
[----:B------:R-:W-:Y:S05]  /*13ce0*/  @!P0 BRA `(.L_x_479) ;  /* 0x0000000000048947 */ /* 0x000fea0003800000 */
[----:B------:R-:W-:Y:S01]  /*13cf0*/  BPT.TRAP 0x1 ;  /* 0x000000040000795c */ /* 0x000fe20000300000 */
.L_x_479:
[----:B-1234-:R-:W-:Y:S02]  /*13d00*/  LEA R4, R152, R22, 0x3 ;  /* 0x0000001698047211 */ /* 0x01efe400078e18ff */
[----:B------:R-:W-:-:S04]  /*13d10*/  SHF.L.U32 R3, R235, 0x1f, RZ ;  /* 0x0000001feb037819 */ /* 0x000fc800000006ff */
[----:B------:R1:W2:Y:S01]  /*13d20*/  SYNCS.PHASECHK.TRANS64.TRYWAIT P1, [R4+URZ+0x38830], R3 ;  /* 0x03883003040075a7 */ /* 0x0002a2000802017f */
[----:B------:R-:W-:Y:S05]  /*13d30*/  @!P0 BRA `(.L_x_480) ;  /* 0x0000000000048947 */ /* 0x000fea0003800000 */
[----:B------:R-:W-:Y:S01]  /*13d40*/  BPT.TRAP 0x1 ;  /* 0x000000040000795c */ /* 0x000fe20000300000 */
.L_x_480:
[----:B------:R-:W3:Y:S01]  /*13d50*/  S2R R0, SR_TID.X ;  /* 0x0000000000007919 */ /* 0x000ee20000002100 */
[----:B------:R-:W-:Y:S02]  /*13d60*/  IMAD.MOV.U32 R5, RZ, RZ, -0x2 ;  /* 0xfffffffeff057424 */ /* 0x000fe400078e00ff */
[----:B---3--:R-:W-:-:S05]  /*13d70*/  VIADD R0, R0, 0xffffff80 ;  /* 0xffffff8000007836 */ /* 0x008fca0000000000 */
[----:B------:R-:W-:-:S04]  /*13d80*/  SHF.R.S32.HI R6, RZ, 0x1f, R0 ;  /* 0x0000001fff067819 */ /* 0x000fc80000011400 */
[----:B------:R-:W-:-:S04]  /*13d90*/  LEA.HI R6, R6, R0, RZ, 0x7 ;  /* 0x0000000006067211 */ /* 0x000fc800078f38ff */
[----:B------:R-:W-:-:S05]  /*13da0*/  LOP3.LUT R6, R6, 0xffffff80, RZ, 0xc0, !PT ;  /* 0xffffff8006067812 */ /* 0x000fca00078ec0ff */
[----:B------:R-:W-:-:S05]  /*13db0*/  IMAD.IADD R6, R0, 0x1, -R6 ;  /* 0x0000000100067824 */ /* 0x000fca00078e0a06 */
[----:B------:R-:W-:-:S04]  /*13dc0*/  SHF.R.S32.HI R0, RZ, 0x1f, R6 ;  /* 0x0000001fff007819 */ /* 0x000fc80000011406 */
[----:B------:R-:W-:-:S04]  /*13dd0*/  LEA.HI R0, R0, R6, RZ, 0x2 ;  /* 0x0000000600007211 */ /* 0x000fc800078f10ff */
[----:B------:R-:W-:-:S04]  /*13de0*/  LOP3.LUT R0, R0, 0x7ffffffc, RZ, 0xc0, !PT ;  /* 0x7ffffffc00007812 */ /* 0x000fc800078ec0ff */
[----:B------:R-:W-:Y:S01]  /*13df0*/  IADD3 R0, R6, -R0, RZ ;  /* 0x8000000006007210 */ /* 0x000fe20007ffe0ff */
[----:B--2---:R-:W-:Y:S06]  /*13e00*/  @P1 BRA `(.L_x_481) ;  /* 0x0000000000081947 */ /* 0x004fec0003800000 */
[----:B------:R-:W2:Y:S02]  /*13e10*/  SYNCS.PHASECHK.TRANS64.TRYWAIT P1, [R4+URZ+0x38830], R3 ;  /* 0x03883003040075a7 */ /* 0x000ea4000802017f */
[----:B--2---:R-:W-:Y:S05]  /*13e20*/  @!P1 BRA `(.L_x_482) ;  /* 0x0000011000789947 */ /* 0x004fea0003800000 */
.L_x_481:
[----:B------:R-:W3:Y:S01]  /*13e30*/  S2R R6, SR_TID.X ;  /* 0x0000000000067919 */ /* 0x000ee20000002100 */
[----:B------:R-:W-:Y:S05]  /*13e40*/  WARPSYNC.ALL ;  /* 0x0000000000007948 */ /* 0x000fea0003800000 */
[----:B------:R-:W-:Y:S02]  /*13e50*/  IMAD R8, R0, R5, 0x80 ;  /* 0x0000008000087424 */ /* 0x000fe400078e0205 */
[----:B------:R-:W-:Y:S01]  /*13e60*/  IMAD.MOV.U32 R151, RZ, RZ, RZ ;  /* 0x000000ffff977224 */ /* 0x000fe200078e00ff */
[----:B---3--:R-:W-:-:S04]  /*13e70*/  LOP3.LUT R6, R6, 0x7f, RZ, 0xc0, !PT ;  /* 0x0000007f06067812 */ /* 0x008fc800078ec0ff */
[----:B------:R-:W-:Y:S01]  /*13e80*/  ISETP.NE.AND P1, PT, R6, RZ, PT ;  /* 0x000000ff0600720c */ /* 0x000fe20003f25270 */
[----:B------:R-:W-:Y:S01]  /*13e90*/  VIADD R0, R22, 0x28400 ;  /* 0x0002840016007836 */ /* 0x000fe20000000000 */
[----:B------:R-:W-:Y:S01]  /*13ea0*/  R2UR UR12, R30 ;  /* 0x000000001e0c72ca */ /* 0x000fe200000e0000 */
[----:B------:R-:W-:Y:S01]  /*13eb0*/  UMOV UR13, 0x40000040 ;  /* 0x40000040000d7882 */ /* 0x000fe20000000000 */
[----:B------:R-:W-:Y:S01]  /*13ec0*/  MOV R7, 0x40000040 ;  /* 0x4000004000077802 */ /* 0x000fe20000000f00 */
[----:B-----5:R-:W-:Y:S01]  /*13ed0*/  WARPGROUP.ARRIVE ;  /* 0x00000000000079c5 */ /* 0x020fe20000000000 */
[----:B------:R-:W-:Y:S01]  /*13ee0*/  SHF.R.U32.HI R0, RZ, 0x4, R0 ;  /* 0x00000004ff007819 */ /* 0x000fe20000011600 */
[----:B------:R-:W-:Y:S01]  /*13ef0*/  IMAD.MOV.U32 R11, RZ, RZ, 0x40000040 ;  /* 0x40000040ff0b7424 */ /* 0x000fe200078e00ff */
[----:B------:R-:W-:Y:S01]  /*13f00*/  R2UR UR15, R7 ;  /* 0x00000000070f72ca */ /* 0x000fe200000e0000 */
[----:B------:R-:W-:Y:S01]  /*13f10*/  UMOV UR9, 0x40000040 ;  /* 0x4000004000097882 */ /* 0x000fe20000000000 */
[----:B------:R-:W-:Y:S01]  /*13f20*/  LOP3.LUT R0, R0, 0x3fff, RZ, 0xc0, !PT ;  /* 0x00003fff00007812 */ /* 0x000fe200078ec0ff */
[----:B------:R-:W-:Y:S01]  /*13f30*/  UMOV UR5, 0x40000040 ;  /* 0x4000004000057882 */ /* 0x000fe20000000000 */
[----:B------:R-:W-:Y:S01]  /*13f40*/  R2UR UR11, R11 ;  /* 0x000000000b0b72ca */ /* 0x000fe200000e0000 */
[----:B------:R-:W-:Y:S01]  /*13f50*/  UMOV UR17, 0x40000040 ;  /* 0x4000004000117882 */ /* 0x000fe20000000000 */
[----:B------:R-:W-:Y:S01]  /*13f60*/  LOP3.LUT R0, R0, 0x10000, RZ, 0xfc, !PT ;  /* 0x0001000000007812 */ /* 0x000fe200078efcff */
[----:B------:R-:W-:Y:S01]  /*13f70*/  ULOP3.LUT UR12, UR12, 0x10000, URZ, 0xfc, !UPT ;  /* 0x000100000c0c7892 */ /* 0x000fe2000f8efc3f */
[----:B------:R-:W-:Y:S01]  /*13f80*/  MOV R11, 0x40000040 ;  /* 0x40000040000b7802 */ /* 0x000fe20000000f00 */
[----:B------:R-:W-:Y:S01]  /*13f90*/  UMOV UR21, 0x40000040 ;  /* 0x4000004000157882 */ /* 0x000fe20000000000 */
[----:B------:R-:W-:Y:S01]  /*13fa0*/  UMOV UR25, 0x40000040 ;  /* 0x4000004000197882 */ /* 0x000fe20000000000 */
[----:B------:R-:W-:Y:S01]  /*13fb0*/  IMAD R6, R152, 0x800, R0 ;  /* 0x0000080098067824 */ /* 0x000fe200078e0200 */
[----:B------:R-:W-:Y:S01]  /*13fc0*/  UIADD3 UR8, UR12, 0x2, URZ ;  /* 0x000000020c087890 */ /* 0x000fe2000fffe03f */
[----:B------:R-:W-:Y:S01]  /*13fd0*/  R2UR UR7, R11 ;  /* 0x000000000b0772ca */ /* 0x000fe200000e0000 */
[----:B------:R-:W-:Y:S01]  /*13fe0*/  UIADD3 UR4, UR12, 0x4, URZ ;  /* 0x000000040c047890 */ /* 0x000fe2000fffe03f */
[C---:B------:R-:W-:Y:S01]  /*13ff0*/  VIADD R10, R6.reuse, 0x2 ;  /* 0x00000002060a7836 */ /* 0x040fe20000000000 */
[----:B------:R-:W-:Y:S01]  /*14000*/  R2UR UR14, R6 ;  /* 0x00000000060e72ca */ /* 0x000fe200000e0000 */
[----:B------:R-:W-:Y:S01]  /*14010*/  IMAD.MOV.U32 R11, RZ, RZ, 0x40000040 ;  /* 0x40000040ff0b7424 */ /* 0x000fe200078e00ff */
[----:B------:R-:W-:Y:S01]  /*14020*/  UIADD3 UR16, UR12, 0x6, URZ ;  /* 0x000000060c107890 */ /* 0x000fe2000fffe03f */
[----:B------:R-:W-:Y:S01]  /*14030*/  IMAD.MOV.U32 R7, RZ, RZ, 0x40000040 ;  /* 0x40000040ff077424 */ /* 0x000fe200078e00ff */
[----:B------:R-:W-:Y:S01]  /*14040*/  R2UR UR10, R10 ;  /* 0x000000000a0a72ca */ /* 0x000fe200000e0000 */
[----:B------:R-:W-:Y:S01]  /*14050*/  VIADD R10, R6, 0x4 ;  /* 0x00000004060a7836 */ /* 0x000fe20000000000 */
[----:B------:R-:W-:Y:S01]  /*14060*/  R2UR UR19, R11 ;  /* 0x000000000b1372ca */ /* 0x000fe200000e0000 */
[----:B------:R-:W-:Y:S01]  /*14070*/  UIADD3 UR20, UR12, 0x400, URZ ;  /* 0x000004000c147890 */ /* 0x000fe2000fffe03f */
[----:B------:R-:W-:Y:S01]  /*14080*/  MOV R11, 0x40000040 ;  /* 0x40000040000b7802 */ /* 0x000fe20000000f00 */
[----:B------:R-:W-:Y:S01]  /*14090*/  UIADD3 UR24, UR12, 0x402, URZ ;  /* 0x000004020c187890 */ /* 0x000fe2000fffe03f */
[----:B------:R-:W-:Y:S01]  /*140a0*/  R2UR UR6, R10 ;  /* 0x000000000a0672ca */ /* 0x000fe200000e0000 */
[----:B------:R-:W-:Y:S01]  /*140b0*/  VIADD R10, R6, 0x6 ;  /* 0x00000006060a7836 */ /* 0x000fe20000000000 */
[----:B------:R-:W-:Y:S01]  /*140c0*/  R2UR UR23, R11 ;  /* 0x000000000b1772ca */ /* 0x000fe200000e0000 */
[----:B------:R-:W-:Y:S01]  /*140d0*/  QGMMA.64x128x32.F32.E4M3.E4M3 R24, gdesc[UR12], RZ, !UPT, gsb0 ;  /* 0x01e000000c1879f3 */ /* 0x000fe2000c0008ff */
[----:B------:R-:W-:Y:S01]  /*140e0*/  IMAD.MOV.U32 R11, RZ, RZ, 0x40000040 ;  /* 0x40000040ff0b7424 */ /* 0x000fe200078e00ff */
[----:B------:R-:W-:Y:S01]  /*140f0*/  UIADD3 UR28, UR12, 0x404, URZ ;  /* 0x000004040c1c7890 */ /* 0x000fe2000fffe03f */
[----:B------:R-:W-:Y:S01]  /*14100*/  R2UR UR18, R10 ;  /* 0x000000000a1272ca */ /* 0x000fe200000e0000 */
[----:B------:R-:W-:Y:S01]  /*14110*/  VIADD R10, R6, 0x400 ;  /* 0x00000400060a7836 */ /* 0x000fe20000000000 */
[----:B------:R-:W-:Y:S01]  /*14120*/  UMOV UR29, 0x40000040 ;  /* 0x40000040001d7882 */ /* 0x000fe20000000000 */
[----:B------:R-:W-:Y:S01]  /*14130*/  R2UR UR27, R11 ;  /* 0x000000000b1b72ca */ /* 0x000fe200000e0000 */
[----:B------:R-:W-:Y:S01]  /*14140*/  UIADD3 UR32, UR12, 0x406, URZ ;  /* 0x000004060c207890 */ /* 0x000fe2000fffe03f */
[----:B------:R-:W-:Y:S01]  /*14150*/  MOV R11, 0x40000040 ;  /* 0x40000040000b7802 */ /* 0x000fe20000000f00 */
[----:B------:R-:W-:Y:S01]  /*14160*/  UMOV UR33, 0x40000040 ;  /* 0x4000004000217882 */ /* 0x000fe20000000000 */
[----:B------:R-:W-:Y:S01]  /*14170*/  R2UR UR22, R10 ;  /* 0x000000000a1672ca */ /* 0x000fe200000e0000 */
[----:B------:R-:W-:Y:S01]  /*14180*/  VIADD R10, R6, 0x402 ;  /* 0x00000402060a7836 */ /* 0x000fe20000000000 */
[----:B------:R-:W-:Y:S01]  /*14190*/  R2UR UR31, R11 ;  /* 0x000000000b1f72ca */ /* 0x000fe200000e0000 */
[--C-:B------:R-:W-:Y:S01]  /*141a0*/  IMAD.MOV.U32 R150, RZ, RZ, R151.reuse ;  /* 0x000000ffff967224 */ /* 0x100fe200078e0097 */
[----:B------:R-:W-:Y:S01]  /*141b0*/  R2UR UR35, R7 ;  /* 0x00000000072372ca */ /* 0x000fe200000e0000 */
[--C-:B------:R-:W-:Y:S01]  /*141c0*/  IMAD.MOV.U32 R148, RZ, RZ, R151.reuse ;  /* 0x000000ffff947224 */ /* 0x100fe200078e0097 */
[----:B------:R-:W-:Y:S01]  /*141d0*/  R2UR UR26, R10 ;  /* 0x000000000a1a72ca */ /* 0x000fe200000e0000 */
[C---:B------:R-:W-:Y:S01]  /*141e0*/  VIADD R10, R6.reuse, 0x404 ;  /* 0x00000404060a7836 */ /* 0x040fe20000000000 */
[----:B------:R-:W-:Y:S01]  /*141f0*/  P2R R88, PR, RZ, 0x2 ;  /* 0x00000002ff587803 */ /* 0x000fe20000000000 */
[----:B------:R-:W-:Y:S01]  /*14200*/  VIADD R6, R6, 0x406 ;  /* 0x0000040606067836 */ /* 0x000fe20000000000 */
[----:B------:R-:W-:Y:S01]  /*14210*/  P2R R90, PR, RZ, 0x1 ;  /* 0x00000001ff5a7803 */ /* 0x000fe20000000000 */
[--C-:B------:R-:W-:Y:S01]  /*14220*/  IMAD.MOV.U32 R146, RZ, RZ, R151.reuse ;  /* 0x000000ffff927224 */ /* 0x100fe200078e0097 */
[----:B------:R-:W-:Y:S01]  /*14230*/  R2UR UR30, R10 ;  /* 0x000000000a1e72ca */ /* 0x000fe200000e0000 */
[----:B------:R-:W-:Y:S01]  /*14240*/  IMAD.MOV.U32 R144, RZ, RZ, R151 ;  /* 0x000000ffff907224 */ /* 0x000fe200078e0097 */
[----:B------:R-:W-:Y:S01]  /*14250*/  R2UR UR34, R6 ;  /* 0x00000000062272ca */ /* 0x000fe200000e0000 */
[----:B------:R-:W-:-:S02]  /*14260*/  IMAD.IADD R6, R8, 0x1, R125 ;  /* 0x0000000108067824 */ /* 0x000fc400078e027d */
[--C-:B------:R-:W-:Y:S02]  /*14270*/  IMAD.MOV.U32 R142, RZ, RZ, R151.reuse ;  /* 0x000000ffff8e7224 */ /* 0x100fe400078e0097 */
[----:B------:R-:W-:Y:S02]  /*14280*/  IMAD R6, R153, -0x80, R6 ;  /* 0xffffff8099067824 */ /* 0x000fe400078e0206 */
[--C-:B------:R-:W-:Y:S02]  /*14290*/  IMAD.MOV.U32 R140, RZ, RZ, R151.reuse ;  /* 0x000000ffff8c7224 */ /* 0x100fe400078e0097 */
[--C-:B------:R-:W-:Y:S01]  /*142a0*/  IMAD.MOV.U32 R138, RZ, RZ, R151.reuse ;  /* 0x000000ffff8a7224 */ /* 0x100fe200078e0097 */
[C---:B------:R-:W-:Y:S01]  /*142b0*/  ISETP.GT.AND P5, PT, R6.reuse, RZ, PT ;  /* 0x000000ff0600720c */ /* 0x040fe20003fa4270 */
[--C-:B------:R-:W-:Y:S01]  /*142c0*/  IMAD.MOV.U32 R136, RZ, RZ, R151.reuse ;  /* 0x000000ffff887224 */ /* 0x100fe200078e0097 */
[C---:B------:R-:W-:Y:S01]  /*142d0*/  ISETP.GT.AND P4, PT, R6.reuse, 0x1, PT ;  /* 0x000000010600780c */ /* 0x040fe20003f84270 */
        /* <DEDUP_REMOVED lines=9> */
[----:B------:R-:W-:Y:S01]  /*14370*/  ISETP.GT.AND P0, PT, R6, 0x68, PT ;  /* 0x000000680600780c */ /* 0x000fe20003f04270 */
[--C-:B------:R-:W-:Y:S01]  /*14380*/  IMAD.MOV.U32 R124, RZ, RZ, R151.reuse ;  /* 0x000000ffff7c7224 */ /* 0x100fe200078e0097 */
[----:B------:R-:W-:Y:S01]  /*14390*/  P2R R20, PR, RZ, 0x2 ;  /* 0x00000002ff147803 */ /* 0x000fe20000000000 */
[--C-:B------:R-:W-:Y:S01]  /*143a0*/  IMAD.MOV.U32 R122, RZ, RZ, R151.reuse ;  /* 0x000000ffff7a7224 */ /* 0x100fe200078e0097 */
[----:B------:R-:W-:Y:S01]  /*143b0*/  P2R R14, PR, RZ, 0x1 ;  /* 0x00000001ff0e7803 */ /* 0x000fe20000000000 */
        /* <DEDUP_REMOVED lines=42> */
[C---:B------:R-:W-:Y:S02]  /*14660*/  ISETP.GT.AND P5, PT, R6.reuse, 0x10, PT ;  /* 0x000000100600780c */ /* 0x040fe40003fa4270 */
        /* <DEDUP_REMOVED lines=30> */
[----:B0-----:R-:W-:Y:S02]  /*14850*/  FSEL R13, R42, -INF , P5 ;  /* 0xff8000002a0d7808 */ /* 0x001fe40002800000 */
        /* <DEDUP_REMOVED lines=51> */
[----:B------:R-:W-:Y:S02]  /*14b90*/  FSEL R139, R73, -INF , P1 ;  /* 0xff800000498b7808 */ /* 0x000fe40000800000 */
[----:B------:R-:W-:Y:S02]  /*14ba0*/  FMNMX.FTZ R8, R137, R8, !PT ;  /* 0x0000000889087209 */ /* 0x000fe40007810000 */
[----:B------:R-:W-:Y:S02]  /*14bb0*/  FSEL R71, R71, -INF , P2 ;  /* 0xff80000047477808 */ /* 0x000fe40001000000 */
[----:B------:R-:W-:Y:S02]  /*14bc0*/  ISETP.GT.AND P2, PT, R6, 0x69, PT ;  /* 0x000000690600780c */ /* 0x000fe40003f44270 */
[----:B------:R-:W-:Y:S01]  /*14bd0*/  FSEL R141, R76, -INF , P0 ;  /* 0xff8000004c8d7808 */ /* 0x000fe20000000000 */
[----:B------:R-:W-:Y:S01]  /*14be0*/  IMAD.MOV.U32 R76, RZ, RZ, R151 ;  /* 0x000000ffff4c7224 */ /* 0x000fe200078e0097 */
[----:B------:R-:W-:-:S02]  /*14bf0*/  FMNMX.FTZ R8, R139, R8, !PT ;  /* 0x000000088b087209 */ /* 0x000fc40007810000 */
[----:B------:R-:W-:Y:S02]  /*14c00*/  FSEL R41, R70, -INF , P3 ;  /* 0xff80000046297808 */ /* 0x000fe40001800000 */
[----:B------:R-:W-:Y:S02]  /*14c10*/  FSEL R143, R77, -INF , P2 ;  /* 0xff8000004d8f7808 */ /* 0x000fe40001000000 */
[----:B------:R-:W-:Y:S02]  /*14c20*/  FMNMX.FTZ R8, R141, R8, !PT ;  /* 0x000000088d087209 */ /* 0x000fe40007810000 */
[----:B------:R-:W-:Y:S02]  /*14c30*/  ISETP.GT.AND P3, PT, R6, 0x70, PT ;  /* 0x000000700600780c */ /* 0x000fe40003f64270 */
[----:B------:R-:W-:Y:S02]  /*14c40*/  FSEL R67, R67, -INF , P4 ;  /* 0xff80000043437808 */ /* 0x000fe40002000000 */
[----:B------:R-:W-:Y:S01]  /*14c50*/  FSEL R145, R80, -INF , P3 ;  /* 0xff80000050917808 */ /* 0x000fe20001800000 */
[----:B------:R-:W-:Y:S01]  /*14c60*/  IMAD.MOV.U32 R80, RZ, RZ, R151 ;  /* 0x000000ffff507224 */ /* 0x000fe200078e0097 */
[----:B------:R-:W-:-:S02]  /*14c70*/  FMNMX.FTZ R8, R143, R8, !PT ;  /* 0x000000088f087209 */ /* 0x000fc40007810000 */
[----:B------:R-:W-:Y:S02]  /*14c80*/  ISETP.GT.AND P4, PT, R6, 0x71, PT ;  /* 0x000000710600780c */ /* 0x000fe40003f84270 */
[----:B------:R-:W-:Y:S02]  /*14c90*/  FSEL R37, R66, -INF , P5 ;  /* 0xff80000042257808 */ /* 0x000fe40002800000 */
[----:B------:R-:W-:Y:S02]  /*14ca0*/  FSEL R147, R81, -INF , P4 ;  /* 0xff80000051937808 */ /* 0x000fe40002000000 */
[----:B------:R-:W-:Y:S02]  /*14cb0*/  FMNMX.FTZ R8, R145, R8, !PT ;  /* 0x0000000891087209 */ /* 0x000fe40007810000 */
[----:B------:R-:W-:Y:S02]  /*14cc0*/  ISETP.GT.AND P5, PT, R6, 0x78, PT ;  /* 0x000000780600780c */ /* 0x000fe40003fa4270 */
[----:B------:R-:W-:-:S02]  /*14cd0*/  FMNMX.FTZ R8, R147, R8, !PT ;  /* 0x0000000893087209 */ /* 0x000fc40007810000 */
[----:B------:R-:W-:Y:S01]  /*14ce0*/  FSEL R149, R84, -INF , P5 ;  /* 0xff80000054957808 */ /* 0x000fe20002800000 */
[----:B------:R-:W-:Y:S01]  /*14cf0*/  IMAD.MOV.U32 R84, RZ, RZ, R151 ;  /* 0x000000ffff547224 */ /* 0x000fe200078e0097 */
[C---:B------:R-:W-:Y:S02]  /*14d00*/  ISETP.GT.AND P6, PT, R6.reuse, 0x79, PT ;  /* 0x000000790600780c */ /* 0x040fe40003fc4270 */
[----:B------:R-:W-:Y:S02]  /*14d10*/  FMNMX.FTZ R8, R149, R8, !PT ;  /* 0x0000000895087209 */ /* 0x000fe40007810000 */
[----:B------:R-:W-:Y:S02]  /*14d20*/  FSEL R155, R85, -INF , P6 ;  /* 0xff800000559b7808 */ /* 0x000fe40003000000 */
[----:B------:R-:W-:Y:S02]  /*14d30*/  ISETP.GT.AND P1, PT, R6, 0x60, PT ;  /* 0x000000600600780c */ /* 0x000fe40003f24270 */
[----:B------:R-:W-:-:S02]  /*14d40*/  FMNMX.FTZ R8, R155, R8, !PT ;  /* 0x000000089b087209 */ /* 0x000fc40007810000 */
[----:B------:R-:W-:Y:S01]  /*14d50*/  FSEL R45, R74, -INF , P1 ;  /* 0xff8000004a2d7808 */ /* 0x000fe20000800000 */
[--C-:B------:R-:W-:Y:S01]  /*14d60*/  IMAD.MOV.U32 R74, RZ, RZ, R151.reuse ;  /* 0x000000ffff4a7224 */ /* 0x100fe200078e0097 */
[----:B------:R-:W-:Y:S01]  /*14d70*/  ISETP.NE.AND P1, PT, R20, RZ, PT ;  /* 0x000000ff1400720c */ /* 0x000fe20003f25270 */
[----:B-12---:R-:W0:Y:S01]  /*14d80*/  SHFL.BFLY PT, R3, R8, 0x2, 0x1f ;  /* 0x0c401f0008037f89 */ /* 0x006e2200000e0000 */
[----:B------:R-:W-:Y:S02]  /*14d90*/  FSEL R79, R79, -INF , P2 ;  /* 0xff8000004f4f7808 */ /* 0x000fe40001000000 */
[----:B------:R-:W-:Y:S02]  /*14da0*/  FSEL R75, R75, -INF , P1 ;  /* 0xff8000004b4b7808 */ /* 0x000fe40000800000 */
[----:B------:R-:W-:Y:S01]  /*14db0*/  ISETP.NE.AND P1, PT, R88, RZ, PT ;  /* 0x000000ff5800720c */ /* 0x000fe20003f25270 */
[----:B------:R-:W-:-:S12]  /*14dc0*/  IMAD.MOV.U32 R88, RZ, RZ, R151 ;  /* 0x000000ffff587224 */ /* 0x000fd800078e0097 */
[----:B------:R-:W-:-:S04]  /*14dd0*/  @!P1 IADD3 R4, R4, 0x38840, RZ ;  /* 0x0003884004049810 */ /* 0x000fc80007ffe0ff */
[----:B------:R-:W-:Y:S02]  /*14de0*/  @!P1 PRMT R4, RZ, 0x654, R4 ;  /* 0x00000654ff049816 */ /* 0x000fe40000000004 */
[----:B0-----:R-:W-:Y:S02]  /*14df0*/  FMNMX.FTZ R12, R8, R3, !PT ;  /* 0x00000003080c7209 */ /* 0x001fe40007810000 */
[----:B------:R0:W-:Y:S03]  /*14e00*/  @!P1 SYNCS.ARRIVE.TRANS64.RED.A1T0 RZ, [R4+URZ], RZ ;  /* 0x000000ff04ff99a7 */ /* 0x0001e6000810043f */
[----:B------:R-:W1:Y:S02]  /*14e10*/  SHFL.BFLY PT, R3, R12, 0x1, 0x1f ;  /* 0x0c201f000c037f89 */ /* 0x000e6400000e0000 */
[----:B-1----:R-:W-:-:S04]  /*14e20*/  FMNMX.FTZ R3, R12, R3, !PT ;  /* 0x000000030c037209 */ /* 0x002fc80007810000 */
[----:B------:R-:W-:Y:S01]  /*14e30*/  FSETP.NEU.FTZ.AND P0, PT, R3, -INF , PT ;  /* 0xff8000000300780b */ /* 0x000fe20003f1d000 */
[----:B------:R-:W-:-:S05]  /*14e40*/  FFMA.FTZ R6, R2, R3, -8 ;  /* 0xc100000002067423 */ /* 0x000fca0000010003 */
[----:B------:R-:W-:Y:S02]  /*14e50*/  FSEL R157, R6, RZ, P0 ;  /* 0x000000ff069d7208 */ /* 0x000fe40000000000 */
[----:B------:R-:W-:Y:S02]  /*14e60*/  FMNMX.FTZ R6, R5, R27, !PT ;  /* 0x0000001b05067209 */ /* 0x000fe40007810000 */
[----:B------:R-:W-:Y:S01]  /*14e70*/  ISETP.NE.AND P0, PT, R14, RZ, PT ;  /* 0x000000ff0e00720c */ /* 0x000fe20003f05270 */
[----:B------:R-:W-:-:S01]  /*14e80*/  FFMA.FTZ R14, R2, R99, -R157 ;  /* 0x00000063020e7223 */ /* 0x000fc2000001089d */
[----:B------:R-:W-:Y:S01]  /*14e90*/  FMNMX.FTZ R6, R7, R6, !PT ;  /* 0x0000000607067209 */ /* 0x000fe20007810000 */
[----:B------:R-:W-:-:S01]  /*14ea0*/  FFMA.FTZ R65, R2, R101, -R157 ;  /* 0x0000006502417223 */ /* 0x000fc2000001089d */
[----:B------:R-:W-:Y:S01]  /*14eb0*/  FSEL R49, R78, -INF , P0 ;  /* 0xff8000004e317808 */ /* 0x000fe20000000000 */
        /* <DEDUP_REMOVED lines=12> */
[----:B------:R-:W-:Y:S01]  /*14f80*/  MUFU.EX2 R53, R53 ;  /* 0x0000003500357308 */ /* 0x000fe20000000800 */
[----:B------:R-:W-:Y:S01]  /*14f90*/  FMNMX.FTZ R6, R11, R6, !PT ;  /* 0x000000060b067209 */ /* 0x000fe20007810000 */
[C-C-:B------:R-:W-:Y:S01]  /*14fa0*/  FFMA.FTZ R57, R2.reuse, R93, -R157.reuse ;  /* 0x0000005d02397223 */ /* 0x140fe2000001089d */
[----:B------:R-:W-:Y:S01]  /*14fb0*/  FSEL R105, R87, -INF , P6 ;  /* 0xff80000057697808 */ /* 0x000fe20003000000 */
[C-C-:B------:R-:W-:Y:S01]  /*14fc0*/  FFMA.FTZ R61, R2.reuse, R97, -R157.reuse ;  /* 0x00000061023d7223 */ /* 0x140fe2000001089d */
[----:B------:R-:W-:Y:S01]  /*14fd0*/  FMNMX.FTZ R6, R39, R6, !PT ;  /* 0x0000000627067209 */ /* 0x000fe20007810000 */
[C-C-:B------:R-:W-:Y:S01]  /*14fe0*/  FFMA.FTZ R24, R2.reuse, R107, -R157.reuse ;  /* 0x0000006b02187223 */ /* 0x140fe2000001089d */
[----:B------:R-:W-:-:S01]  /*14ff0*/  FFMA.FTZ R73, R2, R109, -R157 ;  /* 0x0000006d02497223 */ /* 0x000fc2000001089d */
[----:B------:R-:W-:Y:S01]  /*15000*/  MUFU.EX2 R8, R8 ;  /* 0x0000000800087308 */ /* 0x000fe20000000800 */
[----:B------:R-:W-:Y:S01]  /*15010*/  FMNMX.FTZ R6, R13, R6, !PT ;  /* 0x000000060d067209 */ /* 0x000fe20007810000 */
[C-C-:B------:R-:W-:Y:S01]  /*15020*/  FFMA.FTZ R26, R2.reuse, R111, -R157.reuse ;  /* 0x0000006f021a7223 */ /* 0x140fe2000001089d */
[----:B------:R-:W-:-:S01]  /*15030*/  FFMA.FTZ R77, R2, R113, -R157 ;  /* 0x00000071024d7223 */ /* 0x000fc2000001089d */
        /* <DEDUP_REMOVED lines=12> */
[----:B------:R-:W1:Y:S01]  /*15100*/  MUFU.EX2 R57, R57 ;  /* 0x0000003900397308 */ /* 0x000e620000000800 */
        /* <DEDUP_REMOVED lines=11> */
[----:B------:R-:W-:Y:S01]  /*151c0*/  FFMA.FTZ R147, R2, R147, -R157 ;  /* 0x0000009302937223 */ /* 0x000fe2000001089d */
[----:B------:R-:W-:Y:S01]  /*151d0*/  FMNMX.FTZ R6, R55, R6, !PT ;  /* 0x0000000637067209 */ /* 0x000fe20007810000 */
[--C-:B------:R-:W-:Y:S01]  /*151e0*/  IMAD.MOV.U32 R145, RZ, RZ, R151.reuse ;  /* 0x000000ffff917224 */ /* 0x100fe200078e0097 */
[----:B------:R-:W-:Y:S01]  /*151f0*/  ISETP.NE.AND P0, PT, R90, RZ, PT ;  /* 0x000000ff5a00720c */ /* 0x000fe20003f05270 */
[----:B------:R-:W-:Y:S01]  /*15200*/  MUFU.EX2 R61, R61 ;  /* 0x0000003d003d7308 */ /* 0x000fe20000000800 */
[----:B------:R-:W-:Y:S01]  /*15210*/  FMNMX.FTZ R6, R29, R6, !PT ;  /* 0x000000061d067209 */ /* 0x000fe20007810000 */
[--C-:B------:R-:W-:Y:S01]  /*15220*/  IMAD.MOV.U32 R137, RZ, RZ, R151.reuse ;  /* 0x000000ffff897224 */ /* 0x100fe200078e0097 */
[----:B-1----:R-:W-:Y:S01]  /*15230*/  F2FP.SATFINITE.E4M3.F32.PACK_AB_MERGE_C R228, R57, R10, RZ ;  /* 0x0000000a39e4723e */ /* 0x002fe200048070ff */
[--C-:B------:R-:W-:Y:S01]  /*15240*/  IMAD.MOV.U32 R133, RZ, RZ, R151.reuse ;  /* 0x000000ffff857224 */ /* 0x100fe200078e0097 */
[----:B------:R-:W-:Y:S01]  /*15250*/  FMNMX.FTZ R6, R59, R6, !PT ;  /* 0x000000063b067209 */ /* 0x000fe20007810000 */
[--C-:B------:R-:W-:Y:S01]  /*15260*/  IMAD.MOV.U32 R129, RZ, RZ, R151.reuse ;  /* 0x000000ffff817224 */ /* 0x100fe200078e0097 */
[----:B------:R-:W-:Y:S01]  /*15270*/  F2FP.SATFINITE.E4M3.F32.PACK_AB_MERGE_C R228, R53, R8, R228 ;  /* 0x0000000835e4723e */ /* 0x000fe200048070e4 */
[----:B------:R-:W-:Y:S01]  /*15280*/  MUFU.EX2 R14, R14 ;  /* 0x0000000e000e7308 */ /* 0x000fe20000000800 */
[----:B------:R-:W-:Y:S01]  /*15290*/  FMNMX.FTZ R6, R33, R6, !PT ;  /* 0x0000000621067209 */ /* 0x000fe20007810000 */
[--C-:B------:R-:W-:Y:S01]  /*152a0*/  IMAD.MOV.U32 R121, RZ, RZ, R151.reuse ;  /* 0x000000ffff797224 */ /* 0x100fe200078e0097 */
[-C--:B------:R-:W-:Y:S01]  /*152b0*/  MOV R143, R151.reuse ;  /* 0x00000097008f7202 */ /* 0x080fe20000000f00 */
[--C-:B------:R-:W-:Y:S01]  /*152c0*/  IMAD.MOV.U32 R117, RZ, RZ, R151.reuse ;  /* 0x000000ffff757224 */ /* 0x100fe200078e0097 */
[----:B------:R-:W-:Y:S01]  /*152d0*/  FMNMX.FTZ R6, R63, R6, !PT ;  /* 0x000000063f067209 */ /* 0x000fe20007810000 */
[--C-:B------:R-:W-:Y:S01]  /*152e0*/  IMAD.MOV.U32 R113, RZ, RZ, R151.reuse ;  /* 0x000000ffff717224 */ /* 0x100fe200078e0097 */
[-C--:B------:R-:W-:Y:S01]  /*152f0*/  MOV R139, R151.reuse ;  /* 0x00000097008b7202 */ /* 0x080fe20000000f00 */
[----:B------:R-:W1:Y:S01]  /*15300*/  MUFU.EX2 R65, R65 ;  /* 0x0000004100417308 */ /* 0x000e620000000800 */
[----:B------:R-:W-:Y:S01]  /*15310*/  FMNMX.FTZ R6, R37, R6, !PT ;  /* 0x0000000625067209 */ /* 0x000fe20007810000 */
[--C-:B------:R-:W-:Y:S01]  /*15320*/  IMAD.MOV.U32 R109, RZ, RZ, R151.reuse ;  /* 0x000000ffff6d7224 */ /* 0x100fe200078e0097 */
[-C--:B------:R-:W-:Y:S01]  /*15330*/  MOV R135, R151.reuse ;  /* 0x0000009700877202 */ /* 0x080fe20000000f00 */
[--C-:B------:R-:W-:Y:S01]  /*15340*/  IMAD.MOV.U32 R90, RZ, RZ, R151.reuse ;  /* 0x000000ffff5a7224 */ /* 0x100fe200078e0097 */
[----:B------:R-:W-:Y:S01]  /*15350*/  FMNMX.FTZ R6, R67, R6, !PT ;  /* 0x0000000643067209 */ /* 0x000fe20007810000 */
[--C-:B------:R-:W-:Y:S01]  /*15360*/  IMAD.MOV.U32 R86, RZ, RZ, R151.reuse ;  /* 0x000000ffff567224 */ /* 0x100fe200078e0097 */
[-C--:B------:R-:W-:Y:S01]  /*15370*/  MOV R131, R151.reuse ;  /* 0x0000009700837202 */ /* 0x080fe20000000f00 */
[----:B------:R-:W-:Y:S01]  /*15380*/  MUFU.EX2 R20, R20 ;  /* 0x0000001400147308 */ /* 0x000fe20000000800 */
[----:B------:R-:W-:Y:S01]  /*15390*/  FMNMX.FTZ R6, R41, R6, !PT ;  /* 0x0000000629067209 */ /* 0x000fe20007810000 */
[--C-:B------:R-:W-:Y:S01]  /*153a0*/  IMAD.MOV.U32 R82, RZ, RZ, R151.reuse ;  /* 0x000000ffff527224 */ /* 0x100fe200078e0097 */
[----:B------:R-:W-:Y:S01]  /*153b0*/  MOV R127, R151 ;  /* 0x00000097007f7202 */ /* 0x000fe20000000f00 */
[----:B------:R-:W-:Y:S01]  /*153c0*/  IMAD.MOV.U32 R78, RZ, RZ, R151 ;  /* 0x000000ffff4e7224 */ /* 0x000fe200078e0097 */
[----:B------:R-:W-:-:S02]  /*153d0*/  FMNMX.FTZ R6, R71, R6, !PT ;  /* 0x0000000647067209 */ /* 0x000fc40007810000 */
[----:B------:R-:W-:Y:S01]  /*153e0*/  MOV R123, R151 ;  /* 0x00000097007b7202 */ /* 0x000fe20000000f00 */
[----:B------:R-:W-:Y:S01]  /*153f0*/  MUFU.EX2 R69, R69 ;  /* 0x0000004500457308 */ /* 0x000fe20000000800 */
[----:B------:R-:W-:Y:S02]  /*15400*/  FMNMX.FTZ R6, R45, R6, !PT ;  /* 0x000000062d067209 */ /* 0x000fe40007810000 */
[----:B-1----:R-:W-:Y:S02]  /*15410*/  F2FP.SATFINITE.E4M3.F32.PACK_AB_MERGE_C R230, R65, R14, RZ ;  /* 0x0000000e41e6723e */ /* 0x002fe400048070ff */
[----:B------:R-:W-:Y:S02]  /*15420*/  FMNMX.FTZ R6, R75, R6, !PT ;  /* 0x000000064b067209 */ /* 0x000fe40007810000 */
[----:B------:R-:W-:Y:S01]  /*15430*/  F2FP.SATFINITE.E4M3.F32.PACK_AB_MERGE_C R230, R61, R12, R230 ;  /* 0x0000000c3de6723e */ /* 0x000fe200048070e6 */
[----:B------:R-:W-:Y:S01]  /*15440*/  MUFU.EX2 R24, R24 ;  /* 0x0000001800187308 */ /* 0x000fe20000000800 */
[----:B------:R-:W-:-:S02]  /*15450*/  FMNMX.FTZ R6, R49, R6, !PT ;  /* 0x0000000631067209 */ /* 0x000fc40007810000 */
[-C--:B------:R-:W-:Y:S02]  /*15460*/  MOV R119, R151.reuse ;  /* 0x0000009700777202 */ /* 0x080fe40000000f00 */
[----:B------:R-:W-:Y:S02]  /*15470*/  FMNMX.FTZ R6, R79, R6, !PT ;  /* 0x000000064f067209 */ /* 0x000fe40007810000 */
[-C--:B------:R-:W-:Y:S01]  /*15480*/  MOV R115, R151.reuse ;  /* 0x0000009700737202 */ /* 0x080fe20000000f00 */
[----:B------:R-:W1:Y:S01]  /*15490*/  MUFU.EX2 R73, R73 ;  /* 0x0000004900497308 */ /* 0x000e620000000800 */
[----:B------:R-:W-:Y:S02]  /*154a0*/  FMNMX.FTZ R6, R99, R6, !PT ;  /* 0x0000000663067209 */ /* 0x000fe40007810000 */
[----:B------:R-:W-:Y:S02]  /*154b0*/  MOV R111, R151 ;  /* 0x00000097006f7202 */ /* 0x000fe40000000f00 */
[----:B------:R-:W-:-:S02]  /*154c0*/  FMNMX.FTZ R6, R101, R6, !PT ;  /* 0x0000000665067209 */ /* 0x000fc40007810000 */
[----:B------:R-:W-:Y:S01]  /*154d0*/  MOV R107, R151 ;  /* 0x00000097006b7202 */ /* 0x000fe20000000f00 */
[----:B------:R-:W-:Y:S01]  /*154e0*/  MUFU.EX2 R26, R26 ;  /* 0x0000001a001a7308 */ /* 0x000fe20000000800 */
[----:B------:R-:W-:-:S04]  /*154f0*/  FMNMX.FTZ R6, R103, R6, !PT ;  /* 0x0000000667067209 */ /* 0x000fc80007810000 */
[----:B------:R-:W-:-:S03]  /*15500*/  FMNMX.FTZ R6, R105, R6, !PT ;  /* 0x0000000669067209 */ /* 0x000fc60007810000 */
[----:B------:R-:W-:Y:S01]  /*15510*/  MUFU.EX2 R77, R77 ;  /* 0x0000004d004d7308 */ /* 0x000fe20000000800 */
[----:B-1----:R-:W-:Y:S01]  /*15520*/  F2FP.SATFINITE.E4M3.F32.PACK_AB_MERGE_C R224, R73, R24, RZ ;  /* 0x0000001849e0723e */ /* 0x002fe200048070ff */
[----:B------:R-:W1:Y:S03]  /*15530*/  SHFL.BFLY PT, R91, R6, 0x2, 0x1f ;  /* 0x0c401f00065b7f89 */ /* 0x000e6600000e0000 */
[----:B------:R-:W-:-:S03]  /*15540*/  F2FP.SATFINITE.E4M3.F32.PACK_AB_MERGE_C R224, R69, R20, R224 ;  /* 0x0000001445e0723e */ /* 0x000fc600048070e0 */
[----:B------:R-:W-:Y:S08]  /*15550*/  MUFU.EX2 R28, R28 ;  /* 0x0000001c001c7308 */ /* 0x000ff00000000800 */
[----:B------:R-:W2:Y:S08]  /*15560*/  MUFU.EX2 R81, R81 ;  /* 0x0000005100517308 */ /* 0x000eb00000000800 */
[----:B------:R-:W-:Y:S01]  /*15570*/  MUFU.EX2 R30, R30 ;  /* 0x0000001e001e7308 */ /* 0x000fe20000000800 */
[----:B-1----:R-:W-:Y:S01]  /*15580*/  FMNMX.FTZ R44, R6, R91, !PT ;  /* 0x0000005b062c7209 */ /* 0x002fe20007810000 */
[----:B------:R-:W-:Y:S01]  /*15590*/  FFMA.FTZ R91, R2, R141, -R157 ;  /* 0x0000008d025b7223 */ /* 0x000fe2000001089d */
[----:B------:R-:W-:-:S03]  /*155a0*/  IMAD.MOV.U32 R141, RZ, RZ, R151 ;  /* 0x000000ffff8d7224 */ /* 0x000fc600078e0097 */
[----:B------:R-:W1:Y:S02]  /*155b0*/  SHFL.BFLY PT, R95, R44, 0x1, 0x1f ;  /* 0x0c201f002c5f7f89 */ /* 0x000e6400000e0000 */
[----:B------:R-:W-:Y:S01]  /*155c0*/  MUFU.EX2 R83, R83 ;  /* 0x0000005300537308 */ /* 0x000fe20000000800 */
[----:B--2---:R-:W-:-:S04]  /*155d0*/  F2FP.SATFINITE.E4M3.F32.PACK_AB_MERGE_C R226, R81, R28, RZ ;  /* 0x0000001c51e2723e */ /* 0x004fc800048070ff */
[----:B------:R-:W-:-:S03]  /*155e0*/  F2FP.SATFINITE.E4M3.F32.PACK_AB_MERGE_C R226, R77, R26, R226 ;  /* 0x0000001a4de2723e */ /* 0x000fc600048070e2 */
[----:B------:R-:W-:Y:S08]  /*155f0*/  MUFU.EX2 R34, R34 ;  /* 0x0000002200227308 */ /* 0x000ff00000000800 */
[----:B------:R-:W2:Y:S01]  /*15600*/  MUFU.EX2 R87, R87 ;  /* 0x0000005700577308 */ /* 0x000ea20000000800 */
[----:B-1----:R-:W-:-:S07]  /*15610*/  FMNMX.FTZ R6, R44, R95, !PT ;  /* 0x0000005f2c067209 */ /* 0x002fce0007810000 */
[----:B------:R-:W-:Y:S01]  /*15620*/  MUFU.EX2 R32, R32 ;  /* 0x0000002000207308 */ /* 0x000fe20000000800 */
[----:B------:R-:W-:-:S01]  /*15630*/  FFMA.FTZ R44, R2, R149, -R157 ;  /* 0x00000095022c7223 */ /* 0x000fc2000001089d */
[----:B------:R-:W-:Y:S01]  /*15640*/  IMAD.MOV.U32 R149, RZ, RZ, R151 ;  /* 0x000000ffff957224 */ /* 0x000fe200078e0097 */
[----:B------:R-:W-:Y:S01]  /*15650*/  FSETP.NEU.FTZ.AND P2, PT, R6, -INF , PT ;  /* 0xff8000000600780b */ /* 0x000fe20003f5d000 */
[----:B------:R-:W-:-:S04]  /*15660*/  FFMA.FTZ R46, R2, R6, -8 ;  /* 0xc1000000022e7423 */ /* 0x000fc80000010006 */
[----:B------:R-:W-:Y:S01]  /*15670*/  MUFU.EX2 R85, R85 ;  /* 0x0000005500557308 */ /* 0x000fe20000000800 */
[----:B------:R-:W-:Y:S02]  /*15680*/  FSEL R50, R46, RZ, P2 ;  /* 0x000000ff2e327208 */ /* 0x000fe40001000000 */
[----:B--2---:R-:W-:Y:S02]  /*15690*/  F2FP.SATFINITE.E4M3.F32.PACK_AB_MERGE_C R220, R87, R34, RZ ;  /* 0x0000002257dc723e */ /* 0x004fe400048070ff */
[----:B------:R-:W-:Y:S01]  /*156a0*/  ISETP.GE.AND P2, PT, R125, 0x81, PT ;  /* 0x000000817d00780c */ /* 0x000fe20003f46270 */
[C-C-:B------:R-:W-:Y:S01]  /*156b0*/  FFMA.FTZ R5, R2.reuse, R5, -R50.reuse ;  /* 0x0000000502057223 */ /* 0x140fe20000010832 */
[----:B------:R-:W-:-:S01]  /*156c0*/  FFMA.FTZ R46, R2, R27, -R50 ;  /* 0x0000001b022e7223 */ /* 0x000fc20000010832 */
[C-C-:B------:R-:W-:Y:S01]  /*156d0*/  FFMA.FTZ R27, R2.reuse, R7, -R50.reuse ;  /* 0x00000007021b7223 */ /* 0x140fe20000010832 */
[----:B------:R-:W-:-:S01]  /*156e0*/  FFMA.FTZ R31, R2, R31, -R50 ;  /* 0x0000001f021f7223 */ /* 0x000fc20000010832 */
[C-C-:B------:R-:W-:Y:S01]  /*156f0*/  FFMA.FTZ R7, R2.reuse, R9, -R50.reuse ;  /* 0x0000000902077223 */ /* 0x140fe20000010832 */
[----:B------:R-:W-:-:S01]  /*15700*/  FFMA.FTZ R48, R2, R35, -R50 ;  /* 0x0000002302307223 */ /* 0x000fc20000010832 */
[----:B------:R-:W-:Y:S01]  /*15710*/  MUFU.EX2 R5, R5 ;  /* 0x0000000500057308 */ /* 0x000fe20000000800 */
[----:B------:R-:W-:-:S01]  /*15720*/  FFMA.FTZ R11, R2, R11, -R50 ;  /* 0x0000000b020b7223 */ /* 0x000fc20000010832 */
[----:B------:R-:W-:Y:S01]  /*15730*/  FFMA.FTZ R9, R2, R13, -R50 ;  /* 0x0000000d02097223 */ /* 0x000fe20000010832 */
[----:B------:R-:W-:-:S01]  /*15740*/  FADD.FTZ R13, R8, R53 ;  /* 0x00000035080d7221 */ /* 0x000fc20000010000 */
[C-C-:B------:R-:W-:Y:S01]  /*15750*/  FFMA.FTZ R39, R2.reuse, R39, -R50.reuse ;  /* 0x0000002702277223 */ /* 0x140fe20000010832 */
[----:B------:R-:W-:-:S01]  /*15760*/  FFMA.FTZ R43, R2, R43, -R50 ;  /* 0x0000002b022b7223 */ /* 0x000fc20000010832 */
[----:B------:R-:W-:Y:S01]  /*15770*/  FFMA.FTZ R15, R2, R15, -R50 ;  /* 0x0000000f020f7223 */ /* 0x000fe20000010832 */
[----:B------:R-:W-:-:S01]  /*15780*/  FADD.FTZ R70, R10, R13 ;  /* 0x0000000d0a467221 */ /* 0x000fc20000010000 */
[----:B------:R-:W1:Y:S01]  /*15790*/  MUFU.EX2 R46, R46 ;  /* 0x0000002e002e7308 */ /* 0x000e620000000800 */
[----:B------:R-:W-:-:S01]  /*157a0*/  FFMA.FTZ R47, R2, R47, -R50 ;  /* 0x0000002f022f7223 */ /* 0x000fc20000010832 */
[C-C-:B------:R-:W-:Y:S01]  /*157b0*/  FFMA.FTZ R21, R2.reuse, R21, -R50.reuse ;  /* 0x0000001502157223 */ /* 0x140fe20000010832 */
[----:B------:R-:W-:-:S01]  /*157c0*/  FFMA.FTZ R51, R2, R51, -R50 ;  /* 0x0000003302337223 */ /* 0x000fc20000010832 */
[C-C-:B------:R-:W-:Y:S01]  /*157d0*/  FFMA.FTZ R25, R2.reuse, R25, -R50.reuse ;  /* 0x0000001902197223 */ /* 0x140fe20000010832 */
[----:B------:R-:W-:-:S01]  /*157e0*/  FFMA.FTZ R55, R2, R55, -R50 ;  /* 0x0000003702377223 */ /* 0x000fc20000010832 */
[C-C-:B------:R-:W-:Y:S01]  /*157f0*/  FFMA.FTZ R29, R2.reuse, R29, -R50.reuse ;  /* 0x0000001d021d7223 */ /* 0x140fe20000010832 */
[----:B------:R-:W-:-:S01]  /*15800*/  FFMA.FTZ R59, R2, R59, -R50 ;  /* 0x0000003b023b7223 */ /* 0x000fc20000010832 */
[----:B------:R-:W2:Y:S01]  /*15810*/  MUFU.EX2 R27, R27 ;  /* 0x0000001b001b7308 */ /* 0x000ea20000000800 */
[----:B------:R-:W-:-:S01]  /*15820*/  FFMA.FTZ R33, R2, R33, -R50 ;  /* 0x0000002102217223 */ /* 0x000fc20000010832 */
[C-C-:B------:R-:W-:Y:S01]  /*15830*/  FFMA.FTZ R63, R2.reuse, R63, -R50.reuse ;  /* 0x0000003f023f7223 */ /* 0x140fe20000010832 */
[----:B------:R-:W-:-:S01]  /*15840*/  FFMA.FTZ R37, R2, R37, -R50 ;  /* 0x0000002502257223 */ /* 0x000fc20000010832 */
[C-C-:B------:R-:W-:Y:S01]  /*15850*/  FFMA.FTZ R67, R2.reuse, R67, -R50.reuse ;  /* 0x0000004302437223 */ /* 0x140fe20000010832 */
[----:B------:R-:W-:-:S01]  /*15860*/  FFMA.FTZ R41, R2, R41, -R50 ;  /* 0x0000002902297223 */ /* 0x000fc20000010832 */
[C-C-:B------:R-:W-:Y:S01]  /*15870*/  FFMA.FTZ R71, R2.reuse, R71, -R50.reuse ;  /* 0x0000004702477223 */ /* 0x140fe20000010832 */
[----:B------:R-:W-:-:S01]  /*15880*/  FFMA.FTZ R45, R2, R45, -R50 ;  /* 0x0000002d022d7223 */ /* 0x000fc20000010832 */
[----:B------:R3:W4:Y:S01]  /*15890*/  MUFU.EX2 R52, R31 ;  /* 0x0000001f00347308 */ /* 0x0007220000000800 */
[----:B-1----:R-:W-:-:S01]  /*158a0*/  FADD.FTZ R68, R5, R46 ;  /* 0x0000002e05447221 */ /* 0x002fc20000010000 */
[C-C-:B------:R-:W-:Y:S01]  /*158b0*/  FFMA.FTZ R75, R2.reuse, R75, -R50.reuse ;  /* 0x0000004b024b7223 */ /* 0x140fe20000010832 */
[----:B------:R-:W-:-:S01]  /*158c0*/  FFMA.FTZ R49, R2, R49, -R50 ;  /* 0x0000003102317223 */ /* 0x000fc20000010832 */
[C-C-:B------:R-:W-:Y:S01]  /*158d0*/  FFMA.FTZ R79, R2.reuse, R79, -R50.reuse ;  /* 0x0000004f024f7223 */ /* 0x140fe20000010832 */
[----:B------:R-:W-:-:S01]  /*158e0*/  FFMA.FTZ R99, R2, R99, -R50 ;  /* 0x0000006302637223 */ /* 0x000fc20000010832 */
[C-C-:B------:R-:W-:Y:S01]  /*158f0*/  FFMA.FTZ R101, R2.reuse, R101, -R50.reuse ;  /* 0x0000006502657223 */ /* 0x140fe20000010832 */
[----:B------:R-:W-:-:S01]  /*15900*/  FFMA.FTZ R103, R2, R103, -R50 ;  /* 0x0000006702677223 */ /* 0x000fc20000010832 */
[----:B------:R-:W1:Y:S01]  /*15910*/  MUFU.EX2 R7, R7 ;  /* 0x0000000700077308 */ /* 0x000e620000000800 */
[----:B--2---:R-:W-:-:S01]  /*15920*/  FADD.FTZ R13, R27, R68 ;  /* 0x000000441b0d7221 */ /* 0x004fc20000010000 */
[----:B---3--:R-:W-:Y:S01]  /*15930*/  FADD.FTZ R31, R57, R70 ;  /* 0x00000046391f7221 */ /* 0x008fe20000010000 */
[----:B------:R-:W-:-:S01]  /*15940*/  FFMA.FTZ R50, R2, R105, -R50 ;  /* 0x0000006902327223 */ /* 0x000fc20000010832 */
[----:B------:R-:W-:Y:S01]  /*15950*/  F2FP.SATFINITE.E4M3.F32.PACK_AB_MERGE_C R220, R83, R30, R220 ;  /* 0x0000001e53dc723e */ /* 0x000fe200048070dc */
[----:B------:R-:W-:-:S02]  /*15960*/  IMAD.MOV.U32 R125, RZ, RZ, R151 ;  /* 0x000000ffff7d7224 */ /* 0x000fc400078e0097 */
[----:B------:R-:W-:Y:S01]  /*15970*/  FADD.FTZ R70, R12, R31 ;  /* 0x0000001f0c467221 */ /* 0x000fe20000010000 */
[----:B------:R-:W-:Y:S01]  /*15980*/  IMAD.MOV.U32 R105, RZ, RZ, R151 ;  /* 0x000000ffff697224 */ /* 0x000fe200078e0097 */
[----:B------:R-:W2:Y:S01]  /*15990*/  MUFU.EX2 R48, R48 ;  /* 0x0000003000307308 */ /* 0x000ea20000000800 */
[----:B----4-:R-:W-:-:S01]  /*159a0*/  FADD.FTZ R68, R52, R13 ;  /* 0x0000000d34447221 */ /* 0x010fc20000010000 */
[----:B------:R-:W-:Y:S01]  /*159b0*/  FADD.FTZ R31, R61, R70 ;  /* 0x000000463d1f7221 */ /* 0x000fe20000010000 */
[----:B------:R-:W-:Y:S01]  /*159c0*/  F2FP.SATFINITE.E4M3.F32.PACK_AB_MERGE_C R229, R52, R27, RZ ;  /* 0x0000001b34e5723e */ /* 0x000fe200048070ff */
[----:B------:R-:W-:Y:S01]  /*159d0*/  IMAD.MOV.U32 R61, RZ, RZ, R151 ;  /* 0x000000ffff3d7224 */ /* 0x000fe200078e0097 */
[----:B------:R-:W-:Y:S01]  /*159e0*/  MOV R35, R151 ;  /* 0x0000009700237202 */ /* 0x000fe20000000f00 */
[----:B------:R-:W-:Y:S01]  /*159f0*/  FADD.FTZ R70, R14, R31 ;  /* 0x0000001f0e467221 */ /* 0x000fe20000010000 */
[----:B------:R-:W-:Y:S01]  /*15a00*/  F2FP.SATFINITE.E4M3.F32.PACK_AB_MERGE_C R229, R46, R5, R229 ;  /* 0x000000052ee5723e */ /* 0x000fe200048070e5 */
[----:B------:R-:W3:Y:S01]  /*15a10*/  MUFU.EX2 R11, R11 ;  /* 0x0000000b000b7308 */ /* 0x000ee20000000800 */
[----:B-1----:R-:W-:-:S01]  /*15a20*/  FADD.FTZ R13, R7, R68 ;  /* 0x00000044070d7221 */ /* 0x002fc20000010000 */
[----:B------:R-:W-:Y:S01]  /*15a30*/  FADD.FTZ R31, R65, R70 ;  /* 0x00000046411f7221 */ /* 0x000fe20000010000 */
[--C-:B------:R-:W-:Y:S01]  /*15a40*/  IMAD.MOV.U32 R65, RZ, RZ, R151.reuse ;  /* 0x000000ffff417224 */ /* 0x100fe200078e0097 */
[----:B------:R-:W-:Y:S01]  /*15a50*/  MOV R27, R151 ;  /* 0x00000097001b7202 */ /* 0x000fe20000000f00 */
[----:B------:R-:W-:-:S02]  /*15a60*/  IMAD.MOV.U32 R57, RZ, RZ, R151 ;  /* 0x000000ffff397224 */ /* 0x000fc400078e0097 */
[----:B------:R-:W-:Y:S01]  /*15a70*/  FADD.FTZ R70, R20, R31 ;  /* 0x0000001f14467221 */ /* 0x000fe20000010000 */
[----:B------:R-:W-:Y:S01]  /*15a80*/  IMAD.MOV.U32 R53, RZ, RZ, R151 ;  /* 0x000000ffff357224 */ /* 0x000fe200078e0097 */
[----:B------:R1:W4:Y:S01]  /*15a90*/  MUFU.EX2 R54, R39 ;  /* 0x0000002700367308 */ /* 0x0003220000000800 */
[----:B--2---:R-:W-:-:S01]  /*15aa0*/  FADD.FTZ R68, R48, R13 ;  /* 0x0000000d30447221 */ /* 0x004fc20000010000 */
[----:B------:R-:W-:Y:S01]  /*15ab0*/  FADD.FTZ R31, R69, R70 ;  /* 0x00000046451f7221 */ /* 0x000fe20000010000 */
[--C-:B------:R-:W-:Y:S02]  /*15ac0*/  IMAD.MOV.U32 R69, RZ, RZ, R151.reuse ;  /* 0x000000ffff457224 */ /* 0x100fe400078e0097 */
[----:B------:R-:W-:Y:S02]  /*15ad0*/  IMAD.MOV.U32 R52, RZ, RZ, R151 ;  /* 0x000000ffff347224 */ /* 0x000fe400078e0097 */
[----:B------:R-:W-:-:S01]  /*15ae0*/  FADD.FTZ R72, R24, R31 ;  /* 0x0000001f18487221 */ /* 0x000fc20000010000 */
[----:B------:R-:W-:Y:S01]  /*15af0*/  IMAD.MOV.U32 R46, RZ, RZ, R151 ;  /* 0x000000ffff2e7224 */ /* 0x000fe200078e0097 */
[----:B------:R-:W2:Y:S01]  /*15b00*/  MUFU.EX2 R9, R9 ;  /* 0x0000000900097308 */ /* 0x000ea20000000800 */
[----:B---3--:R-:W-:-:S01]  /*15b10*/  FADD.FTZ R13, R11, R68 ;  /* 0x000000440b0d7221 */ /* 0x008fc20000010000 */
[----:B------:R-:W-:Y:S01]  /*15b20*/  FADD.FTZ R31, R73, R72 ;  /* 0x00000048491f7221 */ /* 0x000fe20000010000 */
[----:B------:R-:W-:Y:S01]  /*15b30*/  IMAD.MOV.U32 R73, RZ, RZ, R151 ;  /* 0x000000ffff497224 */ /* 0x000fe200078e0097 */
[----:B-1----:R-:W-:-:S02]  /*15b40*/  MOV R39, R151 ;  /* 0x0000009700277202 */ /* 0x002fc40000000f00 */
[----:B------:R-:W-:-:S01]  /*15b50*/  FADD.FTZ R72, R26, R31 ;  /* 0x0000001f1a487221 */ /* 0x000fc20000010000 */
[----:B------:R-:W-:Y:S01]  /*15b60*/  IMAD.MOV.U32 R26, RZ, RZ, R151 ;  /* 0x000000ffff1a7224 */ /* 0x000fe200078e0097 */
[----:B------:R1:W3:Y:S01]  /*15b70*/  MUFU.EX2 R56, R43 ;  /* 0x0000002b00387308 */ /* 0x0002e20000000800 */
[----:B----4-:R-:W-:-:S01]  /*15b80*/  FADD.FTZ R68, R54, R13 ;  /* 0x0000000d36447221 */ /* 0x010fc20000010000 */
[----:B------:R-:W-:Y:S01]  /*15b90*/  FADD.FTZ R31, R77, R72 ;  /* 0x000000484d1f7221 */ /* 0x000fe20000010000 */
[----:B------:R-:W-:Y:S01]  /*15ba0*/  F2FP.SATFINITE.E4M3.F32.PACK_AB_MERGE_C R231, R54, R11, RZ ;  /* 0x0000000b36e7723e */ /* 0x000fe200048070ff */
[--C-:B------:R-:W-:Y:S02]  /*15bb0*/  IMAD.MOV.U32 R77, RZ, RZ, R151.reuse ;  /* 0x000000ffff4d7224 */ /* 0x100fe400078e0097 */
[----:B------:R-:W-:Y:S01]  /*15bc0*/  IMAD.MOV.U32 R72, RZ, RZ, R151 ;  /* 0x000000ffff487224 */ /* 0x000fe200078e0097 */
[----:B------:R-:W-:Y:S01]  /*15bd0*/  F2FP.SATFINITE.E4M3.F32.PACK_AB_MERGE_C R231, R48, R7, R231 ;  /* 0x0000000730e7723e */ /* 0x000fe200048070e7 */
[----:B------:R-:W4:Y:S01]  /*15be0*/  MUFU.EX2 R15, R15 ;  /* 0x0000000f000f7308 */ /* 0x000f220000000800 */
[----:B--2---:R-:W-:-:S01]  /*15bf0*/  FADD.FTZ R13, R9, R68 ;  /* 0x00000044090d7221 */ /* 0x004fc20000010000 */
[--C-:B------:R-:W-:Y:S01]  /*15c00*/  IMAD.MOV.U32 R54, RZ, RZ, R151.reuse ;  /* 0x000000ffff367224 */ /* 0x100fe200078e0097 */
[----:B-1----:R-:W-:Y:S01]  /*15c10*/  MOV R43, R151 ;  /* 0x00000097002b7202 */ /* 0x002fe20000000f00 */
[----:B------:R-:W-:-:S04]  /*15c20*/  IMAD.MOV.U32 R48, RZ, RZ, R151 ;  /* 0x000000ffff307224 */ /* 0x000fc800078e0097 */
[----:B------:R1:W2:Y:S01]  /*15c30*/  MUFU.EX2 R58, R47 ;  /* 0x0000002f003a7308 */ /* 0x0002a20000000800 */
[----:B---3--:R-:W-:-:S07]  /*15c40*/  FADD.FTZ R70, R56, R13 ;  /* 0x0000000d38467221 */ /* 0x008fce0000010000 */
[----:B------:R-:W3:Y:S01]  /*15c50*/  MUFU.EX2 R21, R21 ;  /* 0x0000001500157308 */ /* 0x000ee20000000800 */
[----:B----4-:R-:W-:-:S01]  /*15c60*/  FADD.FTZ R13, R15, R70 ;  /* 0x000000460f0d7221 */ /* 0x010fc20000010000 */
[----:B-1----:R-:W-:-:S06]  /*15c70*/  MOV R47, R151 ;  /* 0x00000097002f7202 */ /* 0x002fcc0000000f00 */
[----:B------:R1:W4:Y:S01]  /*15c80*/  MUFU.EX2 R60, R51 ;  /* 0x00000033003c7308 */ /* 0x0003220000000800 */
[----:B--2---:R-:W-:-:S01]  /*15c90*/  FADD.FTZ R70, R58, R13 ;  /* 0x0000000d3a467221 */ /* 0x004fc20000010000 */
[----:B------:R-:W-:Y:S01]  /*15ca0*/  F2FP.SATFINITE.E4M3.F32.PACK_AB_MERGE_C R225, R58, R15, RZ ;  /* 0x0000000f3ae1723e */ /* 0x000fe200048070ff */
[----:B------:R-:W-:-:S03]  /*15cb0*/  IMAD.MOV.U32 R58, RZ, RZ, R151 ;  /* 0x000000ffff3a7224 */ /* 0x000fc600078e0097 */
[----:B------:R-:W-:Y:S01]  /*15cc0*/  F2FP.SATFINITE.E4M3.F32.PACK_AB_MERGE_C R225, R56, R9, R225 ;  /* 0x0000000938e1723e */ /* 0x000fe200048070e1 */
[----:B------:R-:W-:Y:S01]  /*15cd0*/  IMAD.MOV.U32 R56, RZ, RZ, R151 ;  /* 0x000000ffff387224 */ /* 0x000fe200078e0097 */
[----:B------:R-:W2:Y:S01]  /*15ce0*/  MUFU.EX2 R25, R25 ;  /* 0x0000001900197308 */ /* 0x000ea20000000800 */
[----:B---3--:R-:W-:-:S01]  /*15cf0*/  FADD.FTZ R13, R21, R70 ;  /* 0x00000046150d7221 */ /* 0x008fc20000010000 */
[----:B------:R-:W-:Y:S01]  /*15d00*/  FADD.FTZ R70, R28, R31 ;  /* 0x0000001f1c467221 */ /* 0x000fe20000010000 */
[-C--:B-1----:R-:W-:Y:S02]  /*15d10*/  MOV R51, R151.reuse ;  /* 0x0000009700337202 */ /* 0x082fe40000000f00 */
[----:B------:R-:W-:Y:S01]  /*15d20*/  MOV R31, R151 ;  /* 0x00000097001f7202 */ /* 0x000fe20000000f00 */
[----:B------:R-:W-:-:S01]  /*15d30*/  FADD.FTZ R81, R81, R70 ;  /* 0x0000004651517221 */ /* 0x000fc20000010000 */
[----:B------:R-:W-:Y:S01]  /*15d40*/  IMAD.MOV.U32 R70, RZ, RZ, R151 ;  /* 0x000000ffff467224 */ /* 0x000fe200078e0097 */
[----:B------:R1:W3:Y:S01]  /*15d50*/  MUFU.EX2 R62, R55 ;  /* 0x00000037003e7308 */ /* 0x0002e20000000800 */
[----:B----4-:R-:W-:-:S01]  /*15d60*/  FADD.FTZ R14, R60, R13 ;  /* 0x0000000d3c0e7221 */ /* 0x010fc20000010000 */
[----:B------:R-:W-:Y:S01]  /*15d70*/  FADD.FTZ R24, R30, R81 ;  /* 0x000000511e187221 */ /* 0x000fe20000010000 */
[----:B------:R-:W-:-:S02]  /*15d80*/  IMAD.MOV.U32 R81, RZ, RZ, R151 ;  /* 0x000000ffff517224 */ /* 0x000fc400078e0097 */
[----:B------:R-:W-:-:S03]  /*15d90*/  IMAD.MOV.U32 R30, RZ, RZ, R151 ;  /* 0x000000ffff1e7224 */ /* 0x000fc600078e0097 */
[----:B------:R-:W4:Y:S01]  /*15da0*/  MUFU.EX2 R29, R29 ;  /* 0x0000001d001d7308 */ /* 0x000f220000000800 */
[----:B--2---:R-:W-:-:S01]  /*15db0*/  FADD.FTZ R13, R25, R14 ;  /* 0x0000000e190d7221 */ /* 0x004fc20000010000 */
[----:B-1----:R-:W-:-:S06]  /*15dc0*/  MOV R55, R151 ;  /* 0x0000009700377202 */ /* 0x002fcc0000000f00 */
[----:B------:R1:W2:Y:S01]  /*15dd0*/  MUFU.EX2 R64, R59 ;  /* 0x0000003b00407308 */ /* 0x0002a20000000800 */
[----:B---3--:R-:W-:-:S01]  /*15de0*/  FADD.FTZ R14, R62, R13 ;  /* 0x0000000d3e0e7221 */ /* 0x008fc20000010000 */
[----:B------:R-:W-:Y:S01]  /*15df0*/  FADD.FTZ R13, R83, R24 ;  /* 0x00000018530d7221 */ /* 0x000fe20000010000 */
[----:B------:R-:W-:Y:S01]  /*15e00*/  F2FP.SATFINITE.E4M3.F32.PACK_AB_MERGE_C R25, R62, R25, RZ ;  /* 0x000000193e19723e */ /* 0x000fe200048070ff */
[----:B------:R-:W-:Y:S01]  /*15e10*/  IMAD.MOV.U32 R62, RZ, RZ, R151 ;  /* 0x000000ffff3e7224 */ /* 0x000fe200078e0097 */
[----:B------:R-:W-:Y:S01]  /*15e20*/  MOV R83, R151 ;  /* 0x0000009700537202 */ /* 0x000fe20000000f00 */
[----:B------:R-:W-:Y:S01]  /*15e30*/  FADD.FTZ R28, R34, R13 ;  /* 0x0000000d221c7221 */ /* 0x000fe20000010000 */
[----:B------:R-:W-:Y:S01]  /*15e40*/  F2FP.SATFINITE.E4M3.F32.PACK_AB_MERGE_C R227, R60, R21, R25 ;  /* 0x000000153ce3723e */ /* 0x000fe20004807019 */
[----:B------:R-:W3:Y:S01]  /*15e50*/  MUFU.EX2 R33, R33 ;  /* 0x0000002100217308 */ /* 0x000ee20000000800 */
[----:B----4-:R-:W-:-:S01]  /*15e60*/  FADD.FTZ R11, R29, R14 ;  /* 0x0000000e1d0b7221 */ /* 0x010fc20000010000 */
[----:B------:R-:W-:Y:S01]  /*15e70*/  FADD.FTZ R87, R87, R28 ;  /* 0x0000001c57577221 */ /* 0x000fe20000010000 */
[--C-:B------:R-:W-:Y:S01]  /*15e80*/  IMAD.MOV.U32 R60, RZ, RZ, R151.reuse ;  /* 0x000000ffff3c7224 */ /* 0x100fe200078e0097 */
[----:B-1----:R-:W-:Y:S01]  /*15e90*/  MOV R59, R151 ;  /* 0x00000097003b7202 */ /* 0x002fe20000000f00 */
[----:B------:R-:W-:-:S02]  /*15ea0*/  IMAD.MOV.U32 R34, RZ, RZ, R151 ;  /* 0x000000ffff227224 */ /* 0x000fc400078e0097 */
[----:B------:R-:W-:Y:S01]  /*15eb0*/  FADD.FTZ R8, R32, R87 ;  /* 0x0000005720087221 */ /* 0x000fe20000010000 */
[----:B------:R-:W-:Y:S01]  /*15ec0*/  MOV R87, R151 ;  /* 0x0000009700577202 */ /* 0x000fe20000000f00 */
[----:B------:R1:W4:Y:S01]  /*15ed0*/  MUFU.EX2 R66, R63 ;  /* 0x0000003f00427308 */ /* 0x0003220000000800 */
[----:B--2---:R-:W-:-:S01]  /*15ee0*/  FADD.FTZ R24, R64, R11 ;  /* 0x0000000b40187221 */ /* 0x004fc20000010000 */
[----:B------:R-:W-:Y:S01]  /*15ef0*/  FADD.FTZ R13, R85, R8 ;  /* 0x00000008550d7221 */ /* 0x000fe20000010000 */
[--C-:B------:R-:W-:Y:S02]  /*15f00*/  IMAD.MOV.U32 R28, RZ, RZ, R151.reuse ;  /* 0x000000ffff1c7224 */ /* 0x100fe400078e0097 */
[----:B------:R-:W-:-:S03]  /*15f10*/  IMAD.MOV.U32 R25, RZ, RZ, R151 ;  /* 0x000000ffff197224 */ /* 0x000fc600078e0097 */
[----:B------:R-:W2:Y:S01]  /*15f20*/  MUFU.EX2 R37, R37 ;  /* 0x0000002500257308 */ /* 0x000ea20000000800 */
[----:B---3--:R-:W-:-:S01]  /*15f30*/  FADD.FTZ R11, R33, R24 ;  /* 0x00000018210b7221 */ /* 0x008fc20000010000 */
[----:B-1----:R-:W-:Y:S01]  /*15f40*/  MOV R63, R151 ;  /* 0x00000097003f7202 */ /* 0x002fe20000000f00 */
[----:B------:R-:W-:-:S05]  /*15f50*/  IMAD.MOV.U32 R24, RZ, RZ, R151 ;  /* 0x000000ffff187224 */ /* 0x000fca00078e0097 */
[----:B0-----:R0:W1:Y:S01]  /*15f60*/  MUFU.EX2 R4, R67 ;  /* 0x0000004300047308 */ /* 0x0010620000000800 */
[C---:B----4-:R-:W-:Y:S01]  /*15f70*/  F2FP.SATFINITE.E4M3.F32.PACK_AB_MERGE_C R33, R66.reuse, R33, RZ ;  /* 0x000000214221723e */ /* 0x050fe200048070ff */
[----:B------:R-:W-:-:S03]  /*15f80*/  FADD.FTZ R66, R66, R11 ;  /* 0x0000000b42427221 */ /* 0x000fc60000010000 */
[----:B------:R-:W-:Y:S01]  /*15f90*/  F2FP.SATFINITE.E4M3.F32.PACK_AB_MERGE_C R221, R64, R29, R33 ;  /* 0x0000001d40dd723e */ /* 0x000fe20004807021 */
[----:B------:R-:W-:Y:S02]  /*15fa0*/  IMAD.MOV.U32 R64, RZ, RZ, R151 ;  /* 0x000000ffff407224 */ /* 0x000fe400078e0097 */
[----:B------:R-:W3:Y:S01]  /*15fb0*/  MUFU.EX2 R36, R36 ;  /* 0x0000002400247308 */ /* 0x000ee20000000800 */
[----:B--2---:R-:W-:-:S01]  /*15fc0*/  FADD.FTZ R11, R37, R66 ;  /* 0x00000042250b7221 */ /* 0x004fc20000010000 */
[----:B0-----:R-:W-:Y:S01]  /*15fd0*/  MOV R67, R151 ;  /* 0x0000009700437202 */ /* 0x001fe20000000f00 */
[--C-:B------:R-:W-:Y:S02]  /*15fe0*/  IMAD.MOV.U32 R66, RZ, RZ, R151.reuse ;  /* 0x000000ffff427224 */ /* 0x100fe400078e0097 */
[--C-:B------:R-:W-:Y:S02]  /*15ff0*/  IMAD.MOV.U32 R33, RZ, RZ, R151.reuse ;  /* 0x000000ffff217224 */ /* 0x100fe400078e0097 */
[----:B------:R-:W-:Y:S01]  /*16000*/  IMAD.MOV.U32 R29, RZ, RZ, R151 ;  /* 0x000000ffff1d7224 */ /* 0x000fe200078e0097 */
[----:B------:R-:W0:Y:S01]  /*16010*/  MUFU.EX2 R41, R41 ;  /* 0x0000002900297308 */ /* 0x000e220000000800 */
[----:B-1----:R-:W-:-:S07]  /*16020*/  FADD.FTZ R12, R4, R11 ;  /* 0x0000000b040c7221 */ /* 0x002fce0000010000 */
[----:B------:R-:W1:Y:S01]  /*16030*/  MUFU.EX2 R89, R89 ;  /* 0x0000005900597308 */ /* 0x000e620000000800 */
[----:B---3--:R-:W-:-:S07]  /*16040*/  FADD.FTZ R20, R36, R13 ;  /* 0x0000000d24147221 */ /* 0x008fce0000010000 */
[----:B------:R2:W3:Y:S01]  /*16050*/  MUFU.EX2 R68, R71 ;  /* 0x0000004700447308 */ /* 0x0004e20000000800 */
[----:B0-----:R-:W-:-:S07]  /*16060*/  FADD.FTZ R11, R41, R12 ;  /* 0x0000000c290b7221 */ /* 0x001fce0000010000 */
[----:B------:R-:W0:Y:S01]  /*16070*/  MUFU.EX2 R38, R38 ;  /* 0x0000002600267308 */ /* 0x000e220000000800 */
[C---:B-1----:R-:W-:Y:S01]  /*16080*/  F2FP.SATFINITE.E4M3.F32.PACK_AB_MERGE_C R222, R89.reuse, R36, RZ ;  /* 0x0000002459de723e */ /* 0x042fe200048070ff */
[----:B------:R-:W-:Y:S01]  /*16090*/  FADD.FTZ R89, R89, R20 ;  /* 0x0000001459597221 */ /* 0x000fe20000010000 */
[----:B--2---:R-:W-:Y:S01]  /*160a0*/  MOV R71, R151 ;  /* 0x0000009700477202 */ /* 0x004fe20000000f00 */
[--C-:B------:R-:W-:Y:S01]  /*160b0*/  IMAD.MOV.U32 R36, RZ, RZ, R151.reuse ;  /* 0x000000ffff247224 */ /* 0x100fe200078e0097 */
[----:B------:R-:W-:Y:S01]  /*160c0*/  F2FP.SATFINITE.E4M3.F32.PACK_AB_MERGE_C R222, R85, R32, R222 ;  /* 0x0000002055de723e */ /* 0x000fe200048070de */
[----:B------:R-:W-:Y:S02]  /*160d0*/  IMAD.MOV.U32 R85, RZ, RZ, R151 ;  /* 0x000000ffff557224 */ /* 0x000fe400078e0097 */
[----:B------:R-:W1:Y:S01]  /*160e0*/  MUFU.EX2 R45, R45 ;  /* 0x0000002d002d7308 */ /* 0x000e620000000800 */
[C---:B---3--:R-:W-:Y:S01]  /*160f0*/  F2FP.SATFINITE.E4M3.F32.PACK_AB_MERGE_C R41, R68.reuse, R41, RZ ;  /* 0x000000294429723e */ /* 0x048fe200048070ff */
[----:B------:R-:W-:Y:S01]  /*16100*/  FADD.FTZ R68, R68, R11 ;  /* 0x0000000b44447221 */ /* 0x000fe20000010000 */
[----:B------:R-:W-:-:S02]  /*16110*/  IMAD.MOV.U32 R32, RZ, RZ, R151 ;  /* 0x000000ffff207224 */ /* 0x000fc400078e0097 */
[----:B------:R-:W-:Y:S01]  /*16120*/  F2FP.SATFINITE.E4M3.F32.PACK_AB_MERGE_C R223, R4, R37, R41 ;  /* 0x0000002504df723e */ /* 0x000fe20004807029 */
[----:B------:R-:W-:Y:S02]  /*16130*/  IMAD.MOV.U32 R41, RZ, RZ, R151 ;  /* 0x000000ffff297224 */ /* 0x000fe400078e0097 */
[----:B------:R-:W2:Y:S01]  /*16140*/  MUFU.EX2 R93, R93 ;  /* 0x0000005d005d7308 */ /* 0x000ea20000000800 */
[----:B0-----:R-:W-:-:S01]  /*16150*/  FADD.FTZ R12, R38, R89 ;  /* 0x00000059260c7221 */ /* 0x001fc20000010000 */
[--C-:B------:R-:W-:Y:S02]  /*16160*/  IMAD.MOV.U32 R89, RZ, RZ, R151.reuse ;  /* 0x000000ffff597224 */ /* 0x100fe400078e0097 */
[----:B------:R-:W-:-:S04]  /*16170*/  IMAD.MOV.U32 R37, RZ, RZ, R151 ;  /* 0x000000ffff257224 */ /* 0x000fc800078e0097 */
[----:B------:R0:W3:Y:S01]  /*16180*/  MUFU.EX2 R10, R75 ;  /* 0x0000004b000a7308 */ /* 0x0000e20000000800 */
[----:B-1----:R-:W-:-:S01]  /*16190*/  FADD.FTZ R11, R45, R68 ;  /* 0x000000442d0b7221 */ /* 0x002fc20000010000 */
[----:B------:R-:W-:-:S06]  /*161a0*/  IMAD.MOV.U32 R68, RZ, RZ, R151 ;  /* 0x000000ffff447224 */ /* 0x000fcc00078e0097 */
[----:B------:R-:W-:Y:S01]  /*161b0*/  MUFU.EX2 R91, R91 ;  /* 0x0000005b005b7308 */ /* 0x000fe20000000800 */
[----:B--2---:R-:W-:-:S01]  /*161c0*/  FADD.FTZ R12, R93, R12 ;  /* 0x0000000c5d0c7221 */ /* 0x004fc20000010000 */
[----:B0-----:R-:W-:-:S06]  /*161d0*/  MOV R75, R151 ;  /* 0x00000097004b7202 */ /* 0x001fcc0000000f00 */
[----:B------:R-:W0:Y:S01]  /*161e0*/  MUFU.EX2 R40, R40 ;  /* 0x0000002800287308 */ /* 0x000e220000000800 */
[----:B---3--:R-:W-:-:S07]  /*161f0*/  FADD.FTZ R20, R10, R11 ;  /* 0x0000000b0a147221 */ /* 0x008fce0000010000 */
[----:B------:R-:W1:Y:S08]  /*16200*/  MUFU.EX2 R49, R49 ;  /* 0x0000003100317308 */ /* 0x000e700000000800 */
[----:B------:R2:W3:Y:S01]  /*16210*/  MUFU.EX2 R14, R79 ;  /* 0x0000004f000e7308 */ /* 0x0004e20000000800 */
[----:B0-----:R-:W-:Y:S01]  /*16220*/  F2FP.SATFINITE.E4M3.F32.PACK_AB_MERGE_C R216, R40, R91, RZ ;  /* 0x0000005b28d8723e */ /* 0x001fe200048070ff */
[----:B------:R-:W-:-:S03]  /*16230*/  FADD.FTZ R91, R91, R12 ;  /* 0x0000000c5b5b7221 */ /* 0x000fc60000010000 */
[----:B------:R-:W-:Y:S01]  /*16240*/  F2FP.SATFINITE.E4M3.F32.PACK_AB_MERGE_C R216, R93, R38, R216 ;  /* 0x000000265dd8723e */ /* 0x000fe200048070d8 */
[----:B------:R-:W-:-:S01]  /*16250*/  FADD.FTZ R91, R40, R91 ;  /* 0x0000005b285b7221 */ /* 0x000fc20000010000 */
[----:B------:R-:W-:Y:S01]  /*16260*/  IMAD.MOV.U32 R93, RZ, RZ, R151 ;  /* 0x000000ffff5d7224 */ /* 0x000fe200078e0097 */
[----:B------:R-:W-:Y:S01]  /*16270*/  MUFU.EX2 R44, R44 ;  /* 0x0000002c002c7308 */ /* 0x000fe20000000800 */
[----:B-1----:R-:W-:-:S01]  /*16280*/  FADD.FTZ R5, R49, R20 ;  /* 0x0000001431057221 */ /* 0x002fc20000010000 */
[----:B--2---:R-:W-:Y:S01]  /*16290*/  MOV R79, R151 ;  /* 0x00000097004f7202 */ /* 0x004fe20000000f00 */
[--C-:B------:R-:W-:Y:S02]  /*162a0*/  IMAD.MOV.U32 R40, RZ, RZ, R151.reuse ;  /* 0x000000ffff287224 */ /* 0x100fe400078e0097 */
[----:B------:R-:W-:-:S03]  /*162b0*/  IMAD.MOV.U32 R38, RZ, RZ, R151 ;  /* 0x000000ffff267224 */ /* 0x000fc600078e0097 */
[----:B------:R-:W0:Y:S01]  /*162c0*/  MUFU.EX2 R97, R97 ;  /* 0x0000006100617308 */ /* 0x000e220000000800 */
[C---:B---3--:R-:W-:Y:S01]  /*162d0*/  F2FP.SATFINITE.E4M3.F32.PACK_AB_MERGE_C R49, R14.reuse, R49, RZ ;  /* 0x000000310e31723e */ /* 0x048fe200048070ff */
[----:B------:R-:W-:-:S03]  /*162e0*/  FADD.FTZ R14, R14, R5 ;  /* 0x000000050e0e7221 */ /* 0x000fc60000010000 */
[----:B------:R-:W-:Y:S01]  /*162f0*/  F2FP.SATFINITE.E4M3.F32.PACK_AB_MERGE_C R217, R10, R45, R49 ;  /* 0x0000002d0ad9723e */ /* 0x000fe20004807031 */
[--C-:B------:R-:W-:Y:S02]  /*16300*/  IMAD.MOV.U32 R49, RZ, RZ, R151.reuse ;  /* 0x000000ffff317224 */ /* 0x100fe400078e0097 */
[----:B------:R-:W1:Y:S01]  /*16310*/  MUFU.EX2 R42, R42 ;  /* 0x0000002a002a7308 */ /* 0x000e620000000800 */
[----:B------:R-:W-:-:S07]  /*16320*/  IMAD.MOV.U32 R45, RZ, RZ, R151 ;  /* 0x000000ffff2d7224 */ /* 0x000fce00078e0097 */
[----:B------:R-:W2:Y:S01]  /*16330*/  MUFU.EX2 R99, R99 ;  /* 0x0000006300637308 */ /* 0x000ea20000000800 */
[----:B0-----:R-:W-:-:S07]  /*16340*/  F2FP.SATFINITE.E4M3.F32.PACK_AB_MERGE_C R7, R97, R44, RZ ;  /* 0x0000002c6107723e */ /* 0x001fce00048070ff */
[----:B------:R0:W3:Y:S01]  /*16350*/  MUFU.EX2 R95, R147 ;  /* 0x00000093005f7308 */ /* 0x0000e20000000800 */
[----:B-1----:R-:W-:-:S01]  /*16360*/  FADD.FTZ R12, R42, R91 ;  /* 0x0000005b2a0c7221 */ /* 0x002fc20000010000 */
[----:B------:R-:W-:-:S06]  /*16370*/  MOV R91, R151 ;  /* 0x00000097005b7202 */ /* 0x000fcc0000000f00 */
[----:B------:R1:W4:Y:S01]  /*16380*/  MUFU.EX2 R8, R101 ;  /* 0x0000006500087308 */ /* 0x0003220000000800 */
[----:B--2---:R-:W-:-:S01]  /*16390*/  FADD.FTZ R5, R99, R14 ;  /* 0x0000000e63057221 */ /* 0x004fc20000010000 */
[----:B0-----:R-:W-:-:S06]  /*163a0*/  MOV R147, R151 ;  /* 0x0000009700937202 */ /* 0x001fcc0000000f00 */
[----:B------:R-:W-:Y:S01]  /*163b0*/  MUFU.EX2 R103, R103 ;  /* 0x0000006700677308 */ /* 0x000fe20000000800 */
[C---:B---3--:R-:W-:Y:S01]  /*163c0*/  F2FP.SATFINITE.E4M3.F32.PACK_AB_MERGE_C R218, R95.reuse, R42, R7 ;  /* 0x0000002a5fda723e */ /* 0x048fe20004807007 */
[----:B------:R-:W-:Y:S01]  /*163d0*/  FADD.FTZ R95, R95, R12 ;  /* 0x0000000c5f5f7221 */ /* 0x000fe20000010000 */
[--C-:B-1----:R-:W-:Y:S02]  /*163e0*/  IMAD.MOV.U32 R101, RZ, RZ, R151.reuse ;  /* 0x000000ffff657224 */ /* 0x102fe400078e0097 */
[----:B------:R-:W-:Y:S02]  /*163f0*/  IMAD.MOV.U32 R42, RZ, RZ, R151 ;  /* 0x000000ffff2a7224 */ /* 0x000fe400078e0097 */
[----:B------:R-:W-:-:S01]  /*16400*/  FADD.FTZ R44, R44, R95 ;  /* 0x0000005f2c2c7221 */ /* 0x000fc20000010000 */
[----:B------:R-:W-:Y:S01]  /*16410*/  MOV R95, R151 ;  /* 0x00000097005f7202 */ /* 0x000fe20000000f00 */
[----:B------:R-:W0:Y:S01]  /*16420*/  MUFU.EX2 R50, R50 ;  /* 0x0000003200327308 */ /* 0x000e220000000800 */
[----:B----4-:R-:W-:-:S01]  /*16430*/  FADD.FTZ R12, R8, R5 ;  /* 0x00000005080c7221 */ /* 0x010fc20000010000 */
[----:B------:R-:W-:Y:S01]  /*16440*/  FADD.FTZ R5, R97, R44 ;  /* 0x0000002c61057221 */ /* 0x000fe20000010000 */
[----:B------:R-:W-:-:S02]  /*16450*/  IMAD.MOV.U32 R97, RZ, RZ, R151 ;  /* 0x000000ffff617224 */ /* 0x000fc400078e0097 */
[----:B------:R-:W-:Y:S01]  /*16460*/  IMAD.MOV.U32 R44, RZ, RZ, R151 ;  /* 0x000000ffff2c7224 */ /* 0x000fe200078e0097 */
[----:B0-----:R-:W-:Y:S01]  /*16470*/  F2FP.SATFINITE.E4M3.F32.PACK_AB_MERGE_C R4, R50, R103, RZ ;  /* 0x000000673204723e */ /* 0x001fe200048070ff */
[----:B------:R-:W-:-:S03]  /*16480*/  FADD.FTZ R103, R103, R12 ;  /* 0x0000000c67677221 */ /* 0x000fc60000010000 */
[----:B------:R-:W-:Y:S01]  /*16490*/  F2FP.SATFINITE.E4M3.F32.PACK_AB_MERGE_C R219, R8, R99, R4 ;  /* 0x0000006308db723e */ /* 0x000fe20004807004 */
[----:B------:R-:W-:-:S01]  /*164a0*/  FADD.FTZ R10, R50, R103 ;  /* 0x00000067320a7221 */ /* 0x000fc20000010000 */
[-C--:B------:R-:W-:Y:S01]  /*164b0*/  MOV R103, R151.reuse ;  /* 0x0000009700677202 */ /* 0x080fe20000000f00 */
[----:B------:R-:W-:Y:S01]  /*164c0*/  IMAD.MOV.U32 R50, RZ, RZ, R151 ;  /* 0x000000ffff327224 */ /* 0x000fe200078e0097 */
[----:B------:R-:W-:Y:S01]  /*164d0*/  MOV R99, R151 ;  /* 0x0000009700637202 */ /* 0x000fe20000000f00 */
[----:B------:R-:W-:Y:S06]  /*164e0*/  @!P2 BRA `(.L_x_483) ;  /* 0x000000280034a947 */ /* 0x000fec0003800000 */
[----:B------:R-:W-:Y:S01]  /*164f0*/  IADD3 R11, R153, -0x2, RZ ;  /* 0xfffffffe990b7810 */ /* 0x000fe20007ffe0ff */
[----:B------:R-:W-:Y:S01]  /*16500*/  IMAD.MOV.U32 R14, RZ, RZ, R6 ;  /* 0x000000ffff0e7224 */ /* 0x000fe200078e0006 */
[----:B------:R-:W-:Y:S01]  /*16510*/  MOV R12, R152 ;  /* 0x00000098000c7202 */ /* 0x000fe20000000f00 */
[----:B------:R-:W-:Y:S01]  /*16520*/  IMAD.MOV.U32 R4, RZ, RZ, R3 ;  /* 0x000000ffff047224 */ /* 0x000fe200078e0003 */
[----:B------:R-:W-:Y:S01]  /*16530*/  CS2R R150, SRZ ;  /* 0x0000000000967805 */ /* 0x000fe2000001ff00 */
[----:B------:R-:W-:Y:S01]  /*16540*/  IMAD.MOV.U32 R7, RZ, RZ, R235 ;  /* 0x000000ffff077224 */ /* 0x000fe200078e00eb */
        /* <DEDUP_REMOVED lines=62> */
[----:B------:R-:W-:-:S07]  /*16930*/  CS2R R24, SRZ ;  /* 0x0000000000187805 */ /* 0x000fce000001ff00 */
.L_x_494:
[----:B------:R-:W-:Y:S01]  /*16940*/  ISETP.NE.AND P1, PT, R12, 0x1, PT ;  /* 0x000000010c00780c */ /* 0x000fe20003f25270 */
[----:B------:R-:W-:Y:S05]  /*16950*/  YIELD ;  /* 0x0000000000007946 */ /* 0x000fea0003800000 */
[----:B------:R-:W-:Y:S02]  /*16960*/  SEL R6, RZ, 0x1, P1 ;  /* 0x00000001ff067807 */ /* 0x000fe40000800000 */
[----:B------:R-:W-:Y:S02]  /*16970*/  ISETP.NE.AND P1, PT, R236, RZ, PT ;  /* 0x000000ffec00720c */ /* 0x000fe40003f25270 */
[----:B------:R-:W-:-:S11]  /*16980*/  LOP3.LUT R235, R7, R6, RZ, 0x3c, !PT ;  /* 0x0000000607eb7212 */ /* 0x000fd600078e3cff */
[----:B------:R-:W-:Y:S05]  /*16990*/  @P1 BRA `(.L_x_484) ;  /* 0x00000000003c1947 */ /* 0x000fea0003800000 */
[----:B------:R-:W-:Y:S05]  /*169a0*/  @!P0 BRA `(.L_x_485) ;  /* 0x0000000000048947 */ /* 0x000fea0003800000 */
[----:B------:R-:W-:Y:S01]  /*169b0*/  BPT.TRAP 0x1 ;  /* 0x000000040000795c */ /* 0x000fe20000300000 */
.L_x_485:
[----:B------:R-:W-:Y:S01]  /*169c0*/  VIADD R3, R12, 0x1 ;  /* 0x000000010c037836 */ /* 0x000fe20000000000 */
[----:B------:R-:W-:-:S04]  /*169d0*/  SHF.L.U32 R6, R235, 0x1f, RZ ;  /* 0x0000001feb067819 */ /* 0x000fc800000006ff */
[----:B------:R-:W-:-:S04]  /*169e0*/  ISETP.NE.AND P2, PT, R3, 0x2, PT ;  /* 0x000000020300780c */ /* 0x000fc80003f45270 */
[----:B------:R-:W-:-:S05]  /*169f0*/  SEL R3, R3, RZ, P2 ;  /* 0x000000ff03037207 */ /* 0x000fca0001000000 */
[----:B------:R-:W-:-:S04]  /*16a00*/  IMAD R3, R3, 0x8, R22 ;  /* 0x0000000803037824 */ /* 0x000fc800078e0216 */
[----:B------:R0:W1:Y:S01]  /*16a10*/  SYNCS.PHASECHK.TRANS64.TRYWAIT P2, [R3+URZ+0x38830], R6 ;  /* 0x03883006030075a7 */ /* 0x000062000804017f */
[----:B------:R-:W-:Y:S05]  /*16a20*/  @!P0 BRA `(.L_x_486) ;  /* 0x0000000000048947 */ /* 0x000fea0003800000 */
[----:B------:R-:W-:Y:S01]  /*16a30*/  BPT.TRAP 0x1 ;  /* 0x000000040000795c */ /* 0x000fe20000300000 */
.L_x_486:
[----:B------:R-:W-:Y:S04]  /*16a40*/  BSSY B0, `(.L_x_484) ;  /* 0x0000004000007945 */ /* 0x000fe80003800000 */
[----:B-1----:R-:W-:Y:S05]  /*16a50*/  @P2 BRA `(.L_x_487) ;  /* 0x0000000000082947 */ /* 0x002fea0003800000 */
[----:B------:R-:W1:Y:S02]  /*16a60*/  SYNCS.PHASECHK.TRANS64.TRYWAIT P2, [R3+URZ+0x38830], R6 ;  /* 0x03883006030075a7 */ /* 0x000e64000804017f */
[----:B-1----:R-:W-:Y:S05]  /*16a70*/  @!P2 BRA `(.L_x_488) ;  /* 0x000000e40078a947 */ /* 0x002fea0003800000 */
.L_x_487:
[----:B------:R-:W-:Y:S05]  /*16a80*/  BSYNC B0 ;  /* 0x0000000000007941 */ /* 0x000fea0003800000 */
.L_x_484:
[----:B01----:R-:W0:Y:S01]  /*16a90*/  S2R R3, SR_TID.X ;  /* 0x0000000000037919 */ /* 0x003e220000002100 */
[----:B------:R-:W-:Y:S01]  /*16aa0*/  VIADD R13, R12, 0x1 ;  /* 0x000000010c0d7836 */ /* 0x000fe20000000000 */
[----:B------:R-:W-:Y:S05]  /*16ab0*/  WARPSYNC.ALL ;  /* 0x0000000000007948 */ /* 0x000fea0003800000 */
[C---:B------:R-:W-:Y:S01]  /*16ac0*/  ISETP.NE.AND P2, PT, R13.reuse, 0x2, PT ;  /* 0x000000020d00780c */ /* 0x040fe20003f45270 */
[----:B------:R-:W-:Y:S01]  /*16ad0*/  IMAD.MOV.U32 R153, RZ, RZ, 0x40000040 ;  /* 0x40000040ff997424 */ /* 0x000fe200078e00ff */
[----:B------:R-:W-:Y:S01]  /*16ae0*/  MOV R9, 0x40000040 ;  /* 0x4000004000097802 */ /* 0x000fe20000000f00 */
[----:B------:R-:W-:Y:S01]  /*16af0*/  IMAD.MOV.U32 R155, RZ, RZ, 0x40000040 ;  /* 0x40000040ff9b7424 */ /* 0x000fe200078e00ff */
[----:B------:R-:W-:Y:S01]  /*16b00*/  SEL R13, R13, RZ, P2 ;  /* 0x000000ff0d0d7207 */ /* 0x000fe20001000000 */
[----:B------:R-:W-:Y:S01]  /*16b10*/  IMAD.MOV.U32 R21, RZ, RZ, 0x40000040 ;  /* 0x40000040ff157424 */ /* 0x000fe200078e00ff */
[----:B------:R-:W-:-:S02]  /*16b20*/  R2UR UR15, R9 ;  /* 0x00000000090f72ca */ /* 0x000fc400000e0000 */
[----:B------:R-:W-:Y:S01]  /*16b30*/  R2UR UR11, R153 ;  /* 0x00000000990b72ca */ /* 0x000fe200000e0000 */
[----:B------:R-:W-:Y:S01]  /*16b40*/  IMAD R8, R13, 0x800, R0 ;  /* 0x000008000d087824 */ /* 0x000fe200078e0200 */
[----:B------:R-:W-:Y:S02]  /*16b50*/  R2UR UR7, R155 ;  /* 0x000000009b0772ca */ /* 0x000fe400000e0000 */
[----:B------:R-:W-:Y:S01]  /*16b60*/  R2UR UR23, R153 ;  /* 0x00000000991772ca */ /* 0x000fe200000e0000 */
[C---:B------:R-:W-:Y:S01]  /*16b70*/  VIADD R152, R8.reuse, 0x2 ;  /* 0x0000000208987836 */ /* 0x040fe20000000000 */
[C---:B------:R-:W-:Y:S01]  /*16b80*/  R2UR UR14, R8.reuse ;  /* 0x00000000080e72ca */ /* 0x040fe200000e0000 */
[C---:B------:R-:W-:Y:S01]  /*16b90*/  VIADD R154, R8.reuse, 0x4 ;  /* 0x00000004089a7836 */ /* 0x040fe20000000000 */
[----:B------:R-:W-:Y:S01]  /*16ba0*/  R2UR UR31, R155 ;  /* 0x000000009b1f72ca */ /* 0x000fe200000e0000 */
[----:B------:R-:W-:Y:S01]  /*16bb0*/  VIADD R20, R8, 0x6 ;  /* 0x0000000608147836 */ /* 0x000fe20000000000 */
[----:B------:R-:W-:-:S02]  /*16bc0*/  R2UR UR10, R152 ;  /* 0x00000000980a72ca */ /* 0x000fc400000e0000 */
[----:B------:R-:W-:Y:S01]  /*16bd0*/  R2UR UR6, R154 ;  /* 0x000000009a0672ca */ /* 0x000fe200000e0000 */
[C---:B------:R-:W-:Y:S01]  /*16be0*/  VIADD R154, R8.reuse, 0x404 ;  /* 0x00000404089a7836 */ /* 0x040fe20000000000 */
[----:B------:R-:W-:Y:S02]  /*16bf0*/  IADD3 R152, R8, 0x400, RZ ;  /* 0x0000040008987810 */ /* 0x000fe40007ffe0ff */
[----:B------:R-:W-:Y:S01]  /*16c00*/  R2UR UR18, R20 ;  /* 0x00000000141272ca */ /* 0x000fe200000e0000 */
[----:B------:R-:W-:Y:S01]  /*16c10*/  VIADD R20, R8, 0x402 ;  /* 0x0000040208147836 */ /* 0x000fe20000000000 */
[----:B0-----:R-:W-:Y:S02]  /*16c20*/  SHF.R.U32.HI R3, RZ, 0x7, R3 ;  /* 0x00000007ff037819 */ /* 0x001fe40000011603 */
[----:B------:R-:W-:Y:S02]  /*16c30*/  R2UR UR22, R152 ;  /* 0x00000000981672ca */ /* 0x000fe400000e0000 */
[----:B------:R-:W-:-:S02]  /*16c40*/  IADD3 R3, R3, 0x8, RZ ;  /* 0x0000000803037810 */ /* 0x000fc40007ffe0ff */
[----:B------:R-:W-:Y:S02]  /*16c50*/  R2UR UR30, R154 ;  /* 0x000000009a1e72ca */ /* 0x000fe400000e0000 */
[C---:B------:R-:W-:Y:S01]  /*16c60*/  R2UR UR19, R21.reuse ;  /* 0x00000000151372ca */ /* 0x040fe200000e0000 */
[----:B------:R0:W-:Y:S01]  /*16c70*/  BAR.SYNC.DEFER_BLOCKING R3, 0x100 ;  /* 0x000400030000751d */ /* 0x0001e20000010000 */
[----:B------:R-:W-:Y:S02]  /*16c80*/  R2UR UR26, R20 ;  /* 0x00000000141a72ca */ /* 0x000fe400000e0000 */
[----:B------:R-:W-:Y:S02]  /*16c90*/  R2UR UR27, R21 ;  /* 0x00000000151b72ca */ /* 0x000fe400000e0000 */
[----:B------:R-:W-:Y:S02]  /*16ca0*/  IADD3 R8, R8, 0x406, RZ ;  /* 0x0000040608087810 */ /* 0x000fe40007ffe0ff */
[----:B------:R-:W-:-:S02]  /*16cb0*/  R2UR UR35, R9 ;  /* 0x00000000092372ca */ /* 0x000fc400000e0000 */
[----:B------:R-:W-:Y:S01]  /*16cc0*/  R2UR UR34, R8 ;  /* 0x00000000082272ca */ /* 0x000fe200000e0000 */
        /* <DEDUP_REMOVED lines=27> */
.L_x_490:
[----:B------:R-:W-:Y:S01]  /*16e80*/  SHF.L.U32 R3, R7, 0x1f, RZ ;  /* 0x0000001f07037819 */ /* 0x000fe200000006ff */
[----:B------:R-:W-:-:S04]  /*16e90*/  IMAD R6, R12, 0x8, R22 ;  /* 0x000000080c067824 */ /* 0x000fc800078e0216 */
[----:B------:R0:W1:Y:S01]  /*16ea0*/  SYNCS.PHASECHK.TRANS64.TRYWAIT P1, [R6+URZ+0x38850], R3 ;  /* 0x03885003060075a7 */ /* 0x000062000802017f */
[----:B------:R-:W-:Y:S05]  /*16eb0*/  @!P0 BRA `(.L_x_491) ;  /* 0x0000000000048947 */ /* 0x000fea0003800000 */
[----:B------:R-:W-:Y:S01]  /*16ec0*/  BPT.TRAP 0x1 ;  /* 0x000000040000795c */ /* 0x000fe20000300000 */
.L_x_491:
[----:B-1----:R-:W-:Y:S05]  /*16ed0*/  @P1 BRA `(.L_x_489) ;  /* 0x0000000000081947 */ /* 0x002fea0003800000 */
[----:B------:R-:W1:Y:S02]  /*16ee0*/  SYNCS.PHASECHK.TRANS64.TRYWAIT P1, [R6+URZ+0x38850], R3 ;  /* 0x03885003060075a7 */ /* 0x000e64000802017f */
[----:B-1----:R-:W-:Y:S05]  /*16ef0*/  @!P1 BRA `(.L_x_492) ;  /* 0x000000e0006c9947 */ /* 0x002fea0003800000 */
.L_x_489:
[----:B01----:R-:W-:Y:S01]  /*16f00*/  VIADD R3, R22, 0x400 ;  /* 0x0000040016037836 */ /* 0x003fe20000000000 */
[----:B------:R-:W-:Y:S01]  /*16f10*/  MOV R7, 0x40000040 ;  /* 0x4000004000077802 */ /* 0x000fe20000000f00 */
[----:B------:R-:W-:Y:S05]  /*16f20*/  WARPSYNC.ALL ;  /* 0x0000000000007948 */ /* 0x000fea0003800000 */
[----:B------:R-:W-:Y:S01]  /*16f30*/  SHF.R.U32.HI R3, RZ, 0x4, R3 ;  /* 0x00000004ff037819 */ /* 0x000fe20000011603 */
[----:B------:R-:W-:Y:S01]  /*16f40*/  WARPGROUP.ARRIVE ;  /* 0x00000000000079c5 */ /* 0x000fe20000000000 */
[----:B------:R-:W-:Y:S01]  /*16f50*/  R2UR UR7, R7 ;  /* 0x00000000070772ca */ /* 0x000fe200000e0000 */
[----:B------:R-:W-:Y:S01]  /*16f60*/  IMAD.MOV.U32 R9, RZ, RZ, 0x40000040 ;  /* 0x40000040ff097424 */ /* 0x000fe200078e00ff */
[----:B------:R-:W-:-:S04]  /*16f70*/  LOP3.LUT R3, R3, 0x3fff, RZ, 0xc0, !PT ;  /* 0x00003fff03037812 */ /* 0x000fc800078ec0ff */
[----:B------:R-:W-:-:S05]  /*16f80*/  LOP3.LUT R3, R3, 0x10000, RZ, 0xfc, !PT ;  /* 0x0001000003037812 */ /* 0x000fca00078efcff */
[----:B------:R-:W-:Y:S01]  /*16f90*/  IMAD R6, R12, 0x800, R3 ;  /* 0x000008000c067824 */ /* 0x000fe200078e0203 */
[----:B------:R-:W-:-:S03]  /*16fa0*/  FMNMX.FTZ R3, R152, R4, !PT ;  /* 0x0000000498037209 */ /* 0x000fc60007810000 */
[C---:B------:R-:W-:Y:S01]  /*16fb0*/  VIADD R8, R6.reuse, 0x2 ;  /* 0x0000000206087836 */ /* 0x040fe20000000000 */
[----:B------:R-:W-:Y:S02]  /*16fc0*/  R2UR UR6, R6 ;  /* 0x00000000060672ca */ /* 0x000fe400000e0000 */
[----:B------:R-:W-:-:S04]  /*16fd0*/  FMNMX.FTZ R3, R153, R3, !PT ;  /* 0x0000000399037209 */ /* 0x000fc80007810000 */
[----:B------:R-:W-:-:S04]  /*16fe0*/  FMNMX.FTZ R3, R156, R3, !PT ;  /* 0x000000039c037209 */ /* 0x000fc80007810000 */
[----:B------:R-:W-:-:S03]  /*16ff0*/  FMNMX.FTZ R3, R157, R3, !PT ;  /* 0x000000039d037209 */ /* 0x000fc60007810000 */
[----:B------:R-:W-:Y:S01]  /*17000*/  QGMMA.64x256x32.F32.E4M3.E4M3 R24, R228, gdesc[UR4], R24, gsb0 ;  /* 0x03e00004e4187df3 */ /* 0x000fe20008000818 */
[----:B------:R-:W-:Y:S01]  /*17010*/  R2UR UR6, R8 ;  /* 0x00000000080672ca */ /* 0x000fe200000e0000 */
[C---:B------:R-:W-:Y:S01]  /*17020*/  VIADD R8, R6.reuse, 0x4 ;  /* 0x0000000406087836 */ /* 0x040fe20000000000 */
[----:B------:R-:W-:Y:S01]  /*17030*/  R2UR UR7, R9 ;  /* 0x00000000090772ca */ /* 0x000fe200000e0000 */
[----:B------:R-:W-:Y:S01]  /*17040*/  VIADD R6, R6, 0x6 ;  /* 0x0000000606067836 */ /* 0x000fe20000000000 */
[----:B------:R-:W-:Y:S02]  /*17050*/  MOV R9, 0x40000040 ;  /* 0x4000004000097802 */ /* 0x000fe40000000f00 */
[----:B------:R-:W-:-:S04]  /*17060*/  FMNMX.FTZ R3, R160, R3, !PT ;  /* 0x00000003a0037209 */ /* 0x000fc80007810000 */
        /* <DEDUP_REMOVED lines=26> */
[----:B------:R-:W-:-:S05]  /*17210*/  FMNMX.FTZ R3, R213, R3, !PT ;  /* 0x00000003d5037209 */ /* 0x000fca0007810000 */
[----:B------:R-:W0:Y:S02]  /*17220*/  SHFL.BFLY PT, R7, R3, 0x2, 0x1f ;  /* 0x0c401f0003077f89 */ /* 0x000e2400000e0000 */
[----:B0-----:R-:W-:Y:S01]  /*17230*/  FMNMX.FTZ R3, R3, R7, !PT ;  /* 0x0000000703037209 */ /* 0x001fe20007810000 */
[----:B------:R-:W-:Y:S01]  /*17240*/  IMAD.MOV.U32 R7, RZ, RZ, 0x40000040 ;  /* 0x40000040ff077424 */ /* 0x000fe200078e00ff */
[----:B------:R-:W-:Y:S02]  /*17250*/  WARPGROUP.DEPBAR.LE gsb0, 0x0 ;  /* 0x00008000000079c5 */ /* 0x000fe40000010000 */
[----:B------:R-:W-:-:S06]  /*17260*/  WARPGROUP.ARRIVE ;  /* 0x00000000000079c5 */ /* 0x000fcc0000000000 */
[----:B------:R-:W0:Y:S01]  /*17270*/  S2R R231, SR_TID.X ;  /* 0x0000000000e77919 */ /* 0x000e220000002100 */
[----:B------:R-:W-:Y:S01]  /*17280*/  QGMMA.64x256x32.F32.E4M3.E4M3 R24, R224, gdesc[UR4], R24, gsb0 ;  /* 0x03e00004e0187df3 */ /* 0x000fe20008000818 */
[----:B------:R-:W-:Y:S02]  /*17290*/  R2UR UR6, R8 ;  /* 0x00000000080672ca */ /* 0x000fe400000e0000 */
[----:B------:R-:W-:Y:S02]  /*172a0*/  R2UR UR7, R9 ;  /* 0x00000000090772ca */ /* 0x000fe400000e0000 */
[----:B------:R-:W-:-:S04]  /*172b0*/  FMNMX.FTZ R8, R154, R14, !PT ;  /* 0x0000000e9a087209 */ /* 0x000fc80007810000 */
[----:B------:R-:W-:-:S04]  /*172c0*/  FMNMX.FTZ R8, R155, R8, !PT ;  /* 0x000000089b087209 */ /* 0x000fc80007810000 */
[----:B------:R-:W-:-:S04]  /*172d0*/  FMNMX.FTZ R8, R158, R8, !PT ;  /* 0x000000089e087209 */ /* 0x000fc80007810000 */
[----:B------:R-:W-:-:S04]  /*172e0*/  FMNMX.FTZ R8, R159, R8, !PT ;  /* 0x000000089f087209 */ /* 0x000fc80007810000 */
[----:B------:R-:W-:-:S04]  /*172f0*/  FMNMX.FTZ R8, R162, R8, !PT ;  /* 0x00000008a2087209 */ /* 0x000fc80007810000 */
[----:B------:R-:W-:Y:S02]  /*17300*/  FMNMX.FTZ R8, R163, R8, !PT ;  /* 0x00000008a3087209 */ /* 0x000fe40007810000 */
[----:B0-----:R-:W-:Y:S02]  /*17310*/  LOP3.LUT R231, R231, 0x7f, RZ, 0xc0, !PT ;  /* 0x0000007fe7e77812 */ /* 0x001fe400078ec0ff */
[----:B------:R-:W-:Y:S02]  /*17320*/  FMNMX.FTZ R8, R166, R8, !PT ;  /* 0x00000008a6087209 */ /* 0x000fe40007810000 */
[----:B------:R-:W-:Y:S02]  /*17330*/  ISETP.NE.AND P1, PT, R231, RZ, PT ;  /* 0x000000ffe700720c */ /* 0x000fe40003f25270 */
[----:B------:R-:W-:Y:S01]  /*17340*/  FMNMX.FTZ R8, R167, R8, !PT ;  /* 0x00000008a7087209 */ /* 0x000fe20007810000 */
[----:B------:R-:W0:Y:S03]  /*17350*/  S2R R231, SR_TID.X ;  /* 0x0000000000e77919 */ /* 0x000e260000002100 */
[----:B------:R-:W-:-:S04]  /*17360*/  FMNMX.FTZ R8, R170, R8, !PT ;  /* 0x00000008aa087209 */ /* 0x000fc80007810000 */
[----:B------:R-:W-:-:S04]  /*17370*/  FMNMX.FTZ R8, R171, R8, !PT ;  /* 0x00000008ab087209 */ /* 0x000fc80007810000 */
[----:B------:R-:W-:-:S04]  /*17380*/  FMNMX.FTZ R8, R174, R8, !PT ;  /* 0x00000008ae087209 */ /* 0x000fc80007810000 */
[----:B------:R-:W-:-:S04]  /*17390*/  FMNMX.FTZ R8, R175, R8, !PT ;  /* 0x00000008af087209 */ /* 0x000fc80007810000 */
[----:B------:R-:W-:-:S04]  /*173a0*/  FMNMX.FTZ R8, R178, R8, !PT ;  /* 0x00000008b2087209 */ /* 0x000fc80007810000 */
[----:B------:R-:W-:-:S04]  /*173b0*/  FMNMX.FTZ R8, R179, R8, !PT ;  /* 0x00000008b3087209 */ /* 0x000fc80007810000 */
[----:B------:R-:W-:-:S04]  /*173c0*/  FMNMX.FTZ R8, R182, R8, !PT ;  /* 0x00000008b6087209 */ /* 0x000fc80007810000 */
[----:B------:R-:W-:Y:S02]  /*173d0*/  FMNMX.FTZ R8, R183, R8, !PT ;  /* 0x00000008b7087209 */ /* 0x000fe40007810000 */
[----:B0-----:R-:W-:Y:S02]  /*173e0*/  SHF.R.U32.HI R231, RZ, 0x7, R231 ;  /* 0x00000007ffe77819 */ /* 0x001fe400000116e7 */
        /* <DEDUP_REMOVED lines=18> */
[----:B------:R-:W-:Y:S02]  /*17510*/  WARPGROUP.DEPBAR.LE gsb0, 0x0 ;  /* 0x00008000000079c5 */ /* 0x000fe40000010000 */
[----:B------:R-:W-:-:S06]  /*17520*/  WARPGROUP.ARRIVE ;  /* 0x00000000000079c5 */ /* 0x000fcc0000000000 */
[----:B------:R-:W-:Y:S01]  /*17530*/  QGMMA.64x256x32.F32.E4M3.E4M3 R24, R220, gdesc[UR4], R24, gsb0 ;  /* 0x03e00004dc187df3 */ /* 0x000fe20008000818 */
[----:B------:R-:W-:Y:S02]  /*17540*/  R2UR UR7, R7 ;  /* 0x00000000070772ca */ /* 0x000fe400000e0000 */
[----:B------:R-:W0:Y:S01]  /*17550*/  SHFL.BFLY PT, R7, R3, 0x1, 0x1f ;  /* 0x0c201f0003077f89 */ /* 0x000e2200000e0000 */
[----:B------:R-:W-:-:S03]  /*17560*/  R2UR UR6, R6 ;  /* 0x00000000060672ca */ /* 0x000fc600000e0000 */
[----:B------:R-:W1:Y:S01]  /*17570*/  SHFL.BFLY PT, R6, R9, 0x1, 0x1f ;  /* 0x0c201f0009067f89 */ /* 0x000e6200000e0000 */
[----:B0-----:R-:W-:Y:S02]  /*17580*/  FMNMX.FTZ R3, R3, R7, !PT ;  /* 0x0000000703037209 */ /* 0x001fe40007810000 */
[----:B-1----:R-:W-:-:S03]  /*17590*/  FMNMX.FTZ R6, R9, R6, !PT ;  /* 0x0000000609067209 */ /* 0x002fc60007810000 */
[----:B------:R-:W-:Y:S01]  /*175a0*/  FFMA.FTZ R15, R2, R3, -8 ;  /* 0xc1000000020f7423 */ /* 0x000fe20000010003 */
[----:B------:R-:W-:-:S01]  /*175b0*/  FADD.FTZ R7, -R3, R4 ;  /* 0x0000000403077221 */ /* 0x000fc20000010100 */
[----:B------:R-:W-:Y:S02]  /*175c0*/  FADD.FTZ R4, -R6, R14 ;  /* 0x0000000e06047221 */ /* 0x000fe40000010100 */
[----:B------:R-:W-:-:S01]  /*175d0*/  FFMA.FTZ R14, R2, R156, -R15 ;  /* 0x0000009c020e7223 */ /* 0x000fc2000001080f */
[C-C-:B------:R-:W-:Y:S01]  /*175e0*/  FFMA.FTZ R156, R2.reuse, R165, -R15.reuse ;  /* 0x000000a5029c7223 */ /* 0x140fe2000001080f */
[----:B------:R-:W-:-:S01]  /*175f0*/  FFMA.FTZ R165, R2, R176, -R15 ;  /* 0x000000b002a57223 */ /* 0x000fc2000001080f */
[C-C-:B------:R-:W-:Y:S01]  /*17600*/  FFMA.FTZ R176, R2.reuse, R185, -R15.reuse ;  /* 0x000000b902b07223 */ /* 0x140fe2000001080f */
[----:B------:R-:W-:-:S01]  /*17610*/  FFMA.FTZ R185, R2, R196, -R15 ;  /* 0x000000c402b97223 */ /* 0x000fc2000001080f */
[C---:B------:R-:W-:Y:S01]  /*17620*/  FFMA.FTZ R196, R2.reuse, R205, -R15 ;  /* 0x000000cd02c47223 */ /* 0x040fe2000001080f */
[----:B------:R-:W-:-:S01]  /*17630*/  FFMA.FTZ R205, R2, R6, -8 ;  /* 0xc100000002cd7423 */ /* 0x000fc20000010006 */
[C---:B------:R-:W-:Y:S01]  /*17640*/  FMUL.FTZ R7, R2.reuse, R7 ;  /* 0x0000000702077220 */ /* 0x040fe20000410000 */
[C---:B------:R-:W-:Y:S01]  /*17650*/  FMUL.FTZ R4, R2.reuse, R4 ;  /* 0x0000000402047220 */ /* 0x040fe20000410000 */
[C---:B------:R-:W-:Y:S01]  /*17660*/  FFMA.FTZ R8, R2.reuse, R152, -R15 ;  /* 0x0000009802087223 */ /* 0x040fe2000001080f */
[----:B------:R-:W-:-:S01]  /*17670*/  FFMA.FTZ R154, R2, R154, -R205 ;  /* 0x0000009a029a7223 */ /* 0x000fc200000108cd */
[C---:B------:R-:W-:Y:S01]  /*17680*/  FFMA.FTZ R9, R2.reuse, R153, -R15 ;  /* 0x0000009902097223 */ /* 0x040fe2000001080f */
[----:B------:R-:W-:-:S01]  /*17690*/  FFMA.FTZ R155, R2, R155, -R205 ;  /* 0x0000009b029b7223 */ /* 0x000fc200000108cd */
[----:B------:R-:W-:Y:S01]  /*176a0*/  MUFU.EX2 R7, R7 ;  /* 0x0000000700077308 */ /* 0x000fe20000000800 */
[----:B------:R-:W-:-:S01]  /*176b0*/  FFMA.FTZ R158, R2, R158, -R205 ;  /* 0x0000009e029e7223 */ /* 0x000fc200000108cd */
[C---:B------:R-:W-:Y:S01]  /*176c0*/  FFMA.FTZ R20, R2.reuse, R157, -R15 ;  /* 0x0000009d02147223 */ /* 0x040fe2000001080f */
[----:B------:R-:W-:-:S01]  /*176d0*/  FFMA.FTZ R159, R2, R159, -R205 ;  /* 0x0000009f029f7223 */ /* 0x000fc200000108cd */
[C---:B------:R-:W-:Y:S01]  /*176e0*/  FFMA.FTZ R21, R2.reuse, R160, -R15 ;  /* 0x000000a002157223 */ /* 0x040fe2000001080f */
[----:B------:R-:W-:-:S01]  /*176f0*/  FFMA.FTZ R162, R2, R162, -R205 ;  /* 0x000000a202a27223 */ /* 0x000fc200000108cd */
[C---:B------:R-:W-:Y:S01]  /*17700*/  FFMA.FTZ R152, R2.reuse, R161, -R15 ;  /* 0x000000a102987223 */ /* 0x040fe2000001080f */
[----:B------:R-:W-:-:S01]  /*17710*/  FFMA.FTZ R163, R2, R163, -R205 ;  /* 0x000000a302a37223 */ /* 0x000fc200000108cd */
[----:B------:R-:W-:Y:S01]  /*17720*/  MUFU.EX2 R4, R4 ;  /* 0x0000000400047308 */ /* 0x000fe20000000800 */
[----:B------:R-:W-:-:S01]  /*17730*/  FFMA.FTZ R153, R2, R164, -R15 ;  /* 0x000000a402997223 */ /* 0x000fc2000001080f */
[C-C-:B------:R-:W-:Y:S01]  /*17740*/  FFMA.FTZ R166, R2.reuse, R166, -R205.reuse ;  /* 0x000000a602a67223 */ /* 0x140fe200000108cd */
[----:B------:R-:W-:-:S01]  /*17750*/  FFMA.FTZ R167, R2, R167, -R205 ;  /* 0x000000a702a77223 */ /* 0x000fc200000108cd */
[C---:B------:R-:W-:Y:S01]  /*17760*/  FFMA.FTZ R157, R2.reuse, R168, -R15 ;  /* 0x000000a8029d7223 */ /* 0x040fe2000001080f */
[----:B------:R-:W-:-:S01]  /*17770*/  FFMA.FTZ R170, R2, R170, -R205 ;  /* 0x000000aa02aa7223 */ /* 0x000fc200000108cd */
[C---:B------:R-:W-:Y:S01]  /*17780*/  FFMA.FTZ R160, R2.reuse, R169, -R15 ;  /* 0x000000a902a07223 */ /* 0x040fe2000001080f */
[----:B------:R-:W-:-:S01]  /*17790*/  FFMA.FTZ R171, R2, R171, -R205 ;  /* 0x000000ab02ab7223 */ /* 0x000fc200000108cd */
[----:B------:R-:W0:Y:S01]  /*177a0*/  MUFU.EX2 R8, R8 ;  /* 0x0000000800087308 */ /* 0x000e220000000800 */
[----:B------:R-:W-:-:S01]  /*177b0*/  FFMA.FTZ R161, R2, R172, -R15 ;  /* 0x000000ac02a17223 */ /* 0x000fc2000001080f */
[C---:B------:R-:W-:Y:S01]  /*177c0*/  FFMA.FTZ R174, R2.reuse, R174, -R205 ;  /* 0x000000ae02ae7223 */ /* 0x040fe200000108cd */
[----:B------:R-:W-:-:S01]  /*177d0*/  FFMA.FTZ R164, R2, R173, -R15 ;  /* 0x000000ad02a47223 */ /* 0x000fc2000001080f */
[C-C-:B------:R-:W-:Y:S01]  /*177e0*/  FFMA.FTZ R175, R2.reuse, R175, -R205.reuse ;  /* 0x000000af02af7223 */ /* 0x140fe200000108cd */
[----:B------:R-:W-:-:S01]  /*177f0*/  FFMA.FTZ R178, R2, R178, -R205 ;  /* 0x000000b202b27223 */ /* 0x000fc200000108cd */
[C---:B------:R-:W-:Y:S01]  /*17800*/  FFMA.FTZ R168, R2.reuse, R177, -R15 ;  /* 0x000000b102a87223 */ /* 0x040fe2000001080f */
[----:B------:R-:W-:-:S01]  /*17810*/  FFMA.FTZ R179, R2, R179, -R205 ;  /* 0x000000b302b37223 */ /* 0x000fc200000108cd */
[----:B------:R-:W1:Y:S01]  /*17820*/  MUFU.EX2 R154, R154 ;  /* 0x0000009a009a7308 */ /* 0x000e620000000800 */
[----:B------:R-:W-:-:S01]  /*17830*/  FFMA.FTZ R169, R2, R180, -R15 ;  /* 0x000000b402a97223 */ /* 0x000fc2000001080f */
[C---:B------:R-:W-:Y:S01]  /*17840*/  FFMA.FTZ R182, R2.reuse, R182, -R205 ;  /* 0x000000b602b67223 */ /* 0x040fe200000108cd */
[----:B------:R-:W-:-:S01]  /*17850*/  FFMA.FTZ R172, R2, R181, -R15 ;  /* 0x000000b502ac7223 */ /* 0x000fc2000001080f */
[C---:B------:R-:W-:Y:S01]  /*17860*/  FFMA.FTZ R183, R2.reuse, R183, -R205 ;  /* 0x000000b702b77223 */ /* 0x040fe200000108cd */
[----:B------:R-:W-:-:S01]  /*17870*/  FFMA.FTZ R173, R2, R184, -R15 ;  /* 0x000000b802ad7223 */ /* 0x000fc2000001080f */
[C-C-:B------:R-:W-:Y:S01]  /*17880*/  FFMA.FTZ R186, R2.reuse, R186, -R205.reuse ;  /* 0x000000ba02ba7223 */ /* 0x140fe200000108cd */
[----:B------:R-:W-:-:S01]  /*17890*/  FFMA.FTZ R187, R2, R187, -R205 ;  /* 0x000000bb02bb7223 */ /* 0x000fc200000108cd */
[----:B------:R-:W2:Y:S01]  /*178a0*/  MUFU.EX2 R9, R9 ;  /* 0x0000000900097308 */ /* 0x000ea20000000800 */
[----:B0-----:R-:W-:-:S01]  /*178b0*/  FFMA.FTZ R5, R7, R5, R8 ;  /* 0x0000000507057223 */ /* 0x001fc20000010008 */
[C---:B------:R-:W-:Y:S01]  /*178c0*/  FFMA.FTZ R177, R2.reuse, R188, -R15 ;  /* 0x000000bc02b17223 */ /* 0x040fe2000001080f */
[----:B------:R-:W-:-:S01]  /*178d0*/  FFMA.FTZ R190, R2, R190, -R205 ;  /* 0x000000be02be7223 */ /* 0x000fc200000108cd */
[C---:B------:R-:W-:Y:S01]  /*178e0*/  FFMA.FTZ R180, R2.reuse, R189, -R15 ;  /* 0x000000bd02b47223 */ /* 0x040fe2000001080f */
[----:B------:R-:W-:-:S01]  /*178f0*/  FFMA.FTZ R191, R2, R191, -R205 ;  /* 0x000000bf02bf7223 */ /* 0x000fc200000108cd */
[C---:B------:R-:W-:Y:S01]  /*17900*/  FFMA.FTZ R181, R2.reuse, R192, -R15 ;  /* 0x000000c002b57223 */ /* 0x040fe2000001080f */
[----:B------:R-:W-:-:S01]  /*17910*/  FFMA.FTZ R194, R2, R194, -R205 ;  /* 0x000000c202c27223 */ /* 0x000fc200000108cd */
[----:B------:R-:W0:Y:S01]  /*17920*/  MUFU.EX2 R155, R155 ;  /* 0x0000009b009b7308 */ /* 0x000e220000000800 */
[----:B-1----:R-:W-:-:S01]  /*17930*/  FFMA.FTZ R10, R4, R10, R154 ;  /* 0x0000000a040a7223 */ /* 0x002fc2000001009a */
[C---:B------:R-:W-:Y:S01]  /*17940*/  FFMA.FTZ R184, R2.reuse, R193, -R15 ;  /* 0x000000c102b87223 */ /* 0x040fe2000001080f */
[----:B------:R-:W-:-:S01]  /*17950*/  FFMA.FTZ R195, R2, R195, -R205 ;  /* 0x000000c302c37223 */ /* 0x000fc200000108cd */
[C---:B------:R-:W-:Y:S01]  /*17960*/  FFMA.FTZ R198, R2.reuse, R198, -R205 ;  /* 0x000000c602c67223 */ /* 0x040fe200000108cd */
[----:B------:R-:W-:-:S01]  /*17970*/  FFMA.FTZ R188, R2, R197, -R15 ;  /* 0x000000c502bc7223 */ /* 0x000fc2000001080f */
[C---:B------:R-:W-:Y:S01]  /*17980*/  FFMA.FTZ R199, R2.reuse, R199, -R205 ;  /* 0x000000c702c77223 */ /* 0x040fe200000108cd */
[----:B------:R-:W-:-:S01]  /*17990*/  FFMA.FTZ R189, R2, R200, -R15 ;  /* 0x000000c802bd7223 */ /* 0x000fc2000001080f */
[----:B------:R-:W1:Y:S01]  /*179a0*/  MUFU.EX2 R14, R14 ;  /* 0x0000000e000e7308 */ /* 0x000e620000000800 */
[----:B--2---:R-:W-:-:S01]  /*179b0*/  FADD.FTZ R5, R9, R5 ;  /* 0x0000000509057221 */ /* 0x004fc20000010000 */
[C---:B------:R-:W-:Y:S01]  /*179c0*/  FFMA.FTZ R202, R2.reuse, R202, -R205 ;  /* 0x000000ca02ca7223 */ /* 0x040fe200000108cd */
[----:B------:R-:W-:-:S01]  /*179d0*/  FFMA.FTZ R192, R2, R201, -R15 ;  /* 0x000000c902c07223 */ /* 0x000fc2000001080f */
[C---:B------:R-:W-:Y:S01]  /*179e0*/  FFMA.FTZ R203, R2.reuse, R203, -R205 ;  /* 0x000000cb02cb7223 */ /* 0x040fe200000108cd */
[----:B------:R-:W-:-:S01]  /*179f0*/  FFMA.FTZ R193, R2, R204, -R15 ;  /* 0x000000cc02c17223 */ /* 0x000fc2000001080f */
[C-C-:B------:R-:W-:Y:S01]  /*17a00*/  FFMA.FTZ R206, R2.reuse, R206, -R205.reuse ;  /* 0x000000ce02ce7223 */ /* 0x140fe200000108cd */
[----:B------:R-:W-:-:S01]  /*17a10*/  FFMA.FTZ R207, R2, R207, -R205 ;  /* 0x000000cf02cf7223 */ /* 0x000fc200000108cd */
[----:B------:R-:W2:Y:S01]  /*17a20*/  MUFU.EX2 R158, R158 ;  /* 0x0000009e009e7308 */ /* 0x000ea20000000800 */
[----:B0-----:R-:W-:-:S01]  /*17a30*/  FADD.FTZ R10, R155, R10 ;  /* 0x0000000a9b0a7221 */ /* 0x001fc20000010000 */
[C---:B------:R-:W-:Y:S01]  /*17a40*/  FFMA.FTZ R197, R2.reuse, R208, -R15 ;  /* 0x000000d002c57223 */ /* 0x040fe2000001080f */
[----:B------:R-:W-:-:S01]  /*17a50*/  FFMA.FTZ R210, R2, R210, -R205 ;  /* 0x000000d202d27223 */ /* 0x000fc200000108cd */
[C---:B------:R-:W-:Y:S01]  /*17a60*/  FFMA.FTZ R200, R2.reuse, R209, -R15 ;  /* 0x000000d102c87223 */ /* 0x040fe2000001080f */
[----:B------:R-:W-:-:S01]  /*17a70*/  FFMA.FTZ R211, R2, R211, -R205 ;  /* 0x000000d302d37223 */ /* 0x000fc200000108cd */
[C---:B------:R-:W-:Y:S01]  /*17a80*/  FFMA.FTZ R201, R2.reuse, R212, -R15 ;  /* 0x000000d402c97223 */ /* 0x040fe2000001080f */
[----:B------:R-:W-:-:S01]  /*17a90*/  FFMA.FTZ R214, R2, R214, -R205 ;  /* 0x000000d602d67223 */ /* 0x000fc200000108cd */
[----:B------:R-:W0:Y:S01]  /*17aa0*/  MUFU.EX2 R20, R20 ;  /* 0x0000001400147308 */ /* 0x000e220000000800 */
[----:B-1----:R-:W-:-:S01]  /*17ab0*/  FADD.FTZ R5, R14, R5 ;  /* 0x000000050e057221 */ /* 0x002fc20000010000 */
[C---:B------:R-:W-:Y:S01]  /*17ac0*/  FFMA.FTZ R15, R2.reuse, R213, -R15 ;  /* 0x000000d5020f7223 */ /* 0x040fe2000001080f */
[----:B------:R-:W-:-:S01]  /*17ad0*/  FFMA.FTZ R205, R2, R215, -R205 ;  /* 0x000000d702cd7223 */ /* 0x000fc200000108cd */
[----:B------:R-:W-:Y:S01]  /*17ae0*/  @!P1 IMAD R204, R13, 0x8, R22 ;  /* 0x000000080dcc9824 */ /* 0x000fe200078e0216 */
[----:B------:R-:W-:-:S03]  /*17af0*/  IADD3 R208, -R231, 0xb, RZ ;  /* 0x0000000be7d07810 */ /* 0x000fc60007ffe1ff */
[----:B------:R-:W1:Y:S01]  /*17b00*/  MUFU.EX2 R159, R159 ;  /* 0x0000009f009f7308 */ /* 0x000e620000000800 */
[----:B--2---:R-:W-:-:S01]  /*17b10*/  FADD.FTZ R10, R158, R10 ;  /* 0x0000000a9e0a7221 */ /* 0x004fc20000010000 */
[----:B------:R-:W-:-:S04]  /*17b20*/  @!P1 IADD3 R204, R204, 0x38840, RZ ;  /* 0x00038840cccc9810 */ /* 0x000fc80007ffe0ff */
[----:B------:R-:W-:Y:S02]  /*17b30*/  @!P1 PRMT R204, RZ, 0x654, R204 ;  /* 0x00000654ffcc9816 */ /* 0x000fe400000000cc */
        /* <DEDUP_REMOVED lines=36> */
[----:B------:R-:W-:Y:S02]  /*17d80*/  WARPGROUP.DEPBAR.LE gsb0, 0x0 ;  /* 0x00008000000079c5 */ /* 0x000fe40000010000 */
[----:B------:R-:W-:-:S04]  /*17d90*/  WARPGROUP.ARRIVE ;  /* 0x00000000000079c5 */ /* 0x000fc80000000000 */
[----:B------:R-:W2:Y:S01]  /*17da0*/  MUFU.EX2 R168, R168 ;  /* 0x000000a800a87308 */ /* 0x000ea20000000800 */
[----:B0-----:R-:W-:-:S01]  /*17db0*/  FADD.FTZ R5, R165, R5 ;  /* 0x00000005a5057221 */ /* 0x001fc20000010000 */
[----:B------:R-:W-:Y:S06]  /*17dc0*/  QGMMA.64x256x32.F32.E4M3.E4M3 R24, R216, gdesc[UR4], R24, gsb0 ;  /* 0x03e00004d8187df3 */ /* 0x000fec0008000818 */
        /* <DEDUP_REMOVED lines=68> */
[----:B------:R-:W-:Y:S02]  /*18210*/  WARPGROUP.DEPBAR.LE gsb0, 0x0 ;  /* 0x00008000000079c5 */ /* 0x000fe40000010000 */
[----:B------:R1:W-:Y:S06]  /*18220*/  BAR.ARV R208, 0x100 ;  /* 0x000400d00000751d */ /* 0x0003ec0000002000 */
[----:B------:R-:W3:Y:S01]  /*18230*/  MUFU.EX2 R214, R214 ;  /* 0x000000d600d67308 */ /* 0x000ee20000000800 */
[----:B--2---:R-:W-:-:S01]  /*18240*/  FADD.FTZ R10, R211, R10 ;  /* 0x0000000ad30a7221 */ /* 0x004fc20000010000 */
[----:B------:R1:W-:Y:S01]  /*18250*/  @!P1 SYNCS.ARRIVE.TRANS64.RED.A1T0 RZ, [R204+URZ], RZ ;  /* 0x000000ffccff99a7 */ /* 0x0003e2000810043f */
[----:B0-----:R-:W-:-:S05]  /*18260*/  FADD.FTZ R5, R201, R5 ;  /* 0x00000005c9057221 */ /* 0x001fca0000010000 */
[----:B------:R-:W0:Y:S08]  /*18270*/  MUFU.EX2 R15, R15 ;  /* 0x0000000f000f7308 */ /* 0x000e300000000800 */
[----:B------:R-:W2:Y:S01]  /*18280*/  MUFU.EX2 R205, R205 ;  /* 0x000000cd00cd7308 */ /* 0x000ea20000000800 */
[----:B---3--:R-:W-:-:S01]  /*18290*/  FADD.FTZ R10, R214, R10 ;  /* 0x0000000ad60a7221 */ /* 0x008fc20000010000 */
[----:B0-----:R-:W-:-:S03]  /*182a0*/  FADD.FTZ R5, R15, R5 ;  /* 0x000000050f057221 */ /* 0x001fc60000010000 */
[----:B--2---:R-:W-:Y:S01]  /*182b0*/  FADD.FTZ R10, R205, R10 ;  /* 0x0000000acd0a7221 */ /* 0x004fe20000010000 */
[----:B-1----:R-:W-:Y:S06]  /*182c0*/  @!P0 BRA `(.L_x_493) ;  /* 0x0000000000048947 */ /* 0x002fec0003800000 */
[----:B------:R-:W-:Y:S01]  /*182d0*/  BPT.TRAP 0x1 ;  /* 0x000000040000795c */ /* 0x000fe20000300000 */
.L_x_493:
[----:B------:R-:W-:Y:S01]  /*182e0*/  IMAD R12, R12, 0x8, R22 ;  /* 0x000000080c0c7824 */ /* 0x000fe200078e0216 */
[----:B------:R-:W-:Y:S01]  /*182f0*/  ISETP.GT.AND P1, PT, R11, RZ, PT ;  /* 0x000000ff0b00720c */ /* 0x000fe20003f24270 */
[----:B------:R-:W-:Y:S01]  /*18300*/  IMAD.U32 R204, RZ, RZ, UR44 ;  /* 0x0000002cffcc7e24 */ /* 0x000fe2000f8e00ff */
[----:B------:R-:W-:Y:S01]  /*18310*/  F2FP.SATFINITE.E4M3.F32.PACK_AB_MERGE_C R14, R20, R14, RZ ;  /* 0x0000000e140e723e */ /* 0x000fe200048070ff */
[----:B------:R-:W-:Y:S01]  /*18320*/  VIADD R12, R12, 0x38860 ;  /* 0x000388600c0c7836 */ /* 0x000fe20000000000 */
[----:B------:R-:W-:Y:S01]  /*18330*/  F2FP.SATFINITE.E4M3.F32.PACK_AB_MERGE_C R158, R159, R158, RZ ;  /* 0x0000009e9f9e723e */ /* 0x000fe200048070ff */
[-C--:B------:R-:W-:Y:S01]  /*18340*/  FMUL.FTZ R24, R24, R7.reuse ;  /* 0x0000000718187220 */ /* 0x080fe20000410000 */
[----:B------:R-:W-:Y:S01]  /*18350*/  F2FP.SATFINITE.E4M3.F32.PACK_AB_MERGE_C R8, R9, R8, R14 ;  /* 0x000000080908723e */ /* 0x000fe2000480700e */
[-C--:B------:R-:W-:Y:S01]  /*18360*/  FMUL.FTZ R25, R25, R7.reuse ;  /* 0x0000000719197220 */ /* 0x080fe20000410000 */
[----:B------:R-:W-:Y:S01]  /*18370*/  PRMT R12, R204, 0x654, R12 ;  /* 0x00000654cc0c7816 */ /* 0x000fe2000000000c */
[----:B------:R-:W-:Y:S01]  /*18380*/  FMUL.FTZ R28, R28, R7 ;  /* 0x000000071c1c7220 */ /* 0x000fe20000410000 */
[----:B------:R-:W-:Y:S01]  /*18390*/  F2FP.SATFINITE.E4M3.F32.PACK_AB_MERGE_C R153, R156, R153, RZ ;  /* 0x000000999c99723e */ /* 0x000fe200048070ff */
[----:B------:R-:W-:Y:S01]  /*183a0*/  FMUL.FTZ R29, R29, R7 ;  /* 0x000000071d1d7220 */ /* 0x000fe20000410000 */
[----:B------:R-:W-:Y:S01]  /*183b0*/  F2FP.SATFINITE.E4M3.F32.PACK_AB_MERGE_C R166, R167, R166, RZ ;  /* 0x000000a6a7a6723e */ /* 0x000fe200048070ff */
[----:B------:R0:W-:Y:S01]  /*183c0*/  SYNCS.ARRIVE.TRANS64.RED.A1T0 RZ, [R12+URZ], RZ ;  /* 0x000000ff0cff79a7 */ /* 0x0001e2000810043f */
[----:B------:R-:W-:Y:S01]  /*183d0*/  F2FP.SATFINITE.E4M3.F32.PACK_AB_MERGE_C R161, R164, R161, RZ ;  /* 0x000000a1a4a1723e */ /* 0x000fe200048070ff */
[-C--:B------:R-:W-:Y:S01]  /*183e0*/  FMUL.FTZ R32, R32, R7.reuse ;  /* 0x0000000720207220 */ /* 0x080fe20000410000 */
[----:B------:R-:W-:Y:S01]  /*183f0*/  F2FP.SATFINITE.E4M3.F32.PACK_AB_MERGE_C R174, R175, R174, RZ ;  /* 0x000000aeafae723e */ /* 0x000fe200048070ff */
[----:B------:R-:W-:Y:S01]  /*18400*/  FMUL.FTZ R33, R33, R7 ;  /* 0x0000000721217220 */ /* 0x000fe20000410000 */
        /* <DEDUP_REMOVED lines=151> */
[----:B------:R-:W-:Y:S02]  /*18d80*/  IADD3 R11, R11, -0x1, RZ ;  /* 0xffffffff0b0b7810 */ /* 0x000fe40007ffe0ff */
[----:B0-----:R-:W-:Y:S01]  /*18d90*/  MOV R12, R13 ;  /* 0x0000000d000c7202 */ /* 0x001fe20000000f00 */
[----:B------:R-:W-:Y:S06]  /*18da0*/  @P1 BRA `(.L_x_494) ;  /* 0xffffffd800e41947 */ /* 0x000fec000383ffff */
[----:B------:R-:W-:-:S07]  /*18db0*/  IMAD.MOV.U32 R152, RZ, RZ, R13 ;  /* 0x000000ffff987224 */ /* 0x000fce00078e000d */
.L_x_483:
[----:B------:R-:W-:Y:S05]  /*18dc0*/  WARPSYNC.ALL ;  /* 0x0000000000007948 */ /* 0x000fea0003800000 */
[----:B------:R-:W-:Y:S06]  /*18dd0*/  BAR.ARV 0x8, 0x180 ;  /* 0x0206000000007b1d */ /* 0x000fec0000002000 */
[----:B------:R-:W-:Y:S05]  /*18de0*/  @!P0 BRA `(.L_x_495) ;  /* 0x0000000000048947 */ /* 0x000fea0003800000 */
[----:B------:R-:W-:Y:S01]  /*18df0*/  BPT.TRAP 0x1 ;  /* 0x000000040000795c */ /* 0x000fe20000300000 */
.L_x_495:
[----:B------:R-:W-:Y:S01]  /*18e00*/  IMAD R4, R152, 0x8, R22 ;  /* 0x0000000898047824 */ /* 0x000fe200078e0216 */
[----:B------:R-:W-:-:S04]  /*18e10*/  SHF.L.U32 R7, R235, 0x1f, RZ ;  /* 0x0000001feb077819 */ /* 0x000fc800000006ff */
[----:B------:R0:W1:Y:S01]  /*18e20*/  SYNCS.PHASECHK.TRANS64.TRYWAIT P1, [R4+URZ+0x38850], R7 ;  /* 0x03885007040075a7 */ /* 0x000062000802017f */
[----:B------:R-:W-:Y:S05]  /*18e30*/  @!P0 BRA `(.L_x_496) ;  /* 0x0000000000048947 */ /* 0x000fea0003800000 */
[----:B------:R-:W-:Y:S01]  /*18e40*/  BPT.TRAP 0x1 ;  /* 0x000000040000795c */ /* 0x000fe20000300000 */
.L_x_496:
[----:B------:R-:W-:-:S04]  /*18e50*/  IADD3 R22, R22, 0x400, RZ ;  /* 0x0000040016167810 */ /* 0x000fc80007ffe0ff */
[----:B------:R-:W-:-:S04]  /*18e60*/  SHF.R.U32.HI R22, RZ, 0x4, R22 ;  /* 0x00000004ff167819 */ /* 0x000fc80000011616 */
[----:B------:R-:W-:-:S04]  /*18e70*/  LOP3.LUT R22, R22, 0x3fff, RZ, 0xc0, !PT ;  /* 0x00003fff16167812 */ /* 0x000fc800078ec0ff */
[----:B------:R-:W-:Y:S01]  /*18e80*/  LOP3.LUT R9, R22, 0x10000, RZ, 0xfc, !PT ;  /* 0x0001000016097812 */ /* 0x000fe200078efcff */
[----:B-1----:R-:W-:Y:S06]  /*18e90*/  @P1 BRA `(.L_x_497) ;  /* 0x0000000000081947 */ /* 0x002fec0003800000 */
[----:B------:R-:W1:Y:S02]  /*18ea0*/  SYNCS.PHASECHK.TRANS64.TRYWAIT P1, [R4+URZ+0x38850], R7 ;  /* 0x03885007040075a7 */ /* 0x000e64000802017f */
[----:B-1----:R-:W-:Y:S05]  /*18eb0*/  @!P1 BRA `(.L_x_498) ;  /* 0x000000c000909947 */ /* 0x002fea0003800000 */
.L_x_497:
[----:B------:R-:W-:Y:S01]  /*18ec0*/  IMAD R8, R152, 0x800, R9 ;  /* 0x0000080098087824 */ /* 0x000fe200078e0209 */
[----:B------:R-:W2:Y:S01]  /*18ed0*/  LDL R0, [R1+0x3c] ;  /* 0x00003c0001007983 */ /* 0x000ea20000100800 */
[----:B------:R-:W-:Y:S01]  /*18ee0*/  IMAD.MOV.U32 R9, RZ, RZ, 0x40000040 ;  /* 0x40000040ff097424 */ /* 0x000fe200078e00ff */
[----:B------:R-:W-:Y:S05]  /*18ef0*/  WARPSYNC.ALL ;  /* 0x0000000000007948 */ /* 0x000fea0003800000 */
[C---:B------:R-:W-:Y:S01]  /*18f00*/  R2UR UR6, R8.reuse ;  /* 0x00000000080672ca */ /* 0x040fe200000e0000 */
[----:B------:R-:W0:Y:S01]  /*18f10*/  LDL R22, [R1+0x1c] ;  /* 0x00001c0001167983 */ /* 0x000e220000100800 */
[----:B------:R-:W-:Y:S01]  /*18f20*/  R2UR UR7, R9 ;  /* 0x00000000090772ca */ /* 0x000fe200000e0000 */
[----:B------:R-:W-:Y:S01]  /*18f30*/  WARPGROUP.ARRIVE ;  /* 0x00000000000079c5 */ /* 0x000fe20000000000 */
[C---:B------:R-:W-:Y:S01]  /*18f40*/  VIADD R12, R8.reuse, 0x2 ;  /* 0x00000002080c7836 */ /* 0x040fe20000000000 */
[----:B------:R-:W3:Y:S01]  /*18f50*/  LDL.LU R11, [R1+0x8] ;  /* 0x00000800010b7983 */ /* 0x000ee20000300800 */
[----:B------:R-:W-:Y:S01]  /*18f60*/  MOV R13, 0x40000040 ;  /* 0x40000040000d7802 */ /* 0x000fe20000000f00 */
[----:B------:R-:W-:Y:S01]  /*18f70*/  ULDC.64 UR4, c[0x0][0x9a0] ;  /* 0x0002680000047ab9 */ /* 0x000fe20000000a00 */
[----:B------:R-:W-:Y:S01]  /*18f80*/  VIADD R20, R8, 0x4 ;  /* 0x0000000408147836 */ /* 0x000fe20000000000 */
[----:B------:R-:W-:Y:S01]  /*18f90*/  ISETP.NE.U32.AND P1, PT, RZ, UR4, PT ;  /* 0x00000004ff007c0c */ /* 0x000fe2000bf25070 */
[----:B------:R-:W-:-:S03]  /*18fa0*/  IMAD.MOV.U32 R21, RZ, RZ, 0x40000040 ;  /* 0x40000040ff157424 */ /* 0x000fc600078e00ff */
[----:B------:R-:W-:Y:S02]  /*18fb0*/  ISETP.NE.AND.EX P1, PT, RZ, UR5, PT, P1 ;  /* 0x00000005ff007c0c */ /* 0x000fe4000bf25310 */
[----:B------:R-:W-:Y:S01]  /*18fc0*/  QGMMA.64x256x32.F32.E4M3.E4M3 R24, R228, gdesc[UR4], R24, gsb0 ;  /* 0x03e00004e4187df3 */ /* 0x000fe20008000818 */
[----:B------:R-:W-:Y:S02]  /*18fd0*/  R2UR UR6, R12 ;  /* 0x000000000c0672ca */ /* 0x000fe400000e0000 */
[----:B------:R-:W-:-:S08]  /*18fe0*/  R2UR UR7, R13 ;  /* 0x000000000d0772ca */ /* 0x000fd000000e0000 */
[----:B------:R-:W2:Y:S08]  /*18ff0*/  @P1 LDC.64 R14, c[0x0][0x9c8] ;  /* 0x00027200ff0e1b82 */ /* 0x000eb00000000a00 */
[----:B------:R-:W4:Y:S01]  /*19000*/  @P1 LDC.64 R12, c[0x0][0x9d0] ;  /* 0x00027400ff0c1b82 */ /* 0x000f220000000a00 */
[----:B------:R-:W-:Y:S02]  /*19010*/  WARPGROUP.DEPBAR.LE gsb0, 0x0 ;  /* 0x00008000000079c5 */ /* 0x000fe40000010000 */
[----:B------:R-:W-:-:S06]  /*19020*/  WARPGROUP.ARRIVE ;  /* 0x00000000000079c5 */ /* 0x000fcc0000000000 */
[----:B------:R-:W-:Y:S01]  /*19030*/  QGMMA.64x256x32.F32.E4M3.E4M3 R24, R224, gdesc[UR4], R24, gsb0 ;  /* 0x03e00004e0187df3 */ /* 0x000fe20008000818 */
[----:B------:R-:W-:Y:S01]  /*19040*/  R2UR UR6, R20 ;  /* 0x00000000140672ca */ /* 0x000fe200000e0000 */
[----:B--2---:R-:W-:Y:S01]  /*19050*/  @P1 IMAD R0, R0, R14, RZ ;  /* 0x0000000e00001224 */ /* 0x004fe200078e02ff */
[----:B------:R-:W-:-:S03]  /*19060*/  R2UR UR7, R21 ;  /* 0x00000000150772ca */ /* 0x000fc600000e0000 */
[C---:B01----:R-:W-:Y:S02]  /*19070*/  @P1 IMAD R7, R22.reuse, R15, R0 ;  /* 0x0000000f16071224 */ /* 0x043fe400078e0200 */
[----:B------:R-:W-:Y:S01]  /*19080*/  @P1 IMAD.WIDE.U32 R14, R22, R14, RZ ;  /* 0x0000000e160e1225 */ /* 0x000fe200078e00ff */
[----:B---3--:R-:W-:-:S03]  /*19090*/  @P1 SHF.R.S32.HI R9, RZ, 0x1f, R11 ;  /* 0x0000001fff091819 */ /* 0x008fc6000001140b */
[----:B------:R-:W-:Y:S02]  /*190a0*/  @P1 IMAD.IADD R15, R15, 0x1, R7 ;  /* 0x000000010f0f1824 */ /* 0x000fe400078e0207 */
[----:B----4-:R-:W-:-:S04]  /*190b0*/  @P1 IMAD R0, R9, R12, RZ ;  /* 0x0000000c09001224 */ /* 0x010fc800078e02ff */
[C---:B------:R-:W-:Y:S02]  /*190c0*/  @P1 IMAD R7, R11.reuse, R13, R0 ;  /* 0x0000000d0b071224 */ /* 0x040fe400078e0200 */
[----:B------:R-:W-:-:S05]  /*190d0*/  @P1 IMAD.WIDE.U32 R12, R11, R12, R14 ;  /* 0x0000000c0b0c1225 */ /* 0x000fca00078e000e */
[----:B------:R-:W-:Y:S02]  /*190e0*/  @P1 IADD3 R7, R13, R7, RZ ;  /* 0x000000070d071210 */ /* 0x000fe40007ffe0ff */
[----:B------:R-:W-:-:S04]  /*190f0*/  @P1 LEA R14, P2, R12, UR4, 0x2 ;  /* 0x000000040c0e1c11 */ /* 0x000fc8000f8410ff */
[----:B------:R-:W-:Y:S01]  /*19100*/  @P1 LEA.HI.X R15, R12, UR5, R7, 0x2, P2 ;  /* 0x000000050c0f1c11 */ /* 0x000fe200090f1407 */
[----:B------:R-:W-:-:S06]  /*19110*/  IMAD.MOV.U32 R7, RZ, RZ, 0x3f800000 ;  /* 0x3f800000ff077424 */ /* 0x000fcc00078e00ff */
[----:B------:R0:W2:Y:S01]  /*19120*/  @P1 LDG.E R7, desc[UR42][R14.64] ;  /* 0x0000002a0e071981 */ /* 0x0000a2000c1e1900 */
[----:B------:R-:W-:Y:S02]  /*19130*/  VIADD R8, R8, 0x6 ;  /* 0x0000000608087836 */ /* 0x000fe40000000000 */
[----:B------:R-:W-:Y:S01]  /*19140*/  IMAD.MOV.U32 R9, RZ, RZ, 0x40000040 ;  /* 0x40000040ff097424 */ /* 0x000fe200078e00ff */
[----:B------:R-:W-:Y:S02]  /*19150*/  WARPGROUP.DEPBAR.LE gsb0, 0x0 ;  /* 0x00008000000079c5 */ /* 0x000fe40000010000 */
[----:B------:R-:W-:-:S06]  /*19160*/  WARPGROUP.ARRIVE ;  /* 0x00000000000079c5 */ /* 0x000fcc0000000000 */
[----:B------:R-:W-:Y:S01]  /*19170*/  QGMMA.64x256x32.F32.E4M3.E4M3 R24, R220, gdesc[UR4], R24, gsb0 ;  /* 0x03e00004dc187df3 */ /* 0x000fe20008000818 */
[----:B------:R-:W-:Y:S02]  /*19180*/  R2UR UR6, R8 ;  /* 0x00000000080672ca */ /* 0x000fe400000e0000 */
[----:B------:R-:W-:Y:S01]  /*19190*/  R2UR UR7, R9 ;  /* 0x00000000090772ca */ /* 0x000fe200000e0000 */
[----:B------:R-:W1:Y:S04]  /*191a0*/  SHFL.BFLY PT, R0, R5, 0x2, 0x1f ;  /* 0x0c401f0005007f89 */ /* 0x000e6800000e0000 */
[----:B------:R-:W3:Y:S01]  /*191b0*/  SHFL.BFLY PT, R11, R10, 0x2, 0x1f ;  /* 0x0c401f000a0b7f89 */ /* 0x000ee200000e0000 */
[----:B-1----:R-:W-:-:S01]  /*191c0*/  FADD.FTZ R0, R0, R5 ;  /* 0x0000000500007221 */ /* 0x002fc20000010000 */
[----:B---3--:R-:W-:-:S04]  /*191d0*/  FADD.FTZ R11, R11, R10 ;  /* 0x0000000a0b0b7221 */ /* 0x008fc80000010000 */
[----:B------:R-:W1:Y:S04]  /*191e0*/  SHFL.BFLY PT, R9, R0, 0x1, 0x1f ;  /* 0x0c201f0000097f89 */ /* 0x000e6800000e0000 */
[----:B------:R-:W3:Y:S01]  /*191f0*/  SHFL.BFLY PT, R8, R11, 0x1, 0x1f ;  /* 0x0c201f000b087f89 */ /* 0x000ee200000e0000 */
[----:B------:R-:W-:Y:S01]  /*19200*/  MOV R22, RZ ;  /* 0x000000ff00167202 */ /* 0x000fe20000000f00 */
[----:B-1----:R-:W-:Y:S01]  /*19210*/  FADD.FTZ R12, R0, R9 ;  /* 0x00000009000c7221 */ /* 0x002fe20000010000 */
[----:B---3--:R-:W-:-:S04]  /*19220*/  FADD.FTZ R13, R11, R8 ;  /* 0x000000080b0d7221 */ /* 0x008fc80000010000 */
[C---:B------:R-:W-:Y:S01]  /*19230*/  FSETP.NE.FTZ.AND P1, PT, R12.reuse, RZ, PT ;  /* 0x000000ff0c00720b */ /* 0x040fe20003f35000 */
[----:B0-----:R-:W-:Y:S01]  /*19240*/  FMUL.FTZ R14, R12, 0.00390625 ;  /* 0x3b8000000c0e7820 */ /* 0x001fe20000410000 */
[----:B------:R-:W-:-:S04]  /*19250*/  FMUL.FTZ R15, R13, 0.00390625 ;  /* 0x3b8000000d0f7820 */ /* 0x000fc80000410000 */
[----:B------:R-:W-:Y:S02]  /*19260*/  FSETP.NE.FTZ.AND P2, PT, R14, RZ, PT ;  /* 0x000000ff0e00720b */ /* 0x000fe40003f55000 */
[----:B------:R-:W-:-:S05]  /*19270*/  FSETP.NE.FTZ.AND P3, PT, R15, RZ, PT ;  /* 0x000000ff0f00720b */ /* 0x000fca0003f75000 */
[----:B------:R-:W-:Y:S01]  /*19280*/  @P1 MUFU.RCP R22, R12 ;  /* 0x0000000c00161308 */ /* 0x000fe20000001000 */
[----:B------:R-:W-:Y:S01]  /*19290*/  FSETP.NE.FTZ.AND P1, PT, R13, RZ, PT ;  /* 0x000000ff0d00720b */ /* 0x000fe20003f35000 */
[----:B------:R-:W-:-:S06]  /*192a0*/  IMAD.MOV.U32 R10, RZ, RZ, RZ ;  /* 0x000000ffff0a7224 */ /* 0x000fcc00078e00ff */
[----:B------:R-:W0:Y:S08]  /*192b0*/  @P3 MUFU.LG2 R9, R15 ;  /* 0x0000000f00093308 */ /* 0x000e300000000c00 */
[----:B------:R-:W1:Y:S08]  /*192c0*/  @P2 MUFU.LG2 R5, R14 ;  /* 0x0000000e00052308 */ /* 0x000e700000000c00 */
[----:B------:R-:W3:Y:S01]  /*192d0*/  @P1 MUFU.RCP R10, R13 ;  /* 0x0000000d000a1308 */ /* 0x000ee20000001000 */
[C---:B------:R-:W-:Y:S01]  /*192e0*/  @P2 FMUL.FTZ R8, R2.reuse, 0.69314718246459960938 ;  /* 0x3f31721802082820 */ /* 0x040fe20000410000 */
[----:B------:R-:W-:Y:S01]  /*192f0*/  @P3 FMUL.FTZ R2, R2, 0.69314718246459960938 ;  /* 0x3f31721802023820 */ /* 0x000fe20000410000 */
[----:B0-----:R-:W-:Y:S01]  /*19300*/  @P3 FMUL.FTZ R9, R9, 0.69314718246459960938 ;  /* 0x3f31721809093820 */ /* 0x001fe20000410000 */
[----:B------:R-:W-:-:S02]  /*19310*/  WARPGROUP.DEPBAR.LE gsb0, 0x0 ;  /* 0x00008000000079c5 */ /* 0x000fc40000010000 */
[----:B------:R-:W-:-:S06]  /*19320*/  WARPGROUP.ARRIVE ;  /* 0x00000000000079c5 */ /* 0x000fcc0000000000 */
[----:B------:R-:W-:Y:S01]  /*19330*/  QGMMA.64x256x32.F32.E4M3.E4M3 R24, R216, gdesc[UR4], R24, gsb0 ;  /* 0x03e00004d8187df3 */ /* 0x000fe20008000818 */
[----:B-1----:R-:W-:Y:S01]  /*19340*/  @P2 FMUL.FTZ R5, R5, 0.69314718246459960938 ;  /* 0x3f31721805052820 */ /* 0x002fe20000410000 */
[----:B------:R-:W-:Y:S02]  /*19350*/  IMAD.MOV.U32 R20, RZ, RZ, -0x800000 ;  /* 0xff800000ff147424 */ /* 0x000fe400078e00ff */
[----:B------:R-:W-:-:S01]  /*19360*/  @P3 FFMA.FTZ R20, R2, R6, R9 ;  /* 0x0000000602143223 */ /* 0x000fc20000010009 */
[----:B------:R-:W-:Y:S02]  /*19370*/  IMAD.MOV.U32 R0, RZ, RZ, -0x800000 ;  /* 0xff800000ff007424 */ /* 0x000fe400078e00ff */
[----:B------:R-:W-:-:S01]  /*19380*/  @P2 FFMA.FTZ R0, R8, R3, R5 ;  /* 0x0000000308002223 */ /* 0x000fc20000010005 */
[-C--:B--2---:R-:W-:Y:S01]  /*19390*/  FMUL.FTZ R22, R22, R7.reuse ;  /* 0x0000000716167220 */ /* 0x084fe20000410000 */
[----:B---3--:R-:W-:Y:S01]  /*193a0*/  FMUL.FTZ R2, R10, R7 ;  /* 0x000000070a027220 */ /* 0x008fe20000410000 */
[----:B------:R-:W-:-:S02]  /*193b0*/  WARPGROUP.DEPBAR.LE gsb0, 0x0 ;  /* 0x00008000000079c5 */ /* 0x000fc40000010000 */
[----:B------:R-:W-:Y:S05]  /*193c0*/  @!P0 BRA `(.L_x_499) ;  /* 0x0000000000048947 */ /* 0x000fea0003800000 */
[----:B------:R-:W-:Y:S01]  /*193d0*/  BPT.TRAP 0x1 ;  /* 0x000000040000795c */ /* 0x000fe20000300000 */
.L_x_499:
[----:B------:R-:W-:Y:S01]  /*193e0*/  IMAD.U32 R6, RZ, RZ, UR44 ;  /* 0x0000002cff067e24 */ /* 0x000fe2000f8e00ff */
[----:B------:R-:W-:Y:S01]  /*193f0*/  IADD3 R5, R4, 0x38860, RZ ;  /* 0x0003886004057810 */ /* 0x000fe20007ffe0ff */
[----:B------:R-:W-:Y:S02]  /*19400*/  VIADD R152, R152, 0x1 ;  /* 0x0000000198987836 */ /* 0x000fe40000000000 */
        /* <DEDUP_REMOVED lines=29> */
[----:B------:R-:W-:Y:S01]  /*195e0*/  ISETP.NE.AND P1, PT, R152, 0x2, PT ;  /* 0x000000029800780c */ /* 0x000fe20003f25270 */
        /* <DEDUP_REMOVED lines=47> */
[----:B------:R-:W-:Y:S01]  /*198e0*/  SEL R22, RZ, 0x1, P1 ;  /* 0x00000001ff167807 */ /* 0x000fe20000800000 */
        /* <DEDUP_REMOVED lines=51> */
[----:B------:R-:W-:Y:S01]  /*19c20*/  PLOP3.LUT P0, PT, PT, PT, PT, 0x8, 0x0 ;  /* 0x000000000000781c */ /* 0x000fe20003f0e170 */
[-C--:B------:R-:W-:Y:S01]  /*19c30*/  FMUL.FTZ R138, R147, R2.reuse ;  /* 0x00000002938a7220 */ /* 0x080fe20000410000 */
[-C--:B------:R-:W-:Y:S01]  /*19c40*/  FMUL.FTZ R146, R150, R2.reuse ;  /* 0x0000000296927220 */ /* 0x080fe20000410000 */
[----:B------:R-:W-:Y:S01]  /*19c50*/  FMUL.FTZ R151, R151, R2 ;  /* 0x0000000297977220 */ /* 0x000fe20000410000 */
[----:B------:R-:W-:Y:S01]  /*19c60*/  LOP3.LUT R235, R235, R22, RZ, 0x3c, !PT ;  /* 0x00000016ebeb7212 */ /* 0x000fe200078e3cff */
[----:B------:R-:W-:Y:S01]  /*19c70*/  UIADD3 UR45, UR45, 0x1, URZ ;  /* 0x000000012d2d7890 */ /* 0x000fe2000fffe03f */
[----:B0-----:R-:W-:-:S11]  /*19c80*/  SEL R152, R152, RZ, P1 ;  /* 0x000000ff98987207 */ /* 0x001fd60000800000 */
.L_x_437:
[----:B------:R-:W-:Y:S05]  /*19c90*/  WARPSYNC.ALL ;  /* 0x0000000000007948 */ /* 0x000fea0003800000 */
[----:B------:R-:W0:Y:S08]  /*19ca0*/  S2UR UR44, SR_CgaCtaId ;  /* 0x00000000002c79c3 */ /* 0x000e300000008800 */
[----:B------:R-:W-:Y:S06]  /*19cb0*/  BAR.SYNC.DEFER_BLOCKING 0x5, 0x180 ;  /* 0x0146000000007b1d */ /* 0x000fec0000010000 */
[----:B------:R-:W-:Y:S01]  /*19cc0*/  UMOV UR4, 0x400 ;  /* 0x0000040000047882 */ /* 0x000fe20000000000 */
[----:B------:R-:W-:Y:S01]  /*19cd0*/  BSSY B0, `(.L_x_500) ;  /* 0x00003d0000007945 */ /* 0x000fe20003800000 */
[----:B0-----:R-:W-:-:S06]  /*19ce0*/  ULEA UR4, UR44, UR4, 0x18 ;  /* 0x000000042c047291 */ /* 0x001fcc000f8ec03f */
[----:B------:R-:W-:-:S05]  /*19cf0*/  IMAD.U32 R22, RZ, RZ, UR4 ;  /* 0x00000004ff167e24 */ /* 0x000fca000f8e00ff */
[----:B------:R-:W0:Y:S04]  /*19d00*/  LDS.128 R160, [R22+0x388d0] ;  /* 0x0388d00016a07984 */ /* 0x000e280000000c00 */
[----:B0-----:R0:W-:Y:S04]  /*19d10*/  STL.64 [R1], R160 ;  /* 0x000000a001007387 */ /* 0x0011e80000100a00 */
[----:B------:R0:W-:Y:S01]  /*19d20*/  STL.64 [R1+0x8], R162 ;  /* 0x000008a201007387 */ /* 0x0001e20000100a00 */
[----:B------:R-:W-:Y:S06]  /*19d30*/  BAR.ARV 0x4, 0x180 ;  /* 0x0106000000007b1d */ /* 0x000fec0000002000 */
[----:B------:R-:W-:Y:S05]  /*19d40*/  @P0 BRA `(.L_x_501) ;  /* 0x0000002c008c0947 */ /* 0x000fea0003800000 */
[----:B------:R-:W2:Y:S04]  /*19d50*/  LDL R153, [R1+0x68] ;  /* 0x0000680001997983 */ /* 0x000ea80000100800 */
[----:B------:R-:W3:Y:S04]  /*19d60*/  LDL R147, [R1+0x3c] ;  /* 0x00003c0001937983 */ /* 0x000ee80000100800 */
[----:B------:R-:W4:Y:S01]  /*19d70*/  LDL R143, [R1+0x1c] ;  /* 0x00001c00018f7983 */ /* 0x000f220000100800 */
[----:B------:R-:W1:Y:S01]  /*19d80*/  S2R R150, SR_TID.X ;  /* 0x0000000000967919 */ /* 0x000e620000002100 */
[----:B------:R-:W-:Y:S01]  /*19d90*/  F2FP.BF16.F32.PACK_AB R111, R9, R8 ;  /* 0x00000008096f723e */ /* 0x000fe200000010ff */
[----:B------:R-:W-:Y:S01]  /*19da0*/  ULDC.64 UR4, c[0x4][0x38] ;  /* 0x01000e0000047ab9 */ /* 0x000fe20000000a00 */
[----:B------:R-:W0:Y:S01]  /*19db0*/  S2R R9, SR_SWINHI ;  /* 0x0000000000097919 */ /* 0x000e220000002f00 */
[----:B------:R-:W-:-:S02]  /*19dc0*/  F2FP.BF16.F32.PACK_AB R78, R140, R129 ;  /* 0x000000818c4e723e */ /* 0x000fc400000010ff */
[----:B-----5:R-:W-:Y:S02]  /*19dd0*/  F2FP.BF16.F32.PACK_AB R113, R83, R70 ;  /* 0x000000465371723e */ /* 0x020fe400000010ff */
[----:B------:R-:W-:Y:S02]  /*19de0*/  F2FP.BF16.F32.PACK_AB R70, R76, R69 ;  /* 0x000000454c46723e */ /* 0x000fe400000010ff */
[----:B------:R-:W-:Y:S02]  /*19df0*/  F2FP.BF16.F32.PACK_AB R129, R84, R77 ;  /* 0x0000004d5481723e */ /* 0x000fe400000010ff */
[----:B------:R-:W-:Y:S02]  /*19e00*/  F2FP.BF16.F32.PACK_AB R90, R58, R39 ;  /* 0x000000273a5a723e */ /* 0x000fe400000010ff */
[----:B------:R-:W-:Y:S02]  /*19e10*/  F2FP.BF16.F32.PACK_AB R49, R56, R49 ;  /* 0x000000313831723e */ /* 0x000fe400000010ff */
[----:B------:R-:W-:-:S02]  /*19e20*/  F2FP.BF16.F32.PACK_AB R39, R64, R57 ;  /* 0x000000394027723e */ /* 0x000fc400000010ff */
[----:B-1----:R-:W-:-:S04]  /*19e30*/  SHF.L.U32 R2, R150, 0x2, RZ ;  /* 0x0000000296027819 */ /* 0x002fc800000006ff */
[----:B------:R-:W-:Y:S02]  /*19e40*/  LOP3.LUT R2, R2, 0xc, RZ, 0xc0, !PT ;  /* 0x0000000c02027812 */ /* 0x000fe400078ec0ff */
[----:B------:R-:W-:Y:S02]  /*19e50*/  MOV R76, R22 ;  /* 0x00000016004c7202 */ /* 0x000fe40000000f00 */
[----:B0-----:R-:W-:Y:S02]  /*19e60*/  MOV R77, R9 ;  /* 0x00000009004d7202 */ /* 0x001fe40000000f00 */
[----:B------:R-:W-:Y:S02]  /*19e70*/  IADD3 R26, P0, R2, UR4, RZ ;  /* 0x00000004021a7c10 */ /* 0x000fe4000ff1e0ff */
[----:B------:R-:W-:-:S03]  /*19e80*/  F2FP.BF16.F32.PACK_AB R86, R62, R43 ;  /* 0x0000002b3e56723e */ /* 0x000fc600000010ff */
[----:B------:R-:W-:Y:S01]  /*19e90*/  IMAD.X R27, RZ, RZ, UR5, P0 ;  /* 0x00000005ff1b7e24 */ /* 0x000fe200080e06ff */
[----:B------:R-:W-:Y:S02]  /*19ea0*/  F2FP.BF16.F32.PACK_AB R67, R47, R30 ;  /* 0x0000001e2f43723e */ /* 0x000fe400000010ff */
[----:B------:R-:W-:Y:S02]  /*19eb0*/  F2FP.BF16.F32.PACK_AB R62, R68, R61 ;  /* 0x0000003d443e723e */ /* 0x000fe400000010ff */
[----:B------:R-:W-:Y:S01]  /*19ec0*/  F2FP.BF16.F32.PACK_AB R43, R72, R65 ;  /* 0x00000041482b723e */ /* 0x000fe200000010ff */
[----:B------:R0:W5:Y:S01]  /*19ed0*/  LDG.E.CONSTANT R2, desc[UR42][R26.64] ;  /* 0x0000002a1a027981 */ /* 0x000162000c1e9900 */
[----:B------:R-:W-:Y:S02]  /*19ee0*/  F2FP.BF16.F32.PACK_AB R30, R59, R42 ;  /* 0x0000002a3b1e723e */ /* 0x000fe400000010ff */
[----:B------:R-:W-:Y:S02]  /*19ef0*/  F2FP.BF16.F32.PACK_AB R80, R80, R73 ;  /* 0x000000495050723e */ /* 0x000fe400000010ff */
[----:B0-----:R-:W-:-:S02]  /*19f00*/  F2FP.BF16.F32.PACK_AB R27, R13, R12 ;  /* 0x0000000c0d1b723e */ /* 0x001fc400000010ff */
[----:B------:R-:W-:Y:S02]  /*19f10*/  F2FP.BF16.F32.PACK_AB R12, R60, R53 ;  /* 0x000000353c0c723e */ /* 0x000fe400000010ff */
        /* <DEDUP_REMOVED lines=17> */
[----:B------:R-:W-:Y:S02]  /*1a030*/  LOP3.LUT P0, R8, R150, 0x3, RZ, 0xc0, !PT ;  /* 0x0000000396087812 */ /* 0x000fe4000780c0ff */
[----:B------:R-:W-:Y:S02]  /*1a040*/  F2FP.BF16.F32.PACK_AB R31, R44, R37 ;  /* 0x000000252c1f723e */ /* 0x000fe400000010ff */
[----:B------:R-:W-:Y:S02]  /*1a050*/  F2FP.BF16.F32.PACK_AB R48, R48, R41 ;  /* 0x000000293030723e */ /* 0x000fe400000010ff */
[----:B------:R-:W-:Y:S02]  /*1a060*/  F2FP.BF16.F32.PACK_AB R3, R6, R3 ;  /* 0x000000030603723e */ /* 0x000fe400000010ff */
[----:B------:R-:W-:Y:S02]  /*1a070*/  F2FP.BF16.F32.PACK_AB R4, R5, R4 ;  /* 0x000000040504723e */ /* 0x000fe400000010ff */
[----:B------:R-:W-:-:S02]  /*1a080*/  ISETP.EQ.OR P0, PT, R8, 0x3, !P0 ;  /* 0x000000030800780c */ /* 0x000fc40004702670 */
[----:B------:R-:W-:Y:S02]  /*1a090*/  F2FP.BF16.F32.PACK_AB R29, R36, R29 ;  /* 0x0000001d241d723e */ /* 0x000fe400000010ff */
[----:B------:R-:W-:Y:S02]  /*1a0a0*/  SEL R13, R3, R4, P0 ;  /* 0x00000004030d7207 */ /* 0x000fe40000000000 */
[----:B------:R-:W-:Y:S01]  /*1a0b0*/  SEL R4, R4, R3, P0 ;  /* 0x0000000304047207 */ /* 0x000fe20000000000 */
[----:B------:R-:W-:Y:S01]  /*1a0c0*/  UMOV UR4, 0xffffffff ;  /* 0xffffffff00047882 */ /* 0x000fe20000000000 */
        /* <DEDUP_REMOVED lines=25> */
[----:B------:R-:W-:Y:S01]  /*1a260*/  F2FP.BF16.F32.PACK_AB R138, R151, R138 ;  /* 0x0000008a978a723e */ /* 0x000fe200000010ff */
[----:B--2---:R-:W-:-:S03]  /*1a270*/  IMAD.WIDE R56, R153, 0x2, R76 ;  /* 0x0000000299387825 */ /* 0x004fc600078e024c */
[C---:B------:R-:W-:Y:S02]  /*1a280*/  IADD3 R69, P2, R56.reuse, 0xc040, RZ ;  /* 0x0000c04038457810 */ /* 0x040fe40007f5e0ff */
[C---:B------:R-:W-:Y:S02]  /*1a290*/  IADD3 R65, P1, R56.reuse, 0xc020, RZ ;  /* 0x0000c02038417810 */ /* 0x040fe40007f3e0ff */
[C---:B------:R-:W-:Y:S02]  /*1a2a0*/  IADD3 R61, P5, R56.reuse, 0xc000, RZ ;  /* 0x0000c000383d7810 */ /* 0x040fe40007fbe0ff */
[C---:B------:R-:W-:Y:S02]  /*1a2b0*/  IADD3 R73, P3, R56.reuse, 0xc060, RZ ;  /* 0x0000c06038497810 */ /* 0x040fe40007f7e0ff */
[----:B------:R-:W-:Y:S02]  /*1a2c0*/  IADD3 R59, P4, R56, 0x8060, RZ ;  /* 0x00008060383b7810 */ /* 0x000fe40007f9e0ff */
[----:B------:R-:W-:-:S02]  /*1a2d0*/  LOP3.LUT R68, R69, 0x380, RZ, 0xc0, !PT ;  /* 0x0000038045447812 */ /* 0x000fc400078ec0ff */
[----:B------:R-:W-:Y:S02]  /*1a2e0*/  LOP3.LUT R64, R65, 0x380, RZ, 0xc0, !PT ;  /* 0x0000038041407812 */ /* 0x000fe400078ec0ff */
[----:B------:R-:W-:Y:S02]  /*1a2f0*/  LOP3.LUT R60, R61, 0x380, RZ, 0xc0, !PT ;  /* 0x000003803d3c7812 */ /* 0x000fe400078ec0ff */
[----:B------:R-:W-:Y:S02]  /*1a300*/  LOP3.LUT R72, R73, 0x380, RZ, 0xc0, !PT ;  /* 0x0000038049487812 */ /* 0x000fe400078ec0ff */
[----:B------:R-:W-:Y:S02]  /*1a310*/  LOP3.LUT R58, R59, 0x380, RZ, 0xc0, !PT ;  /* 0x000003803b3a7812 */ /* 0x000fe400078ec0ff */
[----:B------:R-:W-:Y:S02]  /*1a320*/  SHF.R.U64 R68, R68, 0x3, RZ ;  /* 0x0000000344447819 */ /* 0x000fe400000012ff */
[----:B------:R-:W-:-:S02]  /*1a330*/  SHF.R.U64 R64, R64, 0x3, RZ ;  /* 0x0000000340407819 */ /* 0x000fc400000012ff */
[----:B------:R-:W-:Y:S02]  /*1a340*/  SHF.R.U64 R60, R60, 0x3, RZ ;  /* 0x000000033c3c7819 */ /* 0x000fe400000012ff */
[----:B------:R-:W-:Y:S02]  /*1a350*/  SHF.R.U64 R72, R72, 0x3, RZ ;  /* 0x0000000348487819 */ /* 0x000fe400000012ff */
[----:B------:R-:W-:Y:S02]  /*1a360*/  SHF.R.U64 R58, R58, 0x3, RZ ;  /* 0x000000033a3a7819 */ /* 0x000fe400000012ff */
[----:B------:R-:W-:Y:S01]  /*1a370*/  LOP3.LUT R68, R68, R69, RZ, 0x3c, !PT ;  /* 0x0000004544447212 */ /* 0x000fe200078e3cff */
[--C-:B------:R-:W-:Y:S01]  /*1a380*/  IMAD.X R69, RZ, RZ, R57.reuse, P2 ;  /* 0x000000ffff457224 */ /* 0x100fe200010e0639 */
[----:B------:R-:W-:Y:S02]  /*1a390*/  LOP3.LUT R64, R64, R65, RZ, 0x3c, !PT ;  /* 0x0000004140407212 */ /* 0x000fe400078e3cff */
[----:B------:R-:W-:Y:S01]  /*1a3a0*/  LOP3.LUT R60, R60, R61, RZ, 0x3c, !PT ;  /* 0x0000003d3c3c7212 */ /* 0x000fe200078e3cff */
[--C-:B------:R-:W-:Y:S01]  /*1a3b0*/  IMAD.X R61, RZ, RZ, R57.reuse, P5 ;  /* 0x000000ffff3d7224 */ /* 0x100fe200028e0639 */
[----:B------:R-:W-:Y:S01]  /*1a3c0*/  LOP3.LUT R72, R72, R73, RZ, 0x3c, !PT ;  /* 0x0000004948487212 */ /* 0x000fe200078e3cff */
[--C-:B------:R-:W-:Y:S01]  /*1a3d0*/  IMAD.X R73, RZ, RZ, R57.reuse, P3 ;  /* 0x000000ffff497224 */ /* 0x100fe200018e0639 */
[----:B------:R-:W-:Y:S01]  /*1a3e0*/  LOP3.LUT R58, R58, R59, RZ, 0x3c, !PT ;  /* 0x0000003b3a3a7212 */ /* 0x000fe200078e3cff */
[----:B------:R-:W-:Y:S01]  /*1a3f0*/  IMAD.X R59, RZ, RZ, R57, P4 ;  /* 0x000000ffff3b7224 */ /* 0x000fe200020e0639 */
[----:B------:R-:W-:-:S02]  /*1a400*/  IADD3.X R65, RZ, R57, RZ, P1, !PT ;  /* 0x00000039ff417210 */ /* 0x000fc40000ffe4ff */
        /* <DEDUP_REMOVED lines=23> */
[----:B------:R-:W-:Y:S01]  /*1a580*/  LOP3.LUT R46, R46, R47, RZ, 0x3c, !PT ;  /* 0x0000002f2e2e7212 */ /* 0x000fe200078e3cff */
[----:B------:R-:W-:Y:S01]  /*1a590*/  IMAD.X R47, RZ, RZ, R57, P4 ;  /* 0x000000ffff2f7224 */ /* 0x000fe200020e0639 */
[C---:B------:R-:W-:Y:S02]  /*1a5a0*/  IADD3 R41, P2, R56.reuse, 0x4000, RZ ;  /* 0x0000400038297810 */ /* 0x040fe40007f5e0ff */
[C---:B------:R-:W-:Y:S02]  /*1a5b0*/  IADD3 R37, P1, R56.reuse, 0x60, RZ ;  /* 0x0000006038257810 */ /* 0x040fe40007f3e0ff */
[C---:B------:R-:W-:Y:S02]  /*1a5c0*/  IADD3 R25, P5, R56.reuse, 0x40, RZ ;  /* 0x0000004038197810 */ /* 0x040fe40007fbe0ff */
[C---:B------:R-:W-:Y:S02]  /*1a5d0*/  IADD3 R45, P3, R56.reuse, 0x4020, RZ ;  /* 0x00004020382d7810 */ /* 0x040fe40007f7e0ff */
[----:B------:R-:W-:-:S02]  /*1a5e0*/  IADD3 R9, P4, R56, 0x20, RZ ;  /* 0x0000002038097810 */ /* 0x000fc40007f9e0ff */
[----:B------:R-:W-:Y:S02]  /*1a5f0*/  LOP3.LUT R40, R41, 0x380, RZ, 0xc0, !PT ;  /* 0x0000038029287812 */ /* 0x000fe400078ec0ff */
[----:B------:R-:W-:Y:S02]  /*1a600*/  LOP3.LUT R36, R37, 0x380, RZ, 0xc0, !PT ;  /* 0x0000038025247812 */ /* 0x000fe400078ec0ff */
[----:B------:R-:W-:Y:S02]  /*1a610*/  LOP3.LUT R24, R25, 0x380, RZ, 0xc0, !PT ;  /* 0x0000038019187812 */ /* 0x000fe400078ec0ff */
[----:B------:R-:W-:Y:S02]  /*1a620*/  LOP3.LUT R44, R45, 0x380, RZ, 0xc0, !PT ;  /* 0x000003802d2c7812 */ /* 0x000fe400078ec0ff */
[----:B------:R-:W-:Y:S02]  /*1a630*/  LOP3.LUT R8, R9, 0x380, RZ, 0xc0, !PT ;  /* 0x0000038009087812 */ /* 0x000fe400078ec0ff */
[----:B------:R-:W-:-:S02]  /*1a640*/  LOP3.LUT R3, R56, 0x380, RZ, 0xc0, !PT ;  /* 0x0000038038037812 */ /* 0x000fc400078ec0ff */
[----:B------:R-:W-:Y:S02]  /*1a650*/  SHF.R.U64 R40, R40, 0x3, RZ ;  /* 0x0000000328287819 */ /* 0x000fe400000012ff */
[----:B------:R-:W-:Y:S02]  /*1a660*/  SHF.R.U64 R36, R36, 0x3, RZ ;  /* 0x0000000324247819 */ /* 0x000fe400000012ff */
[----:B------:R-:W-:Y:S02]  /*1a670*/  SHF.R.U64 R24, R24, 0x3, RZ ;  /* 0x0000000318187819 */ /* 0x000fe400000012ff */
[----:B------:R-:W-:Y:S02]  /*1a680*/  SHF.R.U64 R44, R44, 0x3, RZ ;  /* 0x000000032c2c7819 */ /* 0x000fe400000012ff */
[----:B------:R-:W-:Y:S02]  /*1a690*/  SHF.R.U64 R8, R8, 0x3, RZ ;  /* 0x0000000308087819 */ /* 0x000fe400000012ff */
[----:B------:R-:W-:-:S02]  /*1a6a0*/  SHF.R.U64 R3, R3, 0x3, RZ ;  /* 0x0000000303037819 */ /* 0x000fc400000012ff */
[----:B------:R-:W-:Y:S01]  /*1a6b0*/  LOP3.LUT R40, R40, R41, RZ, 0x3c, !PT ;  /* 0x0000002928287212 */ /* 0x000fe200078e3cff */
[--C-:B------:R-:W-:Y:S01]  /*1a6c0*/  IMAD.X R41, RZ, RZ, R57.reuse, P2 ;  /* 0x000000ffff297224 */ /* 0x100fe200010e0639 */
[----:B------:R-:W-:Y:S01]  /*1a6d0*/  LOP3.LUT R36, R36, R37, RZ, 0x3c, !PT ;  /* 0x0000002524247212 */ /* 0x000fe200078e3cff */
[--C-:B------:R-:W-:Y:S01]  /*1a6e0*/  IMAD.X R37, RZ, RZ, R57.reuse, P1 ;  /* 0x000000ffff257224 */ /* 0x100fe200008e0639 */
[----:B------:R-:W-:Y:S01]  /*1a6f0*/  LOP3.LUT R24, R24, R25, RZ, 0x3c, !PT ;  /* 0x0000001918187212 */ /* 0x000fe200078e3cff */
[----:B------:R-:W-:Y:S01]  /*1a700*/  IMAD.X R25, RZ, RZ, R57, P5 ;  /* 0x000000ffff197224 */ /* 0x000fe200028e0639 */
[----:B------:R-:W-:Y:S02]  /*1a710*/  LOP3.LUT R44, R44, R45, RZ, 0x3c, !PT ;  /* 0x0000002d2c2c7212 */ /* 0x000fe400078e3cff */
[----:B------:R-:W-:Y:S02]  /*1a720*/  LOP3.LUT R8, R8, R9, RZ, 0x3c, !PT ;  /* 0x0000000908087212 */ /* 0x000fe400078e3cff */
[----:B------:R-:W-:-:S02]  /*1a730*/  IADD3.X R45, RZ, R57, RZ, P3, !PT ;  /* 0x00000039ff2d7210 */ /* 0x000fc40001ffe4ff */
[----:B------:R-:W-:Y:S02]  /*1a740*/  LOP3.LUT R56, R3, R56, RZ, 0x3c, !PT ;  /* 0x0000003803387212 */ /* 0x000fe400078e3cff */
[----:B------:R-:W-:Y:S01]  /*1a750*/  IADD3.X R9, RZ, R57, RZ, P4, !PT ;  /* 0x00000039ff097210 */ /* 0x000fe200027fe4ff */
[----:B----4-:R-:W-:Y:S01]  /*1a760*/  IMAD.SHL.U32 R87, R143, 0x4, RZ ;  /* 0x000000048f577824 */ /* 0x010fe200078e00ff */
[----:B------:R-:W-:Y:S02]  /*1a770*/  MOV R85, R72 ;  /* 0x0000004800557202 */ /* 0x000fe40000000f00 */
[----:B------:R-:W-:Y:S02]  /*1a780*/  MOV R100, R100 ;  /* 0x0000006400647202 */ /* 0x000fe40000000f00 */
[----:B------:R-:W-:Y:S02]  /*1a790*/  MOV R103, R56 ;  /* 0x0000003800677202 */ /* 0x000fe40000000f00 */
[----:B------:R-:W-:-:S02]  /*1a7a0*/  MOV R83, R68 ;  /* 0x0000004400537202 */ /* 0x000fc40000000f00 */
[----:B------:R-:W-:Y:S02]  /*1a7b0*/  MOV R81, R64 ;  /* 0x0000004000517202 */ /* 0x000fe40000000f00 */
[----:B------:R-:W-:Y:S02]  /*1a7c0*/  MOV R79, R60 ;  /* 0x0000003c004f7202 */ /* 0x000fe40000000f00 */
        /* <DEDUP_REMOVED lines=10> */
[----:B---3--:R-:W-:Y:S01]  /*1a870*/  SHF.L.U64.HI R101, R143, 0x2, R147 ;  /* 0x000000028f657819 */ /* 0x008fe20000010293 */
[----:B------:R-:W-:Y:S06]  /*1a880*/  BRA.DIV UR4, `(.L_x_502) ;  /* 0x000000aa04307947 */ /* 0x000fec000b800000 */
[----:B------:R-:W-:Y:S02]  /*1a890*/  SEL R21, R14, R27, P0 ;  /* 0x0000001b0e157207 */ /* 0x000fe40000000000 */
[----:B------:R-:W-:Y:S02]  /*1a8a0*/  SEL R24, R27, R14, P0 ;  /* 0x0000000e1b187207 */ /* 0x000fe40000000000 */
[----:B------:R-:W-:Y:S02]  /*1a8b0*/  SEL R27, R28, R29, P0 ;  /* 0x0000001d1c1b7207 */ /* 0x000fe40000000000 */
[----:B------:R-:W-:Y:S01]  /*1a8c0*/  SEL R28, R29, R28, P0 ;  /* 0x0000001c1d1c7207 */ /* 0x000fe20000000000 */
[----:B-----5:R-:W-:Y:S01]  /*1a8d0*/  SHFL.IDX PT, R21, R21, R2, 0x1c1f ;  /* 0x001c1f0215157589 */ /* 0x020fe200000e0000 */
[----:B------:R-:W-:Y:S02]  /*1a8e0*/  SEL R29, R32, R31, P0 ;  /* 0x0000001f201d7207 */ /* 0x000fe40000000000 */
[----:B------:R-:W-:-:S02]  /*1a8f0*/  SEL R25, R26, R35, P0 ;  /* 0x000000231a197207 */ /* 0x000fc40000000000 */
[----:B------:R-:W-:Y:S02]  /*1a900*/  SEL R32, R31, R32, P0 ;  /* 0x000000201f207207 */ /* 0x000fe40000000000 */
[----:B------:R-:W-:Y:S02]  /*1a910*/  SEL R26, R35, R26, P0 ;  /* 0x0000001a231a7207 */ /* 0x000fe40000000000 */
[----:B------:R-:W-:Y:S01]  /*1a920*/  SEL R31, R48, R33, P0 ;  /* 0x00000021301f7207 */ /* 0x000fe20000000000 */
[----:B------:R-:W-:Y:S01]  /*1a930*/  SHFL.IDX PT, R25, R25, R2, 0x1c1f ;  /* 0x001c1f0219197589 */ /* 0x000fe200000e0000 */
[----:B------:R-:W-:Y:S02]  /*1a940*/  SEL R36, R33, R48, P0 ;  /* 0x0000003021247207 */ /* 0x000fe40000000000 */
[----:B------:R-:W-:Y:S02]  /*1a950*/  SEL R41, R88, R133, P0 ;  /* 0x0000008558297207 */ /* 0x000fe40000000000 */
[----:B------:R-:W-:-:S02]  /*1a960*/  SEL R56, R133, R88, P0 ;  /* 0x0000005885387207 */ /* 0x000fc40000000000 */
[----:B------:R-:W-:Y:S01]  /*1a970*/  SEL R51, R78, R5, P0 ;  /* 0x000000054e337207 */ /* 0x000fe20000000000 */
[----:B------:R-:W-:Y:S01]  /*1a980*/  SHFL.IDX PT, R58, R41, R2, 0x1c1f ;  /* 0x001c1f02293a7589 */ /* 0x000fe200000e0000 */
[----:B------:R-:W-:Y:S02]  /*1a990*/  SEL R9, R66, R111, P0 ;  /* 0x0000006f42097207 */ /* 0x000fe40000000000 */
[----:B------:R-:W-:Y:S02]  /*1a9a0*/  SEL R33, R49, R12, P0 ;  /* 0x0000000c31217207 */ /* 0x000fe40000000000 */
[----:B------:R-:W-:Y:S01]  /*1a9b0*/  SEL R40, R12, R49, P0 ;  /* 0x000000310c287207 */ /* 0x000fe20000000000 */
[----:B------:R-:W-:Y:S01]  /*1a9c0*/  SHFL.IDX PT, R51, R51, R2, 0x1c1f ;  /* 0x001c1f0233337589 */ /* 0x000fe200000e0000 */
[----:B------:R-:W-:Y:S02]  /*1a9d0*/  SEL R35, R39, R62, P0 ;  /* 0x0000003e27237207 */ /* 0x000fe40000000000 */
[----:B------:R-:W-:-:S02]  /*1a9e0*/  SEL R44, R62, R39, P0 ;  /* 0x000000273e2c7207 */ /* 0x000fc40000000000 */
[----:B------:R-:W-:Y:S01]  /*1a9f0*/  SEL R37, R43, R70, P0 ;  /* 0x000000462b257207 */ /* 0x000fe20000000000 */
[----:B------:R-:W-:Y:S01]  /*1aa00*/  SHFL.IDX PT, R46, R35, R2, 0x1c1f ;  /* 0x001c1f02232e7589 */ /* 0x000fe200000e0000 */
[----:B------:R-:W-:Y:S02]  /*1aa10*/  SEL R48, R70, R43, P0 ;  /* 0x0000002b46307207 */ /* 0x000fe40000000000 */
[----:B------:R-:W-:Y:S01]  /*1aa20*/  SEL R78, R5, R78, P0 ;  /* 0x0000004e054e7207 */ /* 0x000fe20000000000 */
[----:B------:R-:W-:Y:S01]  /*1aa30*/  SHFL.IDX PT, R50, R37, R2, 0x1c1f ;  /* 0x001c1f0225327589 */ /* 0x000fe200000e0000 */
[----:B------:R-:W-:Y:S02]  /*1aa40*/  SEL R61, R30, R63, P0 ;  /* 0x0000003f1e3d7207 */ /* 0x000fe40000000000 */
[----:B------:R-:W-:Y:S02]  /*1aa50*/  SEL R88, R63, R30, P0 ;  /* 0x0000001e3f587207 */ /* 0x000fe40000000000 */
[----:B------:R-:W-:Y:S01]  /*1aa60*/  SEL R8, R111, R66, P0 ;  /* 0x000000426f087207 */ /* 0x000fe20000000000 */
[----:B------:R-:W-:Y:S01]  /*1aa70*/  SHFL.IDX PT, R30, R27, R2, 0x1c1f ;  /* 0x001c1f021b1e7589 */ /* 0x000fe200000e0000 */
[----:B------:R-:W-:-:S02]  /*1aa80*/  SEL R39, R80, R129, P0 ;  /* 0x0000008150277207 */ /* 0x000fc40000000000 */
[----:B------:R-:W-:Y:S01]  /*1aa90*/  SEL R52, R129, R80, P0 ;  /* 0x0000005081347207 */ /* 0x000fe20000000000 */
[----:B------:R-:W-:Y:S01]  /*1aaa0*/  SHFL.IDX PT, R61, R61, R2, 0x1c1f ;  /* 0x001c1f023d3d7589 */ /* 0x000fe200000e0000 */
[----:B------:R-:W-:Y:S02]  /*1aab0*/  SEL R43, R84, R137, P0 ;  /* 0x00000089542b7207 */ /* 0x000fe40000000000 */
[----:B------:R-:W-:Y:S01]  /*1aac0*/  SEL R45, R104, R127, P0 ;  /* 0x0000007f682d7207 */ /* 0x000fe20000000000 */
[----:B------:R-:W-:Y:S01]  /*1aad0*/  SHFL.IDX PT, R54, R39, R2, 0x1c1f ;  /* 0x001c1f0227367589 */ /* 0x000fe200000e0000 */
[----:B------:R-:W-:Y:S02]  /*1aae0*/  SEL R47, R109, R112, P0 ;  /* 0x000000706d2f7207 */ /* 0x000fe40000000000 */
[----:B------:R-:W-:Y:S01]  /*1aaf0*/  SEL R49, R117, R120, P0 ;  /* 0x0000007875317207 */ /* 0x000fe20000000000 */
[----:B------:R-:W-:Y:S01]  /*1ab00*/  SHFL.IDX PT, R62, R43, R2, 0x1c1f ;  /* 0x001c1f022b3e7589 */ /* 0x000fe200000e0000 */
[----:B------:R-:W-:-:S02]  /*1ab10*/  SEL R55, R82, R11, P0 ;  /* 0x0000000b52377207 */ /* 0x000fc40000000000 */
[----:B------:R-:W-:Y:S01]  /*1ab20*/  SEL R59, R86, R67, P0 ;  /* 0x00000043563b7207 */ /* 0x000fe20000000000 */
[----:B------:R-:W-:Y:S01]  /*1ab30*/  SHFL.IDX PT, R66, R45, R2, 0x1c1f ;  /* 0x001c1f022d427589 */ /* 0x000fe200000e0000 */
[----:B------:R-:W-:Y:S02]  /*1ab40*/  SEL R63, R90, R71, P0 ;  /* 0x000000475a3f7207 */ /* 0x000fe40000000000 */
[----:B------:R-:W-:Y:S01]  /*1ab50*/  LOP3.LUT R5, R2, 0x2, RZ, 0x3c, !PT ;  /* 0x0000000202057812 */ /* 0x000fe200078e3cff */
        /* <DEDUP_REMOVED lines=15> */
[----:B------:R-:W0:Y:S01]  /*1ac50*/  SHFL.IDX PT, R7, R4, R5, 0x1c1f ;  /* 0x001c1f0504077589 */ /* 0x000e2200000e0000 */
        /* <DEDUP_REMOVED lines=17> */
[----:B------:R-:W1:Y:S01]  /*1ad70*/  SHFL.IDX PT, R9, R8, R5, 0x1c1f ;  /* 0x001c1f0508097589 */ /* 0x000e6200000e0000 */
[----:B------:R-:W-:Y:S02]  /*1ad80*/  SEL R107, R118, R125, P0 ;  /* 0x0000007d766b7207 */ /* 0x000fe40000000000 */
[----:B------:R-:W-:Y:S01]  /*1ad90*/  SEL R110, R125, R118, P0 ;  /* 0x000000767d6e7207 */ /* 0x000fe20000000000 */
[----:B------:R-:W2:Y:S01]  /*1ada0*/  SHFL.IDX PT, R29, R32, R5, 0x1c1f ;  /* 0x001c1f05201d7589 */ /* 0x000ea200000e0000 */
[----:B------:R-:W-:Y:S02]  /*1adb0*/  SEL R109, R126, R159, P0 ;  /* 0x0000009f7e6d7207 */ /* 0x000fe40000000000 */
[----:B------:R-:W-:Y:S01]  /*1adc0*/  SEL R112, R159, R126, P0 ;  /* 0x0000007e9f707207 */ /* 0x000fe20000000000 */
[----:B------:R-:W3:Y:S01]  /*1add0*/  SHFL.IDX PT, R31, R36, R5, 0x1c1f ;  /* 0x001c1f05241f7589 */ /* 0x000ee200000e0000 */
[----:B------:R-:W-:-:S02]  /*1ade0*/  SEL R114, R139, R114, P0 ;  /* 0x000000728b727207 */ /* 0x000fc40000000000 */
[----:B------:R-:W-:Y:S01]  /*1adf0*/  SEL R75, R135, R138, P0 ;  /* 0x0000008a874b7207 */ /* 0x000fe20000000000 */
[----:B------:R-:W4:Y:S01]  /*1ae00*/  SHFL.IDX PT, R33, R40, R5, 0x1c1f ;  /* 0x001c1f0528217589 */ /* 0x000f2200000e0000 */
[----:B------:R-:W-:Y:S02]  /*1ae10*/  SEL R3, R138, R135, P0 ;  /* 0x000000878a037207 */ /* 0x000fe40000000000 */
[----:B0-----:R-:W-:Y:S01]  /*1ae20*/  SEL R4, R6, R7, P0 ;  /* 0x0000000706047207 */ /* 0x001fe20000000000 */
[----:B------:R-:W0:Y:S01]  /*1ae30*/  SHFL.IDX PT, R35, R44, R5, 0x1c1f ;  /* 0x001c1f052c237589 */ /* 0x000e2200000e0000 */
[----:B------:R-:W-:Y:S02]  /*1ae40*/  SEL R12, R21, R24, P0 ;  /* 0x00000018150c7207 */ /* 0x000fe40000000000 */
[----:B------:R-:W-:Y:S01]  /*1ae50*/  SEL R14, R24, R21, P0 ;  /* 0x00000015180e7207 */ /* 0x000fe20000000000 */
[----:B------:R-:W0:Y:S01]  /*1ae60*/  SHFL.IDX PT, R37, R48, R5, 0x1c1f ;  /* 0x001c1f0530257589 */ /* 0x000e2200000e0000 */
[----:B------:R-:W-:-:S02]  /*1ae70*/  SEL R6, R7, R6, P0 ;  /* 0x0000000607067207 */ /* 0x000fc40000000000 */
[----:B------:R-:W-:Y:S01]  /*1ae80*/  SEL R24, R25, R26, P0 ;  /* 0x0000001a19187207 */ /* 0x000fe20000000000 */
[----:B------:R-:W0:Y:S01]  /*1ae90*/  SHFL.IDX PT, R39, R52, R5, 0x1c1f ;  /* 0x001c1f0534277589 */ /* 0x000e2200000e0000 */
[----:B-1----:R-:W-:Y:S02]  /*1aea0*/  SEL R8, R10, R9, P0 ;  /* 0x000000090a087207 */ /* 0x002fe40000000000 */
[----:B------:R-:W-:Y:S01]  /*1aeb0*/  SEL R10, R9, R10, P0 ;  /* 0x0000000a090a7207 */ /* 0x000fe20000000000 */
[----:B------:R-:W1:Y:S01]  /*1aec0*/  SHFL.IDX PT, R41, R56, R5, 0x1c1f ;  /* 0x001c1f0538297589 */ /* 0x000e6200000e0000 */
[----:B------:R-:W-:Y:S02]  /*1aed0*/  SEL R28, R30, R27, P0 ;  /* 0x0000001b1e1c7207 */ /* 0x000fe40000000000 */
[----:B--2---:R-:W-:Y:S01]  /*1aee0*/  SEL R32, R34, R29, P0 ;  /* 0x0000001d22207207 */ /* 0x004fe20000000000 */
[----:B------:R-:W2:Y:S01]  /*1aef0*/  SHFL.IDX PT, R43, R60, R5, 0x1c1f ;  /* 0x001c1f053c2b7589 */ /* 0x000ea200000e0000 */
[----:B---3--:R-:W-:-:S02]  /*1af00*/  SEL R36, R38, R31, P0 ;  /* 0x0000001f26247207 */ /* 0x008fc40000000000 */
[----:B------:R-:W-:Y:S01]  /*1af10*/  SEL R26, R26, R25, P0 ;  /* 0x000000191a1a7207 */ /* 0x000fe20000000000 */
[----:B------:R-:W3:Y:S01]  /*1af20*/  SHFL.IDX PT, R45, R64, R5, 0x1c1f ;  /* 0x001c1f05402d7589 */ /* 0x000ee200000e0000 */
[----:B----4-:R-:W-:Y:S02]  /*1af30*/  SEL R40, R42, R33, P0 ;  /* 0x000000212a287207 */ /* 0x010fe40000000000 */
[----:B------:R-:W-:Y:S01]  /*1af40*/  SEL R30, R27, R30, P0 ;  /* 0x0000001e1b1e7207 */ /* 0x000fe20000000000 */
[----:B------:R-:W4:Y:S01]  /*1af50*/  SHFL.IDX PT, R47, R68, R5, 0x1c1f ;  /* 0x001c1f05442f7589 */ /* 0x000f2200000e0000 */
[----:B0-----:R-:W-:Y:S02]  /*1af60*/  SEL R44, R46, R35, P0 ;  /* 0x000000232e2c7207 */ /* 0x001fe40000000000 */
[----:B------:R-:W-:Y:S01]  /*1af70*/  SEL R34, R29, R34, P0 ;  /* 0x000000221d227207 */ /* 0x000fe20000000000 */
[----:B------:R-:W0:Y:S01]  /*1af80*/  SHFL.IDX PT, R49, R72, R5, 0x1c1f ;  /* 0x001c1f0548317589 */ /* 0x000e2200000e0000 */
[----:B------:R-:W-:-:S02]  /*1af90*/  SEL R48, R50, R37, P0 ;  /* 0x0000002532307207 */ /* 0x000fc40000000000 */
[----:B------:R-:W-:Y:S01]  /*1afa0*/  SEL R38, R31, R38, P0 ;  /* 0x000000261f267207 */ /* 0x000fe20000000000 */
[----:B------:R-:W-:Y:S01]  /*1afb0*/  SHFL.IDX PT, R53, R53, R2, 0x1c1f ;  /* 0x001c1f0235357589 */ /* 0x000fe200000e0000 */
[----:B------:R-:W-:Y:S02]  /*1afc0*/  SEL R52, R54, R39, P0 ;  /* 0x0000002736347207 */ /* 0x000fe40000000000 */
[----:B------:R-:W-:Y:S01]  /*1afd0*/  SEL R42, R33, R42, P0 ;  /* 0x0000002a212a7207 */ /* 0x000fe20000000000 */
[----:B------:R-:W-:Y:S01]  /*1afe0*/  SHFL.IDX PT, R55, R55, R2, 0x1c1f ;  /* 0x001c1f0237377589 */ /* 0x000fe200000e0000 */
[----:B-1----:R-:W-:Y:S02]  /*1aff0*/  SEL R56, R58, R41, P0 ;  /* 0x000000293a387207 */ /* 0x002fe40000000000 */
[----:B------:R-:W-:Y:S01]  /*1b000*/  SEL R46, R35, R46, P0 ;  /* 0x0000002e232e7207 */ /* 0x000fe20000000000 */
[----:B------:R-:W1:Y:S01]  /*1b010*/  SHFL.IDX PT, R78, R78, R5, 0x1c1f ;  /* 0x001c1f054e4e7589 */ /* 0x000e6200000e0000 */
[----:B--2---:R-:W-:-:S02]  /*1b020*/  SEL R60, R62, R43, P0 ;  /* 0x0000002b3e3c7207 */ /* 0x004fc40000000000 */
[----:B------:R-:W-:Y:S01]  /*1b030*/  SEL R50, R37, R50, P0 ;  /* 0x0000003225327207 */ /* 0x000fe20000000000 */
[----:B------:R-:W2:Y:S01]  /*1b040*/  SHFL.IDX PT, R80, R80, R5, 0x1c1f ;  /* 0x001c1f0550507589 */ /* 0x000ea200000e0000 */
[----:B---3--:R-:W-:Y:S02]  /*1b050*/  SEL R64, R66, R45, P0 ;  /* 0x0000002d42407207 */ /* 0x008fe40000000000 */
[----:B------:R-:W-:Y:S01]  /*1b060*/  SEL R54, R39, R54, P0 ;  /* 0x0000003627367207 */ /* 0x000fe20000000000 */
[----:B------:R-:W3:Y:S01]  /*1b070*/  SHFL.IDX PT, R82, R82, R5, 0x1c1f ;  /* 0x001c1f0552527589 */ /* 0x000ee200000e0000 */
[----:B----4-:R-:W-:Y:S02]  /*1b080*/  SEL R68, R70, R47, P0 ;  /* 0x0000002f46447207 */ /* 0x010fe40000000000 */
[----:B------:R-:W-:Y:S01]  /*1b090*/  SEL R58, R41, R58, P0 ;  /* 0x0000003a293a7207 */ /* 0x000fe20000000000 */
[----:B------:R-:W-:Y:S01]  /*1b0a0*/  SHFL.IDX PT, R57, R57, R2, 0x1c1f ;  /* 0x001c1f0239397589 */ /* 0x000fe200000e0000 */
[----:B0-----:R-:W-:-:S02]  /*1b0b0*/  SEL R72, R74, R49, P0 ;  /* 0x000000314a487207 */ /* 0x001fc40000000000 */
[----:B------:R-:W-:Y:S01]  /*1b0c0*/  SEL R62, R43, R62, P0 ;  /* 0x0000003e2b3e7207 */ /* 0x000fe20000000000 */
[----:B------:R-:W-:Y:S01]  /*1b0d0*/  SHFL.IDX PT, R59, R59, R2, 0x1c1f ;  /* 0x001c1f023b3b7589 */ /* 0x000fe200000e0000 */
[----:B------:R-:W-:Y:S02]  /*1b0e0*/  SEL R66, R45, R66, P0 ;  /* 0x000000422d427207 */ /* 0x000fe40000000000 */
[----:B------:R-:W-:Y:S01]  /*1b0f0*/  SEL R70, R47, R70, P0 ;  /* 0x000000462f467207 */ /* 0x000fe20000000000 */
[----:B------:R-:W-:Y:S01]  /*1b100*/  SHFL.IDX PT, R63, R63, R2, 0x1c1f ;  /* 0x001c1f023f3f7589 */ /* 0x000fe200000e0000 */
[----:B------:R-:W-:-:S03]  /*1b110*/  SEL R74, R49, R74, P0 ;  /* 0x0000004a314a7207 */ /* 0x000fc60000000000 */
[----:B------:R-:W-:Y:S01]  /*1b120*/  SHFL.IDX PT, R65, R65, R2, 0x1c1f ;  /* 0x001c1f0241417589 */ /* 0x000fe200000e0000 */
[----:B-1----:R-:W-:-:S03]  /*1b130*/  SEL R7, R78, R51, P0 ;  /* 0x000000334e077207 */ /* 0x002fc60000000000 */
[----:B------:R-:W-:Y:S01]  /*1b140*/  SHFL.IDX PT, R67, R67, R2, 0x1c1f ;  /* 0x001c1f0243437589 */ /* 0x000fe200000e0000 */
[----:B--2---:R-:W-:Y:S02]  /*1b150*/  SEL R9, R53, R80, P0 ;  /* 0x0000005035097207 */ /* 0x004fe40000000000 */
[----:B------:R-:W-:Y:S01]  /*1b160*/  SEL R11, R80, R53, P0 ;  /* 0x00000035500b7207 */ /* 0x000fe20000000000 */
[----:B------:R-:W-:Y:S01]  /*1b170*/  SHFL.IDX PT, R69, R69, R2, 0x1c1f ;  /* 0x001c1f0245457589 */ /* 0x000fe200000e0000 */
[----:B---3--:R-:W-:Y:S02]  /*1b180*/  SEL R13, R55, R82, P0 ;  /* 0x00000052370d7207 */ /* 0x008fe40000000000 */
[----:B------:R-:W-:Y:S01]  /*1b190*/  SEL R15, R82, R55, P0 ;  /* 0x00000037520f7207 */ /* 0x000fe20000000000 */
        /* <DEDUP_REMOVED lines=22> */
[----:B------:R-:W-:Y:S01]  /*1b300*/  SHFL.IDX PT, R111, R111, R2, 0x1c1f ;  /* 0x001c1f026f6f7589 */ /* 0x000fe200000e0000 */
[----:B------:R-:W-:Y:S02]  /*1b310*/  SEL R45, R67, R94, P0 ;  /* 0x0000005e432d7207 */ /* 0x000fe40000000000 */
[----:B------:R-:W-:Y:S01]  /*1b320*/  SEL R47, R94, R67, P0 ;  /* 0x000000435e2f7207 */ /* 0x000fe20000000000 */
[----:B------:R-:W1:Y:S01]  /*1b330*/  SHFL.IDX PT, R108, R108, R5, 0x1c1f ;  /* 0x001c1f056c6c7589 */ /* 0x000e6200000e0000 */
[----:B------:R-:W-:-:S03]  /*1b340*/  SEL R49, R69, R104, P0 ;  /* 0x0000006845317207 */ /* 0x000fc60000000000 */
[----:B------:R-:W2:Y:S01]  /*1b350*/  SHFL.IDX PT, R110, R110, R5, 0x1c1f ;  /* 0x001c1f056e6e7589 */ /* 0x000ea200000e0000 */
[----:B0-----:R-:W-:Y:S02]  /*1b360*/  SEL R53, R71, R106, P0 ;  /* 0x0000006a47357207 */ /* 0x001fe40000000000 */
[----:B------:R-:W-:Y:S01]  /*1b370*/  SEL R55, R106, R71, P0 ;  /* 0x000000476a377207 */ /* 0x000fe20000000000 */
[----:B------:R-:W0:Y:S04]  /*1b380*/  SHFL.IDX PT, R112, R112, R5, 0x1c1f ;  /* 0x001c1f0570707589 */ /* 0x000e2800000e0000 */
[----:B------:R-:W3:Y:S04]  /*1b390*/  SHFL.IDX PT, R114, R114, R5, 0x1c1f ;  /* 0x001c1f0572727589 */ /* 0x000ee800000e0000 */
[----:B------:R-:W4:Y:S04]  /*1b3a0*/  SHFL.IDX PT, R75, R75, R2, 0x1c1f ;  /* 0x001c1f024b4b7589 */ /* 0x000f2800000e0000 */
[----:B------:R0:W4:Y:S01]  /*1b3b0*/  SHFL.IDX PT, R2, R3, R5, 0x1c1f ;  /* 0x001c1f0503027589 */ /* 0x00012200000e0000 */
[----:B-1----:R-:W-:-:S02]  /*1b3c0*/  SEL R57, R105, R108, P0 ;  /* 0x0000006c69397207 */ /* 0x002fc40000000000 */
[----:B------:R-:W-:Y:S02]  /*1b3d0*/  SEL R59, R108, R105, P0 ;  /* 0x000000696c3b7207 */ /* 0x000fe40000000000 */
[----:B--2---:R-:W-:Y:S02]  /*1b3e0*/  SEL R61, R107, R110, P0 ;  /* 0x0000006e6b3d7207 */ /* 0x004fe40000000000 */
[----:B0-----:R-:W-:Y:S01]  /*1b3f0*/  SEL R5, R51, R78, P0 ;  /* 0x0000004e33057207 */ /* 0x001fe20000000000 */
[----:B------:R-:W-:Y:S01]  /*1b400*/  IMAD.MOV.U32 R78, RZ, RZ, RZ ;  /* 0x000000ffff4e7224 */ /* 0x000fe200078e00ff */
[----:B------:R-:W-:Y:S02]  /*1b410*/  SEL R51, R104, R69, P0 ;  /* 0x0000004568337207 */ /* 0x000fe40000000000 */
[----:B------:R-:W-:Y:S02]  /*1b420*/  SEL R63, R110, R107, P0 ;  /* 0x0000006b6e3f7207 */ /* 0x000fe40000000000 */
[----:B------:R-:W-:-:S02]  /*1b430*/  SEL R65, R109, R112, P0 ;  /* 0x000000706d417207 */ /* 0x000fc40000000000 */
[----:B------:R-:W-:Y:S02]  /*1b440*/  SEL R67, R112, R109, P0 ;  /* 0x0000006d70437207 */ /* 0x000fe40000000000 */
[----:B---3--:R-:W-:Y:S02]  /*1b450*/  SEL R69, R111, R114, P0 ;  /* 0x000000726f457207 */ /* 0x008fe40000000000 */
[----:B------:R-:W-:-:S07]  /*1b460*/  SEL R71, R114, R111, P0 ;  /* 0x0000006f72477207 */ /* 0x000fce0000000000 */
.L_x_744:
[----:B------:R-:W0:Y:S01]  /*1b470*/  S2R R3, SR_TID.X ;  /* 0x0000000000037919 */ /* 0x000e220000002100 */
[----:B------:R-:W-:Y:S05]  /*1b480*/  WARPSYNC.ALL ;  /* 0x0000000000007948 */ /* 0x000fea0003800000 */
[----:B------:R-:W-:Y:S01]  /*1b490*/  BAR.SYNC.DEFER_BLOCKING 0x1, 0x100 ;  /* 0x0044000000007b1d */ /* 0x000fe20000010000 */
[----:B------:R-:W-:-:S05]  /*1b4a0*/  VIADD R86, R150, 0xffffff80 ;  /* 0xffffff8096567836 */ /* 0x000fca0000000000 */
[----:B------:R-:W-:Y:S01]  /*1b4b0*/  ULDC.64 UR4, c[0x0][0xc00] ;  /* 0x0003000000047ab9 */ /* 0x000fe20000000a00 */
[----:B------:R-:W2:Y:S01]  /*1b4c0*/  LDL R84, [R1+0x50] ;  /* 0x0000500001547983 */ /* 0x000ea20000100800 */
[----:B------:R-:W-:Y:S02]  /*1b4d0*/  ISETP.NE.U32.AND P1, PT, RZ, UR4, PT ;  /* 0x00000004ff007c0c */ /* 0x000fe4000bf25070 */
[----:B------:R-:W-:Y:S01]  /*1b4e0*/  IADD3 R104, P2, R87, UR4, RZ ;  /* 0x0000000457687c10 */ /* 0x000fe2000ff5e0ff */
[----:B------:R-:W-:Y:S01]  /*1b4f0*/  STSM.16.M88.4 [R103], R4 ;  /* 0x0000000467007844 */ /* 0x000fe20000000200 */
[----:B0-----:R-:W-:Y:S01]  /*1b500*/  VIADD R3, R3, 0xffffff80 ;  /* 0xffffff8003037836 */ /* 0x001fe20000000000 */
[----:B------:R-:W-:Y:S02]  /*1b510*/  SHF.R.S32.HI R21, RZ, 0x1f, R86 ;  /* 0x0000001fff157819 */ /* 0x000fe40000011456 */
[----:B------:R4:W-:Y:S01]  /*1b520*/  STSM.16.M88.4 [R73], R8 ;  /* 0x0000000849007844 */ /* 0x0009e20000000200 */
[----:B------:R-:W-:-:S02]  /*1b530*/  ISETP.NE.AND.EX P1, PT, RZ, UR5, PT, P1 ;  /* 0x00000005ff007c0c */ /* 0x000fc4000bf25310 */
[----:B------:R-:W-:Y:S01]  /*1b540*/  SHF.R.S32.HI R82, RZ, 0x1f, R3 ;  /* 0x0000001fff527819 */ /* 0x000fe20000011403 */
[----:B------:R0:W-:Y:S01]  /*1b550*/  STSM.16.M88.4 [R89], R12 ;  /* 0x0000000c59007844 */ /* 0x0001e20000000200 */
[----:B------:R-:W-:Y:S01]  /*1b560*/  IADD3.X R105, R101, UR5, RZ, P2, !PT ;  /* 0x0000000565697c10 */ /* 0x000fe200097fe4ff */
[----:B------:R-:W-:Y:S01]  /*1b570*/  ULDC.64 UR4, c[0x0][0xc08] ;  /* 0x0003020000047ab9 */ /* 0x000fe20000000a00 */
[----:B------:R-:W-:Y:S01]  /*1b580*/  LEA.HI R82, R82, R3, RZ, 0x7 ;  /* 0x0000000352527211 */ /* 0x000fe200078f38ff */
[----:B------:R1:W-:Y:S03]  /*1b590*/  STSM.16.M88.4 [R91], R24 ;  /* 0x000000185b007844 */ /* 0x0003e60000000200 */
[----:B------:R-:W-:Y:S01]  /*1b5a0*/  LOP3.LUT R82, R82, 0xffffff80, RZ, 0xc0, !PT ;  /* 0xffffff8052527812 */ /* 0x000fe200078ec0ff */
[----:B------:R1:W-:Y:S03]  /*1b5b0*/  STSM.16.M88.4 [R93], R28 ;  /* 0x0000001c5d007844 */ /* 0x0003e60000000200 */
[----:B------:R-:W-:Y:S01]  /*1b5c0*/  IADD3 R82, R3, -R82, RZ ;  /* 0x8000005203527210 */ /* 0x000fe20007ffe0ff */
[----:B------:R1:W-:Y:S01]  /*1b5d0*/  STSM.16.M88.4 [R95], R32 ;  /* 0x000000205f007844 */ /* 0x0003e20000000200 */
[----:B----4-:R-:W-:-:S02]  /*1b5e0*/  SEL R73, R75, R2, P0 ;  /* 0x000000024b497207 */ /* 0x010fc40000000000 */
[----:B------:R-:W-:Y:S01]  /*1b5f0*/  SHF.R.S32.HI R5, RZ, 0x1f, R82 ;  /* 0x0000001fff057819 */ /* 0x000fe20000011452 */
[----:B------:R1:W-:Y:S01]  /*1b600*/  STSM.16.M88.4 [R96], R36 ;  /* 0x0000002460007844 */ /* 0x0003e20000000200 */
[----:B------:R-:W-:Y:S02]  /*1b610*/  SEL R75, R2, R75, P0 ;  /* 0x0000004b024b7207 */ /* 0x000fe40000000000 */
[----:B------:R-:W-:Y:S01]  /*1b620*/  LEA.HI R3, R5, R82, RZ, 0x2 ;  /* 0x0000005205037211 */ /* 0x000fe200078f10ff */
[----:B------:R1:W-:Y:S01]  /*1b630*/  STSM.16.M88.4 [R97], R40 ;  /* 0x0000002861007844 */ /* 0x0003e20000000200 */
[----:B------:R-:W-:Y:S01]  /*1b640*/  ISETP.NE.U32.AND P0, PT, RZ, UR4, PT ;  /* 0x00000004ff007c0c */ /* 0x000fe2000bf05070 */
[----:B------:R-:W3:Y:S01]  /*1b650*/  LDC R2, c[0x0][0xbe8] ;  /* 0x0002fa00ff027b82 */ /* 0x000ee20000000800 */
[--C-:B------:R-:W-:Y:S01]  /*1b660*/  SHF.R.S32.HI R4, RZ, 0x2, R3.reuse ;  /* 0x00000002ff047819 */ /* 0x100fe20000011403 */
[----:B------:R1:W-:Y:S01]  /*1b670*/  STSM.16.M88.4 [R98], R44 ;  /* 0x0000002c62007844 */ /* 0x0003e20000000200 */
[----:B------:R-:W-:-:S03]  /*1b680*/  SHF.R.S32.HI R3, RZ, 0x1f, R3 ;  /* 0x0000001fff037819 */ /* 0x000fc60000011403 */
[----:B------:R1:W-:Y:S01]  /*1b690*/  STSM.16.M88.4 [R99], R48 ;  /* 0x0000003063007844 */ /* 0x0003e20000000200 */
[----:B------:R-:W-:-:S03]  /*1b6a0*/  LEA.HI R3, R3, R4, RZ, 0x3 ;  /* 0x0000000403037211 */ /* 0x000fc600078f18ff */
[----:B------:R1:W-:Y:S01]  /*1b6b0*/  STSM.16.M88.4 [R100], R52 ;  /* 0x0000003464007844 */ /* 0x0003e20000000200 */
[----:B------:R-:W-:-:S03]  /*1b6c0*/  LOP3.LUT R7, R3, 0xfffffff8, RZ, 0xc0, !PT ;  /* 0xfffffff803077812 */ /* 0x000fc600078ec0ff */
[----:B------:R1:W-:Y:S01]  /*1b6d0*/  STSM.16.M88.4 [R102], R56 ;  /* 0x0000003866007844 */ /* 0x0003e20000000200 */
[----:B------:R-:W-:-:S03]  /*1b6e0*/  LEA.HI R3, R21, R86, RZ, 0x7 ;  /* 0x0000005615037211 */ /* 0x000fc600078f38ff */
[----:B------:R1:W-:Y:S01]  /*1b6f0*/  STSM.16.M88.4 [R79], R60 ;  /* 0x0000003c4f007844 */ /* 0x0003e20000000200 */
[----:B------:R-:W-:-:S03]  /*1b700*/  LEA.HI R6, R21, R86, RZ, 0x2 ;  /* 0x0000005615067211 */ /* 0x000fc600078f10ff */
[----:B------:R1:W-:Y:S01]  /*1b710*/  STSM.16.M88.4 [R81], R64 ;  /* 0x0000004051007844 */ /* 0x0003e20000000200 */
[----:B------:R-:W-:-:S03]  /*1b720*/  IMAD.IADD R7, R4, 0x1, -R7 ;  /* 0x0000000104077824 */ /* 0x000fc600078e0a07 */
[----:B------:R1:W-:Y:S01]  /*1b730*/  STSM.16.M88.4 [R83], R68 ;  /* 0x0000004453007844 */ /* 0x0003e20000000200 */
[----:B------:R-:W-:-:S03]  /*1b740*/  SHF.R.S32.HI R4, RZ, 0x7, R3 ;  /* 0x00000007ff047819 */ /* 0x000fc60000011403 */
[----:B------:R1:W-:Y:S01]  /*1b750*/  STSM.16.M88.4 [R85], R72 ;  /* 0x0000004855007844 */ /* 0x0003e20000000200 */
[----:B------:R-:W-:Y:S01]  /*1b760*/  BAR.SYNC.DEFER_BLOCKING 0x1, 0x100 ;  /* 0x0044000000007b1d */ /* 0x000fe20000010000 */
[----:B------:R-:W-:Y:S02]  /*1b770*/  ISETP.NE.AND.EX P0, PT, RZ, UR5, PT, P0 ;  /* 0x00000005ff007c0c */ /* 0x000fe4000bf05300 */
[----:B------:R-:W-:Y:S02]  /*1b780*/  LOP3.LUT R8, R6, 0xfffffffc, RZ, 0xc0, !PT ;  /* 0xfffffffc06087812 */ /* 0x000fe400078ec0ff */
[----:B------:R-:W-:Y:S02]  /*1b790*/  LEA.HI R6, R5, R82, RZ, 0x5 ;  /* 0x0000005205067211 */ /* 0x000fe400078f28ff */
[----:B------:R-:W-:Y:S02]  /*1b7a0*/  LEA.HI R5, R3, R4, RZ, 0x1 ;  /* 0x0000000403057211 */ /* 0x000fe400078f08ff */
[----:B------:R-:W-:-:S02]  /*1b7b0*/  SHF.R.S32.HI R6, RZ, 0x5, R6 ;  /* 0x00000005ff067819 */ /* 0x000fc40000011406 */
[----:B------:R-:W-:-:S03]  /*1b7c0*/  LOP3.LUT R5, R5, 0x3fffffe, RZ, 0xc0, !PT ;  /* 0x03fffffe05057812 */ /* 0x000fc600078ec0ff */
[----:B------:R-:W-:Y:S01]  /*1b7d0*/  IMAD R6, R6, 0x10, R7 ;  /* 0x0000001006067824 */ /* 0x000fe200078e0207 */
[----:B------:R-:W-:Y:S02]  /*1b7e0*/  IADD3 R5, R4, -R5, RZ ;  /* 0x8000000504057210 */ /* 0x000fe40007ffe0ff */
[----:B------:R-:W-:Y:S01]  /*1b7f0*/  @P0 IADD3 R4, P3, R87, UR4, RZ ;  /* 0x0000000457040c10 */ /* 0x000fe2000ff7e0ff */
[----:B------:R-:W-:Y:S02]  /*1b800*/  ULDC UR4, c[0x0][0xa88] ;  /* 0x0002a20000047ab9 */ /* 0x000fe40000000800 */
[----:B0-----:R-:W-:Y:S01]  /*1b810*/  IMAD R12, R5, 0x40, R6 ;  /* 0x00000040050c7824 */ /* 0x001fe200078e0206 */
[----:B------:R-:W-:Y:S02]  /*1b820*/  MOV R7, UR4 ;  /* 0x0000000400077c02 */ /* 0x000fe40008000f00 */
[----:B------:R-:W-:Y:S01]  /*1b830*/  @P0 IADD3.X R5, R101, UR5, RZ, P3, !PT ;  /* 0x0000000565050c10 */ /* 0x000fe20009ffe4ff */
[----:B------:R1:W5:Y:S01]  /*1b840*/  @P1 LDG.E R78, desc[UR42][R104.64] ;  /* 0x0000002a684e1981 */ /* 0x000362000c1e1900 */
[----:B---3--:R-:W-:Y:S01]  /*1b850*/  ISETP.NE.AND P2, PT, R2, 0x1, PT ;  /* 0x000000010200780c */ /* 0x008fe20003f45270 */
[----:B------:R-:W-:-:S02]  /*1b860*/  IMAD.IADD R9, R86, 0x1, -R8 ;  /* 0x0000000156097824 */ /* 0x000fc400078e0a08 */
[----:B------:R1:W5:Y:S03]  /*1b870*/  @P0 LDG.E R7, desc[UR42][R4.64] ;  /* 0x0000002a04070981 */ /* 0x000366000c1e1900 */
[----:B------:R-:W-:-:S04]  /*1b880*/  LEA.HI R10, R9, R9, RZ, 0x1 ;  /* 0x00000009090a7211 */ /* 0x000fc800078f08ff */
[----:B------:R-:W-:-:S03]  /*1b890*/  LOP3.LUT R10, R10, 0x1ffffffe, RZ, 0xc0, !PT ;  /* 0x1ffffffe0a0a7812 */ /* 0x000fc600078ec0ff */
[----:B------:R-:W0:Y:S02]  /*1b8a0*/  @P2 LDC R3, c[0x0][0xbec] ;  /* 0x0002fb00ff032b82 */ /* 0x000e240000000800 */
[----:B------:R-:W-:-:S04]  /*1b8b0*/  IMAD.IADD R9, R9, 0x1, -R10 ;  /* 0x0000000109097824 */ /* 0x000fc800078e0a0a */
[----:B------:R-:W-:Y:S02]  /*1b8c0*/  IMAD R9, R9, 0x8, R12 ;  /* 0x0000000809097824 */ /* 0x000fe400078e020c */
[----:B------:R-:W3:Y:S02]  /*1b8d0*/  @P2 LDC R8, c[0x0][0xbf0] ;  /* 0x0002fc00ff082b82 */ /* 0x000ee40000000800 */
[----:B--2---:R-:W-:Y:S01]  /*1b8e0*/  IMAD R10, R84, 0x80, R9 ;  /* 0x00000080540a7824 */ /* 0x004fe200078e0209 */
[----:B01-3--:R-:W-:Y:S06]  /*1b8f0*/  @P0 BRA `(.L_x_503) ;  /* 0x0000000000100947 */ /* 0x00bfec0003800000 */
[----:B------:R-:W-:Y:S05]  /*1b900*/  @!P1 BRA `(.L_x_503) ;  /* 0x00000000000c9947 */ /* 0x000fea0003800000 */
[----:B------:R-:W2:Y:S04]  /*1b910*/  LDG.E R4, desc[UR42][R104.64] ;  /* 0x0000002a68047981 */ /* 0x000ea8000c1e1900 */
[----:B-----5:R-:W2:Y:S02]  /*1b920*/  LDG.E R7, desc[UR42][R104.64+0x4] ;  /* 0x0000042a68077981 */ /* 0x020ea4000c1e1900 */
[----:B--2---:R-:W-:-:S07]  /*1b930*/  IMAD.IADD R7, R7, 0x1, -R4 ;  /* 0x0000000107077824 */ /* 0x004fce00078e0a04 */
.L_x_503:
[----:B------:R-:W2:Y:S01]  /*1b940*/  LDL.LU R85, [R1+0x38] ;  /* 0x0000380001557983 */ /* 0x000ea20000300800 */
[----:B------:R-:W-:Y:S01]  /*1b950*/  @P2 IMAD.HI.U32 R3, R10, R3, RZ ;  /* 0x000000030a032227 */ /* 0x000fe200078e00ff */
[----:B------:R-:W-:Y:S01]  /*1b960*/  ULDC.64 UR4, c[0x0][0xb90] ;  /* 0x0002e40000047ab9 */ /* 0x000fe20000000a00 */
[----:B-----5:R-:W-:Y:S01]  /*1b970*/  SHF.R.S32.HI R79, RZ, 0x1f, R78 ;  /* 0x0000001fff4f7819 */ /* 0x020fe2000001144e */
[----:B------:R-:W0:Y:S01]  /*1b980*/  @P2 LDC R83, c[0x0][0xbec] ;  /* 0x0002fb00ff532b82 */ /* 0x000e220000000800 */
[----:B------:R-:W-:Y:S01]  /*1b990*/  MOV R9, R10 ;  /* 0x0000000a00097202 */ /* 0x000fe20000000f00 */
[----:B------:R-:W-:Y:S01]  /*1b9a0*/  IMAD R13, R23, 0x40, R18 ;  /* 0x00000040170d7824 */ /* 0x000fe200078e0212 */
[----:B------:R-:W-:Y:S02]  /*1b9b0*/  @P2 SHF.R.U32.HI R9, RZ, R8, R3 ;  /* 0x00000008ff092219 */ /* 0x000fe40000011603 */
[----:B------:R-:W-:Y:S01]  /*1b9c0*/  SEL R3, R147, RZ, !P1 ;  /* 0x000000ff93037207 */ /* 0x000fe20004800000 */
[----:B------:R-:W-:Y:S01]  /*1b9d0*/  IMAD.WIDE R76, R13, 0x2, R76 ;  /* 0x000000020d4c7825 */ /* 0x000fe200078e024c */
[----:B------:R-:W-:-:S02]  /*1b9e0*/  SEL R80, R143, RZ, !P1 ;  /* 0x000000ff8f507207 */ /* 0x000fc40004800000 */
[--C-:B------:R-:W-:Y:S01]  /*1b9f0*/  SHF.R.S32.HI R13, RZ, 0x1f, R9.reuse ;  /* 0x0000001fff0d7819 */ /* 0x100fe20000011409 */
[----:B------:R-:W-:Y:S01]  /*1ba00*/  IMAD.MOV R15, RZ, RZ, -R9 ;  /* 0x000000ffff0f7224 */ /* 0x000fe200078e0a09 */
[C---:B------:R-:W-:Y:S02]  /*1ba10*/  IADD3 R73, P1, R76.reuse, 0x1000, RZ ;  /* 0x000010004c497810 */ /* 0x040fe40007f3e0ff */
[----:B------:R-:W-:Y:S02]  /*1ba20*/  IADD3 R69, P3, R76, 0x2000, RZ ;  /* 0x000020004c457810 */ /* 0x000fe40007f7e0ff */
[----:B------:R-:W-:Y:S02]  /*1ba30*/  LOP3.LUT R72, R73, 0x380, RZ, 0xc0, !PT ;  /* 0x0000038049487812 */ /* 0x000fe400078ec0ff */
[----:B------:R-:W-:Y:S02]  /*1ba40*/  LOP3.LUT R68, R69, 0x380, RZ, 0xc0, !PT ;  /* 0x0000038045447812 */ /* 0x000fe400078ec0ff */
[----:B------:R-:W-:-:S02]  /*1ba50*/  SHF.R.U64 R72, R72, 0x3, RZ ;  /* 0x0000000348487819 */ /* 0x000fc400000012ff */
[----:B------:R-:W-:Y:S02]  /*1ba60*/  SHF.R.U64 R68, R68, 0x3, RZ ;  /* 0x0000000344447819 */ /* 0x000fe400000012ff */
[----:B------:R-:W-:Y:S01]  /*1ba70*/  LOP3.LUT R72, R72, R73, RZ, 0x3c, !PT ;  /* 0x0000004948487212 */ /* 0x000fe200078e3cff */
[--C-:B------:R-:W-:Y:S01]  /*1ba80*/  IMAD.X R73, RZ, RZ, R77.reuse, P1 ;  /* 0x000000ffff497224 */ /* 0x100fe200008e064d */
[----:B------:R-:W-:Y:S02]  /*1ba90*/  IADD3 R53, P1, R76, 0x6000, RZ ;  /* 0x000060004c357810 */ /* 0x000fe40007f3e0ff */
[----:B------:R-:W-:Y:S01]  /*1baa0*/  LOP3.LUT R68, R68, R69, RZ, 0x3c, !PT ;  /* 0x0000004544447212 */ /* 0x000fe200078e3cff */
[----:B------:R-:W-:Y:S01]  /*1bab0*/  IMAD.X R69, RZ, RZ, R77, P3 ;  /* 0x000000ffff457224 */ /* 0x000fe200018e064d */
[----:B------:R-:W-:Y:S02]  /*1bac0*/  LOP3.LUT R52, R53, 0x380, RZ, 0xc0, !PT ;  /* 0x0000038035347812 */ /* 0x000fe400078ec0ff */
[----:B------:R-:W-:-:S02]  /*1bad0*/  IADD3 R49, P3, R76, 0x7000, RZ ;  /* 0x000070004c317810 */ /* 0x000fc40007f7e0ff */
[C---:B------:R-:W-:Y:S02]  /*1bae0*/  IADD3 R65, P5, R76.reuse, 0x3000, RZ ;  /* 0x000030004c417810 */ /* 0x040fe40007fbe0ff */
[----:B------:R-:W-:Y:S02]  /*1baf0*/  IADD3 R57, P4, R76, 0x5000, RZ ;  /* 0x000050004c397810 */ /* 0x000fe40007f9e0ff */
[----:B------:R-:W-:Y:S02]  /*1bb00*/  SHF.R.U64 R52, R52, 0x3, RZ ;  /* 0x0000000334347819 */ /* 0x000fe400000012ff */
[----:B------:R-:W-:Y:S02]  /*1bb10*/  LOP3.LUT R48, R49, 0x380, RZ, 0xc0, !PT ;  /* 0x0000038031307812 */ /* 0x000fe400078ec0ff */
[----:B------:R-:W-:Y:S02]  /*1bb20*/  LOP3.LUT R64, R65, 0x380, RZ, 0xc0, !PT ;  /* 0x0000038041407812 */ /* 0x000fe400078ec0ff */
[----:B------:R-:W-:-:S02]  /*1bb30*/  LOP3.LUT R56, R57, 0x380, RZ, 0xc0, !PT ;  /* 0x0000038039387812 */ /* 0x000fc400078ec0ff */
[----:B------:R-:W-:Y:S01]  /*1bb40*/  LOP3.LUT R52, R52, R53, RZ, 0x3c, !PT ;  /* 0x0000003534347212 */ /* 0x000fe200078e3cff */
[--C-:B------:R-:W-:Y:S01]  /*1bb50*/  IMAD.X R53, RZ, RZ, R77.reuse, P1 ;  /* 0x000000ffff357224 */ /* 0x100fe200008e064d */
[----:B------:R-:W-:Y:S02]  /*1bb60*/  SHF.R.U64 R48, R48, 0x3, RZ ;  /* 0x0000000330307819 */ /* 0x000fe400000012ff */
[----:B------:R-:W-:Y:S02]  /*1bb70*/  IADD3 R33, P1, R76, 0xb000, RZ ;  /* 0x0000b0004c217810 */ /* 0x000fe40007f3e0ff */
[----:B------:R-:W-:Y:S02]  /*1bb80*/  SHF.R.U64 R64, R64, 0x3, RZ ;  /* 0x0000000340407819 */ /* 0x000fe400000012ff */
[----:B------:R-:W-:Y:S02]  /*1bb90*/  SHF.R.U64 R56, R56, 0x3, RZ ;  /* 0x0000000338387819 */ /* 0x000fe400000012ff */
[----:B------:R-:W-:Y:S01]  /*1bba0*/  LOP3.LUT R48, R48, R49, RZ, 0x3c, !PT ;  /* 0x0000003130307212 */ /* 0x000fe200078e3cff */
[----:B------:R-:W-:Y:S01]  /*1bbb0*/  IMAD.X R49, RZ, RZ, R77, P3 ;  /* 0x000000ffff317224 */ /* 0x000fe200018e064d */
[----:B------:R-:W-:-:S02]  /*1bbc0*/  LOP3.LUT R32, R33, 0x380, RZ, 0xc0, !PT ;  /* 0x0000038021207812 */ /* 0x000fc400078ec0ff */
[----:B------:R-:W-:Y:S01]  /*1bbd0*/  LOP3.LUT R64, R64, R65, RZ, 0x3c, !PT ;  /* 0x0000004140407212 */ /* 0x000fe200078e3cff */
[--C-:B------:R-:W-:Y:S01]  /*1bbe0*/  IMAD.X R65, RZ, RZ, R77.reuse, P5 ;  /* 0x000000ffff417224 */ /* 0x100fe200028e064d */
[----:B------:R-:W-:Y:S01]  /*1bbf0*/  LOP3.LUT R56, R56, R57, RZ, 0x3c, !PT ;  /* 0x0000003938387212 */ /* 0x000fe200078e3cff */
[----:B------:R-:W-:Y:S01]  /*1bc00*/  IMAD.X R57, RZ, RZ, R77, P4 ;  /* 0x000000ffff397224 */ /* 0x000fe200020e064d */
[C---:B------:R-:W-:Y:S02]  /*1bc10*/  IADD3 R29, P3, R76.reuse, 0xc000, RZ ;  /* 0x0000c0004c1d7810 */ /* 0x040fe40007f7e0ff */
[C---:B------:R-:W-:Y:S02]  /*1bc20*/  IADD3 R45, P5, R76.reuse, 0x8000, RZ ;  /* 0x000080004c2d7810 */ /* 0x040fe40007fbe0ff */
[----:B------:R-:W-:Y:S02]  /*1bc30*/  IADD3 R37, P4, R76, 0xa000, RZ ;  /* 0x0000a0004c257810 */ /* 0x000fe40007f9e0ff */
[----:B------:R-:W-:-:S02]  /*1bc40*/  SHF.R.U64 R32, R32, 0x3, RZ ;  /* 0x0000000320207819 */ /* 0x000fc400000012ff */
[----:B------:R-:W-:Y:S02]  /*1bc50*/  LOP3.LUT R28, R29, 0x380, RZ, 0xc0, !PT ;  /* 0x000003801d1c7812 */ /* 0x000fe400078ec0ff */
[----:B------:R-:W-:Y:S02]  /*1bc60*/  LOP3.LUT R44, R45, 0x380, RZ, 0xc0, !PT ;  /* 0x000003802d2c7812 */ /* 0x000fe400078ec0ff */
[----:B------:R-:W-:Y:S02]  /*1bc70*/  LOP3.LUT R36, R37, 0x380, RZ, 0xc0, !PT ;  /* 0x0000038025247812 */ /* 0x000fe400078ec0ff */
[----:B------:R-:W-:Y:S02]  /*1bc80*/  LOP3.LUT R32, R32, R33, RZ, 0x3c, !PT ;  /* 0x0000002120207212 */ /* 0x000fe400078e3cff */
[----:B------:R-:W-:Y:S02]  /*1bc90*/  IADD3.X R33, RZ, R77, RZ, P1, !PT ;  /* 0x0000004dff217210 */ /* 0x000fe40000ffe4ff */
[----:B------:R-:W-:-:S02]  /*1bca0*/  SHF.R.U64 R28, R28, 0x3, RZ ;  /* 0x000000031c1c7819 */ /* 0x000fc400000012ff */
[----:B------:R-:W-:Y:S02]  /*1bcb0*/  SHF.R.U64 R44, R44, 0x3, RZ ;  /* 0x000000032c2c7819 */ /* 0x000fe400000012ff */
[----:B------:R-:W-:Y:S02]  /*1bcc0*/  SHF.R.U64 R36, R36, 0x3, RZ ;  /* 0x0000000324247819 */ /* 0x000fe400000012ff */
[----:B------:R-:W-:Y:S01]  /*1bcd0*/  LOP3.LUT R28, R28, R29, RZ, 0x3c, !PT ;  /* 0x0000001d1c1c7212 */ /* 0x000fe200078e3cff */
[--C-:B------:R-:W-:Y:S01]  /*1bce0*/  IMAD.X R29, RZ, RZ, R77.reuse, P3 ;  /* 0x000000ffff1d7224 */ /* 0x100fe200018e064d */
[----:B------:R-:W-:Y:S02]  /*1bcf0*/  LOP3.LUT R44, R44, R45, RZ, 0x3c, !PT ;  /* 0x0000002d2c2c7212 */ /* 0x000fe400078e3cff */
[----:B------:R-:W-:Y:S01]  /*1bd00*/  LOP3.LUT R36, R36, R37, RZ, 0x3c, !PT ;  /* 0x0000002524247212 */ /* 0x000fe200078e3cff */
[----:B------:R-:W-:Y:S01]  /*1bd10*/  IMAD.X R37, RZ, RZ, R77, P4 ;  /* 0x000000ffff257224 */ /* 0x000fe200020e064d */
[----:B------:R-:W-:-:S02]  /*1bd20*/  IADD3.X R45, RZ, R77, RZ, P5, !PT ;  /* 0x0000004dff2d7210 */ /* 0x000fc40002ffe4ff */
[----:B------:R-:W-:-:S04]  /*1bd30*/  IADD3 R25, P5, R76, 0xd000, RZ ;  /* 0x0000d0004c197810 */ /* 0x000fc80007fbe0ff */
[----:B------:R-:W-:-:S04]  /*1bd40*/  LOP3.LUT R24, R25, 0x380, RZ, 0xc0, !PT ;  /* 0x0000038019187812 */ /* 0x000fc800078ec0ff */
[----:B------:R-:W-:-:S04]  /*1bd50*/  SHF.R.U64 R24, R24, 0x3, RZ ;  /* 0x0000000318187819 */ /* 0x000fc800000012ff */
[----:B------:R-:W-:Y:S01]  /*1bd60*/  LOP3.LUT R24, R24, R25, RZ, 0x3c, !PT ;  /* 0x0000001918187212 */ /* 0x000fe200078e3cff */
[----:B------:R-:W-:Y:S01]  /*1bd70*/  IMAD.X R25, RZ, RZ, R77, P5 ;  /* 0x000000ffff197224 */ /* 0x000fe200028e064d */
[C---:B------:R-:W-:Y:S01]  /*1bd80*/  IADD3 R89, R18.reuse, 0xc0, RZ ;  /* 0x000000c012597810 */ /* 0x040fe20007ffe0ff */
[----:B------:R-:W-:Y:S01]  /*1bd90*/  VIADD R87, R18, 0x80 ;  /* 0x0000008012577836 */ /* 0x000fe20000000000 */
[----:B------:R-:W-:Y:S04]  /*1bda0*/  BSSY B1, `(.L_x_504) ;  /* 0x0000099000017945 */ /* 0x000fe80003800000 */
[----:B------:R-:W-:Y:S02]  /*1bdb0*/  SHF.R.S32.HI R88, RZ, 0x1f, R87 ;  /* 0x0000001fff587819 */ /* 0x000fe40000011457 */
[----:B--2---:R-:W-:Y:S01]  /*1bdc0*/  SHF.R.S32.HI R81, RZ, 0x1f, R85 ;  /* 0x0000001fff517819 */ /* 0x004fe20000011455 */
[----:B------:R-:W-:-:S04]  /*1bdd0*/  IMAD.WIDE.U32 R4, R85, UR4, R78 ;  /* 0x0000000455047c25 */ /* 0x000fc8000f8e004e */
[----:B------:R-:W-:-:S04]  /*1bde0*/  IMAD R6, R81, UR4, RZ ;  /* 0x0000000451067c24 */ /* 0x000fc8000f8e02ff */
[----:B------:R-:W-:Y:S01]  /*1bdf0*/  IMAD R11, R85, UR5, R6 ;  /* 0x00000005550b7c24 */ /* 0x000fe2000f8e0206 */
[----:B------:R-:W-:-:S03]  /*1be00*/  ULDC.64 UR4, c[0x0][0xb98] ;  /* 0x0002e60000047ab9 */ /* 0x000fc60000000a00 */
[----:B------:R-:W-:Y:S02]  /*1be10*/  IMAD.IADD R5, R5, 0x1, R11 ;  /* 0x0000000105057824 */ /* 0x000fe400078e020b */
[----:B------:R-:W-:Y:S02]  /*1be20*/  IMAD R11, R2, R15, R10 ;  /* 0x0000000f020b7224 */ /* 0x000fe400078e020a */
[----:B------:R-:W-:Y:S02]  /*1be30*/  IMAD R15, R3, UR4, RZ ;  /* 0x00000004030f7c24 */ /* 0x000fe4000f8e02ff */
[----:B------:R-:W-:Y:S01]  /*1be40*/  IMAD.WIDE.U32 R4, R80, UR4, R4 ;  /* 0x0000000450047c25 */ /* 0x000fe2000f8e0004 */
[----:B------:R-:W-:-:S03]  /*1be50*/  SHF.R.S32.HI R6, RZ, 0x1f, R11 ;  /* 0x0000001fff067819 */ /* 0x000fc6000001140b */
[----:B------:R-:W-:Y:S01]  /*1be60*/  IMAD R15, R80, UR5, R15 ;  /* 0x00000005500f7c24 */ /* 0x000fe2000f8e020f */
[----:B------:R-:W-:Y:S01]  /*1be70*/  IADD3 R4, P0, R9, R4, RZ ;  /* 0x0000000409047210 */ /* 0x000fe20007f1e0ff */
[----:B------:R-:W-:Y:S02]  /*1be80*/  ULDC.64 UR4, c[0x0][0xb88] ;  /* 0x0002e20000047ab9 */ /* 0x000fe40000000a00 */
[----:B------:R-:W-:Y:S01]  /*1be90*/  IMAD R6, R6, UR4, RZ ;  /* 0x0000000406067c24 */ /* 0x000fe2000f8e02ff */
[----:B------:R-:W-:Y:S02]  /*1bea0*/  IADD3.X R5, R13, R5, R15, P0, !PT ;  /* 0x000000050d057210 */ /* 0x000fe400007fe40f */
[----:B------:R-:W-:Y:S01]  /*1beb0*/  IADD3 R13, P4, R76, 0xe000, RZ ;  /* 0x0000e0004c0d7810 */ /* 0x000fe20007f9e0ff */
[C---:B------:R-:W-:Y:S02]  /*1bec0*/  IMAD R9, R11.reuse, UR5, R6 ;  /* 0x000000050b097c24 */ /* 0x040fe4000f8e0206 */
[----:B------:R-:W-:Y:S01]  /*1bed0*/  IMAD.WIDE.U32 R4, R11, UR4, R4 ;  /* 0x000000040b047c25 */ /* 0x000fe2000f8e0004 */
[----:B------:R-:W-:-:S04]  /*1bee0*/  ULDC.64 UR4, c[0x0][0xb50] ;  /* 0x0002d40000047ab9 */ /* 0x000fc80000000a00 */
[----:B------:R-:W-:Y:S02]  /*1bef0*/  IADD3 R5, R5, R9, RZ ;  /* 0x0000000905057210 */ /* 0x000fe40007ffe0ff */
[----:B------:R-:W-:Y:S02]  /*1bf00*/  LEA R6, P0, R4, UR4, 0x2 ;  /* 0x0000000404067c11 */ /* 0x000fe4000f8010ff */
[----:B------:R-:W-:Y:S02]  /*1bf10*/  LOP3.LUT R9, R76, 0x380, RZ, 0xc0, !PT ;  /* 0x000003804c097812 */ /* 0x000fe400078ec0ff */
[----:B------:R-:W-:Y:S01]  /*1bf20*/  LEA.HI.X R4, R4, UR5, R5, 0x2, P0 ;  /* 0x0000000504047c11 */ /* 0x000fe200080f1405 */
[----:B------:R-:W-:Y:S01]  /*1bf30*/  SHFL.IDX PT, R10, R6, RZ, 0x1c1f ;  /* 0x001c1fff060a7589 */ /* 0x000fe200000e0000 */
[----:B------:R-:W-:Y:S01]  /*1bf40*/  IADD3 R61, P0, R76, 0x4000, RZ ;  /* 0x000040004c3d7810 */ /* 0x000fe20007f1e0ff */
[----:B------:R-:W-:Y:S01]  /*1bf50*/  IMAD R5, R84, 0x80, R12 ;  /* 0x0000008054057824 */ /* 0x000fe200078e020c */
[----:B------:R-:W-:Y:S01]  /*1bf60*/  LOP3.LUT R12, R13, 0x380, RZ, 0xc0, !PT ;  /* 0x000003800d0c7812 */ /* 0x000fe200078ec0ff */
[----:B------:R-:W1:Y:S01]  /*1bf70*/  SHFL.IDX PT, R11, R4, RZ, 0x1c1f ;  /* 0x001c1fff040b7589 */ /* 0x000e6200000e0000 */
[----:B------:R-:W-:Y:S01]  /*1bf80*/  LOP3.LUT R60, R61, 0x380, RZ, 0xc0, !PT ;  /* 0x000003803d3c7812 */ /* 0x000fe200078ec0ff */
[----:B------:R-:W-:Y:S01]  /*1bf90*/  ULDC.64 UR4, c[0x0][0xaa0] ;  /* 0x0002a80000047ab9 */ /* 0x000fe20000000a00 */
[----:B------:R-:W-:Y:S01]  /*1bfa0*/  SHF.R.U64 R9, R9, 0x3, RZ ;  /* 0x0000000309097819 */ /* 0x000fe200000012ff */
[----:B------:R-:W-:Y:S01]  /*1bfb0*/  SHFL.IDX PT, R14, R6, 0x1, 0x1c1f ;  /* 0x003c1f00060e7f89 */ /* 0x000fe200000e0000 */
[----:B------:R-:W-:-:S02]  /*1bfc0*/  SHF.R.U64 R60, R60, 0x3, RZ ;  /* 0x000000033c3c7819 */ /* 0x000fc400000012ff */
[----:B------:R-:W-:Y:S01]  /*1bfd0*/  SHF.R.U64 R12, R12, 0x3, RZ ;  /* 0x000000030c0c7819 */ /* 0x000fe200000012ff */
[----:B------:R2:W3:Y:S01]  /*1bfe0*/  SHFL.IDX PT, R15, R4, 0x1, 0x1c1f ;  /* 0x003c1f00040f7f89 */ /* 0x0004e200000e0000 */
[----:B------:R-:W-:Y:S02]  /*1bff0*/  LOP3.LUT R60, R60, R61, RZ, 0x3c, !PT ;  /* 0x0000003d3c3c7212 */ /* 0x000fe400078e3cff */
[----:B------:R-:W-:Y:S02]  /*1c000*/  IADD3.X R61, RZ, R77, RZ, P0, !PT ;  /* 0x0000004dff3d7210 */ /* 0x000fe400007fe4ff */
[----:B------:R-:W-:Y:S02]  /*1c010*/  IADD3 R41, P0, R76, 0x9000, RZ ;  /* 0x000090004c297810 */ /* 0x000fe40007f1e0ff */
[----:B------:R-:W-:Y:S02]  /*1c020*/  LOP3.LUT R12, R12, R13, RZ, 0x3c, !PT ;  /* 0x0000000d0c0c7212 */ /* 0x000fe400078e3cff */
[----:B------:R-:W-:-:S02]  /*1c030*/  LOP3.LUT R40, R41, 0x380, RZ, 0xc0, !PT ;  /* 0x0000038029287812 */ /* 0x000fc400078ec0ff */
[----:B------:R-:W-:Y:S02]  /*1c040*/  IADD3.X R13, RZ, R77, RZ, P4, !PT ;  /* 0x0000004dff0d7210 */ /* 0x000fe400027fe4ff */
[----:B------:R-:W-:-:S04]  /*1c050*/  SHF.R.U64 R40, R40, 0x3, RZ ;  /* 0x0000000328287819 */ /* 0x000fc800000012ff */
[----:B------:R-:W-:Y:S01]  /*1c060*/  LOP3.LUT R40, R40, R41, RZ, 0x3c, !PT ;  /* 0x0000002928287212 */ /* 0x000fe200078e3cff */
[--C-:B------:R-:W-:Y:S01]  /*1c070*/  IMAD.X R41, RZ, RZ, R77.reuse, P0 ;  /* 0x000000ffff297224 */ /* 0x100fe200000e064d */
[----:B------:R-:W-:Y:S01]  /*1c080*/  LOP3.LUT P0, RZ, R82, 0x3, RZ, 0xc0, !PT ;  /* 0x0000000352ff7812 */ /* 0x000fe2000780c0ff */
[----:B------:R-:W-:Y:S01]  /*1c090*/  IMAD R82, R7, R2, RZ ;  /* 0x0000000207527224 */ /* 0x000fe200078e02ff */
[----:B------:R-:W-:Y:S02]  /*1c0a0*/  IADD3 R7, P3, R76, 0xf000, RZ ;  /* 0x0000f0004c077810 */ /* 0x000fe40007f7e0ff */
[----:B------:R-:W-:Y:S02]  /*1c0b0*/  LOP3.LUT R76, R9, R76, RZ, 0x3c, !PT ;  /* 0x0000004c094c7212 */ /* 0x000fe400078e3cff */
[C---:B------:R-:W-:Y:S01]  /*1c0c0*/  ISETP.GE.OR P1, PT, R5.reuse, R82, P0 ;  /* 0x000000520500720c */ /* 0x040fe20000726670 */
[----:B------:R-:W-:Y:S01]  /*1c0d0*/  VIADD R5, R5, 0x8 ;  /* 0x0000000805057836 */ /* 0x000fe20000000000 */
[----:B--2---:R-:W-:Y:S01]  /*1c0e0*/  LOP3.LUT R4, R7, 0x380, RZ, 0xc0, !PT ;  /* 0x0000038007047812 */ /* 0x004fe200078ec0ff */
[----:B------:R-:W-:-:S03]  /*1c0f0*/  IMAD.X R9, RZ, RZ, R77, P3 ;  /* 0x000000ffff097224 */ /* 0x000fc600018e064d */
[----:B------:R-:W-:Y:S02]  /*1c100*/  ISETP.GE.OR P0, PT, R5, R82, P0 ;  /* 0x000000520500720c */ /* 0x000fe40000706670 */
[----:B------:R-:W-:-:S04]  /*1c110*/  SHF.R.U64 R4, R4, 0x3, RZ ;  /* 0x0000000304047819 */ /* 0x000fc800000012ff */
[----:B------:R-:W-:Y:S01]  /*1c120*/  LOP3.LUT R8, R4, R7, RZ, 0x3c, !PT ;  /* 0x0000000704087212 */ /* 0x000fe200078e3cff */
[----:B-1----:R1:W-:Y:S06]  /*1c130*/  @!P1 ST.E desc[UR42][R10.64], R0 ;  /* 0x000000000a009985 */ /* 0x0023ec000c10192a */
[----:B---3--:R2:W-:Y:S04]  /*1c140*/  @!P0 ST.E desc[UR42][R14.64], R20 ;  /* 0x000000140e008985 */ /* 0x0085e8000c10192a */
[----:B------:R3:W5:Y:S01]  /*1c150*/  LD.E.128 R4, desc[UR42][R76.64] ;  /* 0x0000002a4c047980 */ /* 0x000762000c101d00 */
[----:B-1----:R-:W-:-:S03]  /*1c160*/  LEA.HI R0, R21, R86, RZ, 0x3 ;  /* 0x0000005615007211 */ /* 0x002fc600078f18ff */
[----:B------:R-:W5:Y:S01]  /*1c170*/  LD.E.128 R72, desc[UR42][R72.64] ;  /* 0x0000002a48487980 */ /* 0x000f62000c101d00 */
[----:B------:R-:W-:-:S03]  /*1c180*/  LOP3.LUT R0, R0, 0xfffffff8, RZ, 0xc0, !PT ;  /* 0xfffffff800007812 */ /* 0x000fc600078ec0ff */
[----:B------:R-:W5:Y:S01]  /*1c190*/  LD.E.128 R68, desc[UR42][R68.64] ;  /* 0x0000002a44447980 */ /* 0x000f62000c101d00 */
[----:B---3--:R-:W-:Y:S02]  /*1c1a0*/  IMAD R77, R79, UR4, RZ ;  /* 0x000000044f4d7c24 */ /* 0x008fe4000f8e02ff */
[----:B------:R-:W1:Y:S01]  /*1c1b0*/  @P2 LDC R79, c[0x0][0xbf0] ;  /* 0x0002fc00ff4f2b82 */ /* 0x000e620000000800 */
[----:B------:R-:W-:Y:S01]  /*1c1c0*/  IMAD.IADD R0, R86, 0x1, -R0 ;  /* 0x0000000156007824 */ /* 0x000fe200078e0a00 */
[----:B------:R-:W5:Y:S01]  /*1c1d0*/  LD.E.128 R64, desc[UR42][R64.64] ;  /* 0x0000002a40407980 */ /* 0x000f62000c101d00 */
[C---:B------:R-:W-:Y:S02]  /*1c1e0*/  IMAD R77, R78.reuse, UR5, R77 ;  /* 0x000000054e4d7c24 */ /* 0x040fe4000f8e024d */
[----:B--2---:R-:W-:Y:S01]  /*1c1f0*/  IMAD.WIDE.U32 R20, R78, UR4, RZ ;  /* 0x000000044e147c25 */ /* 0x004fe2000f8e00ff */
[----:B------:R-:W-:Y:S01]  /*1c200*/  LEA R0, R0, R23, 0x5 ;  /* 0x0000001700007211 */ /* 0x000fe200078e28ff */
[----:B------:R-:W-:Y:S01]  /*1c210*/  ULDC.64 UR4, c[0x0][0xae8] ;  /* 0x0002ba0000047ab9 */ /* 0x000fe20000000a00 */
[----:B------:R-:W5:Y:S01]  /*1c220*/  LD.E.128 R60, desc[UR42][R60.64] ;  /* 0x0000002a3c3c7980 */ /* 0x000f62000c101d00 */
[----:B------:R-:W-:-:S02]  /*1c230*/  IMAD.IADD R21, R21, 0x1, R77 ;  /* 0x0000000115157824 */ /* 0x000fc400078e024d */
[----:B------:R-:W-:Y:S01]  /*1c240*/  IMAD R81, R81, UR4, RZ ;  /* 0x0000000451517c24 */ /* 0x000fe2000f8e02ff */
[----:B------:R-:W5:Y:S01]  /*1c250*/  LD.E.128 R56, desc[UR42][R56.64] ;  /* 0x0000002a38387980 */ /* 0x000f62000c101d00 */
[----:B------:R-:W-:Y:S02]  /*1c260*/  IMAD R76, R84, 0x80, R0 ;  /* 0x00000080544c7824 */ /* 0x000fe400078e0200 */
[C---:B------:R-:W-:Y:S01]  /*1c270*/  IMAD R81, R85.reuse, UR5, R81 ;  /* 0x0000000555517c24 */ /* 0x040fe2000f8e0251 */
[----:B------:R-:W5:Y:S01]  /*1c280*/  LD.E.128 R52, desc[UR42][R52.64] ;  /* 0x0000002a34347980 */ /* 0x000f62000c101d00 */
[----:B------:R-:W-:Y:S01]  /*1c290*/  IMAD.WIDE.U32 R20, R85, UR4, R20 ;  /* 0x0000000455147c25 */ /* 0x000fe2000f8e0014 */
[----:B------:R-:W-:Y:S02]  /*1c2a0*/  ULDC.64 UR4, c[0x0][0xaf0] ;  /* 0x0002bc0000047ab9 */ /* 0x000fe40000000a00 */
[----:B------:R-:W5:Y:S01]  /*1c2b0*/  LD.E.128 R48, desc[UR42][R48.64] ;  /* 0x0000002a30307980 */ /* 0x000f62000c101d00 */
[----:B0-----:R-:W-:-:S03]  /*1c2c0*/  @P2 IMAD.HI.U32 R0, R76, R83, RZ ;  /* 0x000000534c002227 */ /* 0x001fc600078e00ff */
[----:B------:R-:W5:Y:S01]  /*1c2d0*/  LD.E.128 R44, desc[UR42][R44.64] ;  /* 0x0000002a2c2c7980 */ /* 0x000f62000c101d00 */
[----:B------:R-:W-:Y:S02]  /*1c2e0*/  IMAD R3, R3, UR4, RZ ;  /* 0x0000000403037c24 */ /* 0x000fe4000f8e02ff */
[----:B------:R-:W-:Y:S01]  /*1c2f0*/  IMAD.IADD R21, R21, 0x1, R81 ;  /* 0x0000000115157824 */ /* 0x000fe200078e0251 */
[----:B------:R-:W5:Y:S01]  /*1c300*/  LD.E.128 R40, desc[UR42][R40.64] ;  /* 0x0000002a28287980 */ /* 0x000f62000c101d00 */
[----:B------:R-:W-:Y:S01]  /*1c310*/  IMAD.MOV.U32 R77, RZ, RZ, R76 ;  /* 0x000000ffff4d7224 */ /* 0x000fe200078e004c */
[----:B-1----:R-:W-:Y:S01]  /*1c320*/  @P2 SHF.R.U32.HI R77, RZ, R79, R0 ;  /* 0x0000004fff4d2219 */ /* 0x002fe20000011600 */
[C---:B------:R-:W-:Y:S01]  /*1c330*/  IMAD R3, R80.reuse, UR5, R3 ;  /* 0x0000000550037c24 */ /* 0x040fe2000f8e0203 */
[----:B------:R-:W5:Y:S01]  /*1c340*/  LD.E.128 R36, desc[UR42][R36.64] ;  /* 0x0000002a24247980 */ /* 0x000f62000c101d00 */
[----:B------:R-:W-:Y:S01]  /*1c350*/  IMAD.WIDE.U32 R80, R80, UR4, R20 ;  /* 0x0000000450507c25 */ /* 0x000fe2000f8e0014 */
[----:B------:R-:W-:Y:S01]  /*1c360*/  SHF.R.S32.HI R0, RZ, 0x1f, R77 ;  /* 0x0000001fff007819 */ /* 0x000fe2000001144d */
[----:B------:R-:W-:Y:S01]  /*1c370*/  ULDC.64 UR4, c[0x0][0xae0] ;  /* 0x0002b80000047ab9 */ /* 0x000fe20000000a00 */
[----:B------:R-:W-:Y:S01]  /*1c380*/  IADD3 R21, -R77, RZ, RZ ;  /* 0x000000ff4d157210 */ /* 0x000fe20007ffe1ff */
[----:B------:R-:W-:Y:S01]  /*1c390*/  IMAD.IADD R81, R81, 0x1, R3 ;  /* 0x0000000151517824 */ /* 0x000fe200078e0203 */
[----:B------:R-:W5:Y:S01]  /*1c3a0*/  LD.E.128 R32, desc[UR42][R32.64] ;  /* 0x0000002a20207980 */ /* 0x000f62000c101d00 */
[----:B------:R-:W-:-:S02]  /*1c3b0*/  IMAD R0, R0, UR4, RZ ;  /* 0x0000000400007c24 */ /* 0x000fc4000f8e02ff */
[----:B------:R-:W-:Y:S01]  /*1c3c0*/  IMAD R21, R2, R21, R76 ;  /* 0x0000001502157224 */ /* 0x000fe200078e024c */
[----:B------:R-:W5:Y:S01]  /*1c3d0*/  LD.E.128 R28, desc[UR42][R28.64] ;  /* 0x0000002a1c1c7980 */ /* 0x000f62000c101d00 */
[C---:B------:R-:W-:Y:S02]  /*1c3e0*/  IMAD R79, R77.reuse, UR5, R0 ;  /* 0x000000054d4f7c24 */ /* 0x040fe4000f8e0200 */
[----:B------:R-:W-:Y:S01]  /*1c3f0*/  IMAD.WIDE.U32 R2, R77, UR4, R80 ;  /* 0x000000044d027c25 */ /* 0x000fe2000f8e0050 */
[----:B------:R-:W-:Y:S01]  /*1c400*/  SHF.R.S32.HI R0, RZ, 0x1f, R21 ;  /* 0x0000001fff007819 */ /* 0x000fe20000011415 */
[----:B------:R-:W-:Y:S01]  /*1c410*/  ULDC.64 UR4, c[0x0][0xad8] ;  /* 0x0002b60000047ab9 */ /* 0x000fe20000000a00 */
[----:B------:R-:W5:Y:S01]  /*1c420*/  LD.E.128 R24, desc[UR42][R24.64] ;  /* 0x0000002a18187980 */ /* 0x000f62000c101d00 */
[----:B------:R-:W-:Y:S02]  /*1c430*/  IMAD.IADD R3, R3, 0x1, R79 ;  /* 0x0000000103037824 */ /* 0x000fe400078e024f */
[----:B------:R-:W-:Y:S01]  /*1c440*/  IMAD R0, R0, UR4, RZ ;  /* 0x0000000400007c24 */ /* 0x000fe2000f8e02ff */
[----:B------:R-:W5:Y:S04]  /*1c450*/  LD.E.128 R12, desc[UR42][R12.64] ;  /* 0x0000002a0c0c7980 */ /* 0x000f68000c101d00 */
[----:B------:R-:W5:Y:S01]  /*1c460*/  LD.E.128 R8, desc[UR42][R8.64] ;  /* 0x0000002a08087980 */ /* 0x000f62000c101d00 */
[C---:B------:R-:W-:Y:S01]  /*1c470*/  IMAD R79, R21.reuse, UR5, R0 ;  /* 0x00000005154f7c24 */ /* 0x040fe2000f8e0200 */
[----:B------:R-:W-:Y:S01]  /*1c480*/  IADD3 R0, R22, 0x38820, RZ ;  /* 0x0003882016007810 */ /* 0x000fe20007ffe0ff */
[----:B------:R-:W-:Y:S01]  /*1c490*/  IMAD.WIDE.U32 R2, R21, UR4, R2 ;  /* 0x0000000415027c25 */ /* 0x000fe2000f8e0002 */
[----:B------:R-:W-:Y:S01]  /*1c4a0*/  @!PT LDS RZ, [RZ] ;  /* 0x00000000fffff984 */ /* 0x000fe20000000800 */
[----:B------:R-:W-:Y:S01]  /*1c4b0*/  @!PT LDS RZ, [RZ] ;  /* 0x00000000fffff984 */ /* 0x000fe20000000800 */
[----:B------:R-:W-:Y:S01]  /*1c4c0*/  @!PT LDS RZ, [RZ] ;  /* 0x00000000fffff984 */ /* 0x000fe20000000800 */
[----:B------:R-:W-:Y:S01]  /*1c4d0*/  @!PT LDS RZ, [RZ] ;  /* 0x00000000fffff984 */ /* 0x000fe20000000800 */
[----:B------:R0:W-:Y:S06]  /*1c4e0*/  MEMBAR.ALL.CTA ;  /* 0x0000000000007992 */ /* 0x0001ec0000008000 */
[----:B0-----:R-:W0:Y:S01]  /*1c4f0*/  FENCE.VIEW.ASYNC.S ;  /* 0x00000000000073c6 */ /* 0x001e220000000000 */
[----:B------:R-:W-:Y:S01]  /*1c500*/  ULDC.64 UR4, c[0x0][0xa80] ;  /* 0x0002a00000047ab9 */ /* 0x000fe20000000a00 */
[----:B------:R-:W-:Y:S01]  /*1c510*/  PRMT R0, RZ, 0x654, R0 ;  /* 0x00000654ff007816 */ /* 0x000fe20000000000 */
[----:B------:R-:W-:Y:S01]  /*1c520*/  IMAD.IADD R3, R3, 0x1, R79 ;  /* 0x0000000103037824 */ /* 0x000fe200078e024f */
[----:B------:R-:W-:Y:S01]  /*1c530*/  LEA R80, P2, R2, UR4, 0x1 ;  /* 0x0000000402507c11 */ /* 0x000fe2000f8408ff */
[----:B------:R-:W-:Y:S01]  /*1c540*/  IMAD R83, R84, 0x80, R23 ;  /* 0x0000008054537824 */ /* 0x000fe200078e0217 */
[----:B------:R-:W-:-:S02]  /*1c550*/  SHF.R.S32.HI R85, RZ, 0x1f, R18 ;  /* 0x0000001fff557819 */ /* 0x000fc40000011412 */
[----:B------:R-:W-:Y:S01]  /*1c560*/  LEA.HI.X R81, R2, UR5, R3, 0x1, P2 ;  /* 0x0000000502517c11 */ /* 0x000fe200090f0c03 */
[C---:B------:R-:W-:Y:S01]  /*1c570*/  VIADD R21, R83.reuse, 0x20 ;  /* 0x0000002053157836 */ /* 0x040fe20000000000 */
[CC--:B------:R-:W-:Y:S01]  /*1c580*/  ISETP.GE.AND P2, PT, R83.reuse, R82.reuse, PT ;  /* 0x000000525300720c */ /* 0x0c0fe20003f46270 */
[----:B------:R-:W-:Y:S01]  /*1c590*/  VIADD R77, R83, 0x40 ;  /* 0x00000040534d7836 */ /* 0x000fe20000000000 */
[----:B0-----:R0:W1:Y:S01]  /*1c5a0*/  SHFL.IDX PT, R78, R80, RZ, 0x181f ;  /* 0x00181fff504e7589 */ /* 0x00106200000e0000 */
[----:B------:R-:W-:Y:S02]  /*1c5b0*/  SHF.R.S32.HI R86, RZ, 0x1f, R233 ;  /* 0x0000001fff567819 */ /* 0x000fe400000114e9 */
[-C--:B------:R-:W-:Y:S02]  /*1c5c0*/  ISETP.GE.AND P1, PT, R21, R82.reuse, PT ;  /* 0x000000521500720c */ /* 0x080fe40003f26270 */
[----:B------:R-:W-:Y:S02]  /*1c5d0*/  ISETP.GE.AND P0, PT, R77, R82, PT ;  /* 0x000000524d00720c */ /* 0x000fe40003f06270 */
[----:B------:R-:W-:Y:S01]  /*1c5e0*/  SHF.R.S32.HI R84, RZ, 0x1f, R89 ;  /* 0x0000001fff547819 */ /* 0x000fe20000011459 */
[----:B------:R2:W-:Y:S02]  /*1c5f0*/  SYNCS.ARRIVE.TRANS64.RED.A1T0 RZ, [R0+URZ], RZ ;  /* 0x000000ff00ff79a7 */ /* 0x0005e4000810043f */
[----:B--2---:R0:W2:Y:S01]  /*1c600*/  SHFL.IDX PT, R0, R81, RZ, 0x181f ;  /* 0x00181fff51007589 */ /* 0x0040a200000e0000 */
[----:B------:R-:W-:Y:S07]  /*1c610*/  @P2 BRA `(.L_x_505) ;  /* 0x0000000000442947 */ /* 0x000fee0003800000 */
[----:B------:R-:W-:Y:S02]  /*1c620*/  ULDC UR4, c[0x0][0xac8] ;  /* 0x0002b20000047ab9 */ /* 0x000fe40000000800 */
[----:B------:R-:W-:Y:S02]  /*1c630*/  ISETP.GE.AND P2, PT, R18, UR4, PT ;  /* 0x0000000412007c0c */ /* 0x000fe4000bf46270 */
[----:B------:R-:W-:Y:S02]  /*1c640*/  ISETP.GE.AND P3, PT, R233, UR4, PT ;  /* 0x00000004e9007c0c */ /* 0x000fe4000bf66270 */
[----:B------:R-:W-:-:S09]  /*1c650*/  ISETP.GE.AND P4, PT, R87, UR4, PT ;  /* 0x0000000457007c0c */ /* 0x000fd2000bf86270 */
[----:B-1----:R-:W-:-:S04]  /*1c660*/  @!P2 LEA R2, P5, R18, R78, 0x1 ;  /* 0x0000004e1202a211 */ /* 0x002fc800078a08ff */
[----:B--2---:R-:W-:Y:S02]  /*1c670*/  @!P2 LEA.HI.X R3, R18, R0, R85, 0x1, P5 ;  /* 0x000000001203a211 */ /* 0x004fe400028f0c55 */
[----:B------:R-:W-:-:S03]  /*1c680*/  ISETP.GE.AND P5, PT, R89, UR4, PT ;  /* 0x0000000459007c0c */ /* 0x000fc6000bfa6270 */
[----:B-----5:R3:W-:Y:S01]  /*1c690*/  @!P2 ST.E.128 desc[UR42][R2.64], R4 ;  /* 0x000000040200a985 */ /* 0x0207e2000c101d2a */
[----:B------:R-:W-:-:S04]  /*1c6a0*/  @!P3 LEA R20, P2, R233, R78, 0x1 ;  /* 0x0000004ee914b211 */ /* 0x000fc800078408ff */
        /* <DEDUP_REMOVED lines=8> */
.L_x_505:
[----:B------:R-:W-:Y:S05]  /*1c730*/  BSYNC B1 ;  /* 0x0000000000017941 */ /* 0x000fea0003800000 */
.L_x_504:
[----:B--2---:R2:W4:Y:S01]  /*1c740*/  SHFL.IDX PT, R0, R81, 0x1, 0x181f ;  /* 0x00381f0051007f89 */ /* 0x00452200000e0000 */
[----:B------:R-:W-:Y:S03]  /*1c750*/  BSSY B1, `(.L_x_506) ;  /* 0x0000014000017945 */ /* 0x000fe60003800000 */
[----:B---3--:R2:W3:Y:S01]  /*1c760*/  SHFL.IDX PT, R20, R80, 0x1, 0x181f ;  /* 0x00381f0050147f89 */ /* 0x0084e200000e0000 */
[----:B------:R-:W-:Y:S05]  /*1c770*/  @P1 BRA `(.L_x_507) ;  /* 0x0000000000441947 */ /* 0x000fea0003800000 */
[----:B------:R-:W-:Y:S02]  /*1c780*/  ULDC UR4, c[0x0][0xac8] ;  /* 0x0002b20000047ab9 */ /* 0x000fe40000000800 */
[----:B------:R-:W-:Y:S02]  /*1c790*/  ISETP.GE.AND P4, PT, R18, UR4, PT ;  /* 0x0000000412007c0c */ /* 0x000fe4000bf86270 */
[----:B------:R-:W-:Y:S02]  /*1c7a0*/  ISETP.GE.AND P3, PT, R233, UR4, PT ;  /* 0x00000004e9007c0c */ /* 0x000fe4000bf66270 */
[----:B------:R-:W-:Y:S02]  /*1c7b0*/  ISETP.GE.AND P2, PT, R87, UR4, PT ;  /* 0x0000000457007c0c */ /* 0x000fe4000bf46270 */
[----:B------:R-:W-:-:S07]  /*1c7c0*/  ISETP.GE.AND P1, PT, R89, UR4, PT ;  /* 0x0000000459007c0c */ /* 0x000fce000bf26270 */
[----:B---3--:R-:W-:-:S04]  /*1c7d0*/  @!P4 LEA R2, P5, R18, R20, 0x1 ;  /* 0x000000141202c211 */ /* 0x008fc800078a08ff */
[----:B----4-:R-:W-:Y:S02]  /*1c7e0*/  @!P4 LEA.HI.X R3, R18, R0, R85, 0x1, P5 ;  /* 0x000000001203c211 */ /* 0x010fe400028f0c55 */
[----:B-----5:R-:W-:-:S03]  /*1c7f0*/  @!P3 LEA R4, P5, R233, R20, 0x1 ;  /* 0x00000014e904b211 */ /* 0x020fc600078a08ff */
[----:B------:R3:W-:Y:S01]  /*1c800*/  @!P4 ST.E.128 desc[UR42][R2.64], R72 ;  /* 0x000000480200c985 */ /* 0x0007e2000c101d2a */
        /* <DEDUP_REMOVED lines=8> */
.L_x_507:
[----:B------:R-:W-:Y:S05]  /*1c890*/  BSYNC B1 ;  /* 0x0000000000017941 */ /* 0x000fea0003800000 */
.L_x_506:
[----:B----4-:R4:W0:Y:S01]  /*1c8a0*/  SHFL.IDX PT, R0, R81, 0x2, 0x181f ;  /* 0x00581f0051007f89 */ /* 0x01082200000e0000 */
        /* <DEDUP_REMOVED lines=8> */
[CC--:B---3--:R-:W-:Y:S02]  /*1c930*/  @!P3 LEA R2, P5, R18.reuse, R20.reuse, 0x1 ;  /* 0x000000141202b211 */ /* 0x0c8fe400078a08ff */
[----:B-----5:R-:W-:Y:S02]  /*1c940*/  @!P2 LEA R4, P4, R233, R20, 0x1 ;  /* 0x00000014e904a211 */ /* 0x020fe400078808ff */
[----:B0-----:R-:W-:Y:S02]  /*1c950*/  @!P3 LEA.HI.X R3, R18, R0, R85, 0x1, P5 ;  /* 0x000000001203b211 */ /* 0x001fe400028f0c55 */
        /* <DEDUP_REMOVED lines=9> */
.L_x_509:
[----:B------:R-:W-:Y:S05]  /*1c9f0*/  BSYNC B1 ;  /* 0x0000000000017941 */ /* 0x000fea0003800000 */
.L_x_508:
[----:B0-----:R-:W-:Y:S01]  /*1ca00*/  VIADD R3, R83, 0x60 ;  /* 0x0000006053037836 */ /* 0x001fe20000000000 */
[----:B--2-4-:R-:W0:Y:S04]  /*1ca10*/  SHFL.IDX PT, R81, R81, 0x3, 0x181f ;  /* 0x00781f0051517f89 */ /* 0x014e2800000e0000 */
[----:B------:R-:W-:Y:S01]  /*1ca20*/  ISETP.GE.AND P0, PT, R3, R82, PT ;  /* 0x000000520300720c */ /* 0x000fe20003f06270 */
[----:B------:R-:W2:-:S12]  /*1ca30*/  SHFL.IDX PT, R80, R80, 0x3, 0x181f ;  /* 0x00781f0050507f89 */ /* 0x000e9800000e0000 */
[----:B------:R-:W-:Y:S05]  /*1ca40*/  @P0 BRA `(.L_x_510) ;  /* 0x0000000c00e00947 */ /* 0x000fea0003800000 */
[----:B------:R-:W-:Y:S02]  /*1ca50*/  ULDC UR4, c[0x0][0xac8] ;  /* 0x0002b20000047ab9 */ /* 0x000fe40000000800 */
[----:B------:R-:W-:Y:S02]  /*1ca60*/  ISETP.GE.AND P3, PT, R18, UR4, PT ;  /* 0x0000000412007c0c */ /* 0x000fe4000bf66270 */
[----:B------:R-:W-:Y:S02]  /*1ca70*/  ISETP.GE.AND P4, PT, R233, UR4, PT ;  /* 0x00000004e9007c0c */ /* 0x000fe4000bf86270 */
[----:B------:R-:W-:-:S09]  /*1ca80*/  ISETP.GE.AND P5, PT, R87, UR4, PT ;  /* 0x0000000457007c0c */ /* 0x000fd2000bfa6270 */
[CC--:B--2---:R-:W-:Y:S02]  /*1ca90*/  @!P3 LEA R2, P0, R18.reuse, R80.reuse, 0x1 ;  /* 0x000000501202b211 */ /* 0x0c4fe400078008ff */
[-C--:B-----5:R-:W-:Y:S02]  /*1caa0*/  @!P4 LEA R4, P1, R233, R80.reuse, 0x1 ;  /* 0x00000050e904c211 */ /* 0x0a0fe400078208ff */
[----:B------:R-:W-:Y:S02]  /*1cab0*/  @!P5 LEA R6, P2, R87, R80, 0x1 ;  /* 0x000000505706d211 */ /* 0x000fe400078408ff */
[-C--:B0-----:R-:W-:Y:S02]  /*1cac0*/  @!P3 LEA.HI.X R3, R18, R81.reuse, R85, 0x1, P0 ;  /* 0x000000511203b211 */ /* 0x081fe400000f0c55 */
[-C--:B------:R-:W-:Y:S02]  /*1cad0*/  @!P4 LEA.HI.X R5, R233, R81.reuse, R86, 0x1, P1 ;  /* 0x00000051e905c211 */ /* 0x080fe400008f0c56 */
[----:B------:R-:W-:Y:S01]  /*1cae0*/  @!P5 LEA.HI.X R7, R87, R81, R88, 0x1, P2 ;  /* 0x000000515707d211 */ /* 0x000fe200010f0c58 */
[----:B------:R4:W-:Y:S01]  /*1caf0*/  @!P3 ST.E.128 desc[UR42][R2.64], R64 ;  /* 0x000000400200b985 */ /* 0x0009e2000c101d2a */
[----:B------:R-:W-:-:S03]  /*1cb00*/  ISETP.GE.AND P0, PT, R89, UR4, PT ;  /* 0x0000000459007c0c */ /* 0x000fc6000bf06270 */
[----:B------:R4:W-:Y:S04]  /*1cb10*/  @!P4 ST.E.128 desc[UR42][R4.64], R48 ;  /* 0x000000300400c985 */ /* 0x0009e8000c101d2a */
[----:B------:R4:W-:Y:S06]  /*1cb20*/  @!P5 ST.E.128 desc[UR42][R6.64], R32 ;  /* 0x000000200600d985 */ /* 0x0009ec000c101d2a */
[----:B------:R-:W-:Y:S05]  /*1cb30*/  @P0 BRA `(.L_x_510) ;  /* 0x0000000c00a40947 */ /* 0x000fea0003800000 */
[----:B----4-:R-:W-:-:S04]  /*1cb40*/  LEA R2, P0, R89, R80, 0x1 ;  /* 0x0000005059027211 */ /* 0x010fc800078008ff */
[----:B------:R-:W-:-:S05]  /*1cb50*/  LEA.HI.X R3, R89, R81, R84, 0x1, P0 ;  /* 0x0000005159037211 */ /* 0x000fca00000f0c54 */
[----:B------:R0:W-:Y:S01]  /*1cb60*/  ST.E.128 desc[UR42][R2.64], R8 ;  /* 0x0000000802007985 */ /* 0x0001e2000c101d2a */
[----:B------:R-:W-:Y:S05]  /*1cb70*/  BRA `(.L_x_510) ;  /* 0x0000000c00947947 */ /* 0x000fea0003800000 */
.L_x_501:
[----:B------:R-:W2:Y:S01]  /*1cb80*/  LDL R11, [R1+0x1c] ;  /* 0x00001c00010b7983 */ /* 0x000ea20000100800 */
[----:B------:R-:W-:-:S03]  /*1cb90*/  ULDC.64 UR4, c[0x0][0xc00] ;  /* 0x0003000000047ab9 */ /* 0x000fc60000000a00 */
[----:B------:R-:W3:Y:S01]  /*1cba0*/  LDL R9, [R1+0x3c] ;  /* 0x00003c0001097983 */ /* 0x000ee20000100800 */
[----:B------:R-:W-:Y:S01]  /*1cbb0*/  ISETP.NE.U32.AND P0, PT, RZ, UR4, PT ;  /* 0x00000004ff007c0c */ /* 0x000fe2000bf05070 */
[----:B------:R-:W1:Y:S01]  /*1cbc0*/  LDC R25, c[0x0][0xbe8] ;  /* 0x0002fa00ff197b82 */ /* 0x000e620000000800 */
[----:B------:R-:W-:Y:S02]  /*1cbd0*/  MOV R0, RZ ;  /* 0x000000ff00007202 */ /* 0x000fe40000000f00 */
[----:B------:R-:W-:Y:S01]  /*1cbe0*/  ISETP.NE.AND.EX P0, PT, RZ, UR5, PT, P0 ;  /* 0x00000005ff007c0c */ /* 0x000fe2000bf05300 */
[C---:B--2---:R-:W-:Y:S01]  /*1cbf0*/  IMAD.SHL.U32 R4, R11.reuse, 0x4, RZ ;  /* 0x000000040b047824 */ /* 0x044fe200078e00ff */
[----:B---3--:R-:W-:-:S04]  /*1cc00*/  SHF.L.U64.HI R5, R11, 0x2, R9 ;  /* 0x000000020b057819 */ /* 0x008fc80000010209 */
[----:B------:R-:W-:-:S04]  /*1cc10*/  IADD3 R2, P1, R4, UR4, RZ ;  /* 0x0000000404027c10 */ /* 0x000fc8000ff3e0ff */
[----:B------:R-:W-:Y:S01]  /*1cc20*/  IADD3.X R3, R5, UR5, RZ, P1, !PT ;  /* 0x0000000505037c10 */ /* 0x000fe20008ffe4ff */
[----:B------:R-:W-:Y:S02]  /*1cc30*/  ULDC.64 UR4, c[0x0][0xc08] ;  /* 0x0003020000047ab9 */ /* 0x000fe40000000a00 */
[----:B------:R-:W-:Y:S02]  /*1cc40*/  ISETP.NE.U32.AND P1, PT, RZ, UR4, PT ;  /* 0x00000004ff007c0c */ /* 0x000fe4000bf25070 */
[----:B------:R2:W5:Y:S02]  /*1cc50*/  @P0 LDG.E R0, desc[UR42][R2.64] ;  /* 0x0000002a02000981 */ /* 0x000564000c1e1900 */
[----:B------:R-:W-:Y:S01]  /*1cc60*/  ISETP.NE.AND.EX P1, PT, RZ, UR5, PT, P1 ;  /* 0x00000005ff007c0c */ /* 0x000fe2000bf25310 */
[----:B------:R-:W3:-:S12]  /*1cc70*/  S2R R8, SR_TID.X ;  /* 0x0000000000087919 */ /* 0x000ed80000002100 */
[----:B------:R-:W-:Y:S01]  /*1cc80*/  @P1 IADD3 R4, P2, R4, UR4, RZ ;  /* 0x0000000404041c10 */ /* 0x000fe2000ff5e0ff */
[----:B------:R-:W-:Y:S02]  /*1cc90*/  ULDC UR4, c[0x0][0xa88] ;  /* 0x0002a20000047ab9 */ /* 0x000fe40000000800 */
[----:B------:R-:W-:Y:S01]  /*1cca0*/  IMAD.U32 R6, RZ, RZ, UR4 ;  /* 0x00000004ff067e24 */ /* 0x000fe2000f8e00ff */
[----:B------:R-:W-:-:S05]  /*1ccb0*/  @P1 IADD3.X R5, R5, UR5, RZ, P2, !PT ;  /* 0x0000000505051c10 */ /* 0x000fca00097fe4ff */
[----:B------:R2:W5:Y:S01]  /*1ccc0*/  @P1 LDG.E R6, desc[UR42][R4.64] ;  /* 0x0000002a04061981 */ /* 0x000562000c1e1900 */
[----:B-1----:R-:W-:Y:S01]  /*1ccd0*/  ISETP.NE.AND P2, PT, R25, 0x1, PT ;  /* 0x000000011900780c */ /* 0x002fe20003f45270 */
[----:B---3--:R-:W-:-:S12]  /*1cce0*/  VIADD R26, R8, 0xffffff80 ;  /* 0xffffff80081a7836 */ /* 0x008fd80000000000 */
[----:B------:R-:W1:Y:S01]  /*1ccf0*/  @P2 LDC R27, c[0x0][0xbec] ;  /* 0x0002fb00ff1b2b82 */ /* 0x000e620000000800 */
[----:B------:R-:W-:Y:S02]  /*1cd00*/  SHF.R.S32.HI R7, RZ, 0x1f, R26 ;  /* 0x0000001fff077819 */ /* 0x000fe4000001141a */
[----:B------:R-:W-:Y:S02]  /*1cd10*/  ISETP.GE.AND P3, PT, R26, 0x80, PT ;  /* 0x000000801a00780c */ /* 0x000fe40003f66270 */
[----:B------:R-:W-:Y:S01]  /*1cd20*/  LEA.HI R7, R7, R26, RZ, 0x3 ;  /* 0x0000001a07077211 */ /* 0x000fe200078f18ff */
[----:B--2---:R-:W-:Y:S10]  /*1cd30*/  @P1 BRA `(.L_x_511) ;  /* 0x0000000000101947 */ /* 0x004ff40003800000 */
[----:B------:R-:W-:Y:S05]  /*1cd40*/  @!P0 BRA `(.L_x_511) ;  /* 0x00000000000c8947 */ /* 0x000fea0003800000 */
[----:B------:R-:W2:Y:S04]  /*1cd50*/  LDG.E R5, desc[UR42][R2.64] ;  /* 0x0000002a02057981 */ /* 0x000ea8000c1e1900 */
[----:B-----5:R-:W2:Y:S02]  /*1cd60*/  LDG.E R6, desc[UR42][R2.64+0x4] ;  /* 0x0000042a02067981 */ /* 0x020ea4000c1e1900 */
[----:B--2---:R-:W-:-:S07]  /*1cd70*/  IMAD.IADD R6, R6, 0x1, -R5 ;  /* 0x0000000106067824 */ /* 0x004fce00078e0a05 */
.L_x_511:
[----:B------:R-:W2:Y:S04]  /*1cd80*/  LDL R24, [R1+0x38] ;  /* 0x0000380001187983 */ /* 0x000ea80000100800 */
[----:B------:R3:W5:Y:S01]  /*1cd90*/  LDL R20, [R1+0x50] ;  /* 0x0000500001147983 */ /* 0x0007620000100800 */
[----:B------:R-:W-:Y:S01]  /*1cda0*/  BSSY B1, `(.L_x_512) ;  /* 0x000002e000017945 */ /* 0x000fe20003800000 */
[----:B------:R-:W-:Y:S02]  /*1cdb0*/  SEL R13, R11, RZ, !P0 ;  /* 0x000000ff0b0d7207 */ /* 0x000fe40004000000 */
[----:B------:R-:W-:Y:S02]  /*1cdc0*/  LOP3.LUT R14, R7, 0xfffffff8, RZ, 0xc0, !PT ;  /* 0xfffffff8070e7812 */ /* 0x000fe400078ec0ff */
[----:B------:R-:W-:-:S02]  /*1cdd0*/  SEL R12, R9, RZ, !P0 ;  /* 0x000000ff090c7207 */ /* 0x000fc40004000000 */
[----:B-----5:R-:W-:Y:S02]  /*1cde0*/  SHF.R.S32.HI R11, RZ, 0x1f, R0 ;  /* 0x0000001fff0b7819 */ /* 0x020fe40000011400 */
[----:B--2---:R-:W-:Y:S01]  /*1cdf0*/  SHF.R.S32.HI R10, RZ, 0x1f, R24 ;  /* 0x0000001fff0a7819 */ /* 0x004fe20000011418 */
[----:B---3--:R-:W-:Y:S06]  /*1ce00*/  @P3 BRA `(.L_x_513) ;  /* 0x00000000009c3947 */ /* 0x008fec0003800000 */
[----:B------:R-:W2:Y:S01]  /*1ce10*/  LDC R9, c[0x0][0xbe8] ;  /* 0x0002fa00ff097b82 */ /* 0x000ea20000000800 */
[----:B------:R-:W-:-:S05]  /*1ce20*/  LEA R2, R20, R8, 0x7 ;  /* 0x0000000814027211 */ /* 0x000fca00078e38ff */
[----:B------:R-:W-:Y:S02]  /*1ce30*/  VIADD R8, R2, 0xffffff80 ;  /* 0xffffff8002087836 */ /* 0x000fe40000000000 */
[----:B--2---:R-:W-:-:S05]  /*1ce40*/  IMAD R3, R6, R9, RZ ;  /* 0x0000000906037224 */ /* 0x004fca00078e02ff */
[----:B------:R-:W-:-:S13]  /*1ce50*/  ISETP.GE.AND P0, PT, R8, R3, PT ;  /* 0x000000030800720c */ /* 0x000fda0003f06270 */
[----:B------:R-:W-:Y:S05]  /*1ce60*/  @P0 BRA `(.L_x_513) ;  /* 0x0000000000840947 */ /* 0x000fea0003800000 */
[----:B------:R-:W-:Y:S01]  /*1ce70*/  ISETP.NE.AND P0, PT, R9, 0x1, PT ;  /* 0x000000010900780c */ /* 0x000fe20003f05270 */
[----:B------:R-:W-:Y:S01]  /*1ce80*/  ULDC.64 UR4, c[0x0][0xb90] ;  /* 0x0002e40000047ab9 */ /* 0x000fe20000000a00 */
[----:B------:R-:W-:Y:S01]  /*1ce90*/  MOV R3, R11 ;  /* 0x0000000b00037202 */ /* 0x000fe20000000f00 */
[----:B------:R-:W-:Y:S02]  /*1cea0*/  IMAD R7, R10, UR4, RZ ;  /* 0x000000040a077c24 */ /* 0x000fe4000f8e02ff */
[----:B------:R-:W-:Y:S02]  /*1ceb0*/  IMAD.MOV.U32 R2, RZ, RZ, R0 ;  /* 0x000000ffff027224 */ /* 0x000fe400078e0000 */
[----:B------:R-:W-:Y:S02]  /*1cec0*/  IMAD.MOV.U32 R5, RZ, RZ, R8 ;  /* 0x000000ffff057224 */ /* 0x000fe400078e0008 */
[----:B------:R-:W-:-:S04]  /*1ced0*/  IMAD.WIDE.U32 R2, R24, UR4, R2 ;  /* 0x0000000418027c25 */ /* 0x000fc8000f8e0002 */
[----:B------:R-:W2:Y:S01]  /*1cee0*/  @P0 LDC R15, c[0x0][0xbec] ;  /* 0x0002fb00ff0f0b82 */ /* 0x000ea20000000800 */
[----:B------:R-:W-:Y:S01]  /*1cef0*/  IMAD R7, R24, UR5, R7 ;  /* 0x0000000518077c24 */ /* 0x000fe2000f8e0207 */
[----:B------:R-:W-:-:S03]  /*1cf00*/  ULDC.64 UR4, c[0x0][0xb98] ;  /* 0x0002e60000047ab9 */ /* 0x000fc60000000a00 */
[----:B------:R-:W-:-:S03]  /*1cf10*/  IMAD.IADD R3, R3, 0x1, R7 ;  /* 0x0000000103037824 */ /* 0x000fc600078e0207 */
[----:B------:R-:W3:Y:S01]  /*1cf20*/  @P0 LDC R21, c[0x0][0xbf0] ;  /* 0x0002fc00ff150b82 */ /* 0x000ee20000000800 */
[----:B------:R-:W-:-:S04]  /*1cf30*/  IMAD.WIDE.U32 R2, R13, UR4, R2 ;  /* 0x000000040d027c25 */ /* 0x000fc8000f8e0002 */
[----:B--2---:R-:W-:-:S05]  /*1cf40*/  @P0 IMAD.HI.U32 R4, R8, R15, RZ ;  /* 0x0000000f08040227 */ /* 0x004fca00078e00ff */
[----:B---3--:R-:W-:Y:S01]  /*1cf50*/  @P0 SHF.R.U32.HI R5, RZ, R21, R4 ;  /* 0x00000015ff050219 */ /* 0x008fe20000011604 */
[----:B------:R-:W-:-:S03]  /*1cf60*/  IMAD R4, R12, UR4, RZ ;  /* 0x000000040c047c24 */ /* 0x000fc6000f8e02ff */
[----:B------:R-:W-:Y:S01]  /*1cf70*/  IADD3 R2, P0, R5, R2, RZ ;  /* 0x0000000205027210 */ /* 0x000fe20007f1e0ff */
[----:B------:R-:W-:-:S04]  /*1cf80*/  IMAD.MOV R7, RZ, RZ, -R5 ;  /* 0x000000ffff077224 */ /* 0x000fc800078e0a05 */
[----:B------:R-:W-:Y:S01]  /*1cf90*/  IMAD R7, R9, R7, R8 ;  /* 0x0000000709077224 */ /* 0x000fe200078e0208 */
[----:B------:R-:W-:Y:S01]  /*1cfa0*/  SHF.R.S32.HI R9, RZ, 0x1f, R5 ;  /* 0x0000001fff097819 */ /* 0x000fe20000011405 */
[----:B------:R-:W-:Y:S01]  /*1cfb0*/  IMAD R8, R13, UR5, R4 ;  /* 0x000000050d087c24 */ /* 0x000fe2000f8e0204 */
[----:B------:R-:W-:Y:S02]  /*1cfc0*/  ULDC.64 UR4, c[0x0][0xb88] ;  /* 0x0002e20000047ab9 */ /* 0x000fe40000000a00 */
[----:B------:R-:W-:Y:S02]  /*1cfd0*/  SHF.R.S32.HI R4, RZ, 0x1f, R7 ;  /* 0x0000001fff047819 */ /* 0x000fe40000011407 */
[----:B------:R-:W-:-:S03]  /*1cfe0*/  IADD3.X R3, R9, R3, R8, P0, !PT ;  /* 0x0000000309037210 */ /* 0x000fc600007fe408 */
[----:B------:R-:W-:Y:S02]  /*1cff0*/  IMAD R4, R4, UR4, RZ ;  /* 0x0000000404047c24 */ /* 0x000fe4000f8e02ff */
[----:B------:R-:W-:-:S04]  /*1d000*/  IMAD.WIDE.U32 R2, R7, UR4, R2 ;  /* 0x0000000407027c25 */ /* 0x000fc8000f8e0002 */
[----:B------:R-:W-:Y:S01]  /*1d010*/  IMAD R5, R7, UR5, R4 ;  /* 0x0000000507057c24 */ /* 0x000fe2000f8e0204 */
[----:B------:R-:W-:Y:S02]  /*1d020*/  ULDC.64 UR4, c[0x0][0xb50] ;  /* 0x0002d40000047ab9 */ /* 0x000fe40000000a00 */
[----:B------:R-:W-:Y:S01]  /*1d030*/  LEA R4, P0, R2, UR4, 0x2 ;  /* 0x0000000402047c11 */ /* 0x000fe2000f8010ff */
[----:B------:R-:W-:-:S05]  /*1d040*/  IMAD.IADD R3, R3, 0x1, R5 ;  /* 0x0000000103037824 */ /* 0x000fca00078e0205 */
[----:B------:R-:W-:Y:S02]  /*1d050*/  LEA.HI.X R5, R2, UR5, R3, 0x2, P0 ;  /* 0x0000000502057c11 */ /* 0x000fe400080f1403 */
[----:B------:R-:W-:-:S05]  /*1d060*/  MOV R3, 0xff800000 ;  /* 0xff80000000037802 */ /* 0x000fca0000000f00 */
[----:B------:R2:W-:Y:S02]  /*1d070*/  STG.E desc[UR42][R4.64], R3 ;  /* 0x0000000304007986 */ /* 0x0005e4000c10192a */
.L_x_513:
[----:B------:R-:W-:Y:S05]  /*1d080*/  BSYNC B1 ;  /* 0x0000000000017941 */ /* 0x000fea0003800000 */
.L_x_512:
[----:B------:R-:W3:Y:S01]  /*1d090*/  @P2 LDC R9, c[0x0][0xbf0] ;  /* 0x0002fc00ff092b82 */ /* 0x000ee20000000800 */
[----:B------:R-:W-:Y:S01]  /*1d0a0*/  ULDC.64 UR4, c[0x0][0xaa0] ;  /* 0x0002a80000047ab9 */ /* 0x000fe20000000a00 */
[----:B--2---:R-:W-:Y:S01]  /*1d0b0*/  IMAD.IADD R4, R26, 0x1, -R14 ;  /* 0x000000011a047824 */ /* 0x004fe200078e0a0e */
[----:B------:R-:W-:Y:S01]  /*1d0c0*/  SHF.R.S32.HI R21, RZ, 0x1f, R18 ;  /* 0x0000001fff157819 */ /* 0x000fe20000011412 */
[----:B------:R-:W-:Y:S02]  /*1d0d0*/  IMAD R3, R11, UR4, RZ ;  /* 0x000000040b037c24 */ /* 0x000fe4000f8e02ff */
[----:B------:R-:W-:Y:S02]  /*1d0e0*/  IMAD R4, R4, 0x20, R23 ;  /* 0x0000002004047824 */ /* 0x000fe400078e0217 */
[C---:B------:R-:W-:Y:S02]  /*1d0f0*/  IMAD R5, R0.reuse, UR5, R3 ;  /* 0x0000000500057c24 */ /* 0x040fe4000f8e0203 */
[----:B------:R-:W-:Y:S01]  /*1d100*/  IMAD.WIDE.U32 R2, R0, UR4, RZ ;  /* 0x0000000400027c25 */ /* 0x000fe2000f8e00ff */
[----:B------:R-:W-:Y:S01]  /*1d110*/  ULDC.64 UR4, c[0x0][0xae8] ;  /* 0x0002ba0000047ab9 */ /* 0x000fe20000000a00 */
[----:B------:R-:W-:-:S02]  /*1d120*/  LEA R8, R20, R4, 0x7 ;  /* 0x0000000414087211 */ /* 0x000fc400078e38ff */
[----:B------:R-:W-:Y:S02]  /*1d130*/  IMAD R0, R10, UR4, RZ ;  /* 0x000000040a007c24 */ /* 0x000fe4000f8e02ff */
[----:B------:R-:W-:Y:S02]  /*1d140*/  IMAD.IADD R3, R3, 0x1, R5 ;  /* 0x0000000103037824 */ /* 0x000fe400078e0205 */
[----:B------:R-:W-:Y:S02]  /*1d150*/  IMAD R7, R24, UR5, R0 ;  /* 0x0000000518077c24 */ /* 0x000fe4000f8e0200 */
[----:B-1----:R-:W-:-:S04]  /*1d160*/  @P2 IMAD.HI.U32 R0, R8, R27, RZ ;  /* 0x0000001b08002227 */ /* 0x002fc800078e00ff */
[----:B------:R-:W-:Y:S01]  /*1d170*/  IMAD.WIDE.U32 R2, R24, UR4, R2 ;  /* 0x0000000418027c25 */ /* 0x000fe2000f8e0002 */
[----:B------:R-:W-:-:S03]  /*1d180*/  ULDC.64 UR4, c[0x0][0xaf0] ;  /* 0x0002bc0000047ab9 */ /* 0x000fc60000000a00 */
[----:B------:R-:W-:Y:S01]  /*1d190*/  IMAD.MOV.U32 R5, RZ, RZ, R8 ;  /* 0x000000ffff057224 */ /* 0x000fe200078e0008 */
[----:B---3--:R-:W-:Y:S01]  /*1d1a0*/  @P2 SHF.R.U32.HI R5, RZ, R9, R0 ;  /* 0x00000009ff052219 */ /* 0x008fe20000011600 */
[----:B------:R-:W-:Y:S02]  /*1d1b0*/  IMAD.IADD R3, R3, 0x1, R7 ;  /* 0x0000000103037824 */ /* 0x000fe400078e0207 */
[----:B------:R-:W-:Y:S01]  /*1d1c0*/  IMAD R4, R12, UR4, RZ ;  /* 0x000000040c047c24 */ /* 0x000fe2000f8e02ff */
[--C-:B------:R-:W-:Y:S01]  /*1d1d0*/  SHF.R.S32.HI R0, RZ, 0x1f, R5.reuse ;  /* 0x0000001fff007819 */ /* 0x100fe20000011405 */
[----:B------:R-:W-:Y:S02]  /*1d1e0*/  IMAD.MOV R7, RZ, RZ, -R5 ;  /* 0x000000ffff077224 */ /* 0x000fe400078e0a05 */
[C---:B------:R-:W-:Y:S02]  /*1d1f0*/  IMAD R9, R13.reuse, UR5, R4 ;  /* 0x000000050d097c24 */ /* 0x040fe4000f8e0204 */
[----:B------:R-:W-:Y:S01]  /*1d200*/  IMAD.WIDE.U32 R2, R13, UR4, R2 ;  /* 0x000000040d027c25 */ /* 0x000fe2000f8e0002 */
[----:B------:R-:W-:-:S03]  /*1d210*/  ULDC.64 UR4, c[0x0][0xae0] ;  /* 0x0002b80000047ab9 */ /* 0x000fc60000000a00 */
[----:B------:R-:W-:Y:S01]  /*1d220*/  IMAD R7, R25, R7, R8 ;  /* 0x0000000719077224 */ /* 0x000fe200078e0208 */
[----:B------:R-:W-:Y:S01]  /*1d230*/  IADD3 R3, R3, R9, RZ ;  /* 0x0000000903037210 */ /* 0x000fe20007ffe0ff */
[----:B------:R-:W-:Y:S01]  /*1d240*/  IMAD R4, R0, UR4, RZ ;  /* 0x0000000400047c24 */ /* 0x000fe2000f8e02ff */
[----:B------:R-:W-:Y:S02]  /*1d250*/  SHF.R.S32.HI R8, RZ, 0x1f, R233 ;  /* 0x0000001fff087819 */ /* 0x000fe400000114e9 */
[----:B------:R-:W-:Y:S01]  /*1d260*/  SHF.R.S32.HI R0, RZ, 0x1f, R7 ;  /* 0x0000001fff007819 */ /* 0x000fe20000011407 */
[C---:B------:R-:W-:Y:S02]  /*1d270*/  IMAD R9, R5.reuse, UR5, R4 ;  /* 0x0000000505097c24 */ /* 0x040fe4000f8e0204 */
[----:B------:R-:W-:Y:S01]  /*1d280*/  IMAD.WIDE.U32 R2, R5, UR4, R2 ;  /* 0x0000000405027c25 */ /* 0x000fe2000f8e0002 */
[----:B------:R-:W-:-:S03]  /*1d290*/  ULDC.64 UR4, c[0x0][0xad8] ;  /* 0x0002b60000047ab9 */ /* 0x000fc60000000a00 */
[----:B------:R-:W-:Y:S02]  /*1d2a0*/  IMAD R0, R0, UR4, RZ ;  /* 0x0000000400007c24 */ /* 0x000fe4000f8e02ff */
[----:B------:R-:W-:Y:S02]  /*1d2b0*/  IMAD.IADD R3, R3, 0x1, R9 ;  /* 0x0000000103037824 */ /* 0x000fe400078e0209 */
[C---:B------:R-:W-:Y:S02]  /*1d2c0*/  IMAD R9, R7.reuse, UR5, R0 ;  /* 0x0000000507097c24 */ /* 0x040fe4000f8e0200 */
[----:B------:R-:W-:Y:S01]  /*1d2d0*/  IMAD.WIDE.U32 R4, R7, UR4, R2 ;  /* 0x0000000407047c25 */ /* 0x000fe2000f8e0002 */
[----:B------:R-:W-:-:S03]  /*1d2e0*/  ULDC.64 UR4, c[0x0][0xa80] ;  /* 0x0002a00000047ab9 */ /* 0x000fc60000000a00 */
[----:B------:R-:W-:Y:S01]  /*1d2f0*/  IMAD.IADD R3, R5, 0x1, R9 ;  /* 0x0000000105037824 */ /* 0x000fe200078e0209 */
[----:B------:R-:W-:Y:S01]  /*1d300*/  LEA R2, P0, R4, UR4, 0x1 ;  /* 0x0000000404027c11 */ /* 0x000fe2000f8008ff */
[C---:B------:R-:W-:Y:S01]  /*1d310*/  VIADD R7, R18.reuse, 0x80 ;  /* 0x0000008012077836 */ /* 0x040fe20000000000 */
[----:B------:R-:W-:Y:S01]  /*1d320*/  UMOV UR4, 0xffffffff ;  /* 0xffffffff00047882 */ /* 0x000fe20000000000 */
[----:B------:R-:W-:Y:S01]  /*1d330*/  IADD3 R9, R18, 0xc0, RZ ;  /* 0x000000c012097810 */ /* 0x000fe20007ffe0ff */
[----:B------:R-:W-:Y:S01]  /*1d340*/  IMAD R5, R20, 0x80, R23 ;  /* 0x0000008014057824 */ /* 0x000fe200078e0217 */
[----:B------:R-:W-:Y:S02]  /*1d350*/  LEA.HI.X R3, R4, UR5, R3, 0x1, P0 ;  /* 0x0000000504037c11 */ /* 0x000fe400080f0c03 */
[----:B------:R-:W-:Y:S02]  /*1d360*/  SHF.R.S32.HI R10, RZ, 0x1f, R9 ;  /* 0x0000001fff0a7819 */ /* 0x000fe40000011409 */
[----:B------:R-:W-:Y:S01]  /*1d370*/  SHF.R.S32.HI R20, RZ, 0x1f, R7 ;  /* 0x0000001fff147819 */ /* 0x000fe20000011407 */
[----:B------:R-:W-:Y:S06]  /*1d380*/  BRA.DIV UR4, `(.L_x_514) ;  /* 0x0000009e04707947 */ /* 0x000fec000b800000 */
[----:B------:R1:W2:Y:S04]  /*1d390*/  SHFL.IDX PT, R0, R3, RZ, 0x181f ;  /* 0x00181fff03007589 */ /* 0x0002a800000e0000 */
[----:B------:R1:W3:Y:S02]  /*1d3a0*/  SHFL.IDX PT, R14, R2, RZ, 0x181f ;  /* 0x00181fff020e7589 */ /* 0x0002e400000e0000 */
.L_x_747:
[----:B------:R-:W-:Y:S01]  /*1d3b0*/  IMAD R25, R6, R25, RZ ;  /* 0x0000001906197224 */ /* 0x000fe200078e02ff */
[----:B------:R-:W-:Y:S04]  /*1d3c0*/  BSSY B1, `(.L_x_515) ;  /* 0x0000014000017945 */ /* 0x000fe80003800000 */
[----:B------:R-:W-:-:S13]  /*1d3d0*/  ISETP.GE.AND P0, PT, R5, R25, PT ;  /* 0x000000190500720c */ /* 0x000fda0003f06270 */
[----:B------:R-:W-:Y:S05]  /*1d3e0*/  @P0 BRA `(.L_x_516) ;  /* 0x0000000000440947 */ /* 0x000fea0003800000 */
[----:B------:R-:W-:Y:S02]  /*1d3f0*/  ULDC UR4, c[0x0][0xac8] ;  /* 0x0002b20000047ab9 */ /* 0x000fe40000000800 */
[----:B------:R-:W-:Y:S02]  /*1d400*/  ISETP.GE.AND P3, PT, R18, UR4, PT ;  /* 0x0000000412007c0c */ /* 0x000fe4000bf66270 */
[----:B------:R-:W-:Y:S02]  /*1d410*/  ISETP.GE.AND P2, PT, R233, UR4, PT ;  /* 0x00000004e9007c0c */ /* 0x000fe4000bf46270 */
[----:B------:R-:W-:Y:S02]  /*1d420*/  ISETP.GE.AND P1, PT, R7, UR4, PT ;  /* 0x0000000407007c0c */ /* 0x000fe4000bf26270 */
[----:B------:R-:W-:-:S07]  /*1d430*/  ISETP.GE.AND P0, PT, R9, UR4, PT ;  /* 0x0000000409007c0c */ /* 0x000fce000bf06270 */
[CC--:B---3--:R-:W-:Y:S02]  /*1d440*/  @!P3 LEA R12, P5, R18.reuse, R14.reuse, 0x1 ;  /* 0x0000000e120cb211 */ /* 0x0c8fe400078a08ff */
[----:B------:R-:W-:Y:S02]  /*1d450*/  @!P2 LEA R26, P4, R233, R14, 0x1 ;  /* 0x0000000ee91aa211 */ /* 0x000fe400078808ff */
[----:B--2---:R-:W-:Y:S02]  /*1d460*/  @!P3 LEA.HI.X R13, R18, R0, R21, 0x1, P5 ;  /* 0x00000000120db211 */ /* 0x004fe400028f0c15 */
        /* <DEDUP_REMOVED lines=9> */
.L_x_516:
[----:B------:R-:W-:Y:S05]  /*1d500*/  BSYNC B1 ;  /* 0x0000000000017941 */ /* 0x000fea0003800000 */
.L_x_515:
[----:B------:R-:W-:-:S03]  /*1d510*/  UMOV UR4, 0xffffffff ;  /* 0xffffffff00047882 */ /* 0x000fc60000000000 */
[----:B------:R-:W-:Y:S05]  /*1d520*/  BRA.DIV UR4, `(.L_x_517) ;  /* 0x0000009e043c7947 */ /* 0x000fea000b800000 */
[----:B--2---:R2:W0:Y:S04]  /*1d530*/  SHFL.IDX PT, R0, R3, 0x1, 0x181f ;  /* 0x00381f0003007f89 */ /* 0x00442800000e0000 */
[----:B---34-:R2:W3:Y:S02]  /*1d540*/  SHFL.IDX PT, R14, R2, 0x1, 0x181f ;  /* 0x00381f00020e7f89 */ /* 0x0184e400000e0000 */
.L_x_751:
[----:B------:R-:W-:Y:S01]  /*1d550*/  VIADD R4, R5, 0x20 ;  /* 0x0000002005047836 */ /* 0x000fe20000000000 */
        /* <DEDUP_REMOVED lines=10> */
[----:B0-----:R-:W-:Y:S02]  /*1d600*/  @!P3 LEA.HI.X R13, R18, R0, R21, 0x1, P5 ;  /* 0x00000000120db211 */ /* 0x001fe400028f0c15 */
        /* <DEDUP_REMOVED lines=9> */
.L_x_519:
[----:B------:R-:W-:Y:S05]  /*1d6a0*/  BSYNC B1 ;  /* 0x0000000000017941 */ /* 0x000fea0003800000 */
.L_x_518:
[----:B------:R-:W-:-:S03]  /*1d6b0*/  UMOV UR4, 0xffffffff ;  /* 0xffffffff00047882 */ /* 0x000fc60000000000 */
[----:B------:R-:W-:Y:S05]  /*1d6c0*/  BRA.DIV UR4, `(.L_x_520) ;  /* 0x0000009e041c7947 */ /* 0x000fea000b800000 */
[----:B0-----:R0:W0:Y:S04]  /*1d6d0*/  SHFL.IDX PT, R0, R3, 0x2, 0x181f ;  /* 0x00581f0003007f89 */ /* 0x00102800000e0000 */
[----:B---34-:R3:W4:Y:S02]  /*1d6e0*/  SHFL.IDX PT, R14, R2, 0x2, 0x181f ;  /* 0x00581f00020e7f89 */ /* 0x01872400000e0000 */
.L_x_755:
        /* <DEDUP_REMOVED lines=9> */
[CC--:B----4-:R-:W-:Y:S02]  /*1d780*/  @!P3 LEA R12, P5, R18.reuse, R14.reuse, 0x1 ;  /* 0x0000000e120cb211 */ /* 0x0d0fe400078a08ff */
        /* <DEDUP_REMOVED lines=11> */
.L_x_522:
[----:B------:R-:W-:Y:S05]  /*1d840*/  BSYNC B1 ;  /* 0x0000000000017941 */ /* 0x000fea0003800000 */
.L_x_521:
[----:B------:R-:W-:-:S03]  /*1d850*/  UMOV UR4, 0xffffffff ;  /* 0xffffffff00047882 */ /* 0x000fc60000000000 */
[----:B------:R-:W-:Y:S05]  /*1d860*/  BRA.DIV UR4, `(.L_x_523) ;  /* 0x0000009a04fc7947 */ /* 0x000fea000b800000 */
[----:B0-----:R0:W0:Y:S04]  /*1d870*/  SHFL.IDX PT, R0, R3, 0x3, 0x181f ;  /* 0x00781f0003007f89 */ /* 0x00102800000e0000 */
[----:B----4-:R4:W0:Y:S02]  /*1d880*/  SHFL.IDX PT, R14, R2, 0x3, 0x181f ;  /* 0x00781f00020e7f89 */ /* 0x01082400000e0000 */
.L_x_759:
[----:B-1234-:R-:W-:-:S04]  /*1d890*/  IADD3 R2, R5, 0x60, RZ ;  /* 0x0000006005027810 */ /* 0x01efc80007ffe0ff */
[----:B------:R-:W-:-:S13]  /*1d8a0*/  ISETP.GE.AND P0, PT, R2, R25, PT ;  /* 0x000000190200720c */ /* 0x000fda0003f06270 */
[----:B------:R-:W-:Y:S05]  /*1d8b0*/  @P0 BRA `(.L_x_510) ;  /* 0x0000000000440947 */ /* 0x000fea0003800000 */
[----:B------:R-:W-:Y:S02]  /*1d8c0*/  ULDC UR4, c[0x0][0xac8] ;  /* 0x0002b20000047ab9 */ /* 0x000fe40000000800 */
[----:B------:R-:W-:Y:S02]  /*1d8d0*/  ISETP.GE.AND P3, PT, R18, UR4, PT ;  /* 0x0000000412007c0c */ /* 0x000fe4000bf66270 */
[----:B------:R-:W-:Y:S02]  /*1d8e0*/  ISETP.GE.AND P2, PT, R233, UR4, PT ;  /* 0x00000004e9007c0c */ /* 0x000fe4000bf46270 */
[----:B------:R-:W-:Y:S02]  /*1d8f0*/  ISETP.GE.AND P1, PT, R7, UR4, PT ;  /* 0x0000000407007c0c */ /* 0x000fe4000bf26270 */
[----:B------:R-:W-:-:S07]  /*1d900*/  ISETP.GE.AND P0, PT, R9, UR4, PT ;  /* 0x0000000409007c0c */ /* 0x000fce000bf06270 */
[CC--:B0-----:R-:W-:Y:S02]  /*1d910*/  @!P3 LEA R2, P5, R18.reuse, R14.reuse, 0x1 ;  /* 0x0000000e1202b211 */ /* 0x0c1fe400078a08ff */
[----:B------:R-:W-:Y:S02]  /*1d920*/  @!P2 LEA R4, P4, R233, R14, 0x1 ;  /* 0x0000000ee904a211 */ /* 0x000fe400078808ff */
[----:B------:R-:W-:Y:S02]  /*1d930*/  @!P3 LEA.HI.X R3, R18, R0, R21, 0x1, P5 ;  /* 0x000000001203b211 */ /* 0x000fe400028f0c15 */
        /* <DEDUP_REMOVED lines=9> */
.L_x_510:
[----:B------:R-:W-:Y:S05]  /*1d9d0*/  BSYNC B0 ;  /* 0x0000000000007941 */ /* 0x000fea0003800000 */
.L_x_500:
[----:B0-----:R-:W3:Y:S01]  /*1d9e0*/  LDL R0, [R1+0xc] ;  /* 0x00000c0001007983 */ /* 0x001ee20000100800 */
[----:B------:R-:W-:Y:S02]  /*1d9f0*/  ULDC UR4, c[0x0][0xc3c] ;  /* 0x00030f0000047ab9 */ /* 0x000fe40000000800 */
[----:B---3--:R-:W-:-:S13]  /*1da00*/  ISETP.GE.AND P0, PT, R0, UR4, PT ;  /* 0x0000000400007c0c */ /* 0x008fda000bf06270 */
[----:B------:R-:W-:Y:S05]  /*1da10*/  @!P0 BRA `(.L_x_524) ;  /* 0xfffffe34009c8947 */ /* 0x000fea000383ffff */
[----:B------:R-:W-:Y:S05]  /*1da20*/  BRA `(.L_x_343) ;  /* 0x0000006c00f07947 */ /* 0x000fea0003800000 */
.L_x_341:
        /* <DEDUP_REMOVED lines=15> */
[----:B------:R-:W1:Y:S01]  /*1db20*/  LDS.128 R16, [UR4+0x388d0] ;  /* 0x0388d004ff107984 */ /* 0x000e620008000c00 */
[----:B------:R-:W-:Y:S06]  /*1db30*/  BAR.ARV 0x4, 0x180 ;  /* 0x0106000000007b1d */ /* 0x000fec0000002000 */
[----:B------:R-:W-:Y:S05]  /*1db40*/  BRA `(.L_x_526) ;  /* 0x0000000400fc7947 */ /* 0x000fea0003800000 */
.L_x_525:
[----:B0-----:R-:W0:Y:S01]  /*1db50*/  S2R R2, SR_TID.X ;  /* 0x0000000000027919 */ /* 0x001e220000002100 */
[----:B------:R-:W-:Y:S01]  /*1db60*/  ULDC UR4, c[0x0][0xc3c] ;  /* 0x00030f0000047ab9 */ /* 0x000fe20000000800 */
[----:B------:R-:W1:Y:S01]  /*1db70*/  S2UR UR6, SR_CTAID.X ;  /* 0x00000000000679c3 */ /* 0x000e620000002500 */
[----:B------:R-:W-:Y:S01]  /*1db80*/  ULDC UR5, c[0x0][0xc38] ;  /* 0x00030e0000057ab9 */ /* 0x000fe20000000800 */
        /* <DEDUP_REMOVED lines=8> */
[C---:B------:R-:W-:Y:S01]  /*1dc10*/  ISETP.GE.U32.AND P2, PT, R5.reuse, 0x2, PT ;  /* 0x000000020500780c */ /* 0x040fe20003f46070 */
[----:B------:R-:W-:Y:S01]  /*1dc20*/  IMAD.MOV.U32 R16, RZ, RZ, RZ ;  /* 0x000000ffff107224 */ /* 0x000fe200078e00ff */
        /* <DEDUP_REMOVED lines=10> */
[----:B0-----:R-:W-:-:S04]  /*1dcd0*/  SEL R3, R6, RZ, P3 ;  /* 0x000000ff06037207 */ /* 0x001fc80001800000 */
[----:B------:R-:W-:-:S05]  /*1dce0*/  IADD3 R3, R4, R3, RZ ;  /* 0x0000000304037210 */ /* 0x000fca0007ffe0ff */
[----:B------:R-:W0:Y:S02]  /*1dcf0*/  SHFL.UP PT, R2, R3, 0x8, RZ ;  /* 0x0500000003027989 */ /* 0x000e2400000e00ff */
[----:B0-----:R-:W-:-:S05]  /*1dd00*/  SEL R2, R2, RZ, P4 ;  /* 0x000000ff02027207 */ /* 0x001fca0002000000 */
[----:B------:R-:W-:-:S05]  /*1dd10*/  IMAD.IADD R6, R3, 0x1, R2 ;  /* 0x0000000103067824 */ /* 0x000fca00078e0202 */
[----:B------:R-:W0:Y:S02]  /*1dd20*/  SHFL.UP PT, R2, R6, 0x10, RZ ;  /* 0x0600000006027989 */ /* 0x000e2400000e00ff */
[----:B0-----:R-:W-:-:S05]  /*1dd30*/  SEL R7, R2, RZ, P5 ;  /* 0x000000ff02077207 */ /* 0x001fca0002800000 */
[----:B------:R-:W-:-:S05]  /*1dd40*/  IMAD.IADD R2, R6, 0x1, R7 ;  /* 0x0000000106027824 */ /* 0x000fca00078e0207 */
[----:B------:R-:W0:Y:S02]  /*1dd50*/  SHFL.IDX PT, R4, R2, 0x1f, 0x1f ;  /* 0x03e01f0002047f89 */ /* 0x000e2400000e0000 */
[----:B0-----:R-:W-:-:S05]  /*1dd60*/  IMAD R4, R4, UR5, RZ ;  /* 0x0000000504047c24 */ /* 0x001fca000f8e02ff */
[----:B-1----:R-:W-:Y:S02]  /*1dd70*/  ISETP.GT.AND P6, PT, R4, UR6, PT ;  /* 0x0000000604007c0c */ /* 0x002fe4000bfc4270 */
[----:B------:R-:W-:-:S11]  /*1dd80*/  MOV R7, R4 ;  /* 0x0000000400077202 */ /* 0x000fd60000000f00 */
[----:B------:R-:W-:Y:S05]  /*1dd90*/  @P6 BRA `(.L_x_527) ;  /* 0x0000000000a06947 */ /* 0x000fea0003800000 */
[----:B------:R-:W0:Y:S01]  /*1dda0*/  LDC R6, c[0x0][0xc3c] ;  /* 0x00030f00ff067b82 */ /* 0x000e220000000800 */
[----:B------:R-:W-:Y:S01]  /*1ddb0*/  IMAD.MOV.U32 R4, RZ, RZ, R7 ;  /* 0x000000ffff047224 */ /* 0x000fe200078e0007 */
[----:B------:R-:W-:Y:S01]  /*1ddc0*/  UMOV UR4, URZ ;  /* 0x0000003f00047c82 */ /* 0x000fe20008000000 */
[----:B------:R-:W-:Y:S01]  /*1ddd0*/  ULDC UR7, c[0x0][0xc3c] ;  /* 0x00030f0000077ab9 */ /* 0x000fe20000000800 */
[----:B------:R-:W-:-:S05]  /*1dde0*/  ULDC UR5, c[0x0][0xc38] ;  /* 0x00030e0000057ab9 */ /* 0x000fca0000000800 */
.L_x_531:
[----:B------:R-:W-:Y:S01]  /*1ddf0*/  UIADD3 UR4, UR4, 0x1f, URZ ;  /* 0x0000001f04047890 */ /* 0x000fe2000fffe03f */
[----:B------:R-:W-:-:S05]  /*1de00*/  IMAD.U32 R19, RZ, RZ, UR7 ;  /* 0x00000007ff137e24 */ /* 0x000fca000f8e00ff */
[----:B0-----:R-:W-:-:S13]  /*1de10*/  ISETP.LE.AND P6, PT, R6, UR4, PT ;  /* 0x0000000406007c0c */ /* 0x001fda000bfc3270 */
[----:B------:R-:W-:Y:S05]  /*1de20*/  @P6 BRA `(.L_x_528) ;  /* 0x0000000400206947 */ /* 0x000fea0003800000 */
[----:B------:R-:W-:Y:S01]  /*1de30*/  VIADD R7, R5, UR4 ;  /* 0x0000000405077c36 */ /* 0x000fe20008000000 */
[----:B------:R-:W-:Y:S01]  /*1de40*/  BSSY B0, `(.L_x_529) ;  /* 0x0000007000007945 */ /* 0x000fe20003800000 */
[----:B------:R-:W-:-:S03]  /*1de50*/  MOV R0, RZ ;  /* 0x000000ff00007202 */ /* 0x000fc60000000f00 */
[----:B------:R-:W-:-:S13]  /*1de60*/  ISETP.GE.OR P6, PT, R7, R6, !P0 ;  /* 0x000000060700720c */ /* 0x000fda00047c6670 */
[----:B------:R-:W-:Y:S05]  /*1de70*/  @P6 BRA `(.L_x_530) ;  /* 0x00000000000c6947 */ /* 0x000fea0003800000 */
[----:B------:R-:W0:Y:S02]  /*1de80*/  LDC.64 R2, c[0x0][0xc80] ;  /* 0x00032000ff027b82 */ /* 0x000e240000000a00 */
[----:B0-----:R-:W-:-:S05]  /*1de90*/  IMAD.WIDE R2, R7, 0x4, R2 ;  /* 0x0000000407027825 */ /* 0x001fca00078e0202 */
[----:B------:R0:W5:Y:S02]  /*1dea0*/  LDG.E R0, desc[UR42][R2.64] ;  /* 0x0000002a02007981 */ /* 0x000164000c1e1900 */
.L_x_530:
[----:B------:R-:W-:Y:S05]  /*1deb0*/  BSYNC B0 ;  /* 0x0000000000007941 */ /* 0x000fea0003800000 */
.L_x_529:
        /* <DEDUP_REMOVED lines=15> */
[----:B------:R-:W0:Y:S02]  /*1dfb0*/  SHFL.IDX PT, R3, R9, 0x1f, 0x1f ;  /* 0x03e01f0009037f89 */ /* 0x000e2400000e0000 */
[----:B0-----:R-:W-:-:S04]  /*1dfc0*/  IMAD R3, R3, UR5, RZ ;  /* 0x0000000503037c24 */ /* 0x001fc8000f8e02ff */
[----:B------:R-:W-:-:S05]  /*1dfd0*/  IMAD.IADD R4, R3, 0x1, R4 ;  /* 0x0000000103047824 */ /* 0x000fca00078e0204 */
[----:B------:R-:W-:-:S13]  /*1dfe0*/  ISETP.GT.AND P6, PT, R4, UR6, PT ;  /* 0x0000000604007c0c */ /* 0x000fda000bfc4270 */
[----:B------:R-:W-:Y:S05]  /*1dff0*/  @!P6 BRA `(.L_x_531) ;  /* 0xfffffffc007ce947 */ /* 0x000fea000383ffff */
[----:B------:R-:W-:Y:S01]  /*1e000*/  IMAD.MOV.U32 R2, RZ, RZ, R9 ;  /* 0x000000ffff027224 */ /* 0x000fe200078e0009 */
[----:B------:R-:W-:-:S07]  /*1e010*/  MOV R7, R3 ;  /* 0x0000000300077202 */ /* 0x000fce0000000f00 */
.L_x_527:
[----:B------:R-:W-:-:S04]  /*1e020*/  IMAD.IADD R7, R4, 0x1, -R7 ;  /* 0x0000000104077824 */ /* 0x000fc800078e0a07 */
[----:B------:R-:W-:-:S05]  /*1e030*/  IMAD R3, R2, UR5, R7 ;  /* 0x0000000502037c24 */ /* 0x000fca000f8e0207 */
[----:B------:R-:W-:-:S13]  /*1e040*/  ISETP.GT.AND P0, PT, R3, UR6, PT ;  /* 0x0000000603007c0c */ /* 0x000fda000bf04270 */
[----:B------:R-:W-:-:S04]  /*1e050*/  VOTE.ANY R6, PT, !P0 ;  /* 0x0000000000067806 */ /* 0x000fc800040e0100 */
[----:B------:R-:W0:Y:S01]  /*1e060*/  POPC R19, R6 ;  /* 0x0000000600137309 */ /* 0x000e220000000000 */
[----:B------:R-:W-:Y:S01]  /*1e070*/  ISETP.NE.AND P0, PT, R6, RZ, PT ;  /* 0x000000ff0600720c */ /* 0x000fe20003f05270 */
[----:B0-----:R-:W0:Y:S02]  /*1e080*/  SHFL.IDX PT, R0, R0, R19, 0x1f ;  /* 0x00001f1300007589 */ /* 0x001e2400000e0000 */
[----:B0-----:R-:W-:-:S04]  /*1e090*/  IABS R4, R0 ;  /* 0x0000000000047213 */ /* 0x001fc80000000000 */
[----:B------:R-:W0:Y:S08]  /*1e0a0*/  I2F.RP R8, R4 ;  /* 0x0000000400087306 */ /* 0x000e300000209400 */
[----:B0-----:R-:W0:Y:S02]  /*1e0b0*/  MUFU.RCP R8, R8 ;  /* 0x0000000800087308 */ /* 0x001e240000001000 */
[----:B0-----:R-:W-:-:S06]  /*1e0c0*/  VIADD R3, R8, 0xffffffe ;  /* 0x0ffffffe08037836 */ /* 0x001fcc0000000000 */
[----:B------:R-:W0:Y:S02]  /*1e0d0*/  F2I.FTZ.U32.TRUNC.NTZ R3, R3 ;  /* 0x0000000300037305 */ /* 0x000e24000021f000 */
[----:B0-----:R-:W-:Y:S01]  /*1e0e0*/  IMAD.MOV R11, RZ, RZ, -R3 ;  /* 0x000000ffff0b7224 */ /* 0x001fe200078e0a03 */
[----:B------:R-:W-:Y:S06]  /*1e0f0*/  @!P0 BRA `(.L_x_532) ;  /* 0x0000000000088947 */ /* 0x000fec0003800000 */
[----:B------:R-:W-:-:S05]  /*1e100*/  IADD3 R9, R19, -0x1, RZ ;  /* 0xffffffff13097810 */ /* 0x000fca0007ffe0ff */
[----:B------:R0:W1:Y:S02]  /*1e110*/  SHFL.IDX PT, R16, R2, R9, 0x1f ;  /* 0x00001f0902107589 */ /* 0x00006400000e0000 */
.L_x_532:
[----:B-1----:R-:W-:Y:S01]  /*1e120*/  IMAD R16, R16, UR5, R7 ;  /* 0x0000000510107c24 */ /* 0x002fe2000f8e0207 */
[----:B------:R-:W-:Y:S01]  /*1e130*/  IABS R6, R0 ;  /* 0x0000000000067213 */ /* 0x000fe20000000000 */
[----:B------:R-:W-:Y:S01]  /*1e140*/  IMAD R7, R11, R4, RZ ;  /* 0x000000040b077224 */ /* 0x000fe200078e02ff */
[----:B------:R-:W-:Y:S01]  /*1e150*/  IADD3 R19, R19, UR4, RZ ;  /* 0x0000000413137c10 */ /* 0x000fe2000fffe0ff */
[----:B0-----:R-:W-:Y:S02]  /*1e160*/  IMAD.MOV.U32 R2, RZ, RZ, RZ ;  /* 0x000000ffff027224 */ /* 0x001fe400078e00ff */
[----:B------:R-:W-:Y:S02]  /*1e170*/  IMAD.MOV R6, RZ, RZ, -R6 ;  /* 0x000000ffff067224 */ /* 0x000fe400078e0a06 */
[----:B------:R-:W-:Y:S01]  /*1e180*/  IMAD.HI.U32 R2, R3, R7, R2 ;  /* 0x0000000703027227 */ /* 0x000fe200078e0002 */
[----:B------:R-:W-:-:S04]  /*1e190*/  IADD3 R7, -R16, UR6, RZ ;  /* 0x0000000610077c10 */ /* 0x000fc8000fffe1ff */
[----:B------:R-:W-:-:S05]  /*1e1a0*/  IABS R3, R7 ;  /* 0x0000000700037213 */ /* 0x000fca0000000000 */
[----:B------:R-:W-:-:S04]  /*1e1b0*/  IMAD.HI.U32 R2, R2, R3, RZ ;  /* 0x0000000302027227 */ /* 0x000fc800078e00ff */
[----:B------:R-:W-:-:S05]  /*1e1c0*/  IMAD R3, R2, R6, R3 ;  /* 0x0000000602037224 */ /* 0x000fca00078e0203 */
[----:B------:R-:W-:-:S13]  /*1e1d0*/  ISETP.GT.U32.AND P1, PT, R4, R3, PT ;  /* 0x000000030400720c */ /* 0x000fda0003f24070 */
[----:B------:R-:W-:Y:S01]  /*1e1e0*/  @!P1 IMAD.IADD R3, R3, 0x1, -R4 ;  /* 0x0000000103039824 */ /* 0x000fe200078e0a04 */
[----:B------:R-:W-:Y:S02]  /*1e1f0*/  @!P1 IADD3 R2, R2, 0x1, RZ ;  /* 0x0000000102029810 */ /* 0x000fe40007ffe0ff */
[----:B------:R-:W-:Y:S02]  /*1e200*/  ISETP.NE.AND P1, PT, R0, RZ, PT ;  /* 0x000000ff0000720c */ /* 0x000fe40003f25270 */
[----:B------:R-:W-:Y:S02]  /*1e210*/  ISETP.GE.U32.AND P0, PT, R3, R4, PT ;  /* 0x000000040300720c */ /* 0x000fe40003f06070 */
[----:B------:R-:W-:-:S04]  /*1e220*/  LOP3.LUT R3, R7, R0, RZ, 0x3c, !PT ;  /* 0x0000000007037212 */ /* 0x000fc800078e3cff */
[----:B------:R-:W-:-:S07]  /*1e230*/  ISETP.GE.AND P2, PT, R3, RZ, PT ;  /* 0x000000ff0300720c */ /* 0x000fce0003f46270 */
[----:B------:R-:W-:-:S06]  /*1e240*/  @P0 VIADD R2, R2, 0x1 ;  /* 0x0000000102020836 */ /* 0x000fcc0000000000 */
[----:B------:R-:W-:Y:S01]  /*1e250*/  @!P2 IMAD.MOV R2, RZ, RZ, -R2 ;  /* 0x000000ffff02a224 */ /* 0x000fe200078e0a02 */
[----:B------:R-:W-:-:S05]  /*1e260*/  @!P1 LOP3.LUT R2, RZ, R0, RZ, 0x33, !PT ;  /* 0x00000000ff029212 */ /* 0x000fca00078e33ff */
[--C-:B------:R-:W-:Y:S02]  /*1e270*/  IMAD.MOV R17, RZ, RZ, -R2.reuse ;  /* 0x000000ffff117224 */ /* 0x100fe400078e0a02 */
[----:B------:R-:W-:Y:S02]  /*1e280*/  IMAD.MOV.U32 R18, RZ, RZ, R2 ;  /* 0x000000ffff127224 */ /* 0x000fe400078e0002 */
[----:B------:R-:W-:Y:S01]  /*1e290*/  IMAD R17, R0, R17, R7 ;  /* 0x0000001100117224 */ /* 0x000fe200078e0207 */
[----:B------:R-:W-:Y:S06]  /*1e2a0*/  BRA `(.L_x_533) ;  /* 0x00000000000c7947 */ /* 0x000fec0003800000 */
.L_x_528:
[----:B------:R-:W-:Y:S01]  /*1e2b0*/  IMAD.MOV.U32 R17, RZ, RZ, RZ ;  /* 0x000000ffff117224 */ /* 0x000fe200078e00ff */
[----:B------:R-:W-:Y:S01]  /*1e2c0*/  MOV R18, RZ ;  /* 0x000000ff00127202 */ /* 0x000fe20000000f00 */
[----:B------:R-:W-:-:S07]  /*1e2d0*/  IMAD.U32 R16, RZ, RZ, UR6 ;  /* 0x00000006ff107e24 */ /* 0x000fce000f8e00ff */
.L_x_533:
[----:B------:R-:W-:-:S13]  /*1e2e0*/  ISETP.NE.AND P0, PT, R5, RZ, PT ;  /* 0x000000ff0500720c */ /* 0x000fda0003f05270 */
[----:B------:R-:W0:Y:S01]  /*1e2f0*/  @!P0 S2R R3, SR_CgaCtaId ;  /* 0x0000000000038919 */ /* 0x000e220000008800 */
[----:B------:R-:W-:-:S04]  /*1e300*/  @!P0 MOV R0, 0x400 ;  /* 0x0000040000008802 */ /* 0x000fc80000000f00 */
[----:B0-----:R-:W-:-:S05]  /*1e310*/  @!P0 LEA R0, R3, R0, 0x18 ;  /* 0x0000000003008211 */ /* 0x001fca00078ec0ff */
[----:B------:R0:W-:Y:S01]  /*1e320*/  @!P0 STS.128 [R0+0x388d0], R16 ;  /* 0x0388d01000008388 */ /* 0x0001e20000000c00 */
[----:B------:R-:W-:Y:S06]  /*1e330*/  BAR.ARV 0x5, 0x180 ;  /* 0x0146000000007b1d */ /* 0x000fec0000002000 */
.L_x_526:
[----:B0-----:R-:W-:Y:S01]  /*1e340*/  IMAD.MOV.U32 R0, RZ, RZ, 0x1 ;  /* 0x00000001ff007424 */ /* 0x001fe200078e00ff */
[----:B------:R0:W-:Y:S01]  /*1e350*/  STL [R1+0x8], RZ ;  /* 0x000008ff01007387 */ /* 0x0001e20000100800 */
[----:B------:R-:W-:Y:S02]  /*1e360*/  ULDC UR4, c[0x0][0xc3c] ;  /* 0x00030f0000047ab9 */ /* 0x000fe40000000800 */
[----:B-1----:R-:W-:Y:S01]  /*1e370*/  ISETP.GE.AND P0, PT, R19, UR4, PT ;  /* 0x0000000413007c0c */ /* 0x002fe2000bf06270 */
[----:B------:R0:W-:Y:S04]  /*1e380*/  STL [R1+0x10], R0 ;  /* 0x0000100001007387 */ /* 0x0001e80000100800 */
[----:B------:R0:W-:Y:S08]  /*1e390*/  STL [R1+0x64], RZ ;  /* 0x000064ff01007387 */ /* 0x0001f00000100800 */
[----:B0-----:R-:W-:Y:S05]  /*1e3a0*/  @P0 BRA `(.L_x_534) ;  /* 0x00000060008c0947 */ /* 0x001fea0003800000 */
[----:B------:R-:W0:Y:S01]  /*1e3b0*/  S2R R7, SR_TID.X ;  /* 0x0000000000077919 */ /* 0x000e220000002100 */
[----:B------:R-:W1:Y:S01]  /*1e3c0*/  S2UR UR5, SR_CgaCtaId ;  /* 0x00000000000579c3 */ /* 0x000e620000008800 */
[----:B------:R-:W-:Y:S01]  /*1e3d0*/  UMOV UR4, 0x400 ;  /* 0x0000040000047882 */ /* 0x000fe20000000000 */
[----:B------:R-:W-:Y:S01]  /*1e3e0*/  BSSY B7, `(.L_x_534) ;  /* 0x000061f000077945 */ /* 0x000fe20003800000 */
[----:B------:R-:W-:Y:S01]  /*1e3f0*/  ULDC.64 UR44, c[0x0][0x198] ;  /* 0x00006600002c7ab9 */ /* 0x000fe20000000a00 */
[----:B------:R-:W-:Y:S02]  /*1e400*/  ULOP3.LUT UR36, UR40, 0x1, URZ, 0xfc, !UPT ;  /* 0x0000000128247892 */ /* 0x000fe4000f8efc3f */
[----:B------:R-:W-:Y:S01]  /*1e410*/  ULOP3.LUT UR38, UR40, 0x2, URZ, 0xfc, !UPT ;  /* 0x0000000228267892 */ /* 0x000fe2000f8efc3f */
[----:B------:R-:W-:Y:S01]  /*1e420*/  ULDC UR37, c[0x0][0xc] ;  /* 0x0000030000257ab9 */ /* 0x000fe20000000800 */
[----:B-1----:R-:W-:Y:S01]  /*1e430*/  ULEA UR4, UR5, UR4, 0x18 ;  /* 0x0000000405047291 */ /* 0x002fe2000f8ec03f */
[C---:B0-----:R-:W-:Y:S01]  /*1e440*/  LOP3.LUT R6, R7.reuse, 0x7f, RZ, 0xc0, !PT ;  /* 0x0000007f07067812 */ /* 0x041fe200078ec0ff */
[C---:B------:R-:W-:Y:S01]  /*1e450*/  IMAD.SHL.U32 R2, R7.reuse, 0x80, RZ ;  /* 0x0000008007027824 */ /* 0x040fe200078e00ff */
[----:B------:R-:W-:-:S03]  /*1e460*/  R2P PR, R7, 0x6 ;  /* 0x0000000607007804 */ /* 0x000fc60000000000 */
[----:B------:R-:W-:Y:S01]  /*1e470*/  IMAD.SHL.U32 R3, R6, 0x40, RZ ;  /* 0x0000004006037824 */ /* 0x000fe200078e00ff */
[----:B------:R-:W-:-:S04]  /*1e480*/  LOP3.LUT R0, R2, 0x400, RZ, 0xc0, !PT ;  /* 0x0000040002007812 */ /* 0x000fc800078ec0ff */
[----:B------:R-:W-:Y:S02]  /*1e490*/  LOP3.LUT R4, R0, 0x1800, R3, 0xf8, !PT ;  /* 0x0000180000047812 */ /* 0x000fe400078ef803 */
[----:B------:R-:W-:Y:S02]  /*1e4a0*/  SHF.R.U32.HI R3, RZ, 0x1, R7 ;  /* 0x00000001ff037819 */ /* 0x000fe40000011607 */
[----:B------:R-:W-:-:S04]  /*1e4b0*/  LOP3.LUT R0, R2, 0x380, RZ, 0xc0, !PT ;  /* 0x0000038002007812 */ /* 0x000fc800078ec0ff */
[C---:B------:R-:W-:Y:S02]  /*1e4c0*/  LOP3.LUT R3, R0.reuse, 0x30, R3, 0xf8, !PT ;  /* 0x0000003000037812 */ /* 0x040fe400078ef803 */
[----:B------:R-:W-:Y:S02]  /*1e4d0*/  LOP3.LUT R5, R0, 0x10, R7, 0xf8, !PT ;  /* 0x0000001000057812 */ /* 0x000fe400078ef807 */
[----:B------:R-:W-:-:S04]  /*1e4e0*/  SHF.L.U32 R0, R7, 0x4, RZ ;  /* 0x0000000407007819 */ /* 0x000fc800000006ff */
[--C-:B------:R-:W-:Y:S02]  /*1e4f0*/  LOP3.LUT R3, R3, 0x70, R0.reuse, 0x78, !PT ;  /* 0x0000007003037812 */ /* 0x100fe400078e7800 */
[----:B------:R-:W-:Y:S02]  /*1e500*/  LOP3.LUT R5, R5, 0x70, R0, 0x78, !PT ;  /* 0x0000007005057812 */ /* 0x000fe400078e7800 */
[----:B------:R-:W-:Y:S01]  /*1e510*/  LOP3.LUT R2, R3, 0xc00, R2, 0xf8, !PT ;  /* 0x00000c0003027812 */ /* 0x000fe200078ef802 */
[----:B------:R-:W-:Y:S01]  /*1e520*/  IMAD.SHL.U32 R3, R7, 0x2, RZ ;  /* 0x0000000207037824 */ /* 0x000fe200078e00ff */
[----:B------:R-:W-:Y:S02]  /*1e530*/  LOP3.LUT R4, R4, R5, RZ, 0xfc, !PT ;  /* 0x0000000504047212 */ /* 0x000fe400078efcff */
[----:B------:R-:W-:Y:S01]  /*1e540*/  SHF.R.U32.HI R5, RZ, 0x3, R6 ;  /* 0x00000003ff057819 */ /* 0x000fe20000011606 */
[----:B------:R0:W-:Y:S04]  /*1e550*/  STL [R1+0x34], R2 ;  /* 0x0000340201007387 */ /* 0x0001e80000100800 */
[----:B------:R1:W-:Y:S01]  /*1e560*/  STL [R1+0x30], R4 ;  /* 0x0000300401007387 */ /* 0x0003e20000100800 */
[----:B0-----:R-:W-:-:S04]  /*1e570*/  LOP3.LUT R2, R0, 0x3f0, RZ, 0xc0, !PT ;  /* 0x000003f000027812 */ /* 0x001fc800078ec0ff */
[----:B------:R-:W-:Y:S01]  /*1e580*/  LOP3.LUT R3, R2, 0x70, R3, 0x78, !PT ;  /* 0x0000007002037812 */ /* 0x000fe200078e7803 */
[----:B------:R-:W-:Y:S01]  /*1e590*/  IMAD.SHL.U32 R2, R6, 0x10, RZ ;  /* 0x0000001006027824 */ /* 0x000fe200078e00ff */
[----:B-1----:R-:W-:-:S04]  /*1e5a0*/  MOV R4, 0x20 ;  /* 0x0000002000047802 */ /* 0x002fc80000000f00 */
[----:B------:R-:W-:Y:S01]  /*1e5b0*/  LOP3.LUT R2, R3, 0x400, R2, 0xf8, !PT ;  /* 0x0000040003027812 */ /* 0x000fe200078ef802 */
[----:B------:R-:W-:-:S05]  /*1e5c0*/  IMAD.MOV.U32 R3, RZ, RZ, 0x40 ;  /* 0x00000040ff037424 */ /* 0x000fca00078e00ff */
[----:B------:R-:W-:Y:S02]  /*1e5d0*/  SEL R7, R3, 0xffffffc0, !P2 ;  /* 0xffffffc003077807 */ /* 0x000fe40005000000 */
[----:B------:R-:W-:Y:S01]  /*1e5e0*/  SEL R3, R4, 0xffffffe0, !P1 ;  /* 0xffffffe004037807 */ /* 0x000fe20004800000 */
[----:B------:R-:W-:Y:S02]  /*1e5f0*/  IMAD.U32 R4, RZ, RZ, UR4 ;  /* 0x00000004ff047e24 */ /* 0x000fe4000f8e00ff */
[----:B------:R-:W-:Y:S02]  /*1e600*/  STL [R1+0x20], R7 ;  /* 0x0000200701007387 */ /* 0x000fe40000100800 */
[----:B------:R-:W-:Y:S02]  /*1e610*/  IMAD.IADD R2, R4, 0x1, R2 ;  /* 0x0000000104027824 */ /* 0x000fe400078e0202 */
[----:B------:R0:W-:Y:S04]  /*1e620*/  STL [R1+0x1c], R3 ;  /* 0x00001c0301007387 */ /* 0x0001e80000100800 */
[----:B------:R-:W-:Y:S04]  /*1e630*/  STL [R1+0x4], R4 ;  /* 0x0000040401007387 */ /* 0x000fe80000100800 */
[----:B------:R1:W-:Y:S01]  /*1e640*/  STL [R1+0x3c], R2 ;  /* 0x00003c0201007387 */ /* 0x0003e20000100800 */
[----:B0-----:R-:W-:-:S02]  /*1e650*/  LOP3.LUT R3, R0, 0x70, RZ, 0xc0, !PT ;  /* 0x0000007000037812 */ /* 0x001fc400078ec0ff */
[----:B------:R-:W-:Y:S01]  /*1e660*/  LOP3.LUT R0, R5, 0x70, R0, 0xf8, !PT ;  /* 0x0000007005007812 */ /* 0x000fe200078ef800 */
[----:B------:R-:W-:Y:S01]  /*1e670*/  IMAD.MOV.U32 R0, RZ, RZ, 0x1 ;  /* 0x00000001ff007424 */ /* 0x000fe200078e00ff */
[----:B------:R-:W-:Y:S01]  /*1e680*/  STL [R1+0x64], RZ ;  /* 0x000064ff01007387 */ /* 0x000fe20000100800 */
[----:B-1----:R-:W-:-:S03]  /*1e690*/  MOV R2, 0x1 ;  /* 0x0000000100027802 */ /* 0x002fc60000000f00 */
[----:B------:R0:W-:Y:S04]  /*1e6a0*/  STL [R1+0x14], R0 ;  /* 0x0000140001007387 */ /* 0x0001e80000100800 */
[----:B------:R1:W-:Y:S04]  /*1e6b0*/  STL [R1+0xc], RZ ;  /* 0x00000cff01007387 */ /* 0x0003e80000100800 */
[----:B------:R1:W-:Y:S01]  /*1e6c0*/  STL [R1+0x8], RZ ;  /* 0x000008ff01007387 */ /* 0x0003e20000100800 */
[----:B0-----:R-:W-:-:S03]  /*1e6d0*/  LOP3.LUT R0, R3, 0x80, RZ, 0xfc, !PT ;  /* 0x0000008003007812 */ /* 0x001fc600078efcff */
[----:B------:R1:W-:Y:S04]  /*1e6e0*/  STL [R1+0x10], R2 ;  /* 0x0000100201007387 */ /* 0x0003e80000100800 */
.L_x_644:
[----:B012---:R-:W0:Y:S02]  /*1e6f0*/  LDC.64 R2, c[0x0][0xc88] ;  /* 0x00032200ff027b82 */ /* 0x007e240000000a00 */
[----:B0-----:R-:W-:-:S05]  /*1e700*/  IMAD.WIDE R2, R19, 0x4, R2 ;  /* 0x0000000413027825 */ /* 0x001fca00078e0202 */
[----:B------:R-:W2:Y:S01]  /*1e710*/  LDG.E R15, desc[UR42][R2.64] ;  /* 0x0000002a020f7981 */ /* 0x000ea2000c1e1900 */
[----:B------:R-:W-:Y:S05]  /*1e720*/  YIELD ;  /* 0x0000000000007946 */ /* 0x000fea0003800000 */
[----:B------:R-:W-:Y:S01]  /*1e730*/  ULDC.64 UR4, c[0x0][0xa28] ;  /* 0x00028a0000047ab9 */ /* 0x000fe20000000a00 */
[----:B---3--:R-:W-:Y:S01]  /*1e740*/  IMAD.MOV.U32 R0, RZ, RZ, RZ ;  /* 0x000000ffff007224 */ /* 0x008fe200078e00ff */
[----:B------:R-:W-:Y:S01]  /*1e750*/  ISETP.NE.U32.AND P0, PT, RZ, UR4, PT ;  /* 0x00000004ff007c0c */ /* 0x000fe2000bf05070 */
[----:B------:R-:W-:Y:S01]  /*1e760*/  ULDC.64 UR10, c[0x0][0xa18] ;  /* 0x00028600000a7ab9 */ /* 0x000fe20000000a00 */
[----:B------:R-:W-:Y:S01]  /*1e770*/  ULDC.64 UR8, c[0x0][0xa10] ;  /* 0x0002840000087ab9 */ /* 0x000fe20000000a00 */
[----:B------:R-:W-:Y:S01]  /*1e780*/  ULDC.64 UR6, c[0x0][0xa08] ;  /* 0x0002820000067ab9 */ /* 0x000fe20000000a00 */
[----:B------:R-:W-:-:S02]  /*1e790*/  ISETP.NE.AND.EX P0, PT, RZ, UR5, PT, P0 ;  /* 0x00000005ff007c0c */ /* 0x000fc4000bf05300 */
[----:B--2---:R-:W-:Y:S01]  /*1e7a0*/  SHF.R.S32.HI R4, RZ, 0x1f, R15 ;  /* 0x0000001fff047819 */ /* 0x004fe2000001140f */
[----:B------:R-:W-:-:S10]  /*1e7b0*/  IMAD.SHL.U32 R14, R15, 0x4, RZ ;  /* 0x000000040f0e7824 */ /* 0x000fd400078e00ff */
[C---:B------:R-:W-:Y:S01]  /*1e7c0*/  @P0 LEA R2, P1, R15.reuse, UR4, 0x2 ;  /* 0x000000040f020c11 */ /* 0x040fe2000f8210ff */
[----:B------:R-:W-:Y:S03]  /*1e7d0*/  STL [R1+0x38], R15 ;  /* 0x0000380f01007387 */ /* 0x000fe60000100800 */
[C-C-:B------:R-:W-:Y:S01]  /*1e7e0*/  @P0 LEA.HI.X R3, R15.reuse, UR5, R4.reuse, 0x2, P1 ;  /* 0x000000050f030c11 */ /* 0x140fe200088f1404 */
[----:B------:R-:W-:Y:S01]  /*1e7f0*/  ULDC.64 UR4, c[0x0][0xa00] ;  /* 0x0002800000047ab9 */ /* 0x000fe20000000a00 */
[----:B------:R0:W-:Y:S01]  /*1e800*/  STL [R1+0x44], R4 ;  /* 0x0000440401007387 */ /* 0x0001e20000100800 */
[----:B------:R-:W-:Y:S02]  /*1e810*/  ISETP.NE.U32.AND P2, PT, RZ, UR4, PT ;  /* 0x00000004ff007c0c */ /* 0x000fe4000bf45070 */
[----:B------:R-:W-:Y:S01]  /*1e820*/  SHF.L.U64.HI R13, R15, 0x2, R4 ;  /* 0x000000020f0d7819 */ /* 0x000fe20000010204 */
[----:B------:R1:W5:Y:S01]  /*1e830*/  @P0 LDG.E R0, desc[UR42][R2.64] ;  /* 0x0000002a02000981 */ /* 0x000362000c1e1900 */
[----:B------:R-:W-:Y:S01]  /*1e840*/  ISETP.NE.AND.EX P2, PT, RZ, UR5, PT, P2 ;  /* 0x00000005ff007c0c */ /* 0x000fe2000bf45320 */
[----:B------:R-:W-:Y:S01]  /*1e850*/  IMAD.MOV.U32 R12, RZ, RZ, RZ ;  /* 0x000000ffff0c7224 */ /* 0x000fe200078e00ff */
[----:B------:R-:W-:Y:S01]  /*1e860*/  ISETP.NE.U32.AND P3, PT, RZ, UR10, PT ;  /* 0x0000000aff007c0c */ /* 0x000fe2000bf65070 */
[----:B------:R-:W-:Y:S01]  /*1e870*/  STL [R1], R14 ;  /* 0x0000000e01007387 */ /* 0x000fe20000100800 */
[----:B------:R-:W-:-:S02]  /*1e880*/  ISETP.NE.U32.AND P0, PT, RZ, UR6, PT ;  /* 0x00000006ff007c0c */ /* 0x000fc4000bf05070 */
[C---:B0-----:R-:W-:Y:S01]  /*1e890*/  IADD3 R4, P4, R14.reuse, UR4, RZ ;  /* 0x000000040e047c10 */ /* 0x041fe2000ff9e0ff */
[----:B------:R-:W-:Y:S01]  /*1e8a0*/  STL [R1+0x28], R13 ;  /* 0x0000280d01007387 */ /* 0x000fe20000100800 */
[----:B------:R-:W-:Y:S02]  /*1e8b0*/  ISETP.NE.AND.EX P3, PT, RZ, UR11, PT, P3 ;  /* 0x0000000bff007c0c */ /* 0x000fe4000bf65330 */
[----:B-1----:R-:W-:Y:S02]  /*1e8c0*/  CS2R R2, SRZ ;  /* 0x0000000000027805 */ /* 0x002fe4000001ff00 */
[C---:B------:R-:W-:Y:S02]  /*1e8d0*/  IADD3.X R5, R13.reuse, UR5, RZ, P4, !PT ;  /* 0x000000050d057c10 */ /* 0x040fe4000a7fe4ff */
[----:B------:R-:W-:Y:S02]  /*1e8e0*/  IADD3 R6, P4, R14, UR8, RZ ;  /* 0x000000080e067c10 */ /* 0x000fe4000ff9e0ff */
[----:B------:R-:W-:Y:S01]  /*1e8f0*/  ISETP.NE.U32.AND P1, PT, RZ, UR8, PT ;  /* 0x00000008ff007c0c */ /* 0x000fe2000bf25070 */
[----:B------:R-:W2:Y:S01]  /*1e900*/  @P2 LDG.E R2, desc[UR42][R4.64] ;  /* 0x0000002a04022981 */ /* 0x000ea2000c1e1900 */
[----:B------:R-:W-:Y:S01]  /*1e910*/  IADD3.X R7, R13, UR9, RZ, P4, !PT ;  /* 0x000000090d077c10 */ /* 0x000fe2000a7fe4ff */
[----:B------:R-:W-:Y:S01]  /*1e920*/  ULDC UR4, c[0x0][0x288] ;  /* 0x0000a20000047ab9 */ /* 0x000fe20000000800 */
[----:B------:R-:W-:-:S02]  /*1e930*/  ISETP.NE.AND.EX P0, PT, RZ, UR7, PT, P0 ;  /* 0x00000007ff007c0c */ /* 0x000fc4000bf05300 */
[----:B------:R-:W-:Y:S02]  /*1e940*/  ISETP.NE.AND.EX P1, PT, RZ, UR9, PT, P1 ;  /* 0x00000009ff007c0c */ /* 0x000fe4000bf25310 */
[C---:B------:R-:W-:Y:S02]  /*1e950*/  @P3 IADD3 R10, P4, R14.reuse, UR10, RZ ;  /* 0x0000000a0e0a3c10 */ /* 0x040fe4000ff9e0ff */
[----:B------:R-:W-:Y:S02]  /*1e960*/  IADD3 R8, P5, R14, UR6, RZ ;  /* 0x000000060e087c10 */ /* 0x000fe4000ffbe0ff */
[C---:B------:R-:W-:Y:S02]  /*1e970*/  @P3 IADD3.X R11, R13.reuse, UR11, RZ, P4, !PT ;  /* 0x0000000b0d0b3c10 */ /* 0x040fe4000a7fe4ff */
[----:B------:R-:W-:-:S05]  /*1e980*/  IADD3.X R9, R13, UR7, RZ, P5, !PT ;  /* 0x000000070d097c10 */ /* 0x000fca000affe4ff */
[----:B------:R-:W5:Y:S04]  /*1e990*/  @P0 LDG.E R12, desc[UR42][R8.64] ;  /* 0x0000002a080c0981 */ /* 0x000f68000c1e1900 */
[----:B------:R-:W5:Y:S04]  /*1e9a0*/  @P1 LDG.E R3, desc[UR42][R6.64] ;  /* 0x0000002a06031981 */ /* 0x000f68000c1e1900 */
[----:B--2---:R0:W-:Y:S02]  /*1e9b0*/  STL [R1+0x40], R2 ;  /* 0x0000400201007387 */ /* 0x0041e40000100800 */
[----:B0-----:R-:W-:Y:S01]  /*1e9c0*/  MOV R2, UR4 ;  /* 0x0000000400027c02 */ /* 0x001fe20008000f00 */
[----:B------:R-:W-:-:S05]  /*1e9d0*/  ULDC.64 UR4, c[0x0][0x418] ;  /* 0x0001060000047ab9 */ /* 0x000fca0000000a00 */
[----:B------:R0:W2:Y:S01]  /*1e9e0*/  @P3 LDG.E R2, desc[UR42][R10.64] ;  /* 0x0000002a0a023981 */ /* 0x0000a2000c1e1900 */
[----:B------:R-:W-:-:S03]  /*1e9f0*/  UISETP.NE.U32.AND UP0, UPT, UR4, URZ, UPT ;  /* 0x0000003f0400728c */ /* 0x000fc6000bf05070 */
[----:B------:R-:W-:Y:S01]  /*1ea00*/  ULDC UR4, c[0x0][0x424] ;  /* 0x0001090000047ab9 */ /* 0x000fe20000000800 */
[----:B------:R-:W-:-:S03]  /*1ea10*/  UISETP.NE.AND.EX UP0, UPT, UR5, URZ, UPT, UP0 ;  /* 0x0000003f0500728c */ /* 0x000fc6000bf05300 */
[----:B------:R-:W-:Y:S01]  /*1ea20*/  ULDC UR5, c[0x0][0x2f0] ;  /* 0x0000bc0000057ab9 */ /* 0x000fe20000000800 */
[----:B------:R-:W-:-:S04]  /*1ea30*/  USEL UR4, UR4, 0x1, UP0 ;  /* 0x0000000104047887 */ /* 0x000fc80008000000 */
[----:B------:R-:W-:-:S03]  /*1ea40*/  UIMAD UR4, UR4, UR5, URZ ;  /* 0x00000005040472a4 */ /* 0x000fc6000f8e023f */
[----:B------:R-:W-:Y:S02]  /*1ea50*/  ULDC UR5, c[0x0][0x348] ;  /* 0x0000d20000057ab9 */ /* 0x000fe40000000800 */
[----:B0-----:R-:W-:Y:S01]  /*1ea60*/  IMAD.U32 R10, RZ, RZ, UR5 ;  /* 0x00000005ff0a7e24 */ /* 0x001fe2000f8e00ff */
[----:B--2---:R0:W-:Y:S02]  /*1ea70*/  STL [R1+0x58], R2 ;  /* 0x0000580201007387 */ /* 0x0041e40000100800 */
[----:B0-----:R-:W-:Y:S01]  /*1ea80*/  IMAD.U32 R2, RZ, RZ, UR4 ;  /* 0x00000004ff027e24 */ /* 0x001fe2000f8e00ff */
[----:B------:R-:W-:Y:S06]  /*1ea90*/  @P3 BRA `(.L_x_535) ;  /* 0x0000000000143947 */ /* 0x000fec0003800000 */
[----:B------:R-:W-:Y:S05]  /*1eaa0*/  @!P2 BRA `(.L_x_535) ;  /* 0x000000000010a947 */ /* 0x000fea0003800000 */
[----:B------:R-:W2:Y:S04]  /*1eab0*/  LDG.E R11, desc[UR42][R4.64] ;  /* 0x0000002a040b7981 */ /* 0x000ea8000c1e1900 */
[----:B------:R-:W2:Y:S02]  /*1eac0*/  LDG.E R4, desc[UR42][R4.64+0x4] ;  /* 0x0000042a04047981 */ /* 0x000ea4000c1e1900 */
[----:B--2---:R-:W-:-:S05]  /*1ead0*/  IMAD.IADD R4, R4, 0x1, -R11 ;  /* 0x0000000104047824 */ /* 0x004fca00078e0a0b */
[----:B------:R0:W-:Y:S02]  /*1eae0*/  STL [R1+0x58], R4 ;  /* 0x0000580401007387 */ /* 0x0001e40000100800 */
.L_x_535:
[----:B------:R-:W-:Y:S01]  /*1eaf0*/  IMAD.MOV.U32 R11, RZ, RZ, R15 ;  /* 0x000000ffff0b7224 */ /* 0x000fe200078e000f */
[----:B0----5:R-:W-:Y:S01]  /*1eb00*/  IADD3 R4, R12, R0, RZ ;  /* 0x000000000c047210 */ /* 0x021fe20007ffe0ff */
[----:B------:R-:W-:Y:S02]  /*1eb10*/  ULDC.64 UR4, c[0x0][0xa20] ;  /* 0x0002880000047ab9 */ /* 0x000fe40000000a00 */
[----:B------:R-:W-:Y:S01]  /*1eb20*/  ISETP.NE.U32.AND P2, PT, RZ, UR4, PT ;  /* 0x00000004ff007c0c */ /* 0x000fe2000bf45070 */
[----:B------:R0:W-:Y:S03]  /*1eb30*/  STL [R1+0x18], R11 ;  /* 0x0000180b01007387 */ /* 0x0001e60000100800 */
[----:B------:R-:W-:Y:S01]  /*1eb40*/  ISETP.NE.AND.EX P2, PT, RZ, UR5, PT, P2 ;  /* 0x00000005ff007c0c */ /* 0x000fe2000bf45320 */
[----:B------:R0:W-:-:S12]  /*1eb50*/  STL [R1+0x2c], R4 ;  /* 0x00002c0401007387 */ /* 0x0001d80000100800 */
[----:B0-----:R-:W-:Y:S05]  /*1eb60*/  @!P2 BRA `(.L_x_536) ;  /* 0x000000000010a947 */ /* 0x001fea0003800000 */
[----:B------:R-:W-:-:S04]  /*1eb70*/  IADD3 R4, P0, R14, UR4, RZ ;  /* 0x000000040e047c10 */ /* 0x000fc8000ff1e0ff */
[----:B------:R-:W-:-:S05]  /*1eb80*/  IADD3.X R5, R13, UR5, RZ, P0, !PT ;  /* 0x000000050d057c10 */ /* 0x000fca00087fe4ff */
[----:B------:R0:W5:Y:S01]  /*1eb90*/  LDG.E R2, desc[UR42][R4.64] ;  /* 0x0000002a04027981 */ /* 0x000162000c1e1900 */
[----:B------:R-:W-:Y:S05]  /*1eba0*/  BRA `(.L_x_537) ;  /* 0x0000000000107947 */ /* 0x000fea0003800000 */
.L_x_536:
[----:B------:R-:W-:Y:S05]  /*1ebb0*/  @!P0 BRA `(.L_x_537) ;  /* 0x00000000000c8947 */ /* 0x000fea0003800000 */
[----:B------:R-:W2:Y:S04]  /*1ebc0*/  LDG.E R4, desc[UR42][R8.64] ;  /* 0x0000002a08047981 */ /* 0x000ea8000c1e1900 */
[----:B------:R-:W2:Y:S02]  /*1ebd0*/  LDG.E R2, desc[UR42][R8.64+0x4] ;  /* 0x0000042a08027981 */ /* 0x000ea4000c1e1900 */
[----:B--2---:R-:W-:-:S07]  /*1ebe0*/  IMAD.IADD R2, R2, 0x1, -R4 ;  /* 0x0000000102027824 */ /* 0x004fce00078e0a04 */
.L_x_537:
[----:B-----5:R-:W-:Y:S02]  /*1ebf0*/  IMAD.IADD R0, R2, 0x1, -R0 ;  /* 0x0000000102007824 */ /* 0x020fe400078e0a00 */
[----:B------:R-:W2:Y:S04]  /*1ec00*/  @P1 LDG.E R2, desc[UR42][R6.64] ;  /* 0x0000002a06021981 */ /* 0x000ea8000c1e1900 */
[----:B------:R-:W2:Y:S01]  /*1ec10*/  @P1 LDG.E R6, desc[UR42][R6.64+0x4] ;  /* 0x0000042a06061981 */ /* 0x000ea2000c1e1900 */
[----:B------:R-:W-:Y:S01]  /*1ec20*/  BSSY B0, `(.L_x_538) ;  /* 0x000012c000007945 */ /* 0x000fe20003800000 */
[----:B--2---:R-:W-:-:S05]  /*1ec30*/  @P1 IADD3 R10, -R2, R6, RZ ;  /* 0x00000006020a1210 */ /* 0x004fca0007ffe1ff */
[----:B0-----:R-:W-:-:S04]  /*1ec40*/  IMAD.IADD R4, R0, 0x1, R10 ;  /* 0x0000000100047824 */ /* 0x001fc800078e020a */
[----:B------:R-:W-:Y:S01]  /*1ec50*/  VIADD R2, R4, 0x7f ;  /* 0x0000007f04027836 */ /* 0x000fe20000000000 */
[----:B------:R0:W-:Y:S04]  /*1ec60*/  STL [R1+0x50], R4 ;  /* 0x0000500401007387 */ /* 0x0001e80000100800 */
[----:B0-----:R-:W-:-:S04]  /*1ec70*/  SHF.R.S32.HI R4, RZ, 0x1f, R2 ;  /* 0x0000001fff047819 */ /* 0x001fc80000011402 */
[----:B------:R-:W-:-:S04]  /*1ec80*/  LEA.HI R5, R4, R2, RZ, 0x7 ;  /* 0x0000000204057211 */ /* 0x000fc800078f38ff */
[----:B------:R-:W-:Y:S01]  /*1ec90*/  LOP3.LUT R2, R5, 0xffffff80, RZ, 0xc0, !PT ;  /* 0xffffff8005027812 */ /* 0x000fe200078ec0ff */
[----:B------:R0:W-:Y:S03]  /*1eca0*/  STL [R1+0x54], R5 ;  /* 0x0000540501007387 */ /* 0x0001e60000100800 */
[----:B------:R-:W-:Y:S01]  /*1ecb0*/  VIADDMNMX R10, R2, -R0, R10, PT ;  /* 0x80000000020a7246 */ /* 0x000fe2000380010a */
[----:B------:R-:W-:-:S05]  /*1ecc0*/  IMAD.MOV R2, RZ, RZ, -R0 ;  /* 0x000000ffff027224 */ /* 0x000fca00078e0a00 */
[----:B------:R-:W-:-:S04]  /*1ecd0*/  VIMNMX R2, RZ, R2, !PT ;  /* 0x00000002ff027248 */ /* 0x000fc80007fe0100 */
[----:B------:R-:W-:Y:S02]  /*1ece0*/  ISETP.GT.AND P0, PT, R10, R2, PT ;  /* 0x000000020a00720c */ /* 0x000fe40003f04270 */
[----:B------:R-:W-:-:S05]  /*1ecf0*/  SHF.R.U32.HI R2, RZ, 0x7, R2 ;  /* 0x00000007ff027819 */ /* 0x000fca0000011602 */
[----:B------:R-:W-:-:S06]  /*1ed00*/  IMAD.MOV.U32 R8, RZ, RZ, R2 ;  /* 0x000000ffff087224 */ /* 0x000fcc00078e0002 */
[----:B------:R-:W-:-:S04]  /*1ed10*/  @P0 IADD3 R10, R10, 0x7f, RZ ;  /* 0x0000007f0a0a0810 */ /* 0x000fc80007ffe0ff */
[----:B------:R-:W-:-:S04]  /*1ed20*/  @P0 SHF.R.S32.HI R0, RZ, 0x1f, R10 ;  /* 0x0000001fff000819 */ /* 0x000fc8000001140a */
[----:B------:R-:W-:-:S04]  /*1ed30*/  @P0 LEA.HI R10, R0, R10, RZ, 0x7 ;  /* 0x0000000a000a0211 */ /* 0x000fc800078f38ff */
[----:B------:R-:W-:Y:S02]  /*1ed40*/  @P0 SHF.R.S32.HI R8, RZ, 0x7, R10 ;  /* 0x00000007ff080819 */ /* 0x000fe4000001140a */
[----:B------:R-:W-:Y:S02]  /*1ed50*/  PLOP3.LUT P0, PT, PT, PT, PT, 0x80, 0x0 ;  /* 0x000000000000781c */ /* 0x000fe40003f0f070 */
[----:B------:R-:W-:-:S13]  /*1ed60*/  ISETP.GT.AND P2, PT, R8, R2, PT ;  /* 0x000000020800720c */ /* 0x000fda0003f44270 */
[----:B0-----:R-:W-:Y:S05]  /*1ed70*/  @!P2 BRA `(.L_x_539) ;  /* 0x000000100058a947 */ /* 0x001fea0003800000 */
[----:B------:R-:W-:Y:S01]  /*1ed80*/  UMOV UR4, 0xffffffff ;  /* 0xffffffff00047882 */ /* 0x000fe20000000000 */
[----:B------:R-:W-:Y:S02]  /*1ed90*/  SEL R0, R11, RZ, !P1 ;  /* 0x000000ff0b007207 */ /* 0x000fe40004800000 */
[----:B------:R-:W-:Y:S05]  /*1eda0*/  BRA.DIV UR4, `(.L_x_540) ;  /* 0x0000008604f47947 */ /* 0x000fea000b800000 */
[----:B------:R-:W0:Y:S02]  /*1edb0*/  S2R R4, SR_TID.X ;  /* 0x0000000000047919 */ /* 0x000e240000002100 */
[----:B0-----:R-:W-:-:S04]  /*1edc0*/  SHF.R.U32.HI R4, RZ, 0x5, R4 ;  /* 0x00000005ff047819 */ /* 0x001fc80000011604 */
[----:B------:R-:W-:-:S05]  /*1edd0*/  LOP3.LUT R4, R4, 0x3, RZ, 0xc0, !PT ;  /* 0x0000000304047812 */ /* 0x000fca00078ec0ff */
[----:B------:R0:W1:Y:S02]  /*1ede0*/  SHFL.IDX PT, R14, R4, RZ, 0x1f ;  /* 0x00001fff040e7589 */ /* 0x00006400000e0000 */
.L_x_762:
[----:B-1----:R-:W-:Y:S02]  /*1edf0*/  ISETP.NE.AND P0, PT, R14, RZ, PT ;  /* 0x000000ff0e00720c */ /* 0x002fe40003f05270 */
[----:B------:R-:W-:-:S11]  /*1ee00*/  PLOP3.LUT P6, PT, PT, PT, PT, 0x8, 0x0 ;  /* 0x000000000000781c */ /* 0x000fd60003fce170 */
[----:B------:R-:W-:Y:S05]  /*1ee10*/  @P0 BRA `(.L_x_541) ;  /* 0x00000000000c0947 */ /* 0x000fea0003800000 */
[----:B------:R-:W-:-:S03]  /*1ee20*/  UMOV UR4, 0xffffffff ;  /* 0xffffffff00047882 */ /* 0x000fc60000000000 */
[----:B------:R-:W-:Y:S05]  /*1ee30*/  BRA.DIV UR4, `(.L_x_542) ;  /* 0x0000008a04047947 */ /* 0x000fea000b800000 */
[----:B------:R-:W-:-:S13]  /*1ee40*/  ELECT P6, URZ, PT ;  /* 0x00000000003f782f */ /* 0x000fda00038c0000 */
.L_x_541:
[----:B0-----:R-:W2:Y:S04]  /*1ee50*/  LDL R4, [R1+0x64] ;  /* 0x0000640001047983 */ /* 0x001ea80000100800 */
[----:B------:R-:W3:Y:S01]  /*1ee60*/  LDL R6, [R1+0x4] ;  /* 0x0000040001067983 */ /* 0x000ee20000100800 */
[----:B------:R-:W-:Y:S01]  /*1ee70*/  BSSY B1, `(.L_x_543) ;  /* 0x0000008000017945 */ /* 0x000fe20003800000 */
[----:B--2---:R-:W-:-:S05]  /*1ee80*/  VIADD R4, R4, 0x1 ;  /* 0x0000000104047836 */ /* 0x004fca0000000000 */
[----:B------:R-:W-:-:S04]  /*1ee90*/  LEA.HI R5, R4, R4, RZ, 0x1 ;  /* 0x0000000404057211 */ /* 0x000fc800078f08ff */
[----:B------:R-:W-:-:S05]  /*1eea0*/  LOP3.LUT R5, R5, 0xfffffffe, RZ, 0xc0, !PT ;  /* 0xfffffffe05057812 */ /* 0x000fca00078ec0ff */
[----:B------:R-:W-:-:S05]  /*1eeb0*/  IMAD.IADD R4, R4, 0x1, -R5 ;  /* 0x0000000104047824 */ /* 0x000fca00078e0a05 */
[----:B------:R-:W-:-:S04]  /*1eec0*/  SHF.L.U32 R4, R4, 0x1f, RZ ;  /* 0x0000001f04047819 */ /* 0x000fc800000006ff */
[----:B---3--:R-:W0:Y:S02]  /*1eed0*/  SYNCS.PHASECHK.TRANS64.TRYWAIT P0, [R6+URZ+0x38820], R4 ;  /* 0x03882004060075a7 */ /* 0x008e24000800017f */
[----:B0-----:R-:W-:Y:S05]  /*1eee0*/  @!P0 BRA `(.L_x_544) ;  /* 0x0000008400f88947 */ /* 0x001fea0003800000 */
.L_x_765:
[----:B------:R-:W-:Y:S05]  /*1eef0*/  BSYNC B1 ;  /* 0x0000000000017941 */ /* 0x000fea0003800000 */
.L_x_543:
[----:B------:R-:W-:Y:S04]  /*1ef00*/  BSSY B1, `(.L_x_545) ;  /* 0x0000072000017945 */ /* 0x000fe80003800000 */
[----:B------:R-:W-:Y:S05]  /*1ef10*/  @!P6 BRA `(.L_x_546) ;  /* 0x0000000400c0e947 */ /* 0x000fea0003800000 */
[----:B------:R-:W2:Y:S04]  /*1ef20*/  LDL R6, [R1+0x4] ;  /* 0x0000040001067983 */ /* 0x000ea80000100800 */
[----:B------:R-:W3:Y:S01]  /*1ef30*/  LDL R7, [R1+0xc] ;  /* 0x00000c0001077983 */ /* 0x000ee20000100800 */
[----:B0-----:R-:W0:Y:S01]  /*1ef40*/  S2R R5, SR_TID.X ;  /* 0x0000000000057919 */ /* 0x001e220000002100 */
[----:B--2---:R-:W-:Y:S02]  /*1ef50*/  MOV R9, R6 ;  /* 0x0000000600097202 */ /* 0x004fe40000000f00 */
[----:B------:R-:W2:Y:S03]  /*1ef60*/  LDL R6, [R1+0x14] ;  /* 0x0000140001067983 */ /* 0x000ea60000100800 */
[----:B---3--:R-:W-:Y:S01]  /*1ef70*/  IMAD R7, R7, 0x8, R9 ;  /* 0x0000000807077824 */ /* 0x008fe200078e0209 */
[----:B0-----:R-:W-:Y:S01]  /*1ef80*/  LOP3.LUT R5, R5, 0x7f, RZ, 0xc0, !PT ;  /* 0x0000007f05057812 */ /* 0x001fe200078ec0ff */
[----:B------:R-:W-:Y:S03]  /*1ef90*/  BSSY B2, `(.L_x_547) ;  /* 0x0000005000027945 */ /* 0x000fe60003800000 */
[----:B------:R-:W-:-:S02]  /*1efa0*/  ISETP.NE.AND P1, PT, R5, RZ, PT ;  /* 0x000000ff0500720c */ /* 0x000fc40003f25270 */
[----:B--2---:R-:W-:-:S04]  /*1efb0*/  SHF.L.U32 R10, R6, 0x1f, RZ ;  /* 0x0000001f060a7819 */ /* 0x004fc800000006ff */
[----:B------:R-:W0:Y:S02]  /*1efc0*/  SYNCS.PHASECHK.TRANS64.TRYWAIT P0, [R7+URZ+0x388a0], R10 ;  /* 0x0388a00a070075a7 */ /* 0x000e24000800017f */
[----:B0-----:R-:W-:Y:S05]  /*1efd0*/  @!P0 BRA `(.L_x_548) ;  /* 0x0000008400d48947 */ /* 0x001fea0003800000 */
.L_x_766:
[----:B------:R-:W-:Y:S05]  /*1efe0*/  BSYNC B2 ;  /* 0x0000000000027941 */ /* 0x000fea0003800000 */
.L_x_547:
[----:B------:R-:W-:Y:S04]  /*1eff0*/  BSSY B2, `(.L_x_549) ;  /* 0x0000009000027945 */ /* 0x000fe80003800000 */
[----:B------:R-:W-:Y:S05]  /*1f000*/  @P1 BRA `(.L_x_550) ;  /* 0x00000000001c1947 */ /* 0x000fea0003800000 */
[----:B------:R-:W1:Y:S02]  /*1f010*/  S2R R4, SR_TID.X ;  /* 0x0000000000047919 */ /* 0x000e640000002100 */
[----:B-1----:R-:W-:Y:S01]  /*1f020*/  LOP3.LUT R5, R4, 0x1f, RZ, 0xc0, !PT ;  /* 0x0000001f04057812 */ /* 0x002fe200078ec0ff */
[----:B------:R-:W-:-:S03]  /*1f030*/  IMAD.MOV.U32 R4, RZ, RZ, 0x8000 ;  /* 0x00008000ff047424 */ /* 0x000fc600078e00ff */
[----:B------:R-:W-:Y:S01]  /*1f040*/  ISETP.NE.AND P0, PT, R5, RZ, PT ;  /* 0x000000ff0500720c */ /* 0x000fe20003f05270 */
[----:B------:R1:W-:-:S12]  /*1f050*/  SYNCS.ARRIVE.TRANS64 RZ, [R7+URZ+0x38890], R4 ;  /* 0x0388900407ff79a7 */ /* 0x0003d8000800003f */
[----:B-1----:R-:W-:Y:S05]  /*1f060*/  @!P0 BRA `(.L_x_550) ;  /* 0x0000000000048947 */ /* 0x002fea0003800000 */
[----:B------:R-:W-:Y:S01]  /*1f070*/  BPT.TRAP 0x1 ;  /* 0x000000040000795c */ /* 0x000fe20000300000 */
.L_x_550:
[----:B------:R-:W-:Y:S05]  /*1f080*/  BSYNC B2 ;  /* 0x0000000000027941 */ /* 0x000fea0003800000 */
.L_x_549:
[----:B------:R-:W2:Y:S04]  /*1f090*/  LDL R6, [R1+0x4] ;  /* 0x0000040001067983 */ /* 0x000ea80000100800 */
[----:B------:R-:W2:Y:S01]  /*1f0a0*/  LDL R4, [R1+0xc] ;  /* 0x00000c0001047983 */ /* 0x000ea20000100800 */
[----:B------:R-:W-:Y:S01]  /*1f0b0*/  IMAD.MOV.U32 R13, RZ, RZ, RZ ;  /* 0x000000ffff0d7224 */ /* 0x000fe200078e00ff */
[----:B------:R-:W-:Y:S01]  /*1f0c0*/  LEA R5, R8, R3, 0x7 ;  /* 0x0000000308057211 */ /* 0x000fe200078e38ff */
[----:B------:R-:W-:Y:S01]  /*1f0d0*/  UIADD3 UR4, UP0, UR44, 0x570, URZ ;  /* 0x000005702c047890 */ /* 0x000fe2000ff1e03f */
[----:B------:R-:W-:Y:S01]  /*1f0e0*/  PLOP3.LUT P0, PT, PT, PT, PT, 0x80, 0x0 ;  /* 0x000000000000781c */ /* 0x000fe20003f0f070 */
[----:B------:R-:W-:Y:S01]  /*1f0f0*/  UMOV UR6, 0x0 ;  /* 0x0000000000067882 */ /* 0x000fe20000000000 */
[----:B------:R-:W-:Y:S01]  /*1f100*/  R2UR UR10, R13 ;  /* 0x000000000d0a72ca */ /* 0x000fe200000e0000 */
[----:B------:R-:W-:Y:S01]  /*1f110*/  VIADD R5, R5, 0xffffff80 ;  /* 0xffffff8005057836 */ /* 0x000fe20000000000 */
[----:B------:R-:W-:Y:S01]  /*1f120*/  UIADD3.X UR5, URZ, UR45, URZ, UP0, !UPT ;  /* 0x0000002d3f057290 */ /* 0x000fe200087fe43f */
[----:B------:R-:W-:Y:S01]  /*1f130*/  UMOV UR7, 0x12f00000 ;  /* 0x12f0000000077882 */ /* 0x000fe20000000000 */
[----:B--2---:R-:W-:-:S02]  /*1f140*/  IMAD R9, R4, 0x8000, R6 ;  /* 0x0000800004097824 */ /* 0x004fc400078e0206 */
[----:B------:R-:W-:-:S03]  /*1f150*/  VIADD R4, R7, 0x38890 ;  /* 0x0003889007047836 */ /* 0x000fc60000000000 */
[----:B------:R-:W-:-:S07]  /*1f160*/  IADD3 R6, R9, 0x28400, RZ ;  /* 0x0002840009067810 */ /* 0x000fce0007ffe0ff */
.L_x_551:
[----:B------:R-:W-:-:S13]  /*1f170*/  @P0 ELECT P2, URZ, PT ;  /* 0x00000000003f082f */ /* 0x000fda0003840000 */
[----:B------:R-:W-:Y:S02]  /*1f180*/  @P2 R2UR UR13, R0 ;  /* 0x00000000000d22ca */ /* 0x000fe400000e0000 */
[----:B------:R-:W-:Y:S02]  /*1f190*/  @P2 R2UR UR12, R18 ;  /* 0x00000000120c22ca */ /* 0x000fe400000e0000 */
[----:B------:R-:W-:Y:S02]  /*1f1a0*/  @P2 R2UR UR11, R5 ;  /* 0x00000000050b22ca */ /* 0x000fe400000e0000 */
[----:B------:R-:W-:Y:S02]  /*1f1b0*/  @P2 R2UR UR9, R4 ;  /* 0x00000000040922ca */ /* 0x000fe400000e0000 */
[----:B------:R-:W-:Y:S02]  /*1f1c0*/  @P2 R2UR UR8, R6 ;  /* 0x00000000060822ca */ /* 0x000fe400000e0000 */
[----:B------:R-:W-:-:S02]  /*1f1d0*/  @P2 PLOP3.LUT P0, PT, P2, PT, PT, 0x8, 0x0 ;  /* 0x000000000000281c */ /* 0x000fc4000170e170 */
        /* <DEDUP_REMOVED lines=9> */
.L_x_552:
        /* <DEDUP_REMOVED lines=10> */
[----:B------:R-:W1:Y:S01]  /*1f310*/  SYNCS.PHASECHK.TRANS64.TRYWAIT P0, [R7+URZ+0x388c0], R10 ;  /* 0x0388c00a070075a7 */ /* 0x000e62000800017f */
[----:B------:R-:W-:Y:S04]  /*1f320*/  BSSY B2, `(.L_x_553) ;  /* 0x0000002000027945 */ /* 0x000fe80003800000 */
[----:B-1----:R-:W-:Y:S05]  /*1f330*/  @!P0 BRA `(.L_x_554) ;  /* 0x0000008400108947 */ /* 0x002fea0003800000 */
.L_x_767:
[----:B------:R-:W-:Y:S05]  /*1f340*/  BSYNC B2 ;  /* 0x0000000000027941 */ /* 0x000fea0003800000 */
.L_x_553:
[----:B------:R-:W-:Y:S01]  /*1f350*/  BSSY B2, `(.L_x_555) ;  /* 0x000000b000027945 */ /* 0x000fe20003800000 */
[----:B01----:R-:W-:Y:S01]  /*1f360*/  IMAD.MOV.U32 R10, RZ, RZ, 0x0 ;  /* 0x00000000ff0a7424 */ /* 0x003fe200078e00ff */
[----:B------:R-:W-:Y:S02]  /*1f370*/  MOV R11, 0x12f00000 ;  /* 0x12f00000000b7802 */ /* 0x000fe40000000f00 */
[----:B------:R-:W-:Y:S05]  /*1f380*/  @P1 BRA `(.L_x_556) ;  /* 0x00000000001c1947 */ /* 0x000fea0003800000 */
[----:B------:R-:W0:Y:S02]  /*1f390*/  S2R R4, SR_TID.X ;  /* 0x0000000000047919 */ /* 0x000e240000002100 */
[----:B0-----:R-:W-:Y:S01]  /*1f3a0*/  LOP3.LUT R6, R4, 0x1f, RZ, 0xc0, !PT ;  /* 0x0000001f04067812 */ /* 0x001fe200078ec0ff */
[----:B------:R-:W-:-:S03]  /*1f3b0*/  IMAD.MOV.U32 R4, RZ, RZ, 0x8000 ;  /* 0x00008000ff047424 */ /* 0x000fc600078e00ff */
[----:B------:R-:W-:Y:S01]  /*1f3c0*/  ISETP.NE.AND P0, PT, R6, RZ, PT ;  /* 0x000000ff0600720c */ /* 0x000fe20003f05270 */
[----:B------:R0:W-:-:S12]  /*1f3d0*/  SYNCS.ARRIVE.TRANS64 RZ, [R7+URZ+0x388b0], R4 ;  /* 0x0388b00407ff79a7 */ /* 0x0001d8000800003f */
[----:B0-----:R-:W-:Y:S05]  /*1f3e0*/  @!P0 BRA `(.L_x_556) ;  /* 0x0000000000048947 */ /* 0x001fea0003800000 */
[----:B------:R-:W-:Y:S01]  /*1f3f0*/  BPT.TRAP 0x1 ;  /* 0x000000040000795c */ /* 0x000fe20000300000 */
.L_x_556:
[----:B------:R-:W-:Y:S05]  /*1f400*/  BSYNC B2 ;  /* 0x0000000000027941 */ /* 0x000fea0003800000 */
.L_x_555:
        /* <DEDUP_REMOVED lines=8> */
.L_x_557:
        /* <DEDUP_REMOVED lines=9> */
[----:B0-----:R-:W-:Y:S05]  /*1f520*/  @P0 BRA.U.ANY `(.L_x_557) ;  /* 0xfffffffd00d80947 */ /* 0x001fea000393ffff */
[----:B------:R-:W-:Y:S02]  /*1f530*/  R2UR UR10, R12 ;  /* 0x000000000c0a72ca */ /* 0x000fe400000e0000 */
[----:B------:R-:W-:Y:S02]  /*1f540*/  R2UR UR6, R10 ;  /* 0x000000000a0672ca */ /* 0x000fe400000e0000 */
[----:B------:R-:W-:Y:S02]  /*1f550*/  R2UR UR7, R11 ;  /* 0x000000000b0772ca */ /* 0x000fe400000e0000 */
[----:B------:R-:W-:Y:S02]  /*1f560*/  PLOP3.LUT P0, PT, PT, PT, PT, 0x80, 0x0 ;  /* 0x000000000000781c */ /* 0x000fe40003f0f070 */
[----:B------:R-:W-:-:S11]  /*1f570*/  IADD3 R4, R9, 0x14400, RZ ;  /* 0x0001440009047810 */ /* 0x000fd60007ffe0ff */
.L_x_558:
        /* <DEDUP_REMOVED lines=10> */
.L_x_546:
[----:B------:R-:W-:Y:S05]  /*1f620*/  BSYNC B1 ;  /* 0x0000000000017941 */ /* 0x000fea0003800000 */
.L_x_545:
[----:B------:R-:W0:Y:S04]  /*1f630*/  LDL.LU R9, [R1+0xc] ;  /* 0x00000c0001097983 */ /* 0x000e280000300800 */
[----:B------:R-:W2:Y:S01]  /*1f640*/  LDL.LU R6, [R1+0x14] ;  /* 0x0000140001067983 */ /* 0x000ea20000300800 */
[----:B------:R-:W-:Y:S01]  /*1f650*/  PLOP3.LUT P0, PT, PT, PT, PT, 0x8, 0x0 ;  /* 0x000000000000781c */ /* 0x000fe20003f0e170 */
[----:B0-----:R-:W-:Y:S02]  /*1f660*/  VIADD R4, R9, 0x1 ;  /* 0x0000000109047836 */ /* 0x001fe40000000000 */
[----:B------:R-:W-:-:S03]  /*1f670*/  VIADD R9, R8, 0xfffffffe ;  /* 0xfffffffe08097836 */ /* 0x000fc60000000000 */
[C---:B------:R-:W-:Y:S02]  /*1f680*/  ISETP.NE.AND P1, PT, R4.reuse, 0x2, PT ;  /* 0x000000020400780c */ /* 0x040fe40003f25270 */
[----:B------:R-:W-:Y:S02]  /*1f690*/  ISETP.GE.AND P2, PT, R9, R2, PT ;  /* 0x000000020900720c */ /* 0x000fe40003f46270 */
[----:B------:R-:W-:Y:S02]  /*1f6a0*/  SEL R5, RZ, 0x1, P1 ;  /* 0x00000001ff057807 */ /* 0x000fe40000800000 */
[----:B------:R-:W-:Y:S02]  /*1f6b0*/  SEL R4, R4, RZ, P1 ;  /* 0x000000ff04047207 */ /* 0x000fe40000800000 */
[----:B--2---:R-:W-:-:S03]  /*1f6c0*/  LOP3.LUT R6, R6, R5, RZ, 0x3c, !PT ;  /* 0x0000000506067212 */ /* 0x004fc600078e3cff */
[----:B------:R0:W-:Y:S04]  /*1f6d0*/  STL [R1+0xc], R4 ;  /* 0x00000c0401007387 */ /* 0x0001e80000100800 */
[----:B------:R0:W-:Y:S01]  /*1f6e0*/  STL [R1+0x14], R6 ;  /* 0x0000140601007387 */ /* 0x0001e20000100800 */
[----:B------:R-:W-:Y:S05]  /*1f6f0*/  @!P2 BRA `(.L_x_539) ;  /* 0x0000000400f8a947 */ /* 0x000fea0003800000 */
.L_x_573:
[----:B------:R-:W-:Y:S05]  /*1f700*/  YIELD ;  /* 0x0000000000007946 */ /* 0x000fea0003800000 */
[----:B------:R-:W-:Y:S04]  /*1f710*/  BSSY B1, `(.L_x_559) ;  /* 0x0000070000017945 */ /* 0x000fe80003800000 */
[----:B-1----:R-:W-:Y:S05]  /*1f720*/  @!P6 BRA `(.L_x_560) ;  /* 0x0000000400b8e947 */ /* 0x002fea0003800000 */
[----:B------:R-:W2:Y:S04]  /*1f730*/  LDL R7, [R1+0x4] ;  /* 0x0000040001077983 */ /* 0x000ea80000100800 */
[----:B0-----:R-:W2:Y:S04]  /*1f740*/  LDL R6, [R1+0xc] ;  /* 0x00000c0001067983 */ /* 0x001ea80000100800 */
[----:B------:R-:W3:Y:S01]  /*1f750*/  LDL R5, [R1+0x14] ;  /* 0x0000140001057983 */ /* 0x000ee20000100800 */
[----:B------:R-:W0:Y:S01]  /*1f760*/  S2R R4, SR_TID.X ;  /* 0x0000000000047919 */ /* 0x000e220000002100 */
[----:B------:R-:W-:Y:S01]  /*1f770*/  BSSY B2, `(.L_x_561) ;  /* 0x0000007000027945 */ /* 0x000fe20003800000 */
[----:B0-----:R-:W-:-:S04]  /*1f780*/  LOP3.LUT R4, R4, 0x7f, RZ, 0xc0, !PT ;  /* 0x0000007f04047812 */ /* 0x001fc800078ec0ff */
[----:B------:R-:W-:Y:S01]  /*1f790*/  ISETP.NE.AND P2, PT, R4, RZ, PT ;  /* 0x000000ff0400720c */ /* 0x000fe20003f45270 */
[----:B--2---:R-:W-:Y:S01]  /*1f7a0*/  IMAD R8, R6, 0x8, R7 ;  /* 0x0000000806087824 */ /* 0x004fe200078e0207 */
[----:B---3--:R-:W-:-:S04]  /*1f7b0*/  SHF.L.U32 R7, R5, 0x1f, RZ ;  /* 0x0000001f05077819 */ /* 0x008fc800000006ff */
[----:B------:R-:W0:Y:S02]  /*1f7c0*/  SYNCS.PHASECHK.TRANS64.TRYWAIT P1, [R8+URZ+0x388a0], R7 ;  /* 0x0388a007080075a7 */ /* 0x000e24000802017f */
[----:B0-----:R-:W-:Y:S05]  /*1f7d0*/  @!P1 BRA `(.L_x_562) ;  /* 0x0000007c00fc9947 */ /* 0x001fea0003800000 */
.L_x_768:
[----:B------:R-:W-:Y:S05]  /*1f7e0*/  BSYNC B2 ;  /* 0x0000000000027941 */ /* 0x000fea0003800000 */
.L_x_561:
[----:B------:R-:W-:Y:S04]  /*1f7f0*/  BSSY B2, `(.L_x_563) ;  /* 0x0000009000027945 */ /* 0x000fe80003800000 */
[----:B------:R-:W-:Y:S05]  /*1f800*/  @P2 BRA `(.L_x_564) ;  /* 0x00000000001c2947 */ /* 0x000fea0003800000 */
[----:B------:R-:W1:Y:S02]  /*1f810*/  S2R R4, SR_TID.X ;  /* 0x0000000000047919 */ /* 0x000e640000002100 */
[----:B-1----:R-:W-:Y:S02]  /*1f820*/  LOP3.LUT R5, R4, 0x1f, RZ, 0xc0, !PT ;  /* 0x0000001f04057812 */ /* 0x002fe400078ec0ff */
[----:B------:R-:W-:Y:S02]  /*1f830*/  MOV R4, 0x8000 ;  /* 0x0000800000047802 */ /* 0x000fe40000000f00 */
[----:B------:R-:W-:Y:S02]  /*1f840*/  ISETP.NE.AND P1, PT, R5, RZ, PT ;  /* 0x000000ff0500720c */ /* 0x000fe40003f25270 */
[----:B------:R1:W-:Y:S11]  /*1f850*/  SYNCS.ARRIVE.TRANS64 RZ, [R8+URZ+0x38890], R4 ;  /* 0x0388900408ff79a7 */ /* 0x0003f6000800003f */
[----:B-1----:R-:W-:Y:S05]  /*1f860*/  @!P1 BRA `(.L_x_564) ;  /* 0x0000000000049947 */ /* 0x002fea0003800000 */
[----:B------:R-:W-:Y:S01]  /*1f870*/  BPT.TRAP 0x1 ;  /* 0x000000040000795c */ /* 0x000fe20000300000 */
.L_x_564:
[----:B------:R-:W-:Y:S05]  /*1f880*/  BSYNC B2 ;  /* 0x0000000000027941 */ /* 0x000fea0003800000 */
.L_x_563:
[----:B------:R-:W2:Y:S04]  /*1f890*/  LDL R5, [R1+0x4] ;  /* 0x0000040001057983 */ /* 0x000ea80000100800 */
[----:B------:R-:W2:Y:S01]  /*1f8a0*/  LDL R4, [R1+0xc] ;  /* 0x00000c0001047983 */ /* 0x000ea20000100800 */
[----:B------:R-:W-:Y:S01]  /*1f8b0*/  IMAD.MOV.U32 R12, RZ, RZ, RZ ;  /* 0x000000ffff0c7224 */ /* 0x000fe200078e00ff */
[----:B------:R-:W-:Y:S01]  /*1f8c0*/  UIADD3 UR4, UP0, UR44, 0x570, URZ ;  /* 0x000005702c047890 */ /* 0x000fe2000ff1e03f */
[----:B------:R-:W-:Y:S01]  /*1f8d0*/  PLOP3.LUT P1, PT, PT, PT, PT, 0x80, 0x0 ;  /* 0x000000000000781c */ /* 0x000fe20003f2f070 */
[----:B------:R-:W-:Y:S01]  /*1f8e0*/  UMOV UR6, 0x0 ;  /* 0x0000000000067882 */ /* 0x000fe20000000000 */
[----:B------:R-:W-:Y:S01]  /*1f8f0*/  UMOV UR7, 0x12f00000 ;  /* 0x12f0000000077882 */ /* 0x000fe20000000000 */
[----:B------:R-:W-:Y:S01]  /*1f900*/  R2UR UR10, R12 ;  /* 0x000000000c0a72ca */ /* 0x000fe200000e0000 */
[----:B------:R-:W-:Y:S01]  /*1f910*/  UIADD3.X UR5, URZ, UR45, URZ, UP0, !UPT ;  /* 0x0000002d3f057290 */ /* 0x000fe200087fe43f */
[----:B--2---:R-:W-:Y:S01]  /*1f920*/  IMAD R6, R4, 0x8000, R5 ;  /* 0x0000800004067824 */ /* 0x004fe200078e0205 */
[----:B------:R-:W-:Y:S01]  /*1f930*/  IADD3 R4, R8, 0x38890, RZ ;  /* 0x0003889008047810 */ /* 0x000fe20007ffe0ff */
[----:B------:R-:W-:-:S02]  /*1f940*/  IMAD R5, R9, 0x80, R3 ;  /* 0x0000008009057824 */ /* 0x000fc400078e0203 */
[----:B------:R-:W-:-:S09]  /*1f950*/  VIADD R10, R6, 0x28400 ;  /* 0x00028400060a7836 */ /* 0x000fd20000000000 */
.L_x_565:
        /* <DEDUP_REMOVED lines=16> */
.L_x_566:
        /* <DEDUP_REMOVED lines=13> */
.L_x_769:
[----:B------:R-:W-:Y:S05]  /*1fb30*/  BSYNC B2 ;  /* 0x0000000000027941 */ /* 0x000fea0003800000 */
.L_x_567:
[----:B------:R-:W-:Y:S01]  /*1fb40*/  BSSY B2, `(.L_x_569) ;  /* 0x000000b000027945 */ /* 0x000fe20003800000 */
[----:B------:R-:W-:Y:S01]  /*1fb50*/  MOV R10, 0x0 ;  /* 0x00000000000a7802 */ /* 0x000fe20000000f00 */
[----:B------:R-:W-:Y:S02]  /*1fb60*/  IMAD.MOV.U32 R11, RZ, RZ, 0x12f00000 ;  /* 0x12f00000ff0b7424 */ /* 0x000fe400078e00ff */
        /* <DEDUP_REMOVED lines=8> */
.L_x_570:
[----:B------:R-:W-:Y:S05]  /*1fbf0*/  BSYNC B2 ;  /* 0x0000000000027941 */ /* 0x000fea0003800000 */
.L_x_569:
[----:B------:R-:W-:Y:S01]  /*1fc00*/  R2UR UR10, R12 ;  /* 0x000000000c0a72ca */ /* 0x000fe200000e0000 */
[----:B------:R-:W-:Y:S01]  /*1fc10*/  UIADD3 UR4, UP0, UR44, 0x670, URZ ;  /* 0x000006702c047890 */ /* 0x000fe2000ff1e03f */
[----:B------:R-:W-:Y:S01]  /*1fc20*/  R2UR UR6, R10 ;  /* 0x000000000a0672ca */ /* 0x000fe200000e0000 */
[----:B01----:R-:W-:Y:S01]  /*1fc30*/  VIADD R8, R8, 0x388b0 ;  /* 0x000388b008087836 */ /* 0x003fe20000000000 */
[----:B------:R-:W-:Y:S01]  /*1fc40*/  R2UR UR7, R11 ;  /* 0x000000000b0772ca */ /* 0x000fe200000e0000 */
[----:B------:R-:W-:Y:S01]  /*1fc50*/  UIADD3.X UR5, URZ, UR45, URZ, UP0, !UPT ;  /* 0x0000002d3f057290 */ /* 0x000fe200087fe43f */
[----:B------:R-:W-:Y:S02]  /*1fc60*/  PLOP3.LUT P1, PT, PT, PT, PT, 0x80, 0x0 ;  /* 0x000000000000781c */ /* 0x000fe40003f2f070 */
[----:B------:R-:W-:-:S11]  /*1fc70*/  IADD3 R4, R6, 0x10400, RZ ;  /* 0x0001040006047810 */ /* 0x000fd60007ffe0ff */
.L_x_571:
        /* <DEDUP_REMOVED lines=15> */
.L_x_572:
        /* <DEDUP_REMOVED lines=10> */
.L_x_560:
[----:B------:R-:W-:Y:S05]  /*1fe10*/  BSYNC B1 ;  /* 0x0000000000017941 */ /* 0x000fea0003800000 */
.L_x_559:
[----:B0-----:R-:W2:Y:S04]  /*1fe20*/  LDL.LU R4, [R1+0xc] ;  /* 0x00000c0001047983 */ /* 0x001ea80000300800 */
[----:B------:R-:W3:Y:S01]  /*1fe30*/  LDL.LU R7, [R1+0x14] ;  /* 0x0000140001077983 */ /* 0x000ee20000300800 */
[C---:B------:R-:W-:Y:S01]  /*1fe40*/  ISETP.GT.AND P2, PT, R9.reuse, R2, PT ;  /* 0x000000020900720c */ /* 0x040fe20003f44270 */
[----:B------:R-:W-:Y:S02]  /*1fe50*/  VIADD R9, R9, 0xffffffff ;  /* 0xffffffff09097836 */ /* 0x000fe40000000000 */
[----:B--2---:R-:W-:-:S05]  /*1fe60*/  VIADD R4, R4, 0x1 ;  /* 0x0000000104047836 */ /* 0x004fca0000000000 */
[----:B------:R-:W-:-:S04]  /*1fe70*/  ISETP.NE.AND P1, PT, R4, 0x2, PT ;  /* 0x000000020400780c */ /* 0x000fc80003f25270 */
[----:B------:R-:W-:Y:S02]  /*1fe80*/  SEL R5, RZ, 0x1, P1 ;  /* 0x00000001ff057807 */ /* 0x000fe40000800000 */
[----:B------:R-:W-:Y:S02]  /*1fe90*/  SEL R4, R4, RZ, P1 ;  /* 0x000000ff04047207 */ /* 0x000fe40000800000 */
[----:B---3--:R-:W-:-:S05]  /*1fea0*/  LOP3.LUT R7, R7, R5, RZ, 0x3c, !PT ;  /* 0x0000000507077212 */ /* 0x008fca00078e3cff */
[----:B------:R1:W-:Y:S04]  /*1feb0*/  STL [R1+0x14], R7 ;  /* 0x0000140701007387 */ /* 0x0003e80000100800 */
[----:B------:R1:W-:Y:S01]  /*1fec0*/  STL [R1+0xc], R4 ;  /* 0x00000c0401007387 */ /* 0x0003e20000100800 */
[----:B------:R-:W-:Y:S05]  /*1fed0*/  @P2 BRA `(.L_x_573) ;  /* 0xfffffff800082947 */ /* 0x000fea000383ffff */
.L_x_539:
[----:B------:R-:W-:Y:S05]  /*1fee0*/  BSYNC B0 ;  /* 0x0000000000007941 */ /* 0x000fea0003800000 */
.L_x_538:
[----:B01----:R-:W2:Y:S01]  /*1fef0*/  LDL R4, [R1+0x50] ;  /* 0x0000500001047983 */ /* 0x003ea20000100800 */
[----:B------:R-:W-:Y:S05]  /*1ff00*/  @!P0 WARPSYNC.ALL ;  /* 0x0000000000008948 */ /* 0x000fea0003800000 */
[----:B------:R-:W-:Y:S01]  /*1ff10*/  @!P0 BAR.SYNC.DEFER_BLOCKING 0xc, 0x180 ;  /* 0x0306000000008b1d */ /* 0x000fe20000010000 */
[----:B--2---:R-:W-:-:S13]  /*1ff20*/  ISETP.GT.AND P0, PT, R4, RZ, PT ;  /* 0x000000ff0400720c */ /* 0x004fda0003f04270 */
[----:B------:R-:W-:Y:S05]  /*1ff30*/  @P0 BRA `(.L_x_574) ;  /* 0x0000000000440947 */ /* 0x000fea0003800000 */
[----:B------:R-:W0:Y:S02]  /*1ff40*/  S2R R4, SR_TID.X ;  /* 0x0000000000047919 */ /* 0x000e240000002100 */
[----:B0-----:R-:W-:-:S04]  /*1ff50*/  LOP3.LUT R4, R4, 0x7f, RZ, 0xc0, !PT ;  /* 0x0000007f04047812 */ /* 0x001fc800078ec0ff */
[----:B------:R-:W-:-:S13]  /*1ff60*/  ISETP.NE.AND P0, PT, R4, RZ, PT ;  /* 0x000000ff0400720c */ /* 0x000fda0003f05270 */
[----:B------:R-:W-:Y:S05]  /*1ff70*/  @P0 BRA `(.L_x_575) ;  /* 0x0000003c00080947 */ /* 0x000fea0003800000 */
[----:B------:R-:W0:Y:S01]  /*1ff80*/  S2R R2, SR_LANEID ;  /* 0x0000000000027919 */ /* 0x000e220000000000 */
[----:B------:R-:W-:Y:S01]  /*1ff90*/  VOTEU.ANY UR4, UPT, PT ;  /* 0x0000000000047886 */ /* 0x000fe200038e0100 */
[----:B------:R-:W1:Y:S01]  /*1ffa0*/  LDC.64 R4, c[0x0][0xc60] ;  /* 0x00031800ff047b82 */ /* 0x000e620000000a00 */
[----:B------:R-:W0:Y:S02]  /*1ffb0*/  FLO.U32 R0, UR4 ;  /* 0x0000000400007d00 */ /* 0x000e2400080e0000 */
[----:B0-----:R-:W-:-:S06]  /*1ffc0*/  ISETP.EQ.U32.AND P0, PT, R0, R2, PT ;  /* 0x000000020000720c */ /* 0x001fcc0003f02070 */
[----:B------:R-:W1:Y:S07]  /*1ffd0*/  POPC R2, UR4 ;  /* 0x0000000400027d09 */ /* 0x000e6e0008000000 */
[----:B-1----:R-:W2:Y:S04]  /*1ffe0*/  @P0 ATOMG.E.ADD.STRONG.GPU PT, R2, desc[UR42][R4.64], R2 ;  /* 0x00000002040209a8 */ /* 0x002ea800081ee1ea */
[----:B--2---:R0:W1:Y:S02]  /*1fff0*/  SHFL.IDX PT, R2, R2, R0, 0x1f ;  /* 0x00001f0002027589 */ /* 0x00406400000e0000 */
[----:B0-----:R-:W0:Y:S02]  /*20000*/  S2R R0, SR_LTMASK ;  /* 0x0000000000007919 */ /* 0x001e240000003900 */
[----:B0-----:R-:W-:-:S06]  /*20010*/  LOP3.LUT R0, R0, UR4, RZ, 0xc0, !PT ;  /* 0x0000000400007c12 */ /* 0x001fcc000f8ec0ff */
[----:B------:R-:W1:Y:S02]  /*20020*/  POPC R0, R0 ;  /* 0x0000000000007309 */ /* 0x000e640000000000 */
[----:B-1----:R-:W-:Y:S01]  /*20030*/  IADD3 R16, R2, UR37, R0 ;  /* 0x0000002502107c10 */ /* 0x002fe2000fffe000 */
[----:B------:R-:W-:Y:S06]  /*20040*/  BRA `(.L_x_575) ;  /* 0x0000003800d47947 */ /* 0x000fec0003800000 */
.L_x_574:
[----:B------:R-:W2:Y:S01]  /*20050*/  LDL R0, [R1+0x4] ;  /* 0x0000040001007983 */ /* 0x000ea20000100800 */
[----:B------:R-:W-:Y:S01]  /*20060*/  BSSY B6, `(.L_x_576) ;  /* 0x0000014000067945 */ /* 0x000fe20003800000 */
[----:B--2---:R-:W-:-:S04]  /*20070*/  IADD3 R0, R0, 0x28400, RZ ;  /* 0x0002840000007810 */ /* 0x004fc80007ffe0ff */
[----:B------:R-:W-:-:S13]  /*20080*/  LOP3.LUT P0, RZ, R0, 0x3ff, RZ, 0xc0, !PT ;  /* 0x000003ff00ff7812 */ /* 0x000fda000780c0ff */
[----:B------:R-:W-:Y:S05]  /*20090*/  @!P0 BRA `(.L_x_577) ;  /* 0x0000000000408947 */ /* 0x000fea0003800000 */
[----:B------:R-:W-:Y:S01]  /*200a0*/  MOV R2, 0x0 ;  /* 0x0000000000027802 */ /* 0x000fe20000000f00 */
[----:B------:R-:W-:Y:S01]  /*200b0*/  ULDC.64 UR6, c[0x4][0xc0] ;  /* 0x0100300000067ab9 */ /* 0x000fe20000000a00 */
[----:B------:R-:W-:Y:S01]  /*200c0*/  ULDC.64 UR8, c[0x4][0xc8] ;  /* 0x0100320000087ab9 */ /* 0x000fe20000000a00 */
[----:B------:R-:W-:Y:S01]  /*200d0*/  ULDC.64 UR4, c[0x4][0x8] ;  /* 0x0100020000047ab9 */ /* 0x000fe20000000a00 */
[----:B------:R-:W-:Y:S01]  /*200e0*/  IMAD.U32 R4, RZ, RZ, UR6 ;  /* 0x00000006ff047e24 */ /* 0x000fe2000f8e00ff */
[----:B------:R-:W-:Y:S01]  /*200f0*/  MOV R7, UR9 ;  /* 0x0000000900077c02 */ /* 0x000fe20008000f00 */
[----:B------:R-:W0:Y:S01]  /*20100*/  LDC.64 R2, c[0x4][R2] ;  /* 0x0100000002027b82 */ /* 0x000e220000000a00 */
[----:B------:R-:W-:Y:S01]  /*20110*/  IMAD.U32 R5, RZ, RZ, UR7 ;  /* 0x00000007ff057e24 */ /* 0x000fe2000f8e00ff */
[----:B------:R-:W-:Y:S01]  /*20120*/  MOV R12, 0x1 ;  /* 0x00000001000c7802 */ /* 0x000fe20000000f00 */
[----:B------:R-:W-:Y:S02]  /*20130*/  IMAD.U32 R6, RZ, RZ, UR8 ;  /* 0x00000008ff067e24 */ /* 0x000fe4000f8e00ff */
[----:B------:R-:W-:-:S02]  /*20140*/  IMAD.U32 R10, RZ, RZ, UR4 ;  /* 0x00000004ff0a7e24 */ /* 0x000fc4000f8e00ff */
[----:B------:R-:W-:Y:S02]  /*20150*/  IMAD.U32 R11, RZ, RZ, UR5 ;  /* 0x00000005ff0b7e24 */ /* 0x000fe4000f8e00ff */
[----:B------:R-:W-:Y:S02]  /*20160*/  IMAD.MOV.U32 R8, RZ, RZ, 0x70 ;  /* 0x00000070ff087424 */ /* 0x000fe400078e00ff */
[----:B------:R-:W-:-:S07]  /*20170*/  IMAD.MOV.U32 R13, RZ, RZ, RZ ;  /* 0x000000ffff0d7224 */ /* 0x000fce00078e00ff */
[----:B------:R-:W-:-:S07]  /*20180*/  LEPC R20, `(.L_x_577) ;  /* 0x000000001014794e */ /* 0x000fce0000000000 */
[----:B0-----:R-:W-:Y:S05]  /*20190*/  CALL.ABS.NOINC R2 ;  /* 0x0000000002007343 */ /* 0x001fea0003c00000 */
.L_x_577:
[----:B------:R-:W-:Y:S05]  /*201a0*/  BSYNC B6 ;  /* 0x0000000000067941 */ /* 0x000fea0003800000 */
.L_x_576:
[----:B------:R-:W2:Y:S04]  /*201b0*/  LDL R0, [R1+0x4] ;  /* 0x0000040001007983 */ /* 0x000ea80000100800 */
[----:B------:R-:W3:Y:S01]  /*201c0*/  LDL.LU R2, [R1+0x24] ;  /* 0x0000240001027983 */ /* 0x000ee20000300800 */
[----:B------:R-:W-:Y:S01]  /*201d0*/  BSSY B6, `(.L_x_578) ;  /* 0x0000017000067945 */ /* 0x000fe20003800000 */
[----:B--2---:R-:W-:Y:S01]  /*201e0*/  VIADD R0, R0, 0x10400 ;  /* 0x0001040000007836 */ /* 0x004fe20000000000 */
[----:B---3--:R-:W-:-:S04]  /*201f0*/  LOP3.LUT R2, R2, 0xfffffffe, RZ, 0xc0, !PT ;  /* 0xfffffffe02027812 */ /* 0x008fc800078ec0ff */
[----:B------:R-:W-:-:S13]  /*20200*/  LOP3.LUT P0, RZ, R0, 0x3ff, RZ, 0xc0, !PT ;  /* 0x000003ff00ff7812 */ /* 0x000fda000780c0ff */
[----:B------:R-:W-:-:S05]  /*20210*/  @P0 LOP3.LUT R2, R2, 0x1, RZ, 0xfc, !PT ;  /* 0x0000000102020812 */ /* 0x000fca00078efcff */
[----:B------:R0:W-:Y:S01]  /*20220*/  STL [R1+0x24], R2 ;  /* 0x0000240201007387 */ /* 0x0001e20000100800 */
[----:B------:R-:W-:Y:S05]  /*20230*/  @!P0 BRA `(.L_x_579) ;  /* 0x0000000000408947 */ /* 0x000fea0003800000 */
[----:B0-----:R-:W-:Y:S01]  /*20240*/  MOV R2, 0x0 ;  /* 0x0000000000027802 */ /* 0x001fe20000000f00 */
[----:B------:R-:W-:Y:S01]  /*20250*/  ULDC.64 UR6, c[0x4][0xc0] ;  /* 0x0100300000067ab9 */ /* 0x000fe20000000a00 */
[----:B------:R-:W-:Y:S01]  /*20260*/  ULDC.64 UR8, c[0x4][0xc8] ;  /* 0x0100320000087ab9 */ /* 0x000fe20000000a00 */
[----:B------:R-:W-:Y:S01]  /*20270*/  ULDC.64 UR4, c[0x4][0x10] ;  /* 0x0100040000047ab9 */ /* 0x000fe20000000a00 */
[----:B------:R-:W-:Y:S01]  /*20280*/  IMAD.U32 R4, RZ, RZ, UR6 ;  /* 0x00000006ff047e24 */ /* 0x000fe2000f8e00ff */
[----:B------:R-:W-:Y:S01]  /*20290*/  MOV R5, UR7 ;  /* 0x0000000700057c02 */ /* 0x000fe20008000f00 */
[----:B------:R-:W0:Y:S01]  /*202a0*/  LDC.64 R2, c[0x4][R2] ;  /* 0x0100000002027b82 */ /* 0x000e220000000a00 */
[----:B------:R-:W-:Y:S01]  /*202b0*/  IMAD.U32 R6, RZ, RZ, UR8 ;  /* 0x00000008ff067e24 */ /* 0x000fe2000f8e00ff */
[----:B------:R-:W-:Y:S01]  /*202c0*/  MOV R11, UR5 ;  /* 0x00000005000b7c02 */ /* 0x000fe20008000f00 */
[----:B------:R-:W-:Y:S02]  /*202d0*/  IMAD.U32 R7, RZ, RZ, UR9 ;  /* 0x00000009ff077e24 */ /* 0x000fe4000f8e00ff */
[----:B------:R-:W-:-:S02]  /*202e0*/  IMAD.U32 R10, RZ, RZ, UR4 ;  /* 0x00000004ff0a7e24 */ /* 0x000fc4000f8e00ff */
[----:B------:R-:W-:Y:S02]  /*202f0*/  IMAD.MOV.U32 R8, RZ, RZ, 0x70 ;  /* 0x00000070ff087424 */ /* 0x000fe400078e00ff */
[----:B------:R-:W-:Y:S02]  /*20300*/  IMAD.MOV.U32 R12, RZ, RZ, 0x1 ;  /* 0x00000001ff0c7424 */ /* 0x000fe400078e00ff */
[----:B------:R-:W-:-:S07]  /*20310*/  IMAD.MOV.U32 R13, RZ, RZ, RZ ;  /* 0x000000ffff0d7224 */ /* 0x000fce00078e00ff */
[----:B------:R-:W-:-:S07]  /*20320*/  LEPC R20, `(.L_x_579) ;  /* 0x000000001014794e */ /* 0x000fce0000000000 */
[----:B0-----:R-:W-:Y:S05]  /*20330*/  CALL.ABS.NOINC R2 ;  /* 0x0000000002007343 */ /* 0x001fea0003c00000 */
.L_x_579:
[----:B------:R-:W-:Y:S05]  /*20340*/  BSYNC B6 ;  /* 0x0000000000067941 */ /* 0x000fea0003800000 */
.L_x_578:
[----:B0-----:R-:W2:Y:S01]  /*20350*/  LDL R2, [R1+0x4] ;  /* 0x0000040001027983 */ /* 0x001ea20000100800 */
        /* <DEDUP_REMOVED lines=20> */
.L_x_581:
[----:B------:R-:W-:Y:S05]  /*204a0*/  BSYNC B6 ;  /* 0x0000000000067941 */ /* 0x000fea0003800000 */
.L_x_580:
[----:B------:R-:W2:Y:S01]  /*204b0*/  LDL R2, [R1+0x24] ;  /* 0x0000240001027983 */ /* 0x000ea20000100800 */
[----:B------:R-:W-:Y:S01]  /*204c0*/  BSSY B6, `(.L_x_582) ;  /* 0x0000013000067945 */ /* 0x000fe20003800000 */
[----:B--2---:R-:W-:-:S13]  /*204d0*/  LOP3.LUT P6, RZ, R2, 0x1, RZ, 0xc0, !PT ;  /* 0x0000000102ff7812 */ /* 0x004fda00078cc0ff */
        /* <DEDUP_REMOVED lines=17> */
.L_x_583:
[----:B------:R-:W-:Y:S05]  /*205f0*/  BSYNC B6 ;  /* 0x0000000000067941 */ /* 0x000fea0003800000 */
.L_x_582:
[----:B------:R-:W2:Y:S01]  /*20600*/  LDL.LU R2, [R1] ;  /* 0x0000000001027983 */ /* 0x000ea20000300800 */
[----:B------:R-:W-:-:S03]  /*20610*/  ULDC.64 UR4, c[0x0][0x9f8] ;  /* 0x00027e0000047ab9 */ /* 0x000fc60000000a00 */
[----:B------:R-:W3:Y:S04]  /*20620*/  LDL.LU R0, [R1+0x28] ;  /* 0x0000280001007983 */ /* 0x000ee80000300800 */
[----:B------:R-:W4:Y:S01]  /*20630*/  LDL R9, [R1+0x18] ;  /* 0x0000180001097983 */ /* 0x000f220000100800 */
[----:B------:R-:W-:-:S04]  /*20640*/  ISETP.NE.U32.AND P0, PT, RZ, UR4, PT ;  /* 0x00000004ff007c0c */ /* 0x000fc8000bf05070 */
[----:B------:R-:W-:-:S13]  /*20650*/  ISETP.NE.AND.EX P0, PT, RZ, UR5, PT, P0 ;  /* 0x00000005ff007c0c */ /* 0x000fda000bf05300 */
[----:B--2---:R-:W-:-:S04]  /*20660*/  @P0 IADD3 R2, P1, R2, UR4, RZ ;  /* 0x0000000402020c10 */ /* 0x004fc8000ff3e0ff */
[----:B---3--:R-:W-:Y:S01]  /*20670*/  @P0 IADD3.X R3, R0, UR5, RZ, P1, !PT ;  /* 0x0000000500030c10 */ /* 0x008fe20008ffe4ff */
[----:B------:R-:W-:-:S04]  /*20680*/  ULDC.64 UR4, c[0x0][0xa08] ;  /* 0x0002820000047ab9 */ /* 0x000fc80000000a00 */
[----:B----4-:R0:W2:Y:S02]  /*20690*/  @P0 LDG.E R9, desc[UR42][R2.64] ;  /* 0x0000002a02090981 */ /* 0x0100a4000c1e1900 */
[----:B0-----:R-:W0:Y:S01]  /*206a0*/  LDC.64 R2, c[0x0][0x418] ;  /* 0x00010600ff027b82 */ /* 0x001e220000000a00 */
[----:B--2---:R-:W-:Y:S01]  /*206b0*/  SHF.R.S32.HI R10, RZ, 0x1f, R9 ;  /* 0x0000001fff0a7819 */ /* 0x004fe20000011409 */
[----:B------:R1:W-:Y:S01]  /*206c0*/  @P0 STL [R1+0x18], R9 ;  /* 0x0000180901000387 */ /* 0x0003e20000100800 */
[----:B0-----:R-:W-:Y:S01]  /*206d0*/  LOP3.LUT P0, RZ, R2, UR4, RZ, 0xfc, !PT ;  /* 0x0000000402ff7c12 */ /* 0x001fe2000f80fcff */
[----:B------:R-:W-:Y:S02]  /*206e0*/  UMOV UR4, 0xffffffff ;  /* 0xffffffff00047882 */ /* 0x000fe40000000000 */
[----:B------:R1:W-:Y:S01]  /*206f0*/  STL [R1+0x28], R10 ;  /* 0x0000280a01007387 */ /* 0x0003e20000100800 */
[----:B------:R-:W-:-:S04]  /*20700*/  LOP3.LUT P0, RZ, R3, UR5, RZ, 0xfc, P0 ;  /* 0x0000000503ff7c12 */ /* 0x000fc8000800fcff */
[----:B------:R-:W-:Y:S01]  /*20710*/  SEL R0, R9, RZ, !P0 ;  /* 0x000000ff09007207 */ /* 0x000fe20004000000 */
[----:B------:R-:W-:Y:S08]  /*20720*/  BRA.DIV UR4, `(.L_x_584) ;  /* 0x0000007204507947 */ /* 0x000ff0000b800000 */
[----:B------:R-:W0:Y:S02]  /*20730*/  S2R R4, SR_TID.X ;  /* 0x0000000000047919 */ /* 0x000e240000002100 */
[----:B0-----:R-:W-:-:S04]  /*20740*/  SHF.R.U32.HI R4, RZ, 0x5, R4 ;  /* 0x00000005ff047819 */ /* 0x001fc80000011604 */
[----:B------:R-:W-:-:S05]  /*20750*/  LOP3.LUT R4, R4, 0x3, RZ, 0xc0, !PT ;  /* 0x0000000304047812 */ /* 0x000fca00078ec0ff */
[----:B------:R0:W2:Y:S02]  /*20760*/  SHFL.IDX PT, R14, R4, RZ, 0x1f ;  /* 0x00001fff040e7589 */ /* 0x0000a400000e0000 */
.L_x_772:
[----:B0-----:R-:W3:Y:S01]  /*20770*/  LDL.LU R4, [R1+0x24] ;  /* 0x0000240001047983 */ /* 0x001ee20000300800 */
[----:B------:R-:W-:Y:S02]  /*20780*/  PLOP3.LUT P1, PT, PT, PT, PT, 0x8, 0x0 ;  /* 0x000000000000781c */ /* 0x000fe40003f2e170 */
[----:B--2---:R-:W-:Y:S01]  /*20790*/  ISETP.NE.AND P0, PT, R14, RZ, PT ;  /* 0x000000ff0e00720c */ /* 0x004fe20003f05270 */
[----:B------:R0:W-:Y:S01]  /*207a0*/  STL [R1], R0 ;  /* 0x0000000001007387 */ /* 0x0001e20000100800 */
[----:B---3--:R-:W-:-:S09]  /*207b0*/  LOP3.LUT R4, R4, 0xfffffffe, RZ, 0xc0, !PT ;  /* 0xfffffffe04047812 */ /* 0x008fd200078ec0ff */
[----:B------:R-:W-:-:S05]  /*207c0*/  @P1 LOP3.LUT R4, R4, 0x1, RZ, 0xfc, !PT ;  /* 0x0000000104041812 */ /* 0x000fca00078efcff */
[----:B------:R0:W-:Y:S01]  /*207d0*/  STL [R1+0x24], R4 ;  /* 0x0000240401007387 */ /* 0x0001e20000100800 */
[----:B------:R-:W-:Y:S05]  /*207e0*/  @P0 BRA `(.L_x_585) ;  /* 0x0000000400a40947 */ /* 0x000fea0003800000 */
[----:B------:R-:W-:-:S03]  /*207f0*/  UMOV UR4, 0xffffffff ;  /* 0xffffffff00047882 */ /* 0x000fc60000000000 */
[----:B------:R-:W-:Y:S05]  /*20800*/  BRA.DIV UR4, `(.L_x_586) ;  /* 0x00000072044c7947 */ /* 0x000fea000b800000 */
[----:B------:R-:W-:-:S13]  /*20810*/  ELECT P6, URZ, PT ;  /* 0x00000000003f782f */ /* 0x000fda00038c0000 */
.L_x_775:
[----:B------:R-:W-:Y:S05]  /*20820*/  @!P6 BRA `(.L_x_585) ;  /* 0x000000040094e947 */ /* 0x000fea0003800000 */
[----:B0-----:R-:W2:Y:S01]  /*20830*/  LDL R0, [R1+0x54] ;  /* 0x0000540001007983 */ /* 0x001ea20000100800 */
[----:B------:R-:W-:-:S04]  /*20840*/  ISETP.NE.U32.AND P0, PT, R2, RZ, PT ;  /* 0x000000ff0200720c */ /* 0x000fc80003f05070 */
[----:B------:R-:W-:Y:S02]  /*20850*/  ISETP.NE.AND.EX P0, PT, R3, RZ, PT, P0 ;  /* 0x000000ff0300720c */ /* 0x000fe40003f05300 */
[----:B--2---:R-:W-:-:S11]  /*20860*/  LEA.HI.SX32 R4, R0, 0xffffffff, 0x19 ;  /* 0xffffffff00047811 */ /* 0x004fd600078fcaff */
[----:B------:R-:W-:Y:S05]  /*20870*/  @!P0 BRA `(.L_x_587) ;  /* 0x00000000004c8947 */ /* 0x000fea0003800000 */
[----:B------:R-:W0:Y:S01]  /*20880*/  LDC R8, c[0x0][0x43c] ;  /* 0x00010f00ff087b82 */ /* 0x000e220000000800 */
[----:B------:R-:W-:Y:S01]  /*20890*/  IMAD.MOV.U32 R0, RZ, RZ, R4 ;  /* 0x000000ffff007224 */ /* 0x000fe200078e0004 */
[----:B------:R-:W-:Y:S01]  /*208a0*/  ULDC.64 UR4, c[0x0][0x428] ;  /* 0x00010a0000047ab9 */ /* 0x000fe20000000a00 */
[----:B0-----:R-:W-:-:S13]  /*208b0*/  ISETP.NE.AND P0, PT, R8, 0x1, PT ;  /* 0x000000010800780c */ /* 0x001fda0003f05270 */
[----:B------:R-:W0:Y:S02]  /*208c0*/  @P0 LDC.64 R6, c[0x0][0x440] ;  /* 0x00011000ff060b82 */ /* 0x000e240000000a00 */
[----:B0-----:R-:W-:-:S05]  /*208d0*/  @P0 IMAD.HI.U32 R6, R4, R6, RZ ;  /* 0x0000000604060227 */ /* 0x001fca00078e00ff */
[----:B------:R-:W-:-:S04]  /*208e0*/  @P0 SHF.R.U32.HI R0, RZ, R7, R6 ;  /* 0x00000007ff000219 */ /* 0x000fc80000011606 */
[----:B------:R-:W-:Y:S01]  /*208f0*/  IADD3 R5, -R0, RZ, RZ ;  /* 0x000000ff00057210 */ /* 0x000fe20007ffe1ff */
[--C-:B------:R-:W-:Y:S01]  /*20900*/  IMAD.MOV.U32 R6, RZ, RZ, R0.reuse ;  /* 0x000000ffff067224 */ /* 0x100fe200078e0000 */
[----:B------:R-:W-:-:S03]  /*20910*/  SHF.R.S32.HI R7, RZ, 0x1f, R0 ;  /* 0x0000001fff077819 */ /* 0x000fc60000011400 */
[----:B------:R-:W-:Y:S02]  /*20920*/  IMAD R4, R8, R5, R4 ;  /* 0x0000000508047224 */ /* 0x000fe400078e0204 */
[----:B------:R-:W-:Y:S02]  /*20930*/  IMAD R5, R10, UR4, RZ ;  /* 0x000000040a057c24 */ /* 0x000fe4000f8e02ff */
[----:B------:R-:W-:-:S04]  /*20940*/  IMAD.WIDE.U32 R6, R9, UR4, R6 ;  /* 0x0000000409067c25 */ /* 0x000fc8000f8e0006 */
[----:B------:R-:W-:Y:S01]  /*20950*/  IMAD R0, R9, UR5, R5 ;  /* 0x0000000509007c24 */ /* 0x000fe2000f8e0205 */
[----:B------:R-:W-:-:S03]  /*20960*/  LEA R2, P0, R6, R2, 0x2 ;  /* 0x0000000206027211 */ /* 0x000fc600078010ff */
[----:B------:R-:W-:-:S05]  /*20970*/  IMAD.IADD R0, R7, 0x1, R0 ;  /* 0x0000000107007824 */ /* 0x000fca00078e0200 */
[----:B------:R-:W-:-:S05]  /*20980*/  LEA.HI.X R3, R6, R3, R0, 0x2, P0 ;  /* 0x0000000306037211 */ /* 0x000fca00000f1400 */
[----:B------:R-:W2:Y:S04]  /*20990*/  LDG.E R0, desc[UR42][R2.64] ;  /* 0x0000002a02007981 */ /* 0x000ea8000c1e1900 */
[----:B--2---:R0:W-:Y:S02]  /*209a0*/  STL [R1], R0 ;  /* 0x0000000001007387 */ /* 0x0041e40000100800 */
.L_x_587:
[----:B-1----:R-:W2:Y:S04]  /*209b0*/  LDL R10, [R1+0x4] ;  /* 0x00000400010a7983 */ /* 0x002ea80000100800 */
[----:B0-----:R-:W2:Y:S04]  /*209c0*/  LDL R0, [R1+0x8] ;  /* 0x0000080001007983 */ /* 0x001ea80000100800 */
[----:B------:R-:W3:Y:S01]  /*209d0*/  LDL R2, [R1+0x10] ;  /* 0x0000100001027983 */ /* 0x000ee20000100800 */
[----:B------:R-:W0:Y:S02]  /*209e0*/  S2R R9, SR_TID.X ;  /* 0x0000000000097919 */ /* 0x000e240000002100 */
[----:B0-----:R-:W-:-:S04]  /*209f0*/  LOP3.LUT R9, R9, 0x7f, RZ, 0xc0, !PT ;  /* 0x0000007f09097812 */ /* 0x001fc800078ec0ff */
[----:B------:R-:W-:Y:S01]  /*20a00*/  ISETP.NE.AND P1, PT, R9, RZ, PT ;  /* 0x000000ff0900720c */ /* 0x000fe20003f25270 */
[----:B--2---:R-:W-:Y:S01]  /*20a10*/  IMAD R0, R0, 0x8, R10 ;  /* 0x0000000800007824 */ /* 0x004fe200078e020a */
[----:B---3--:R-:W-:-:S04]  /*20a20*/  SHF.L.U32 R3, R2, 0x1f, RZ ;  /* 0x0000001f02037819 */ /* 0x008fc800000006ff */
[----:B------:R-:W0:Y:S02]  /*20a30*/  SYNCS.PHASECHK.TRANS64.TRYWAIT P0, [R0+URZ+0x38880], R3 ;  /* 0x03888003000075a7 */ /* 0x000e24000800017f */
[----:B0-----:R-:W-:Y:S05]  /*20a40*/  @!P0 BRA `(.L_x_588) ;  /* 0x0000006c00dc8947 */ /* 0x001fea0003800000 */
.L_x_776:
        /* <DEDUP_REMOVED lines=8> */
.L_x_589:
[----:B------:R-:W2:Y:S04]  /*20ad0*/  LDL R7, [R1+0x4] ;  /* 0x0000040001077983 */ /* 0x000ea80000100800 */
[----:B------:R-:W2:Y:S04]  /*20ae0*/  LDL R2, [R1+0x8] ;  /* 0x0000080001027983 */ /* 0x000ea80000100800 */
[----:B------:R-:W3:Y:S04]  /*20af0*/  LDL R6, [R1+0x2c] ;  /* 0x00002c0001067983 */ /* 0x000ee80000100800 */
[----:B------:R-:W4:Y:S01]  /*20b00*/  LDL R5, [R1] ;  /* 0x0000000001057983 */ /* 0x000f220000100800 */
[----:B------:R-:W-:Y:S01]  /*20b10*/  R2UR UR9, R0 ;  /* 0x00000000000972ca */ /* 0x000fe200000e0000 */
[----:B------:R-:W-:Y:S01]  /*20b20*/  UIADD3 UR4, UP0, UR44, 0x470, URZ ;  /* 0x000004702c047890 */ /* 0x000fe2000ff1e03f */
[----:B------:R-:W-:Y:S01]  /*20b30*/  R2UR UR12, R18 ;  /* 0x00000000120c72ca */ /* 0x000fe200000e0000 */
[----:B------:R-:W-:Y:S01]  /*20b40*/  UMOV UR10, URZ ;  /* 0x0000003f000a7c82 */ /* 0x000fe20008000000 */
[----:B------:R-:W-:Y:S01]  /*20b50*/  UMOV UR6, 0x0 ;  /* 0x0000000000067882 */ /* 0x000fe20000000000 */
[----:B------:R-:W-:Y:S01]  /*20b60*/  UIADD3.X UR5, URZ, UR45, URZ, UP0, !UPT ;  /* 0x0000002d3f057290 */ /* 0x000fe200087fe43f */
[----:B------:R-:W-:Y:S01]  /*20b70*/  UMOV UR7, 0x14f00000 ;  /* 0x14f0000000077882 */ /* 0x000fe20000000000 */
[----:B------:R-:W-:-:S06]  /*20b80*/  UMOV UR15, 0x80 ;  /* 0x00000080000f7882 */ /* 0x000fcc0000000000 */
[----:B------:R-:W-:Y:S01]  /*20b90*/  UIADD3 UR9, UR9, 0x38870, URZ ;  /* 0x0003887009097890 */ /* 0x000fe2000fffe03f */
[----:B--2---:R-:W-:Y:S02]  /*20ba0*/  IMAD R2, R2, 0x8000, R7 ;  /* 0x0000800002027824 */ /* 0x004fe400078e0207 */
[----:B---3--:R-:W-:-:S03]  /*20bb0*/  IMAD R4, R4, 0x80, R6 ;  /* 0x0000008004047824 */ /* 0x008fc600078e0206 */
[----:B------:R-:W-:Y:S02]  /*20bc0*/  R2UR UR14, R2 ;  /* 0x00000000020e72ca */ /* 0x000fe400000e0000 */
[----:B----4-:R-:W-:Y:S02]  /*20bd0*/  R2UR UR13, R5 ;  /* 0x00000000050d72ca */ /* 0x010fe400000e0000 */
[----:B------:R-:W-:-:S09]  /*20be0*/  R2UR UR11, R4 ;  /* 0x00000000040b72ca */ /* 0x000fd200000e0000 */
[----:B------:R-:W-:Y:S02]  /*20bf0*/  UIADD3 UR8, UR14, 0x10400, URZ ;  /* 0x000104000e087890 */ /* 0x000fe4000fffe03f */
[----:B------:R-:W-:-:S07]  /*20c00*/  UIADD3 UR14, UR14, 0x14400, URZ ;  /* 0x000144000e0e7890 */ /* 0x000fce000fffe03f */
[----:B------:R1:W-:Y:S02]  /*20c10*/  UTMALDG.4D [UR8], [UR4], desc[UR6] ;  /* 0x00000608040075b4 */ /* 0x0003e40008019000 */
[----:B-1----:R-:W-:Y:S01]  /*20c20*/  UMOV UR8, UR14 ;  /* 0x0000000e00087c82 */ /* 0x002fe20008000000 */
[----:B------:R-:W-:Y:S02]  /*20c30*/  UMOV UR10, UR15 ;  /* 0x0000000f000a7c82 */ /* 0x000fe40008000000 */
[----:B------:R1:W-:Y:S01]  /*20c40*/  UTMALDG.4D [UR8], [UR4], desc[UR6] ;  /* 0x00000608040075b4 */ /* 0x0003e20008019000 */
[----:B------:R-:W2:Y:S02]  /*20c50*/  SYNCS.PHASECHK.TRANS64.TRYWAIT P0, [R0+URZ+0x38840], R3 ;  /* 0x03884003000075a7 */ /* 0x000ea4000800017f */
[----:B-12---:R-:W-:Y:S05]  /*20c60*/  @!P0 BRA `(.L_x_590) ;  /* 0x0000006c00688947 */ /* 0x006fea0003800000 */
.L_x_777:
[----:B------:R-:W-:Y:S05]  /*20c70*/  @P1 BRA `(.L_x_591) ;  /* 0x00000000001c1947 */ /* 0x000fea0003800000 */
[----:B------:R-:W2:Y:S01]  /*20c80*/  S2R R5, SR_TID.X ;  /* 0x0000000000057919 */ /* 0x000ea20000002100 */
[----:B01----:R-:W-:-:S04]  /*20c90*/  IMAD.MOV.U32 R3, RZ, RZ, 0x8000 ;  /* 0x00008000ff037424 */ /* 0x003fc800078e00ff */
[----:B------:R3:W-:Y:S01]  /*20ca0*/  SYNCS.ARRIVE.TRANS64 RZ, [R0+URZ+0x38830], R3 ;  /* 0x0388300300ff79a7 */ /* 0x0007e2000800003f */
[----:B--2---:R-:W-:-:S04]  /*20cb0*/  LOP3.LUT R5, R5, 0x1f, RZ, 0xc0, !PT ;  /* 0x0000001f05057812 */ /* 0x004fc800078ec0ff */
[----:B------:R-:W-:-:S13]  /*20cc0*/  ISETP.NE.AND P0, PT, R5, RZ, PT ;  /* 0x000000ff0500720c */ /* 0x000fda0003f05270 */
[----:B---3--:R-:W-:Y:S05]  /*20cd0*/  @!P0 BRA `(.L_x_591) ;  /* 0x0000000000048947 */ /* 0x008fea0003800000 */
[----:B------:R-:W-:Y:S01]  /*20ce0*/  BPT.TRAP 0x1 ;  /* 0x000000040000795c */ /* 0x000fe20000300000 */
.L_x_591:
[----:B------:R-:W2:Y:S04]  /*20cf0*/  LDL R5, [R1] ;  /* 0x0000000001057983 */ /* 0x000ea80000100800 */
[----:B01----:R-:W3:Y:S01]  /*20d00*/  LDL.LU R3, [R1+0x24] ;  /* 0x0000240001037983 */ /* 0x003ee20000300800 */
[----:B------:R-:W-:Y:S01]  /*20d10*/  R2UR UR14, R2 ;  /* 0x00000000020e72ca */ /* 0x000fe200000e0000 */
[----:B------:R-:W-:Y:S01]  /*20d20*/  UIADD3 UR4, UP0, UR44, 0x370, URZ ;  /* 0x000003702c047890 */ /* 0x000fe2000ff1e03f */
[----:B------:R-:W-:Y:S01]  /*20d30*/  R2UR UR9, R0 ;  /* 0x00000000000972ca */ /* 0x000fe200000e0000 */
[----:B------:R-:W-:Y:S01]  /*20d40*/  UMOV UR10, URZ ;  /* 0x0000003f000a7c82 */ /* 0x000fe20008000000 */
[----:B------:R-:W-:Y:S01]  /*20d50*/  PLOP3.LUT P0, PT, PT, PT, PT, 0x80, 0x0 ;  /* 0x000000000000781c */ /* 0x000fe20003f0f070 */
[----:B------:R-:W-:Y:S01]  /*20d60*/  UIADD3.X UR5, URZ, UR45, URZ, UP0, !UPT ;  /* 0x0000002d3f057290 */ /* 0x000fe200087fe43f */
[----:B------:R-:W-:Y:S01]  /*20d70*/  R2UR UR11, R4 ;  /* 0x00000000040b72ca */ /* 0x000fe200000e0000 */
[----:B------:R-:W-:Y:S01]  /*20d80*/  UMOV UR6, 0x0 ;  /* 0x0000000000067882 */ /* 0x000fe20000000000 */
[----:B------:R-:W-:Y:S01]  /*20d90*/  R2UR UR12, R18 ;  /* 0x00000000120c72ca */ /* 0x000fe200000e0000 */
[----:B------:R-:W-:Y:S01]  /*20da0*/  UMOV UR7, 0x14f00000 ;  /* 0x14f0000000077882 */ /* 0x000fe20000000000 */
[----:B------:R-:W-:-:S03]  /*20db0*/  UMOV UR15, 0x80 ;  /* 0x00000080000f7882 */ /* 0x000fc60000000000 */
[----:B------:R-:W-:Y:S02]  /*20dc0*/  UIADD3 UR8, UR14, 0x28400, URZ ;  /* 0x000284000e087890 */ /* 0x000fe4000fffe03f */
[----:B------:R-:W-:Y:S02]  /*20dd0*/  UIADD3 UR9, UR9, 0x38830, URZ ;  /* 0x0003883009097890 */ /* 0x000fe4000fffe03f */
[----:B------:R-:W-:Y:S01]  /*20de0*/  UIADD3 UR14, UR14, 0x2c400, URZ ;  /* 0x0002c4000e0e7890 */ /* 0x000fe2000fffe03f */
[----:B--2---:R-:W-:Y:S02]  /*20df0*/  R2UR UR13, R5 ;  /* 0x00000000050d72ca */ /* 0x004fe400000e0000 */
[----:B---3--:R-:W-:-:S04]  /*20e00*/  LOP3.LUT R3, R3, 0xfffffffe, RZ, 0xc0, !PT ;  /* 0xfffffffe03037812 */ /* 0x008fc800078ec0ff */
[----:B------:R-:W-:-:S07]  /*20e10*/  @P0 LOP3.LUT R3, R3, 0x1, RZ, 0xfc, !PT ;  /* 0x0000000103030812 */ /* 0x000fce00078efcff */
[----:B------:R0:W-:Y:S01]  /*20e20*/  UTMALDG.4D [UR8], [UR4], desc[UR6] ;  /* 0x00000608040075b4 */ /* 0x0001e20008019000 */
[----:B------:R2:W-:Y:S01]  /*20e30*/  STL [R1+0x24], R3 ;  /* 0x0000240301007387 */ /* 0x0005e20000100800 */
[----:B0-----:R-:W-:Y:S01]  /*20e40*/  UMOV UR8, UR14 ;  /* 0x0000000e00087c82 */ /* 0x001fe20008000000 */
[----:B------:R-:W-:Y:S02]  /*20e50*/  UMOV UR10, UR15 ;  /* 0x0000000f000a7c82 */ /* 0x000fe40008000000 */
[----:B------:R2:W-:Y:S01]  /*20e60*/  UTMALDG.4D [UR8], [UR4], desc[UR6] ;  /* 0x00000608040075b4 */ /* 0x0005e20008019000 */
[----:B------:R-:W-:Y:S02]  /*20e70*/  NOP ;  /* 0x0000000000007918 */ /* 0x000fe40000000000 */
.L_x_585:
[----:B------:R-:W3:Y:S04]  /*20e80*/  LDL R2, [R1+0x4] ;  /* 0x0000040001027983 */ /* 0x000ee80000100800 */
[----:B--2---:R-:W2:Y:S04]  /*20e90*/  LDL.LU R3, [R1+0x40] ;  /* 0x0000400001037983 */ /* 0x004ea80000300800 */
[----:B------:R-:W4:Y:S04]  /*20ea0*/  LDL.LU R5, [R1+0x38] ;  /* 0x0000380001057983 */ /* 0x000f280000300800 */
[----:B0-----:R-:W5:Y:S01]  /*20eb0*/  LDL.LU R4, [R1+0x44] ;  /* 0x0000440001047983 */ /* 0x001f620000300800 */
[----:B------:R-:W-:Y:S05]  /*20ec0*/  WARPSYNC.ALL ;  /* 0x0000000000007948 */ /* 0x000fea0003800000 */
[----:B------:R-:W-:Y:S01]  /*20ed0*/  ULDC.64 UR4, c[0x0][0x298] ;  /* 0x0000a60000047ab9 */ /* 0x000fe20000000a00 */
[----:B------:R-:W-:Y:S01]  /*20ee0*/  ULDC.64 UR6, c[0x0][0xa00] ;  /* 0x0002800000067ab9 */ /* 0x000fe20000000a00 */
[----:B------:R-:W-:Y:S01]  /*20ef0*/  BSSY B6, `(.L_x_592) ;  /* 0x0000024000067945 */ /* 0x000fe20003800000 */
[----:B------:R-:W-:Y:S01]  /*20f00*/  BAR.SYNC.DEFER_BLOCKING 0x8, 0x180 ;  /* 0x0206000000007b1d */ /* 0x000fe20000010000 */
[----:B------:R-:W-:-:S04]  /*20f10*/  ISETP.NE.U32.AND P0, PT, RZ, UR6, PT ;  /* 0x00000006ff007c0c */ /* 0x000fc8000bf05070 */
[----:B------:R-:W-:Y:S02]  /*20f20*/  ISETP.NE.AND.EX P0, PT, RZ, UR7, PT, P0 ;  /* 0x00000007ff007c0c */ /* 0x000fe4000bf05300 */
[----:B---3--:R-:W-:Y:S02]  /*20f30*/  IADD3 R2, R2, 0x20400, RZ ;  /* 0x0002040002027810 */ /* 0x008fe40007ffe0ff */
[----:B--2---:R-:W-:Y:S02]  /*20f40*/  SHF.R.S32.HI R0, RZ, 0x1f, R3 ;  /* 0x0000001fff007819 */ /* 0x004fe40000011403 */
[----:B------:R-:W-:Y:S02]  /*20f50*/  LOP3.LUT P1, RZ, R2, 0x3ff, RZ, 0xc0, !PT ;  /* 0x000003ff02ff7812 */ /* 0x000fe4000782c0ff */
[----:B----4-:R-:W-:Y:S01]  /*20f60*/  SEL R5, R5, RZ, !P0 ;  /* 0x000000ff05057207 */ /* 0x010fe20004000000 */
[----:B------:R-:W-:Y:S01]  /*20f70*/  IMAD R0, R0, UR4, RZ ;  /* 0x0000000400007c24 */ /* 0x000fe2000f8e02ff */
[----:B-----5:R-:W-:-:S03]  /*20f80*/  SEL R4, R4, RZ, !P0 ;  /* 0x000000ff04047207 */ /* 0x020fc60004000000 */
[C---:B------:R-:W-:Y:S02]  /*20f90*/  IMAD R0, R3.reuse, UR5, R0 ;  /* 0x0000000503007c24 */ /* 0x040fe4000f8e0200 */
[----:B------:R-:W-:-:S05]  /*20fa0*/  IMAD.WIDE.U32 R2, R3, UR4, RZ ;  /* 0x0000000403027c25 */ /* 0x000fca000f8e00ff */
[----:B------:R0:W-:Y:S04]  /*20fb0*/  STL.64 [R1+0x48], R2 ;  /* 0x0000480201007387 */ /* 0x0001e80000100a00 */
[----:B------:R2:W-:Y:S04]  /*20fc0*/  STL [R1+0x38], R5 ;  /* 0x0000380501007387 */ /* 0x0005e80000100800 */
[----:B------:R2:W-:Y:S01]  /*20fd0*/  STL [R1+0x60], R4 ;  /* 0x0000600401007387 */ /* 0x0005e20000100800 */
[----:B0-----:R-:W-:Y:S01]  /*20fe0*/  IMAD.IADD R2, R3, 0x1, R0 ;  /* 0x0000000103027824 */ /* 0x001fe200078e0200 */
[----:B------:R-:W-:-:S05]  /*20ff0*/  SHF.R.S32.HI R0, RZ, 0x1f, R18 ;  /* 0x0000001fff007819 */ /* 0x000fca0000011412 */
[----:B------:R2:W-:Y:S04]  /*21000*/  STL [R1+0x44], R0 ;  /* 0x0000440001007387 */ /* 0x0005e80000100800 */
[----:B------:R2:W-:Y:S01]  /*21010*/  STL [R1+0x40], R2 ;  /* 0x0000400201007387 */ /* 0x0005e20000100800 */
[----:B------:R-:W-:Y:S05]  /*21020*/  @!P1 BRA `(.L_x_593) ;  /* 0x0000000000409947 */ /* 0x000fea0003800000 */
[----:B--2---:R-:W-:Y:S01]  /*21030*/  MOV R2, 0x0 ;  /* 0x0000000000027802 */ /* 0x004fe20000000f00 */
        /* <DEDUP_REMOVED lines=9> */
[----:B-1----:R-:W-:-:S02]  /*210d0*/  IMAD.U32 R10, RZ, RZ, UR8 ;  /* 0x00000008ff0a7e24 */ /* 0x002fc4000f8e00ff */
[----:B------:R-:W-:Y:S02]  /*210e0*/  IMAD.U32 R11, RZ, RZ, UR9 ;  /* 0x00000009ff0b7e24 */ /* 0x000fe4000f8e00ff */
[----:B------:R-:W-:Y:S02]  /*210f0*/  IMAD.MOV.U32 R12, RZ, RZ, 0x1 ;  /* 0x00000001ff0c7424 */ /* 0x000fe400078e00ff */
[----:B------:R-:W-:-:S07]  /*21100*/  IMAD.MOV.U32 R13, RZ, RZ, RZ ;  /* 0x000000ffff0d7224 */ /* 0x000fce00078e00ff */
[----:B------:R-:W-:-:S07]  /*21110*/  LEPC R20, `(.L_x_593) ;  /* 0x000000001014794e */ /* 0x000fce0000000000 */
[----:B0-----:R-:W-:Y:S05]  /*21120*/  CALL.ABS.NOINC R2 ;  /* 0x0000000002007343 */ /* 0x001fea0003c00000 */
.L_x_593:
[----:B------:R-:W-:Y:S05]  /*21130*/  BSYNC B6 ;  /* 0x0000000000067941 */ /* 0x000fea0003800000 */
.L_x_592:
[----:B--2---:R-:W2:Y:S01]  /*21140*/  LDL.LU R4, [R1+0x40] ;  /* 0x0000400001047983 */ /* 0x004ea20000300800 */
[----:B------:R-:W0:Y:S01]  /*21150*/  LDC R7, c[0x0][0x448] ;  /* 0x00011200ff077b82 */ /* 0x000e220000000800 */
[----:B------:R-:W-:Y:S01]  /*21160*/  ULDC.64 UR4, c[0x0][0x2d8] ;  /* 0x0000b60000047ab9 */ /* 0x000fe20000000a00 */
[----:B------:R-:W-:Y:S01]  /*21170*/  IMAD.SHL.U32 R17, R17, 0x80, RZ ;  /* 0x0000008011117824 */ /* 0x000fe200078e00ff */
[----:B------:R-:W2:Y:S01]  /*21180*/  LDL.LU.64 R2, [R1+0x48] ;  /* 0x0000480001027983 */ /* 0x000ea20000300a00 */
[----:B------:R-:W-:-:S03]  /*21190*/  ULDC.64 UR6, c[0x0][0x280] ;  /* 0x0000a00000067ab9 */ /* 0x000fc60000000a00 */
[----:B------:R-:W3:Y:S04]  /*211a0*/  LDL.LU R0, [R1+0x44] ;  /* 0x0000440001007983 */ /* 0x000ee80000300800 */
[----:B------:R-:W4:Y:S04]  /*211b0*/  LDL.LU R6, [R1+0x60] ;  /* 0x0000600001067983 */ /* 0x000f280000300800 */
[----:B------:R-:W4:Y:S01]  /*211c0*/  LDL.LU R5, [R1+0x38] ;  /* 0x0000380001057983 */ /* 0x000f220000300800 */
[----:B-1----:R-:W1:Y:S01]  /*211d0*/  S2R R9, SR_TID.X ;  /* 0x0000000000097919 */ /* 0x002e620000002100 */
[----:B------:R-:W1:Y:S01]  /*211e0*/  S2R R8, SR_TID.X ;  /* 0x0000000000087919 */ /* 0x000e620000002100 */
[----:B0-----:R-:W-:Y:S01]  /*211f0*/  ISETP.NE.AND P0, PT, R7, 0x1, PT ;  /* 0x000000010700780c */ /* 0x001fe20003f05270 */
[----:B-1----:R-:W-:Y:S01]  /*21200*/  IMAD.SHL.U32 R9, R9, 0x10, RZ ;  /* 0x0000001009097824 */ /* 0x002fe200078e00ff */
[----:B------:R-:W-:-:S04]  /*21210*/  SHF.L.U32 R10, R8, 0x4, RZ ;  /* 0x00000004080a7819 */ /* 0x000fc800000006ff */
[----:B------:R-:W-:Y:S02]  /*21220*/  LOP3.LUT R9, R9, 0x70, RZ, 0xc0, !PT ;  /* 0x0000007009097812 */ /* 0x000fe400078ec0ff */
[----:B------:R-:W-:Y:S02]  /*21230*/  LOP3.LUT R10, R10, 0x70, RZ, 0xc0, !PT ;  /* 0x000000700a0a7812 */ /* 0x000fe400078ec0ff */
[----:B------:R-:W-:Y:S01]  /*21240*/  LOP3.LUT R9, R9, 0x80, RZ, 0xfc, !PT ;  /* 0x0000008009097812 */ /* 0x000fe200078efcff */
[----:B--2---:R-:W-:Y:S02]  /*21250*/  IMAD.MOV.U32 R3, RZ, RZ, R4 ;  /* 0x000000ffff037224 */ /* 0x004fe400078e0004 */
[----:B------:R-:W0:Y:S01]  /*21260*/  S2R R4, SR_TID.X ;  /* 0x0000000000047919 */ /* 0x000e220000002100 */
[----:B---3--:R-:W-:Y:S02]  /*21270*/  IMAD R0, R0, UR4, RZ ;  /* 0x0000000400007c24 */ /* 0x008fe4000f8e02ff */
[----:B------:R-:W-:-:S04]  /*21280*/  IMAD.WIDE.U32 R2, R18, UR4, R2 ;  /* 0x0000000412027c25 */ /* 0x000fc8000f8e0002 */
[----:B------:R-:W-:Y:S01]  /*21290*/  IMAD R0, R18, UR5, R0 ;  /* 0x0000000512007c24 */ /* 0x000fe2000f8e0200 */
[----:B------:R-:W-:-:S04]  /*212a0*/  ULDC.64 UR4, c[0x0][0x2e0] ;  /* 0x0000b80000047ab9 */ /* 0x000fc80000000a00 */
[----:B------:R-:W-:Y:S01]  /*212b0*/  IADD3 R3, R3, R0, RZ ;  /* 0x0000000003037210 */ /* 0x000fe20007ffe0ff */
[----:B----4-:R-:W-:Y:S02]  /*212c0*/  IMAD R0, R6, UR4, RZ ;  /* 0x0000000406007c24 */ /* 0x010fe4000f8e02ff */
[----:B------:R-:W1:Y:S02]  /*212d0*/  @P0 LDC R6, c[0x0][0x450] ;  /* 0x00011400ff060b82 */ /* 0x000e640000000800 */
[C---:B------:R-:W-:Y:S02]  /*212e0*/  IMAD R0, R5.reuse, UR5, R0 ;  /* 0x0000000505007c24 */ /* 0x040fe4000f8e0200 */
[----:B------:R-:W-:Y:S01]  /*212f0*/  IMAD.WIDE.U32 R2, R5, UR4, R2 ;  /* 0x0000000405027c25 */ /* 0x000fe2000f8e0002 */
[----:B------:R-:W-:-:S03]  /*21300*/  ULDC.64 UR4, c[0x0][0x2d0] ;  /* 0x0000b40000047ab9 */ /* 0x000fc60000000a00 */
[----:B------:R-:W-:Y:S01]  /*21310*/  IMAD.IADD R3, R3, 0x1, R0 ;  /* 0x0000000103037824 */ /* 0x000fe200078e0200 */
[C---:B0-----:R-:W-:Y:S01]  /*21320*/  LOP3.LUT R5, R4.reuse, 0x7f, RZ, 0xc0, !PT ;  /* 0x0000007f04057812 */ /* 0x041fe200078ec0ff */
[----:B------:R-:W-:-:S03]  /*21330*/  IMAD.SHL.U32 R4, R4, 0x10, RZ ;  /* 0x0000001004047824 */ /* 0x000fc600078e00ff */
[----:B------:R-:W-:-:S04]  /*21340*/  SHF.R.U32.HI R5, RZ, 0x3, R5 ;  /* 0x00000003ff057819 */ /* 0x000fc80000011605 */
[----:B------:R-:W-:Y:S02]  /*21350*/  LOP3.LUT R4, R5, 0x70, R4, 0xf8, !PT ;  /* 0x0000007005047812 */ /* 0x000fe400078ef804 */
[----:B------:R-:W0:Y:S02]  /*21360*/  @P0 LDC R5, c[0x0][0x44c] ;  /* 0x00011300ff050b82 */ /* 0x000e240000000800 */
[----:B------:R-:W-:-:S04]  /*21370*/  LOP3.LUT R4, R4, R17, RZ, 0xfc, !PT ;  /* 0x0000001104047212 */ /* 0x000fc800078efcff */
[----:B------:R-:W-:Y:S01]  /*21380*/  MOV R0, R4 ;  /* 0x0000000400007202 */ /* 0x000fe20000000f00 */
[----:B0-----:R-:W-:-:S05]  /*21390*/  @P0 IMAD.HI.U32 R5, R4, R5, RZ ;  /* 0x0000000504050227 */ /* 0x001fca00078e00ff */
[----:B-1----:R-:W-:-:S05]  /*213a0*/  @P0 SHF.R.U32.HI R0, RZ, R6, R5 ;  /* 0x00000006ff000219 */ /* 0x002fca0000011605 */
[----:B------:R-:W-:Y:S02]  /*213b0*/  IMAD.MOV R5, RZ, RZ, -R0 ;  /* 0x000000ffff057224 */ /* 0x000fe400078e0a00 */
[----:B------:R-:W-:-:S04]  /*213c0*/  IMAD.WIDE.U32 R2, R0, UR4, R2 ;  /* 0x0000000400027c25 */ /* 0x000fc8000f8e0002 */
[----:B------:R-:W-:Y:S01]  /*213d0*/  IMAD R4, R7, R5, R4 ;  /* 0x0000000507047224 */ /* 0x000fe200078e0204 */
[----:B------:R-:W-:-:S05]  /*213e0*/  SHF.R.S32.HI R5, RZ, 0x1f, R0 ;  /* 0x0000001fff057819 */ /* 0x000fca0000011400 */
[----:B------:R-:W-:-:S04]  /*213f0*/  IMAD R5, R5, UR4, RZ ;  /* 0x0000000405057c24 */ /* 0x000fc8000f8e02ff */
[----:B------:R-:W-:Y:S01]  /*21400*/  IMAD R0, R0, UR5, R5 ;  /* 0x0000000500007c24 */ /* 0x000fe2000f8e0205 */
[----:B------:R-:W-:-:S03]  /*21410*/  ULDC.64 UR4, c[0x0][0x2c8] ;  /* 0x0000b20000047ab9 */ /* 0x000fc60000000a00 */
[----:B------:R-:W-:Y:S01]  /*21420*/  IMAD.IADD R3, R3, 0x1, R0 ;  /* 0x0000000103037824 */ /* 0x000fe200078e0200 */
[----:B------:R-:W-:Y:S01]  /*21430*/  SHF.R.S32.HI R0, RZ, 0x1f, R4 ;  /* 0x0000001fff007819 */ /* 0x000fe20000011404 */
[----:B------:R-:W-:-:S04]  /*21440*/  IMAD.WIDE.U32 R2, R4, UR4, R2 ;  /* 0x0000000404027c25 */ /* 0x000fc8000f8e0002 */
[----:B------:R-:W-:Y:S01]  /*21450*/  IMAD R0, R0, UR4, RZ ;  /* 0x0000000400007c24 */ /* 0x000fe2000f8e02ff */
[----:B------:R-:W-:Y:S02]  /*21460*/  ULDC UR4, c[0x0][0x2b8] ;  /* 0x0000ae0000047ab9 */ /* 0x000fe40000000800 */
[----:B------:R-:W-:Y:S01]  /*21470*/  ISETP.GE.AND P1, PT, R9, UR4, PT ;  /* 0x0000000409007c0c */ /* 0x000fe2000bf26270 */
[----:B------:R-:W-:Y:S01]  /*21480*/  IMAD R0, R4, UR5, R0 ;  /* 0x0000000504007c24 */ /* 0x000fe2000f8e0200 */
[----:B------:R0:W5:Y:S01]  /*21490*/  LDL R9, [R1+0x3c] ;  /* 0x00003c0001097983 */ /* 0x0001620000100800 */
[----:B------:R-:W-:Y:S02]  /*214a0*/  IADD3 R4, P2, R2, UR6, RZ ;  /* 0x0000000602047c10 */ /* 0x000fe4000ff5e0ff */
[----:B------:R-:W-:Y:S01]  /*214b0*/  ISETP.GE.AND P0, PT, R10, UR4, PT ;  /* 0x000000040a007c0c */ /* 0x000fe2000bf06270 */
[----:B------:R-:W-:Y:S01]  /*214c0*/  UMOV UR4, 0xffffffff ;  /* 0xffffffff00047882 */ /* 0x000fe20000000000 */
[----:B------:R-:W-:-:S02]  /*214d0*/  IADD3.X R3, R3, UR7, R0, P2, !PT ;  /* 0x0000000703037c10 */ /* 0x000fc400097fe400 */
[----:B------:R-:W-:Y:S09]  /*214e0*/  BRA.DIV UR4, `(.L_x_594) ;  /* 0x00000066045c7947 */ /* 0x000ff2000b800000 */
[----:B------:R-:W1:Y:S02]  /*214f0*/  S2R R6, SR_TID.X ;  /* 0x0000000000067919 */ /* 0x000e640000002100 */
[----:B-1----:R-:W-:-:S04]  /*21500*/  LOP3.LUT R6, R6, 0x7f, RZ, 0xc0, !PT ;  /* 0x0000007f06067812 */ /* 0x002fc800078ec0ff */
[----:B------:R-:W-:Y:S02]  /*21510*/  SHF.R.U32.HI R8, RZ, 0x3, R6 ;  /* 0x00000003ff087819 */ /* 0x000fe40000011606 */
[----:B------:R-:W2:Y:S03]  /*21520*/  LDL.LU R6, [R1+0x58] ;  /* 0x0000580001067983 */ /* 0x000ea60000300800 */
[----:B------:R-:W-:Y:S02]  /*21530*/  IMAD.IADD R0, R8, 0x1, R17 ;  /* 0x0000000108007824 */ /* 0x000fe400078e0211 */
[----:B------:R-:W-:Y:S02]  /*21540*/  SHFL.IDX PT, R8, R3, 0x1, 0x181f ;  /* 0x00381f0003087f89 */ /* 0x000fe400000e0000 */
[----:B------:R-:W-:Y:S02]  /*21550*/  VIADD R5, R0, 0x10 ;  /* 0x0000001000057836 */ /* 0x000fe40000000000 */
[----:B--2---:R-:W-:-:S02]  /*21560*/  IMAD R2, R6, R7, RZ ;  /* 0x0000000706027224 */ /* 0x004fc400078e02ff */
[----:B------:R-:W1:Y:S03]  /*21570*/  SHFL.IDX PT, R7, R4, RZ, 0x181f ;  /* 0x00181fff04077589 */ /* 0x000e6600000e0000 */
[-C--:B------:R-:W-:Y:S01]  /*21580*/  ISETP.GE.AND P4, PT, R0, R2.reuse, PT ;  /* 0x000000020000720c */ /* 0x080fe20003f86270 */
[----:B------:R-:W2:Y:S01]  /*21590*/  SHFL.IDX PT, R6, R3, RZ, 0x181f ;  /* 0x00181fff03067589 */ /* 0x000ea200000e0000 */
[----:B------:R-:W-:-:S03]  /*215a0*/  ISETP.GE.AND P2, PT, R5, R2, PT ;  /* 0x000000020500720c */ /* 0x000fc60003f46270 */
[----:B------:R-:W3:Y:S08]  /*215b0*/  SHFL.IDX PT, R5, R4, 0x1, 0x181f ;  /* 0x00381f0004057f89 */ /* 0x000ef000000e0000 */
[----:B-1----:R-:W-:-:S05]  /*215c0*/  @!P4 IADD3 R7, P3, R10, R7, RZ ;  /* 0x000000070a07c210 */ /* 0x002fca0007f7e0ff */
[----:B--2---:R-:W-:-:S05]  /*215d0*/  @!P4 IMAD.X R6, RZ, RZ, R6, P3 ;  /* 0x000000ffff06c224 */ /* 0x004fca00018e0606 */
[----:B------:R-:W-:-:S04]  /*215e0*/  @!P4 LOP3.LUT R7, R7, R6, RZ, 0x3c, !PT ;  /* 0x000000060707c212 */ /* 0x000fc800078e3cff */
[----:B------:R-:W-:-:S04]  /*215f0*/  @!P4 LOP3.LUT R6, R7, R6, RZ, 0x3c, !PT ;  /* 0x000000060706c212 */ /* 0x000fc800078e3cff */
[----:B------:R-:W-:-:S05]  /*21600*/  @!P4 LOP3.LUT R7, R7, R6, RZ, 0x3c, !PT ;  /* 0x000000060707c212 */ /* 0x000fca00078e3cff */
[----:B-----5:R-:W-:Y:S04]  /*21610*/  @!P4 LDGSTS.E.BYPASS.LTC128B.128 [R9+0x20400], desc[UR42][R6.64], !P0 ;  /* 0x204000000609cfae */ /* 0x020fe8000c101d6a */
[----:B------:R3:W-:Y:S02]  /*21620*/  @!P4 LDGSTS.E.BYPASS.LTC128B.128 [R9+0x24400], desc[UR42][R6.64+0x80], !P1 ;  /* 0x244000800609cfae */ /* 0x0007e4000c901d6a */
[----:B---3--:R-:W-:Y:S01]  /*21630*/  @!P2 IADD3 R7, P3, R10, R5, RZ ;  /* 0x000000050a07a210 */ /* 0x008fe20007f7e0ff */
[----:B------:R-:W-:-:S03]  /*21640*/  VIADD R5, R0, 0x20 ;  /* 0x0000002000057836 */ /* 0x000fc60000000000 */
[----:B------:R-:W-:-:S04]  /*21650*/  @!P2 IADD3.X R6, RZ, R8, RZ, P3, !PT ;  /* 0x00000008ff06a210 */ /* 0x000fc80001ffe4ff */
[----:B------:R-:W-:-:S04]  /*21660*/  @!P2 LOP3.LUT R7, R7, R6, RZ, 0x3c, !PT ;  /* 0x000000060707a212 */ /* 0x000fc800078e3cff */
[----:B------:R-:W-:-:S04]  /*21670*/  @!P2 LOP3.LUT R6, R7, R6, RZ, 0x3c, !PT ;  /* 0x000000060706a212 */ /* 0x000fc800078e3cff */
[----:B------:R-:W-:-:S05]  /*21680*/  @!P2 LOP3.LUT R7, R7, R6, RZ, 0x3c, !PT ;  /* 0x000000060707a212 */ /* 0x000fca00078e3cff */
[----:B------:R-:W-:Y:S04]  /*21690*/  @!P2 LDGSTS.E.BYPASS.LTC128B.128 [R9+0x20c00], desc[UR42][R6.64], !P0 ;  /* 0x20c000000609afae */ /* 0x000fe8000c101d6a */
[----:B------:R1:W-:Y:S01]  /*216a0*/  @!P2 LDGSTS.E.BYPASS.LTC128B.128 [R9+0x24c00], desc[UR42][R6.64+0x80], !P1 ;  /* 0x24c000800609afae */ /* 0x0003e2000c901d6a */
[----:B------:R-:W-:-:S03]  /*216b0*/  ISETP.GE.AND P2, PT, R5, R2, PT ;  /* 0x000000020500720c */ /* 0x000fc60003f46270 */
[----:B------:R-:W2:Y:S04]  /*216c0*/  SHFL.IDX PT, R5, R4, 0x2, 0x181f ;  /* 0x00581f0004057f89 */ /* 0x000ea800000e0000 */
[----:B-1----:R-:W1:Y:S06]  /*216d0*/  SHFL.IDX PT, R6, R3, 0x2, 0x181f ;  /* 0x00581f0003067f89 */ /* 0x002e6c00000e0000 */
[----:B--2---:R-:W-:-:S05]  /*216e0*/  @!P2 IADD3 R5, P3, R10, R5, RZ ;  /* 0x000000050a05a210 */ /* 0x004fca0007f7e0ff */
[----:B-1----:R-:W-:-:S04]  /*216f0*/  @!P2 IMAD.X R6, RZ, RZ, R6, P3 ;  /* 0x000000ffff06a224 */ /* 0x002fc800018e0606 */
[----:B------:R-:W-:Y:S01]  /*21700*/  @!P2 IMAD.MOV.U32 R7, RZ, RZ, R6 ;  /* 0x000000ffff07a224 */ /* 0x000fe200078e0006 */
[----:B------:R-:W-:Y:S01]  /*21710*/  @!P2 MOV R6, R5 ;  /* 0x000000050006a202 */ /* 0x000fe20000000f00 */
[----:B------:R-:W-:-:S04]  /*21720*/  VIADD R5, R0, 0x30 ;  /* 0x0000003000057836 */ /* 0x000fc80000000000 */
        /* <DEDUP_REMOVED lines=38> */
[----:B------:R-:W-:Y:S02]  /*21990*/  @!P2 MOV R6, R5 ;  /* 0x000000050006a202 */ /* 0x000fe40000000f00 */
[----:B------:R1:W2:Y:S04]  /*219a0*/  SHFL.IDX PT, R5, R3, 0x7, 0x181f ;  /* 0x00f81f0003057f89 */ /* 0x0002a800000e0000 */
[----:B------:R1:W-:Y:S04]  /*219b0*/  @!P2 LDGSTS.E.BYPASS.LTC128B.128 [R9+0x23400], desc[UR42][R6.64], !P0 ;  /* 0x234000000609afae */ /* 0x0003e8000c101d6a */
[----:B------:R1:W-:Y:S04]  /*219c0*/  @!P2 LDGSTS.E.BYPASS.LTC128B.128 [R9+0x27400], desc[UR42][R6.64+0x80], !P1 ;  /* 0x274000800609afae */ /* 0x0003e8000c901d6a */
[----:B------:R1:W3:Y:S02]  /*219d0*/  SHFL.IDX PT, R3, R4, 0x7, 0x181f ;  /* 0x00f81f0004037f89 */ /* 0x0002e400000e0000 */
.L_x_794:
[----:B------:R-:W-:Y:S01]  /*219e0*/  VIADD R0, R0, 0x70 ;  /* 0x0000007000007836 */ /* 0x000fe20000000000 */
[----:B------:R-:W-:Y:S04]  /*219f0*/  BSSY B0, `(.L_x_595) ;  /* 0x000000a000007945 */ /* 0x000fe80003800000 */
[----:B------:R-:W-:-:S13]  /*21a00*/  ISETP.GE.AND P2, PT, R0, R2, PT ;  /* 0x000000020000720c */ /* 0x000fda0003f46270 */
[----:B------:R-:W-:Y:S05]  /*21a10*/  @P2 BRA `(.L_x_596) ;  /* 0x00000000001c2947 */ /* 0x000fea0003800000 */
[----:B---3--:R-:W-:-:S05]  /*21a20*/  IADD3 R2, P2, R10, R3, RZ ;  /* 0x000000030a027210 */ /* 0x008fca0007f5e0ff */
[----:B-12---:R-:W-:-:S05]  /*21a30*/  IMAD.X R3, RZ, RZ, R5, P2 ;  /* 0x000000ffff037224 */ /* 0x006fca00010e0605 */
[----:B------:R-:W-:Y:S01]  /*21a40*/  @!PT LDS RZ, [RZ] ;  /* 0x00000000fffff984 */ /* 0x000fe20000000800 */
[----:B------:R-:W-:Y:S01]  /*21a50*/  @!PT LDS RZ, [RZ] ;  /* 0x00000000fffff984 */ /* 0x000fe20000000800 */
[----:B------:R-:W-:Y:S01]  /*21a60*/  @!PT LDS RZ, [RZ] ;  /* 0x00000000fffff984 */ /* 0x000fe20000000800 */
[----:B------:R4:W-:Y:S04]  /*21a70*/  LDGSTS.E.BYPASS.LTC128B.128 [R9+0x23c00], desc[UR42][R2.64], !P0 ;  /* 0x23c0000002097fae */ /* 0x0009e8000c101d6a */
[----:B------:R4:W-:Y:S02]  /*21a80*/  LDGSTS.E.BYPASS.LTC128B.128 [R9+0x27c00], desc[UR42][R2.64+0x80], !P1 ;  /* 0x27c0008002097fae */ /* 0x0009e4000c901d6a */
.L_x_596:
[----:B------:R-:W-:Y:S05]  /*21a90*/  BSYNC B0 ;  /* 0x0000000000007941 */ /* 0x000fea0003800000 */
.L_x_595:
[----:B-1--4-:R1:W5:Y:S01]  /*21aa0*/  LDL R9, [R1+0x4] ;  /* 0x0000040001097983 */ /* 0x0123620000100800 */
[----:B------:R-:W-:Y:S01]  /*21ab0*/  PLOP3.LUT P0, PT, PT, PT, PT, 0x80, 0x0 ;  /* 0x000000000000781c */ /* 0x000fe20003f0f070 */
[----:B------:R-:W-:-:S12]  /*21ac0*/  NOP ;  /* 0x0000000000007918 */ /* 0x000fd80000000000 */
.L_x_597:
[----:B------:R-:W4:Y:S01]  /*21ad0*/  LDL R2, [R1+0x4] ;  /* 0x0000040001027983 */ /* 0x000f220000100800 */
[----:B------:R-:W-:Y:S02]  /*21ae0*/  PLOP3.LUT P1, PT, P1, P0, PT, 0xa2, 0x0 ;  /* 0x000000000000781c */ /* 0x000fe40000f21472 */
[----:B----4-:R-:W-:-:S08]  /*21af0*/  @P0 R2UR P1, UR4, R2 ;  /* 0x00000000020402ca */ /* 0x010fd00000020000 */
[----:B------:R-:W-:-:S05]  /*21b00*/  @P0 PLOP3.LUT P0, PT, P1, PT, PT, 0x80, 0x0 ;  /* 0x000000000000081c */ /* 0x000fca0000f0f070 */
[----:B------:R-:W-:Y:S01]  /*21b10*/  @!P1 SYNCS.ARRIVE.TRANS64.RED.A0T1 RZ, [UR4+0x38800], RZ ;  /* 0x038800ffffff99a7 */ /* 0x000fe20008200404 */
[----:B------:R-:W-:Y:S07]  /*21b20*/  @!P1 ARRIVES.LDGSTSBAR.64.TRANSCNT [UR4+0x38800] ;  /* 0x03880000ff0099b0 */ /* 0x000fee0008000a84 */
[----:B------:R-:W-:Y:S05]  /*21b30*/  @P0 BRA.U.ANY `(.L_x_597) ;  /* 0xfffffffd00e40947 */ /* 0x000fea000393ffff */
[----:B---3--:R-:W3:Y:S02]  /*21b40*/  LDL.LU R3, [R1+0x64] ;  /* 0x0000640001037983 */ /* 0x008ee40000300800 */
[----:B---3--:R-:W-:-:S05]  /*21b50*/  VIADD R3, R3, 0x1 ;  /* 0x0000000103037836 */ /* 0x008fca0000000000 */
[----:B------:R3:W-:Y:S01]  /*21b60*/  STL [R1+0x64], R3 ;  /* 0x0000640301007387 */ /* 0x0007e20000100800 */
[----:B------:R-:W-:-:S04]  /*21b70*/  LEA.HI R0, R3, R3, RZ, 0x1 ;  /* 0x0000000303007211 */ /* 0x000fc800078f08ff */
[----:B------:R-:W-:-:S04]  /*21b80*/  LOP3.LUT R0, R0, 0xfffffffe, RZ, 0xc0, !PT ;  /* 0xfffffffe00007812 */ /* 0x000fc800078ec0ff */
[----:B------:R-:W-:-:S04]  /*21b90*/  IADD3 R0, R3, -R0, RZ ;  /* 0x8000000003007210 */ /* 0x000fc80007ffe0ff */
[----:B------:R-:W-:Y:S01]  /*21ba0*/  SHF.L.U32 R0, R0, 0x1f, RZ ;  /* 0x0000001f00007819 */ /* 0x000fe200000006ff */
[----:B------:R-:W-:Y:S01]  /*21bb0*/  NOP ;  /* 0x0000000000007918 */ /* 0x000fe20000000000 */
[----:B------:R3:W-:Y:S01]  /*21bc0*/  SYNCS.ARRIVE.TRANS64.A1T0 RZ, [R2+URZ+0x38800], RZ ;  /* 0x038800ff02ff79a7 */ /* 0x0007e2000810003f */
[----:B------:R-:W-:Y:S01]  /*21bd0*/  BSSY B0, `(.L_x_598) ;  /* 0x0000003000007945 */ /* 0x000fe20003800000 */
[----:B------:R-:W4:Y:S03]  /*21be0*/  SYNCS.PHASECHK.TRANS64.TRYWAIT P0, [R2+URZ+0x38820], R0 ;  /* 0x03882000020075a7 */ /* 0x000f26000800017f */
[----:B---34-:R-:W-:Y:S05]  /*21bf0*/  @!P0 BRA `(.L_x_599) ;  /* 0x0000006800508947 */ /* 0x018fea0003800000 */
.L_x_795:
[----:B------:R-:W-:Y:S05]  /*21c00*/  BSYNC B0 ;  /* 0x0000000000007941 */ /* 0x000fea0003800000 */
.L_x_598:
[----:B---3--:R-:W3:Y:S02]  /*21c10*/  LDL.LU R2, [R1+0x50] ;  /* 0x0000500001027983 */ /* 0x008ee40000300800 */
[----:B---3--:R-:W-:-:S13]  /*21c20*/  ISETP.GE.AND P0, PT, R2, 0x81, PT ;  /* 0x000000810200780c */ /* 0x008fda0003f06270 */
[----:B------:R-:W-:Y:S05]  /*21c30*/  @!P0 BRA `(.L_x_600) ;  /* 0x0000001000fc8947 */ /* 0x000fea0003800000 */
[----:B------:R-:W3:Y:S04]  /*21c40*/  LDL.LU R2, [R1+0x54] ;  /* 0x0000540001027983 */ /* 0x000ee80000300800 */
[----:B------:R4:W5:Y:S01]  /*21c50*/  LDL.LU R0, [R1+0x8] ;  /* 0x0000080001007983 */ /* 0x0009620000300800 */
[----:B---3--:R-:W-:-:S03]  /*21c60*/  LEA.HI.SX32 R3, R2, 0xfffffffe, 0x19 ;  /* 0xfffffffe02037811 */ /* 0x008fc600078fcaff */
[----:B------:R4:W5:Y:S04]  /*21c70*/  LDL.LU R2, [R1+0x10] ;  /* 0x0000100001027983 */ /* 0x0009680000300800 */
.L_x_622:
[----:B---3--:R-:W3:Y:S01]  /*21c80*/  LDL R4, [R1+0x24] ;  /* 0x0000240001047983 */ /* 0x008ee20000100800 */
[----:B--2--5:R-:W-:Y:S01]  /*21c90*/  VIADD R5, R0, 0x1 ;  /* 0x0000000100057836 */ /* 0x024fe20000000000 */
        /* <DEDUP_REMOVED lines=8> */
[----:B------:R2:W-:Y:S01]  /*21d20*/  STL [R1+0x8], R10 ;  /* 0x0000080a01007387 */ /* 0x0005e20000100800 */
[----:B------:R-:W-:Y:S05]  /*21d30*/  @!P1 BRA `(.L_x_602) ;  /* 0x0000000800289947 */ /* 0x000fea0003800000 */
[----:B------:R-:W-:Y:S01]  /*21d40*/  ULDC.64 UR4, c[0x0][0x418] ;  /* 0x0001060000047ab9 */ /* 0x000fe20000000a00 */
[----:B------:R-:W-:Y:S01]  /*21d50*/  IMAD.MOV.U32 R8, RZ, RZ, R3 ;  /* 0x000000ffff087224 */ /* 0x000fe200078e0003 */
[----:B------:R-:W-:-:S04]  /*21d60*/  ISETP.NE.U32.AND P0, PT, RZ, UR4, PT ;  /* 0x00000004ff007c0c */ /* 0x000fc8000bf05070 */
[----:B------:R-:W-:-:S13]  /*21d70*/  ISETP.NE.AND.EX P0, PT, RZ, UR5, PT, P0 ;  /* 0x00000005ff007c0c */ /* 0x000fda000bf05300 */
[----:B------:R-:W-:Y:S05]  /*21d80*/  @!P0 BRA `(.L_x_603) ;  /* 0x0000000000508947 */ /* 0x000fea0003800000 */
[----:B------:R-:W3:Y:S01]  /*21d90*/  LDL R12, [R1+0x28] ;  /* 0x00002800010c7983 */ /* 0x000ee20000100800 */
[----:B------:R-:W5:Y:S01]  /*21da0*/  LDC R7, c[0x0][0x43c] ;  /* 0x00010f00ff077b82 */ /* 0x000f620000000800 */
[----:B------:R-:W-:Y:S02]  /*21db0*/  ULDC.64 UR6, c[0x0][0x428] ;  /* 0x00010a0000067ab9 */ /* 0x000fe40000000a00 */
[----:B------:R-:W2:Y:S01]  /*21dc0*/  LDL R11, [R1+0x18] ;  /* 0x00001800010b7983 */ /* 0x000ea20000100800 */
[----:B-----5:R-:W-:-:S13]  /*21dd0*/  ISETP.NE.AND P0, PT, R7, 0x1, PT ;  /* 0x000000010700780c */ /* 0x020fda0003f05270 */
[----:B------:R-:W5:Y:S02]  /*21de0*/  @P0 LDC.64 R4, c[0x0][0x440] ;  /* 0x00011000ff040b82 */ /* 0x000f640000000a00 */
[----:B-----5:R-:W-:-:S04]  /*21df0*/  @P0 IMAD.HI.U32 R6, R3, R4, RZ ;  /* 0x0000000403060227 */ /* 0x020fc800078e00ff */
[----:B------:R-:W-:Y:S01]  /*21e00*/  IMAD.MOV.U32 R4, RZ, RZ, R3 ;  /* 0x000000ffff047224 */ /* 0x000fe200078e0003 */
[----:B------:R-:W-:-:S04]  /*21e10*/  @P0 SHF.R.U32.HI R4, RZ, R5, R6 ;  /* 0x00000005ff040219 */ /* 0x000fc80000011606 */
[----:B------:R-:W-:Y:S02]  /*21e20*/  SHF.R.S32.HI R5, RZ, 0x1f, R4 ;  /* 0x0000001fff057819 */ /* 0x000fe40000011404 */
[----:B------:R-:W-:-:S05]  /*21e30*/  IADD3 R8, -R4, RZ, RZ ;  /* 0x000000ff04087210 */ /* 0x000fca0007ffe1ff */
[----:B------:R-:W-:Y:S02]  /*21e40*/  IMAD R8, R7, R8, R3 ;  /* 0x0000000807087224 */ /* 0x000fe400078e0203 */
[----:B---3--:R-:W-:-:S04]  /*21e50*/  IMAD R6, R12, UR6, RZ ;  /* 0x000000060c067c24 */ /* 0x008fc8000f8e02ff */
[C---:B--2---:R-:W-:Y:S02]  /*21e60*/  IMAD R6, R11.reuse, UR7, R6 ;  /* 0x000000070b067c24 */ /* 0x044fe4000f8e0206 */
[----:B------:R-:W-:-:S04]  /*21e70*/  IMAD.WIDE.U32 R4, R11, UR6, R4 ;  /* 0x000000060b047c25 */ /* 0x000fc8000f8e0004 */
[----:B------:R-:W-:Y:S01]  /*21e80*/  IMAD.IADD R5, R6, 0x1, R5 ;  /* 0x0000000106057824 */ /* 0x000fe200078e0205 */
[----:B------:R-:W-:-:S04]  /*21e90*/  LEA R6, P0, R4, UR4, 0x2 ;  /* 0x0000000404067c11 */ /* 0x000fc8000f8010ff */
[----:B------:R-:W-:-:S05]  /*21ea0*/  LEA.HI.X R7, R4, UR5, R5, 0x2, P0 ;  /* 0x0000000504077c11 */ /* 0x000fca00080f1405 */
[----:B------:R-:W2:Y:S04]  /*21eb0*/  LDG.E R4, desc[UR42][R6.64] ;  /* 0x0000002a06047981 */ /* 0x000ea8000c1e1900 */
[----:B--2---:R3:W-:Y:S02]  /*21ec0*/  STL [R1], R4 ;  /* 0x0000000401007387 */ /* 0x0047e40000100800 */
.L_x_603:
[----:B------:R-:W5:Y:S01]  /*21ed0*/  LDL R5, [R1+0x4] ;  /* 0x0000040001057983 */ /* 0x000f620000100800 */
[----:B---3--:R-:W3:Y:S01]  /*21ee0*/  S2R R4, SR_TID.X ;  /* 0x0000000000047919 */ /* 0x008ee20000002100 */
[----:B------:R-:W-:Y:S01]  /*21ef0*/  BSSY B1, `(.L_x_604) ;  /* 0x0000007000017945 */ /* 0x000fe20003800000 */
[----:B---3--:R-:W-:-:S04]  /*21f00*/  LOP3.LUT R4, R4, 0x7f, RZ, 0xc0, !PT ;  /* 0x0000007f04047812 */ /* 0x008fc800078ec0ff */
[----:B------:R-:W-:Y:S01]  /*21f10*/  ISETP.NE.AND P1, PT, R4, RZ, PT ;  /* 0x000000ff0400720c */ /* 0x000fe20003f25270 */
[----:B-----5:R-:W-:Y:S01]  /*21f20*/  IMAD R6, R10, 0x8, R5 ;  /* 0x000000080a067824 */ /* 0x020fe200078e0205 */
[----:B------:R-:W-:-:S04]  /*21f30*/  SHF.L.U32 R5, R9, 0x1f, RZ ;  /* 0x0000001f09057819 */ /* 0x000fc800000006ff */
[----:B------:R-:W3:Y:S02]  /*21f40*/  SYNCS.PHASECHK.TRANS64.TRYWAIT P0, [R6+URZ+0x38880], R5 ;  /* 0x03888005060075a7 */ /* 0x000ee4000800017f */
[----:B---3--:R-:W-:Y:S05]  /*21f50*/  @!P0 BRA `(.L_x_605) ;  /* 0x0000006400908947 */ /* 0x008fea0003800000 */
.L_x_796:
[----:B------:R-:W-:Y:S05]  /*21f60*/  BSYNC B1 ;  /* 0x0000000000017941 */ /* 0x000fea0003800000 */
.L_x_604:
[----:B------:R-:W-:Y:S04]  /*21f70*/  BSSY B1, `(.L_x_606) ;  /* 0x0000009000017945 */ /* 0x000fe80003800000 */
[----:B------:R-:W-:Y:S05]  /*21f80*/  @P1 BRA `(.L_x_607) ;  /* 0x00000000001c1947 */ /* 0x000fea0003800000 */
[----:B------:R-:W5:Y:S02]  /*21f90*/  S2R R4, SR_TID.X ;  /* 0x0000000000047919 */ /* 0x000f640000002100 */
[----:B-----5:R-:W-:Y:S01]  /*21fa0*/  LOP3.LUT R7, R4, 0x1f, RZ, 0xc0, !PT ;  /* 0x0000001f04077812 */ /* 0x020fe200078ec0ff */
[----:B------:R-:W-:-:S03]  /*21fb0*/  IMAD.MOV.U32 R4, RZ, RZ, 0x8000 ;  /* 0x00008000ff047424 */ /* 0x000fc600078e00ff */
[----:B------:R-:W-:Y:S01]  /*21fc0*/  ISETP.NE.AND P0, PT, R7, RZ, PT ;  /* 0x000000ff0700720c */ /* 0x000fe20003f05270 */
[----:B------:R0:W-:-:S12]  /*21fd0*/  SYNCS.ARRIVE.TRANS64 RZ, [R6+URZ+0x38870], R4 ;  /* 0x0388700406ff79a7 */ /* 0x0001d8000800003f */
[----:B0-----:R-:W-:Y:S05]  /*21fe0*/  @!P0 BRA `(.L_x_607) ;  /* 0x0000000000048947 */ /* 0x001fea0003800000 */
[----:B------:R-:W-:Y:S01]  /*21ff0*/  BPT.TRAP 0x1 ;  /* 0x000000040000795c */ /* 0x000fe20000300000 */
.L_x_607:
[----:B------:R-:W-:Y:S05]  /*22000*/  BSYNC B1 ;  /* 0x0000000000017941 */ /* 0x000fea0003800000 */
.L_x_606:
[----:B--2---:R-:W2:Y:S04]  /*22010*/  LDL R9, [R1+0x4] ;  /* 0x0000040001097983 */ /* 0x004ea80000100800 */
[----:B------:R-:W2:Y:S04]  /*22020*/  LDL R4, [R1+0x8] ;  /* 0x0000080001047983 */ /* 0x000ea80000100800 */
[----:B------:R-:W5:Y:S01]  /*22030*/  LDL R7, [R1+0x2c] ;  /* 0x00002c0001077983 */ /* 0x000f620000100800 */
[----:B------:R-:W-:Y:S01]  /*22040*/  MOV R13, RZ ;  /* 0x000000ff000d7202 */ /* 0x000fe20000000f00 */
[----:B------:R-:W-:Y:S01]  /*22050*/  UIADD3 UR4, UP0, UR44, 0x470, URZ ;  /* 0x000004702c047890 */ /* 0x000fe2000ff1e03f */
[----:B------:R-:W-:Y:S01]  /*22060*/  PLOP3.LUT P0, PT, PT, PT, PT, 0x80, 0x0 ;  /* 0x000000000000781c */ /* 0x000fe20003f0f070 */
[----:B------:R-:W-:Y:S01]  /*22070*/  UMOV UR6, 0x0 ;  /* 0x0000000000067882 */ /* 0x000fe20000000000 */
[----:B------:R-:W-:Y:S01]  /*22080*/  R2UR UR10, R13 ;  /* 0x000000000d0a72ca */ /* 0x000fe200000e0000 */
[----:B------:R-:W-:Y:S01]  /*22090*/  UIADD3.X UR5, URZ, UR45, URZ, UP0, !UPT ;  /* 0x0000002d3f057290 */ /* 0x000fe200087fe43f */
[----:B------:R-:W-:Y:S01]  /*220a0*/  UMOV UR7, 0x14f00000 ;  /* 0x14f0000000077882 */ /* 0x000fe20000000000 */
[----:B--2---:R-:W-:-:S02]  /*220b0*/  IMAD R4, R4, 0x8000, R9 ;  /* 0x0000800004047824 */ /* 0x004fc400078e0209 */
[----:B-----5:R-:W-:-:S03]  /*220c0*/  IMAD R8, R8, 0x80, R7 ;  /* 0x0000008008087824 */ /* 0x020fc600078e0207 */
[----:B------:R-:W-:Y:S01]  /*220d0*/  IADD3 R9, R4, 0x10400, RZ ;  /* 0x0001040004097810 */ /* 0x000fe20007ffe0ff */
[----:B------:R-:W-:-:S07]  /*220e0*/  VIADD R7, R6, 0x38870 ;  /* 0x0003887006077836 */ /* 0x000fce0000000000 */
.L_x_608:
[----:B------:R-:W2:Y:S01]  /*220f0*/  LDL R10, [R1] ;  /* 0x00000000010a7983 */ /* 0x000ea20000100800 */
[----:B------:R-:W-:-:S13]  /*22100*/  @P0 ELECT P2, URZ, PT ;  /* 0x00000000003f082f */ /* 0x000fda0003840000 */
[----:B------:R-:W-:Y:S02]  /*22110*/  @P2 R2UR UR12, R18 ;  /* 0x00000000120c22ca */ /* 0x000fe400000e0000 */
[----:B------:R-:W-:Y:S02]  /*22120*/  @P2 R2UR UR11, R8 ;  /* 0x00000000080b22ca */ /* 0x000fe400000e0000 */
[----:B------:R-:W-:Y:S02]  /*22130*/  @P2 R2UR UR9, R7 ;  /* 0x00000000070922ca */ /* 0x000fe400000e0000 */
[----:B------:R-:W-:Y:S02]  /*22140*/  @P2 R2UR UR8, R9 ;  /* 0x00000000090822ca */ /* 0x000fe400000e0000 */
[----:B------:R-:W-:Y:S02]  /*22150*/  @P2 PLOP3.LUT P0, PT, P2, PT, PT, 0x8, 0x0 ;  /* 0x000000000000281c */ /* 0x000fe4000170e170 */
[----:B--2---:R-:W-:-:S02]  /*22160*/  @P2 R2UR UR13, R10 ;  /* 0x000000000a0d22ca */ /* 0x004fc400000e0000 */
[----:B------:R-:W-:-:S11]  /*22170*/  PLOP3.LUT P2, PT, PT, PT, PT, 0x8, 0x0 ;  /* 0x000000000000781c */ /* 0x000fd60003f4e170 */
        /* <DEDUP_REMOVED lines=8> */
.L_x_609:
        /* <DEDUP_REMOVED lines=11> */
[----:B------:R-:W2:Y:S01]  /*222b0*/  SYNCS.PHASECHK.TRANS64.TRYWAIT P0, [R6+URZ+0x38840], R5 ;  /* 0x03884005060075a7 */ /* 0x000ea2000800017f */
[----:B------:R-:W-:Y:S04]  /*222c0*/  BSSY B1, `(.L_x_610) ;  /* 0x0000002000017945 */ /* 0x000fe80003800000 */
[----:B--2---:R-:W-:Y:S05]  /*222d0*/  @!P0 BRA `(.L_x_611) ;  /* 0x0000006000c48947 */ /* 0x004fea0003800000 */
.L_x_797:
[----:B------:R-:W-:Y:S05]  /*222e0*/  BSYNC B1 ;  /* 0x0000000000017941 */ /* 0x000fea0003800000 */
.L_x_610:
[----:B------:R-:W-:Y:S01]  /*222f0*/  BSSY B1, `(.L_x_612) ;  /* 0x000000b000017945 */ /* 0x000fe20003800000 */
[----:B------:R-:W-:Y:S01]  /*22300*/  IMAD.MOV.U32 R10, RZ, RZ, 0x0 ;  /* 0x00000000ff0a7424 */ /* 0x000fe200078e00ff */
[----:B------:R-:W-:Y:S02]  /*22310*/  MOV R11, 0x14f00000 ;  /* 0x14f00000000b7802 */ /* 0x000fe40000000f00 */
[----:B------:R-:W-:Y:S05]  /*22320*/  @P1 BRA `(.L_x_613) ;  /* 0x00000000001c1947 */ /* 0x000fea0003800000 */
[----:B------:R-:W5:Y:S01]  /*22330*/  S2R R7, SR_TID.X ;  /* 0x0000000000077919 */ /* 0x000f620000002100 */
[----:B--23--:R-:W-:-:S04]  /*22340*/  IMAD.MOV.U32 R5, RZ, RZ, 0x8000 ;  /* 0x00008000ff057424 */ /* 0x00cfc800078e00ff */
[----:B------:R2:W-:Y:S01]  /*22350*/  SYNCS.ARRIVE.TRANS64 RZ, [R6+URZ+0x38830], R5 ;  /* 0x0388300506ff79a7 */ /* 0x0005e2000800003f */
[----:B-----5:R-:W-:-:S04]  /*22360*/  LOP3.LUT R7, R7, 0x1f, RZ, 0xc0, !PT ;  /* 0x0000001f07077812 */ /* 0x020fc800078ec0ff */
[----:B------:R-:W-:-:S13]  /*22370*/  ISETP.NE.AND P0, PT, R7, RZ, PT ;  /* 0x000000ff0700720c */ /* 0x000fda0003f05270 */
[----:B--2---:R-:W-:Y:S05]  /*22380*/  @!P0 BRA `(.L_x_613) ;  /* 0x0000000000048947 */ /* 0x004fea0003800000 */
[----:B------:R-:W-:Y:S01]  /*22390*/  BPT.TRAP 0x1 ;  /* 0x000000040000795c */ /* 0x000fe20000300000 */
.L_x_613:
[----:B------:R-:W-:Y:S05]  /*223a0*/  BSYNC B1 ;  /* 0x0000000000017941 */ /* 0x000fea0003800000 */
.L_x_612:
[----:B------:R-:W-:Y:S01]  /*223b0*/  R2UR UR10, R13 ;  /* 0x000000000d0a72ca */ /* 0x000fe200000e0000 */
[----:B------:R-:W-:Y:S01]  /*223c0*/  UIADD3 UR4, UP0, UR44, 0x370, URZ ;  /* 0x000003702c047890 */ /* 0x000fe2000ff1e03f */
[----:B------:R-:W-:Y:S01]  /*223d0*/  R2UR UR6, R10 ;  /* 0x000000000a0672ca */ /* 0x000fe200000e0000 */
[----:B--23--:R-:W-:Y:S01]  /*223e0*/  VIADD R6, R6, 0x38830 ;  /* 0x0003883006067836 */ /* 0x00cfe20000000000 */
[----:B------:R-:W-:Y:S01]  /*223f0*/  R2UR UR7, R11 ;  /* 0x000000000b0772ca */ /* 0x000fe200000e0000 */
[----:B------:R-:W-:Y:S01]  /*22400*/  VIADD R5, R4, 0x28400 ;  /* 0x0002840004057836 */ /* 0x000fe20000000000 */
[----:B------:R-:W-:Y:S01]  /*22410*/  PLOP3.LUT P0, PT, PT, PT, PT, 0x80, 0x0 ;  /* 0x000000000000781c */ /* 0x000fe20003f0f070 */
[----:B------:R-:W-:-:S12]  /*22420*/  UIADD3.X UR5, URZ, UR45, URZ, UP0, !UPT ;  /* 0x0000002d3f057290 */ /* 0x000fd800087fe43f */
.L_x_614:
        /* <DEDUP_REMOVED lines=11> */
[----:B------:R-:W-:Y:S02]  /*224e0*/  R2UR UR10, R12 ;  /* 0x000000000c0a72ca */ /* 0x000fe400000e0000 */
[----:B------:R-:W-:Y:S02]  /*224f0*/  R2UR UR6, R10 ;  /* 0x000000000a0672ca */ /* 0x000fe400000e0000 */
[----:B------:R-:W-:Y:S02]  /*22500*/  R2UR UR7, R11 ;  /* 0x000000000b0772ca */ /* 0x000fe400000e0000 */
[----:B------:R-:W-:Y:S02]  /*22510*/  PLOP3.LUT P0, PT, PT, PT, PT, 0x80, 0x0 ;  /* 0x000000000000781c */ /* 0x000fe40003f0f070 */
[----:B------:R-:W-:-:S11]  /*22520*/  IADD3 R4, R4, 0x2c400, RZ ;  /* 0x0002c40004047810 */ /* 0x000fd60007ffe0ff */
.L_x_615:
        /* <DEDUP_REMOVED lines=10> */
[----:B---3--:R-:W-:Y:S05]  /*225d0*/  @P0 BRA.U.ANY `(.L_x_615) ;  /* 0xfffffffd00d40947 */ /* 0x008fea000393ffff */
.L_x_602:
[----:B------:R-:W-:Y:S05]  /*225e0*/  BSYNC B0 ;  /* 0x0000000000007941 */ /* 0x000fea0003800000 */
.L_x_601:
[----:B------:R-:W-:-:S06]  /*225f0*/  UISETP.NE.AND UP0, UPT, UR36, 0x3, UPT ;  /* 0x000000032400788c */ /* 0x000fcc000bf05270 */
[----:B------:R-:W-:-:S13]  /*22600*/  PLOP3.LUT P0, PT, PT, PT, UP0, 0x80, 0x0 ;  /* 0x000000000000781c */ /* 0x000fda0003f0f008 */
[----:B------:R-:W-:Y:S05]  /*22610*/  @!P0 BRA `(.L_x_616) ;  /* 0x0000000000048947 */ /* 0x000fea0003800000 */
[----:B------:R-:W-:Y:S01]  /*22620*/  BPT.TRAP 0x1 ;  /* 0x000000040000795c */ /* 0x000fe20000300000 */
.L_x_616:
[----:B------:R-:W3:Y:S01]  /*22630*/  LDL R5, [R1+0x4] ;  /* 0x0000040001057983 */ /* 0x000ee20000100800 */
[----:B------:R-:W-:Y:S01]  /*22640*/  IMAD.U32 R4, RZ, RZ, UR38 ;  /* 0x00000026ff047e24 */ /* 0x000fe2000f8e00ff */
[----:B------:R-:W-:Y:S04]  /*22650*/  BSSY B0, `(.L_x_617) ;  /* 0x0000007000007945 */ /* 0x000fe80003800000 */
[----:B------:R-:W-:Y:S02]  /*22660*/  ISETP.NE.AND P1, PT, R4, 0x3, PT ;  /* 0x000000030400780c */ /* 0x000fe40003f25270 */
[----:B------:R-:W-:-:S04]  /*22670*/  LOP3.LUT R4, R2, 0x1, RZ, 0x3c, !PT ;  /* 0x0000000102047812 */ /* 0x000fc800078e3cff */
[----:B------:R-:W-:Y:S01]  /*22680*/  SHF.L.U32 R4, R4, 0x1f, RZ ;  /* 0x0000001f04047819 */ /* 0x000fe200000006ff */
[----:B---3--:R-:W-:-:S04]  /*22690*/  IMAD R20, R0, 0x8, R5 ;  /* 0x0000000800147824 */ /* 0x008fc800078e0205 */
[----:B------:R-:W3:Y:S02]  /*226a0*/  SYNCS.PHASECHK.TRANS64.TRYWAIT P0, [R20+URZ+0x38870], R4 ;  /* 0x03887004140075a7 */ /* 0x000ee4000800017f */
[----:B---3--:R-:W-:Y:S05]  /*226b0*/  @!P0 BRA `(.L_x_618) ;  /* 0x0000005c00e08947 */ /* 0x008fea0003800000 */
.L_x_798:
[----:B------:R-:W-:Y:S05]  /*226c0*/  BSYNC B0 ;  /* 0x0000000000007941 */ /* 0x000fea0003800000 */
.L_x_617:
[----:B------:R-:W-:Y:S05]  /*226d0*/  @!P1 BRA `(.L_x_619) ;  /* 0x0000000000049947 */ /* 0x000fea0003800000 */
[----:B------:R-:W-:Y:S01]  /*226e0*/  BPT.TRAP 0x1 ;  /* 0x000000040000795c */ /* 0x000fe20000300000 */
.L_x_619:
[----:B------:R-:W-:Y:S01]  /*226f0*/  SHF.L.U32 R2, R2, 0x1f, RZ ;  /* 0x0000001f02027819 */ /* 0x000fe200000006ff */
[----:B------:R-:W-:-:S03]  /*22700*/  IMAD.SHL.U32 R12, R0, 0x8000, RZ ;  /* 0x00008000000c7824 */ /* 0x000fc600078e00ff */
[----:B------:R-:W5:Y:S02]  /*22710*/  SYNCS.PHASECHK.TRANS64.TRYWAIT P0, [R20+URZ+0x38860], R2 ;  /* 0x03886002140075a7 */ /* 0x000f64000800017f */
[----:B-----5:R-:W-:Y:S05]  /*22720*/  @!P0 BRA `(.L_x_620) ;  /* 0x0000005c00d88947 */ /* 0x020fea0003800000 */
.L_x_799:
[----:B------:R-:W5:Y:S04]  /*22730*/  LDL R0, [R1+0x34] ;  /* 0x0000340001007983 */ /* 0x000f680000100800 */
[----:B------:R-:W2:Y:S04]  /*22740*/  LDL R13, [R1+0x4] ;  /* 0x00000400010d7983 */ /* 0x000ea80000100800 */
[----:B------:R-:W4:Y:S04]  /*22750*/  LDL R17, [R1+0x20] ;  /* 0x0000200001117983 */ /* 0x000f280000100800 */
[----:B------:R-:W4:Y:S01]  /*22760*/  LDL R14, [R1+0x30] ;  /* 0x00003000010e7983 */ /* 0x000f220000100800 */
[----:B------:R-:W-:Y:S05]  /*22770*/  WARPSYNC.ALL ;  /* 0x0000000000007948 */ /* 0x000fea0003800000 */
[----:B-----5:R-:W-:-:S04]  /*22780*/  LOP3.LUT R0, R12, R0, RZ, 0xfc, !PT ;  /* 0x000000000c007212 */ /* 0x020fc800078efcff */
[----:B--2---:R-:W-:-:S05]  /*22790*/  IADD3 R0, R13, R0, RZ ;  /* 0x000000000d007210 */ /* 0x004fca0007ffe0ff */
[----:B---3--:R-:W2:Y:S01]  /*227a0*/  LDSM.16.MT88.4 R4, [R0+0x10400] ;  /* 0x010400000004783b */ /* 0x008ea20000004200 */
[----:B----4-:R-:W-:Y:S01]  /*227b0*/  IMAD.IADD R2, R17, 0x1, R0 ;  /* 0x0000000111027824 */ /* 0x010fe200078e0200 */
[----:B------:R-:W-:Y:S02]  /*227c0*/  LOP3.LUT R21, R12, R14, RZ, 0xfc, !PT ;  /* 0x0000000e0c157212 */ /* 0x000fe400078efcff */
[C-C-:B--2---:R-:W-:Y:S02]  /*227d0*/  PRMT R8, R4.reuse, 0x6420, R5.reuse ;  /* 0x0000642004087816 */ /* 0x144fe40000000005 */
[----:B------:R-:W-:Y:S02]  /*227e0*/  PRMT R9, R4, 0x7531, R5 ;  /* 0x0000753104097816 */ /* 0x000fe40000000005 */
[C-C-:B------:R-:W-:Y:S02]  /*227f0*/  PRMT R10, R6.reuse, 0x6420, R7.reuse ;  /* 0x00006420060a7816 */ /* 0x140fe40000000007 */
[----:B------:R-:W-:-:S02]  /*22800*/  PRMT R11, R6, 0x7531, R7 ;  /* 0x00007531060b7816 */ /* 0x000fc40000000007 */
[----:B------:R-:W2:Y:S01]  /*22810*/  LDSM.16.MT88.4 R4, [R2+0x10400] ;  /* 0x010400000204783b */ /* 0x000ea20000004200 */
[----:B------:R-:W-:-:S05]  /*22820*/  IMAD.IADD R21, R13, 0x1, R21 ;  /* 0x000000010d157824 */ /* 0x000fca00078e0215 */
[----:B------:R2:W-:Y:S02]  /*22830*/  STSM.16.M88.4 [R21+0x400], R8 ;  /* 0x0004000815007844 */ /* 0x0005e40000000200 */
[C-C-:B--2---:R-:W-:Y:S02]  /*22840*/  PRMT R8, R4.reuse, 0x6420, R5.reuse ;  /* 0x0000642004087816 */ /* 0x144fe40000000005 */
[----:B------:R-:W-:Y:S02]  /*22850*/  PRMT R9, R4, 0x7531, R5 ;  /* 0x0000753104097816 */ /* 0x000fe40000000005 */
[C-C-:B------:R-:W-:Y:S02]  /*22860*/  PRMT R10, R6.reuse, 0x6420, R7.reuse ;  /* 0x00006420060a7816 */ /* 0x140fe40000000007 */
[----:B------:R-:W-:-:S05]  /*22870*/  PRMT R11, R6, 0x7531, R7 ;  /* 0x00007531060b7816 */ /* 0x000fca0000000007 */
[----:B------:R-:W-:Y:S04]  /*22880*/  STSM.16.M88.4 [R21+0x2400], R8 ;  /* 0x0024000815007844 */ /* 0x000fe80000000200 */
[----:B------:R-:W2:Y:S02]  /*22890*/  LDSM.16.MT88.4 R4, [R0+0x14400] ;  /* 0x014400000004783b */ /* 0x000ea40000004200 */
[C-C-:B--2---:R-:W-:Y:S02]  /*228a0*/  PRMT R12, R4.reuse, 0x6420, R5.reuse ;  /* 0x00006420040c7816 */ /* 0x144fe40000000005 */
[----:B------:R-:W-:Y:S02]  /*228b0*/  PRMT R13, R4, 0x7531, R5 ;  /* 0x00007531040d7816 */ /* 0x000fe40000000005 */
[----:B------:R-:W-:-:S02]  /*228c0*/  PRMT R14, R6, 0x6420, R7 ;  /* 0x00006420060e7816 */ /* 0x000fc40000000007 */
[----:B------:R-:W-:Y:S02]  /*228d0*/  PRMT R15, R6, 0x7531, R7 ;  /* 0x00007531060f7816 */ /* 0x000fe40000000007 */
[----:B------:R-:W2:Y:S04]  /*228e0*/  LDSM.16.MT88.4 R4, [R2+0x14400] ;  /* 0x014400000204783b */ /* 0x000ea80000004200 */
[----:B------:R-:W-:Y:S01]  /*228f0*/  STSM.16.M88.4 [R21+0x4400], R12 ;  /* 0x0044000c15007844 */ /* 0x000fe20000000200 */
[C-C-:B--2---:R-:W-:Y:S02]  /*22900*/  PRMT R8, R4.reuse, 0x6420, R5.reuse ;  /* 0x0000642004087816 */ /* 0x144fe40000000005 */
[----:B------:R-:W-:Y:S02]  /*22910*/  PRMT R9, R4, 0x7531, R5 ;  /* 0x0000753104097816 */ /* 0x000fe40000000005 */
[----:B------:R-:W-:-:S02]  /*22920*/  PRMT R10, R6, 0x6420, R7 ;  /* 0x00006420060a7816 */ /* 0x000fc40000000007 */
[----:B------:R-:W-:-:S05]  /*22930*/  PRMT R11, R6, 0x7531, R7 ;  /* 0x00007531060b7816 */ /* 0x000fca0000000007 */
[----:B------:R2:W-:Y:S04]  /*22940*/  STSM.16.M88.4 [R21+0x6400], R8 ;  /* 0x0064000815007844 */ /* 0x0005e80000000200 */
[----:B------:R-:W3:Y:S04]  /*22950*/  LDSM.16.MT88.4 R4, [R0+0x11400] ;  /* 0x011400000004783b */ /* 0x000ee80000004200 */
[----:B--2---:R-:W2:Y:S01]  /*22960*/  LDL R11, [R1+0x1c] ;  /* 0x00001c00010b7983 */ /* 0x004ea20000100800 */
[C-C-:B---3--:R-:W-:Y:S02]  /*22970*/  PRMT R12, R4.reuse, 0x6420, R5.reuse ;  /* 0x00006420040c7816 */ /* 0x148fe40000000005 */
[----:B------:R-:W-:-:S02]  /*22980*/  PRMT R13, R4, 0x7531, R5 ;  /* 0x00007531040d7816 */ /* 0x000fc40000000005 */
[C-C-:B------:R-:W-:Y:S02]  /*22990*/  PRMT R14, R6.reuse, 0x6420, R7.reuse ;  /* 0x00006420060e7816 */ /* 0x140fe40000000007 */
[----:B------:R-:W-:Y:S02]  /*229a0*/  PRMT R15, R6, 0x7531, R7 ;  /* 0x00007531060f7816 */ /* 0x000fe40000000007 */
[----:B------:R-:W3:Y:S01]  /*229b0*/  LDSM.16.MT88.4 R4, [R2+0x11400] ;  /* 0x011400000204783b */ /* 0x000ee20000004200 */
[----:B------:R-:W-:Y:S01]  /*229c0*/  IMAD.MOV.U32 R10, RZ, RZ, R17 ;  /* 0x000000ffff0a7224 */ /* 0x000fe200078e0011 */
[C-C-:B---3--:R-:W-:Y:S02]  /*229d0*/  PRMT R8, R4.reuse, 0x6420, R5.reuse ;  /* 0x0000642004087816 */ /* 0x148fe40000000005 */
[----:B------:R-:W-:Y:S02]  /*229e0*/  PRMT R9, R4, 0x7531, R5 ;  /* 0x0000753104097816 */ /* 0x000fe40000000005 */
[----:B--2---:R-:W-:-:S05]  /*229f0*/  IADD3 R17, R11, 0x400, R21 ;  /* 0x000004000b117810 */ /* 0x004fca0007ffe015 */
[----:B------:R2:W-:Y:S02]  /*22a00*/  STSM.16.M88.4 [R17], R12 ;  /* 0x0000000c11007844 */ /* 0x0005e40000000200 */
[----:B--2---:R-:W-:Y:S01]  /*22a10*/  MOV R14, R10 ;  /* 0x0000000a000e7202 */ /* 0x004fe20000000f00 */
[----:B------:R-:W-:Y:S01]  /*22a20*/  IMAD.MOV.U32 R15, RZ, RZ, R11 ;  /* 0x000000ffff0f7224 */ /* 0x000fe200078e000b */
[C-C-:B------:R-:W-:Y:S02]  /*22a30*/  PRMT R10, R6.reuse, 0x6420, R7.reuse ;  /* 0x00006420060a7816 */ /* 0x140fe40000000007 */
[----:B------:R-:W-:-:S05]  /*22a40*/  PRMT R11, R6, 0x7531, R7 ;  /* 0x00007531060b7816 */ /* 0x000fca0000000007 */
[----:B------:R2:W-:Y:S04]  /*22a50*/  STSM.16.M88.4 [R17+0x2000], R8 ;  /* 0x0020000811007844 */ /* 0x0005e80000000200 */
[----:B------:R-:W3:Y:S01]  /*22a60*/  LDSM.16.MT88.4 R4, [R0+0x15400] ;  /* 0x015400000004783b */ /* 0x000ee20000004200 */
[----:B--2---:R-:W-:Y:S02]  /*22a70*/  IMAD.MOV.U32 R10, RZ, RZ, R14 ;  /* 0x000000ffff0a7224 */ /* 0x004fe400078e000e */
[----:B------:R-:W-:Y:S01]  /*22a80*/  IMAD.MOV.U32 R11, RZ, RZ, R15 ;  /* 0x000000ffff0b7224 */ /* 0x000fe200078e000f */
[C-C-:B---3--:R-:W-:Y:S02]  /*22a90*/  PRMT R12, R4.reuse, 0x6420, R5.reuse ;  /* 0x00006420040c7816 */ /* 0x148fe40000000005 */
[----:B------:R-:W-:-:S02]  /*22aa0*/  PRMT R13, R4, 0x7531, R5 ;  /* 0x00007531040d7816 */ /* 0x000fc40000000005 */
[C-C-:B------:R-:W-:Y:S02]  /*22ab0*/  PRMT R14, R6.reuse, 0x6420, R7.reuse ;  /* 0x00006420060e7816 */ /* 0x140fe40000000007 */
[----:B------:R-:W-:Y:S02]  /*22ac0*/  PRMT R15, R6, 0x7531, R7 ;  /* 0x00007531060f7816 */ /* 0x000fe40000000007 */
[----:B------:R-:W2:Y:S04]  /*22ad0*/  LDSM.16.MT88.4 R4, [R2+0x15400] ;  /* 0x015400000204783b */ /* 0x000ea80000004200 */
[----:B------:R3:W-:Y:S02]  /*22ae0*/  STSM.16.M88.4 [R17+0x4000], R12 ;  /* 0x0040000c11007844 */ /* 0x0007e40000000200 */
[----:B---3--:R-:W-:Y:S01]  /*22af0*/  MOV R14, R10 ;  /* 0x0000000a000e7202 */ /* 0x008fe20000000f00 */
[----:B------:R-:W-:Y:S01]  /*22b00*/  IMAD.MOV.U32 R15, RZ, RZ, R11 ;  /* 0x000000ffff0f7224 */ /* 0x000fe200078e000b */
[----:B--2---:R-:W-:-:S02]  /*22b10*/  PRMT R8, R4, 0x6420, R5 ;  /* 0x0000642004087816 */ /* 0x004fc40000000005 */
[----:B------:R-:W-:Y:S02]  /*22b20*/  PRMT R9, R4, 0x7531, R5 ;  /* 0x0000753104097816 */ /* 0x000fe40000000005 */
        /* <DEDUP_REMOVED lines=10> */
[----:B------:R-:W2:Y:S01]  /*22bd0*/  LDSM.16.MT88.4 R4, [R2+0x12400] ;  /* 0x012400000204783b */ /* 0x000ea20000004200 */
[----:B------:R-:W-:-:S05]  /*22be0*/  IADD3 R17, R17, 0x400, R21 ;  /* 0x0000040011117810 */ /* 0x000fca0007ffe015 */
[----:B------:R3:W-:Y:S02]  /*22bf0*/  STSM.16.M88.4 [R17], R12 ;  /* 0x0000000c11007844 */ /* 0x0007e40000000200 */
[----:B---3--:R-:W-:Y:S02]  /*22c00*/  MOV R15, R11 ;  /* 0x0000000b000f7202 */ /* 0x008fe40000000f00 */
[C-C-:B--2---:R-:W-:Y:S02]  /*22c10*/  PRMT R8, R4.reuse, 0x6420, R5.reuse ;  /* 0x0000642004087816 */ /* 0x144fe40000000005 */
[----:B------:R-:W-:Y:S02]  /*22c20*/  PRMT R9, R4, 0x7531, R5 ;  /* 0x0000753104097816 */ /* 0x000fe40000000005 */
[C-C-:B------:R-:W-:Y:S02]  /*22c30*/  PRMT R10, R6.reuse, 0x6420, R7.reuse ;  /* 0x00006420060a7816 */ /* 0x140fe40000000007 */
[----:B------:R-:W-:-:S05]  /*22c40*/  PRMT R11, R6, 0x7531, R7 ;  /* 0x00007531060b7816 */ /* 0x000fca0000000007 */
[----:B------:R2:W-:Y:S04]  /*22c50*/  STSM.16.M88.4 [R17+0x2000], R8 ;  /* 0x0020000811007844 */ /* 0x0005e80000000200 */
[----:B------:R-:W3:Y:S01]  /*22c60*/  LDSM.16.MT88.4 R4, [R0+0x16400] ;  /* 0x016400000004783b */ /* 0x000ee20000004200 */
[----:B--2---:R-:W-:Y:S01]  /*22c70*/  IMAD.MOV.U32 R11, RZ, RZ, R15 ;  /* 0x000000ffff0b7224 */ /* 0x004fe200078e000f */
[C-C-:B---3--:R-:W-:Y:S02]  /*22c80*/  PRMT R12, R4.reuse, 0x6420, R5.reuse ;  /* 0x00006420040c7816 */ /* 0x148fe40000000005 */
[----:B------:R-:W-:Y:S02]  /*22c90*/  PRMT R13, R4, 0x7531, R5 ;  /* 0x00007531040d7816 */ /* 0x000fe40000000005 */
[----:B------:R-:W-:-:S02]  /*22ca0*/  PRMT R14, R6, 0x6420, R7 ;  /* 0x00006420060e7816 */ /* 0x000fc40000000007 */
[----:B------:R-:W-:Y:S02]  /*22cb0*/  PRMT R15, R6, 0x7531, R7 ;  /* 0x00007531060f7816 */ /* 0x000fe40000000007 */
[----:B------:R-:W2:Y:S04]  /*22cc0*/  LDSM.16.MT88.4 R4, [R2+0x16400] ;  /* 0x016400000204783b */ /* 0x000ea80000004200 */
[----:B------:R3:W-:Y:S02]  /*22cd0*/  STSM.16.M88.4 [R17+0x4000], R12 ;  /* 0x0040000c11007844 */ /* 0x0007e40000000200 */
[----:B---3--:R-:W-:Y:S01]  /*22ce0*/  IMAD.MOV.U32 R15, RZ, RZ, R11 ;  /* 0x000000ffff0f7224 */ /* 0x008fe200078e000b */
[C-C-:B--2---:R-:W-:Y:S02]  /*22cf0*/  PRMT R8, R4.reuse, 0x6420, R5.reuse ;  /* 0x0000642004087816 */ /* 0x144fe40000000005 */
[----:B------:R-:W-:-:S02]  /*22d00*/  PRMT R9, R4, 0x7531, R5 ;  /* 0x0000753104097816 */ /* 0x000fc40000000005 */
        /* <DEDUP_REMOVED lines=9> */
[----:B------:R-:W2:Y:S01]  /*22da0*/  LDSM.16.MT88.4 R4, [R2+0x13400] ;  /* 0x013400000204783b */ /* 0x000ea20000004200 */
[----:B------:R-:W-:-:S05]  /*22db0*/  IADD3 R17, R11, R17, RZ ;  /* 0x000000110b117210 */ /* 0x000fca0007ffe0ff */
[----:B------:R-:W-:Y:S01]  /*22dc0*/  STSM.16.M88.4 [R17], R12 ;  /* 0x0000000c11007844 */ /* 0x000fe20000000200 */
        /* <DEDUP_REMOVED lines=11> */
[----:B------:R3:W-:Y:S01]  /*22e80*/  STSM.16.M88.4 [R17+0x4000], R12 ;  /* 0x0040000c11007844 */ /* 0x0007e20000000200 */
[C-C-:B--2---:R-:W-:Y:S02]  /*22e90*/  PRMT R8, R4.reuse, 0x6420, R5.reuse ;  /* 0x0000642004087816 */ /* 0x144fe40000000005 */
        /* <DEDUP_REMOVED lines=12> */
.L_x_621:
[----:B------:R-:W4:Y:S01]  /*22f60*/  S2R R0, SR_TID.X ;  /* 0x0000000000007919 */ /* 0x000f220000002100 */
[----:B--2---:R2:W-:Y:S01]  /*22f70*/  SYNCS.ARRIVE.TRANS64.A1T0 RZ, [R20+URZ+0x38850], RZ ;  /* 0x038850ff14ff79a7 */ /* 0x0045e2000810003f */
[----:B------:R0:W5:Y:S01]  /*22f80*/  LDL R2, [R1+0x10] ;  /* 0x0000100001027983 */ /* 0x0001620000100800 */
[----:B----4-:R-:W-:Y:S01]  /*22f90*/  LOP3.LUT R0, R0, 0x7f, RZ, 0xc0, !PT ;  /* 0x0000007f00007812 */ /* 0x010fe200078ec0ff */
        /* <DEDUP_REMOVED lines=8> */
[----:B0-----:R-:W-:Y:S05]  /*23020*/  @P0 BRA `(.L_x_622) ;  /* 0xffffffec00140947 */ /* 0x001fea000383ffff */
.L_x_600:
[----:B------:R-:W4:Y:S01]  /*23030*/  S2R R4, SR_TID.X ;  /* 0x0000000000047919 */ /* 0x000f220000002100 */
[----:B------:R-:W-:Y:S01]  /*23040*/  BSSY B0, `(.L_x_623) ;  /* 0x0000010000007945 */ /* 0x000fe20003800000 */
[----:B----4-:R-:W-:-:S04]  /*23050*/  LOP3.LUT R4, R4, 0x7f, RZ, 0xc0, !PT ;  /* 0x0000007f04047812 */ /* 0x010fc800078ec0ff */
[----:B------:R-:W-:-:S13]  /*23060*/  ISETP.NE.AND P0, PT, R4, RZ, PT ;  /* 0x000000ff0400720c */ /* 0x000fda0003f05270 */
[----:B------:R-:W-:Y:S05]  /*23070*/  @P0 BRA `(.L_x_624) ;  /* 0x0000000000300947 */ /* 0x000fea0003800000 */
[----:B-----5:R-:W4:Y:S01]  /*23080*/  S2R R2, SR_LANEID ;  /* 0x0000000000027919 */ /* 0x020f220000000000 */
[----:B------:R-:W-:Y:S01]  /*23090*/  VOTEU.ANY UR4, UPT, PT ;  /* 0x0000000000047886 */ /* 0x000fe200038e0100 */
[----:B--2---:R-:W2:Y:S01]  /*230a0*/  LDC.64 R4, c[0x0][0xc60] ;  /* 0x00031800ff047b82 */ /* 0x004ea20000000a00 */
[----:B------:R-:W4:Y:S02]  /*230b0*/  FLO.U32 R0, UR4 ;  /* 0x0000000400007d00 */ /* 0x000f2400080e0000 */
[----:B----4-:R-:W-:-:S06]  /*230c0*/  ISETP.EQ.U32.AND P1, PT, R0, R2, PT ;  /* 0x000000020000720c */ /* 0x010fcc0003f22070 */
[----:B------:R-:W2:Y:S07]  /*230d0*/  POPC R2, UR4 ;  /* 0x0000000400027d09 */ /* 0x000eae0008000000 */
[----:B--2---:R-:W2:Y:S04]  /*230e0*/  @P1 ATOMG.E.ADD.STRONG.GPU PT, R2, desc[UR42][R4.64], R2 ;  /* 0x00000002040219a8 */ /* 0x004ea800081ee1ea */
[----:B--2---:R2:W4:Y:S02]  /*230f0*/  SHFL.IDX PT, R2, R2, R0, 0x1f ;  /* 0x00001f0002027589 */ /* 0x00452400000e0000 */
[----:B--2---:R-:W2:Y:S02]  /*23100*/  S2R R0, SR_LTMASK ;  /* 0x0000000000007919 */ /* 0x004ea40000003900 */
[----:B--2---:R-:W-:-:S06]  /*23110*/  LOP3.LUT R0, R0, UR4, RZ, 0xc0, !PT ;  /* 0x0000000400007c12 */ /* 0x004fcc000f8ec0ff */
[----:B------:R-:W4:Y:S02]  /*23120*/  POPC R0, R0 ;  /* 0x0000000000007309 */ /* 0x000f240000000000 */
[----:B----4-:R-:W-:-:S07]  /*23130*/  IADD3 R16, R2, UR37, R0 ;  /* 0x0000002502107c10 */ /* 0x010fce000fffe000 */
.L_x_624:
[----:B------:R-:W-:Y:S05]  /*23140*/  BSYNC B0 ;  /* 0x0000000000007941 */ /* 0x000fea0003800000 */
.L_x_623:
[----:B------:R-:W-:-:S06]  /*23150*/  UISETP.NE.AND UP0, UPT, UR36, 0x3, UPT ;  /* 0x000000032400788c */ /* 0x000fcc000bf05270 */
[----:B------:R-:W-:-:S13]  /*23160*/  PLOP3.LUT P1, PT, PT, PT, UP0, 0x80, 0x0 ;  /* 0x000000000000781c */ /* 0x000fda0003f2f008 */
[----:B------:R-:W-:Y:S05]  /*23170*/  @!P1 BRA `(.L_x_625) ;  /* 0x0000000000049947 */ /* 0x000fea0003800000 */
[----:B------:R-:W-:Y:S01]  /*23180*/  BPT.TRAP 0x1 ;  /* 0x000000040000795c */ /* 0x000fe20000300000 */
.L_x_625:
[----:B------:R-:W4:Y:S04]  /*23190*/  LDL R4, [R1+0x10] ;  /* 0x0000100001047983 */ /* 0x000f280000100800 */
[----:B------:R-:W2:Y:S04]  /*231a0*/  LDL R3, [R1+0x4] ;  /* 0x0000040001037983 */ /* 0x000ea80000100800 */
[----:B-----5:R-:W2:Y:S01]  /*231b0*/  LDL R2, [R1+0x8] ;  /* 0x0000080001027983 */ /* 0x020ea20000100800 */
[----:B------:R-:W-:Y:S01]  /*231c0*/  IMAD.U32 R0, RZ, RZ, UR38 ;  /* 0x00000026ff007e24 */ /* 0x000fe2000f8e00ff */
[----:B------:R-:W-:Y:S04]  /*231d0*/  BSSY B0, `(.L_x_626) ;  /* 0x0000007000007945 */ /* 0x000fe80003800000 */
[----:B------:R-:W-:-:S02]  /*231e0*/  ISETP.NE.AND P2, PT, R0, 0x3, PT ;  /* 0x000000030000780c */ /* 0x000fc40003f45270 */
[----:B----4-:R-:W-:-:S04]  /*231f0*/  LOP3.LUT R0, R4, 0x1, RZ, 0x3c, !PT ;  /* 0x0000000104007812 */ /* 0x010fc800078e3cff */
[----:B------:R-:W-:Y:S02]  /*23200*/  SHF.L.U32 R0, R0, 0x1f, RZ ;  /* 0x0000001f00007819 */ /* 0x000fe400000006ff */
[----:B--2---:R-:W-:-:S04]  /*23210*/  LEA R18, R2, R3, 0x3 ;  /* 0x0000000302127211 */ /* 0x004fc800078e18ff */
[----:B------:R-:W2:Y:S02]  /*23220*/  SYNCS.PHASECHK.TRANS64.TRYWAIT P1, [R18+URZ+0x38870], R0 ;  /* 0x03887000120075a7 */ /* 0x000ea4000802017f */
[----:B--2---:R-:W-:Y:S05]  /*23230*/  @!P1 BRA `(.L_x_627) ;  /* 0x0000005400289947 */ /* 0x004fea0003800000 */
.L_x_800:
[----:B------:R-:W-:Y:S05]  /*23240*/  BSYNC B0 ;  /* 0x0000000000007941 */ /* 0x000fea0003800000 */
.L_x_626:
[----:B------:R-:W-:Y:S05]  /*23250*/  @!P2 BRA `(.L_x_628) ;  /* 0x000000000004a947 */ /* 0x000fea0003800000 */
[----:B------:R-:W-:Y:S01]  /*23260*/  BPT.TRAP 0x1 ;  /* 0x000000040000795c */ /* 0x000fe20000300000 */
.L_x_628:
[----:B--2---:R-:W2:Y:S02]  /*23270*/  LDL R0, [R1+0x10] ;  /* 0x0000100001007983 */ /* 0x004ea40000100800 */
[----:B--2---:R-:W-:-:S04]  /*23280*/  SHF.L.U32 R0, R0, 0x1f, RZ ;  /* 0x0000001f00007819 */ /* 0x004fc800000006ff */
[----:B------:R-:W2:Y:S02]  /*23290*/  SYNCS.PHASECHK.TRANS64.TRYWAIT P1, [R18+URZ+0x38860], R0 ;  /* 0x03886000120075a7 */ /* 0x000ea4000802017f */
[----:B--2---:R-:W-:Y:S05]  /*232a0*/  @!P1 BRA `(.L_x_629) ;  /* 0x0000005400209947 */ /* 0x004fea0003800000 */
.L_x_801:
[----:B------:R-:W4:Y:S04]  /*232b0*/  LDL R3, [R1+0x8] ;  /* 0x0000080001037983 */ /* 0x000f280000100800 */
[----:B------:R-:W2:Y:S04]  /*232c0*/  LDL R2, [R1+0x34] ;  /* 0x0000340001027983 */ /* 0x000ea80000100800 */
[----:B---3--:R-:W3:Y:S04]  /*232d0*/  LDL R12, [R1+0x4] ;  /* 0x00000400010c7983 */ /* 0x008ee80000100800 */
[----:B------:R-:W5:Y:S04]  /*232e0*/  LDL R17, [R1+0x20] ;  /* 0x0000200001117983 */ /* 0x000f680000100800 */
[----:B------:R-:W5:Y:S01]  /*232f0*/  LDL R13, [R1+0x30] ;  /* 0x00003000010d7983 */ /* 0x000f620000100800 */
[----:B------:R-:W-:Y:S05]  /*23300*/  WARPSYNC.ALL ;  /* 0x0000000000007948 */ /* 0x000fea0003800000 */
[----:B----4-:R-:W-:-:S05]  /*23310*/  IMAD.SHL.U32 R3, R3, 0x8000, RZ ;  /* 0x0000800003037824 */ /* 0x010fca00078e00ff */
[----:B--2---:R-:W-:-:S05]  /*23320*/  LOP3.LUT R0, R3, R2, RZ, 0xfc, !PT ;  /* 0x0000000203007212 */ /* 0x004fca00078efcff */
[----:B---3--:R-:W-:-:S05]  /*23330*/  IMAD.IADD R0, R12, 0x1, R0 ;  /* 0x000000010c007824 */ /* 0x008fca00078e0200 */
[----:B------:R-:W2:Y:S01]  /*23340*/  LDSM.16.MT88.4 R4, [R0+0x10400] ;  /* 0x010400000004783b */ /* 0x000ea20000004200 */
[----:B-----5:R-:W-:Y:S01]  /*23350*/  IMAD.IADD R2, R17, 0x1, R0 ;  /* 0x0000000111027824 */ /* 0x020fe200078e0200 */
[----:B------:R-:W-:Y:S02]  /*23360*/  LOP3.LUT R3, R3, R13, RZ, 0xfc, !PT ;  /* 0x0000000d03037212 */ /* 0x000fe400078efcff */
[C-C-:B--2---:R-:W-:Y:S02]  /*23370*/  PRMT R8, R4.reuse, 0x6420, R5.reuse ;  /* 0x0000642004087816 */ /* 0x144fe40000000005 */
[----:B------:R-:W-:Y:S02]  /*23380*/  PRMT R9, R4, 0x7531, R5 ;  /* 0x0000753104097816 */ /* 0x000fe40000000005 */
[C-C-:B------:R-:W-:Y:S02]  /*23390*/  PRMT R10, R6.reuse, 0x6420, R7.reuse ;  /* 0x00006420060a7816 */ /* 0x140fe40000000007 */
[----:B------:R-:W-:-:S02]  /*233a0*/  PRMT R11, R6, 0x7531, R7 ;  /* 0x00007531060b7816 */ /* 0x000fc40000000007 */
[----:B------:R-:W2:Y:S01]  /*233b0*/  LDSM.16.MT88.4 R4, [R2+0x10400] ;  /* 0x010400000204783b */ /* 0x000ea20000004200 */
[----:B------:R-:W-:-:S05]  /*233c0*/  IADD3 R3, R12, R3, RZ ;  /* 0x000000030c037210 */ /* 0x000fca0007ffe0ff */
        /* <DEDUP_REMOVED lines=30> */
[----:B--2---:R-:W-:Y:S01]  /*235b0*/  IMAD.MOV.U32 R14, RZ, RZ, R10 ;  /* 0x000000ffff0e7224 */ /* 0x004fe200078e000a */
[C---:B------:R-:W-:Y:S01]  /*235c0*/  PRMT R10, R6.reuse, 0x6420, R7 ;  /* 0x00006420060a7816 */ /* 0x040fe20000000007 */
[----:B------:R-:W-:Y:S01]  /*235d0*/  IMAD.MOV.U32 R15, RZ, RZ, R11 ;  /* 0x000000ffff0f7224 */ /* 0x000fe200078e000b */
[----:B------:R-:W-:-:S05]  /*235e0*/  PRMT R11, R6, 0x7531, R7 ;  /* 0x00007531060b7816 */ /* 0x000fca0000000007 */
[----:B------:R2:W-:Y:S04]  /*235f0*/  STSM.16.M88.4 [R17+0x2000], R8 ;  /* 0x0020000811007844 */ /* 0x0005e80000000200 */
[----:B------:R-:W3:Y:S01]  /*23600*/  LDSM.16.MT88.4 R4, [R0+0x15400] ;  /* 0x015400000004783b */ /* 0x000ee20000004200 */
[----:B--2---:R-:W-:Y:S01]  /*23610*/  MOV R10, R14 ;  /* 0x0000000e000a7202 */ /* 0x004fe20000000f00 */
[----:B------:R-:W-:Y:S01]  /*23620*/  IMAD.MOV.U32 R11, RZ, RZ, R15 ;  /* 0x000000ffff0b7224 */ /* 0x000fe200078e000f */
[C-C-:B---3--:R-:W-:Y:S02]  /*23630*/  PRMT R12, R4.reuse, 0x6420, R5.reuse ;  /* 0x00006420040c7816 */ /* 0x148fe40000000005 */
[----:B------:R-:W-:Y:S02]  /*23640*/  PRMT R13, R4, 0x7531, R5 ;  /* 0x00007531040d7816 */ /* 0x000fe40000000005 */
[----:B------:R-:W-:-:S02]  /*23650*/  PRMT R14, R6, 0x6420, R7 ;  /* 0x00006420060e7816 */ /* 0x000fc40000000007 */
[----:B------:R-:W-:Y:S02]  /*23660*/  PRMT R15, R6, 0x7531, R7 ;  /* 0x00007531060f7816 */ /* 0x000fe40000000007 */
[----:B------:R-:W2:Y:S04]  /*23670*/  LDSM.16.MT88.4 R4, [R2+0x15400] ;  /* 0x015400000204783b */ /* 0x000ea80000004200 */
[----:B------:R3:W-:Y:S02]  /*23680*/  STSM.16.M88.4 [R17+0x4000], R12 ;  /* 0x0040000c11007844 */ /* 0x0007e40000000200 */
[----:B---3--:R-:W-:Y:S02]  /*23690*/  IMAD.MOV.U32 R14, RZ, RZ, R10 ;  /* 0x000000ffff0e7224 */ /* 0x008fe400078e000a */
[----:B------:R-:W-:Y:S01]  /*236a0*/  IMAD.MOV.U32 R15, RZ, RZ, R11 ;  /* 0x000000ffff0f7224 */ /* 0x000fe200078e000b */
[----:B--2---:R-:W-:-:S02]  /*236b0*/  PRMT R8, R4, 0x6420, R5 ;  /* 0x0000642004087816 */ /* 0x004fc40000000005 */
[----:B------:R-:W-:Y:S02]  /*236c0*/  PRMT R9, R4, 0x7531, R5 ;  /* 0x0000753104097816 */ /* 0x000fe40000000005 */
[C-C-:B------:R-:W-:Y:S02]  /*236d0*/  PRMT R10, R6.reuse, 0x6420, R7.reuse ;  /* 0x00006420060a7816 */ /* 0x140fe40000000007 */
        /* <DEDUP_REMOVED lines=9> */
[----:B------:R-:W2:Y:S01]  /*23770*/  LDSM.16.MT88.4 R4, [R2+0x12400] ;  /* 0x012400000204783b */ /* 0x000ea20000004200 */
[----:B------:R-:W-:-:S05]  /*23780*/  IADD3 R3, R11, 0x400, R3 ;  /* 0x000004000b037810 */ /* 0x000fca0007ffe003 */
        /* <DEDUP_REMOVED lines=17> */
[----:B------:R-:W-:Y:S04]  /*238a0*/  STSM.16.M88.4 [R3+0x6000], R8 ;  /* 0x0060000803007844 */ /* 0x000fe80000000200 */
[----:B------:R-:W2:Y:S02]  /*238b0*/  LDSM.16.MT88.4 R4, [R0+0x13400] ;  /* 0x013400000004783b */ /* 0x000ea40000004200 */
[C-C-:B--2---:R-:W-:Y:S02]  /*238c0*/  PRMT R12, R4.reuse, 0x6420, R5.reuse ;  /* 0x00006420040c7816 */ /* 0x144fe40000000005 */
[----:B------:R-:W-:Y:S02]  /*238d0*/  PRMT R13, R4, 0x7531, R5 ;  /* 0x00007531040d7816 */ /* 0x000fe40000000005 */
[----:B------:R-:W-:-:S02]  /*238e0*/  PRMT R14, R6, 0x6420, R7 ;  /* 0x00006420060e7816 */ /* 0x000fc40000000007 */
[----:B------:R-:W-:Y:S02]  /*238f0*/  PRMT R15, R6, 0x7531, R7 ;  /* 0x00007531060f7816 */ /* 0x000fe40000000007 */
[----:B------:R-:W2:Y:S01]  /*23900*/  LDSM.16.MT88.4 R4, [R2+0x13400] ;  /* 0x013400000204783b */ /* 0x000ea20000004200 */
[----:B------:R-:W-:-:S05]  /*23910*/  IMAD.IADD R3, R17, 0x1, R3 ;  /* 0x0000000111037824 */ /* 0x000fca00078e0203 */
        /* <DEDUP_REMOVED lines=26> */
.L_x_630:
[----:B------:R-:W4:Y:S01]  /*23ac0*/  LDL.LU R0, [R1+0x8] ;  /* 0x0000080001007983 */ /* 0x000f220000300800 */
[----:B--2---:R2:W-:Y:S03]  /*23ad0*/  SYNCS.ARRIVE.TRANS64.A1T0 RZ, [R18+URZ+0x38850], RZ ;  /* 0x038850ff12ff79a7 */ /* 0x0045e6000810003f */
[----:B---3--:R-:W3:Y:S01]  /*23ae0*/  LDL.LU R3, [R1+0x10] ;  /* 0x0000100001037983 */ /* 0x008ee20000300800 */
[----:B--2---:R-:W-:-:S05]  /*23af0*/  @!P0 VIADD R18, R18, 0x38880 ;  /* 0x0003888012128836 */ /* 0x004fca0000000000 */
[----:B------:R-:W-:Y:S01]  /*23b00*/  @!P0 PRMT R18, RZ, 0x654, R18 ;  /* 0x00000654ff128816 */ /* 0x000fe20000000012 */
[----:B------:R-:W-:Y:S06]  /*23b10*/  BAR.SYNC.DEFER_BLOCKING 0x2, 0x80 ;  /* 0x0082000000007b1d */ /* 0x000fec0000010000 */
[----:B------:R2:W-:Y:S01]  /*23b20*/  @!P0 SYNCS.ARRIVE.TRANS64.RED.A1T0 RZ, [R18+URZ], RZ ;  /* 0x000000ff12ff89a7 */ /* 0x0005e2000810043f */
[----:B----4-:R-:W-:-:S04]  /*23b30*/  IADD3 R0, R0, 0x1, RZ ;  /* 0x0000000100007810 */ /* 0x010fc80007ffe0ff */
[----:B------:R-:W-:-:S04]  /*23b40*/  ISETP.NE.AND P0, PT, R0, 0x2, PT ;  /* 0x000000020000780c */ /* 0x000fc80003f05270 */
[----:B------:R-:W-:Y:S02]  /*23b50*/  SEL R2, RZ, 0x1, P0 ;  /* 0x00000001ff027807 */ /* 0x000fe40000000000 */
[----:B------:R-:W-:Y:S02]  /*23b60*/  SEL R0, R0, RZ, P0 ;  /* 0x000000ff00007207 */ /* 0x000fe40000000000 */
[----:B---3--:R-:W-:-:S03]  /*23b70*/  LOP3.LUT R3, R3, R2, RZ, 0x3c, !PT ;  /* 0x0000000203037212 */ /* 0x008fc600078e3cff */
[----:B------:R2:W-:Y:S04]  /*23b80*/  STL [R1+0x8], R0 ;  /* 0x0000080001007387 */ /* 0x0005e80000100800 */
[----:B------:R2:W-:Y:S02]  /*23b90*/  STL [R1+0x10], R3 ;  /* 0x0000100301007387 */ /* 0x0005e40000100800 */
.L_x_575:
[----:B--2---:R-:W2:Y:S02]  /*23ba0*/  LDL R0, [R1+0x24] ;  /* 0x0000240001007983 */ /* 0x004ea40000100800 */
[----:B--2---:R-:W-:-:S13]  /*23bb0*/  LOP3.LUT P0, RZ, R0, 0x2, RZ, 0xc0, !PT ;  /* 0x0000000200ff7812 */ /* 0x004fda000780c0ff */
[----:B------:R-:W-:Y:S05]  /*23bc0*/  @!P0 BRA `(.L_x_631) ;  /* 0x0000000000288947 */ /* 0x000fea0003800000 */
[----:B------:R-:W-:Y:S05]  /*23bd0*/  WARPSYNC.ALL ;  /* 0x0000000000007948 */ /* 0x000fea0003800000 */
[----:B------:R-:W2:Y:S08]  /*23be0*/  S2UR UR5, SR_CgaCtaId ;  /* 0x00000000000579c3 */ /* 0x000eb00000008800 */
[----:B------:R-:W-:Y:S06]  /*23bf0*/  BAR.SYNC.DEFER_BLOCKING 0x5, 0x180 ;  /* 0x0146000000007b1d */ /* 0x000fec0000010000 */
[----:B------:R-:W-:-:S02]  /*23c00*/  UMOV UR4, 0x400 ;  /* 0x0000040000047882 */ /* 0x000fc40000000000 */
[----:B--2---:R-:W-:-:S06]  /*23c10*/  ULEA UR4, UR5, UR4, 0x18 ;  /* 0x0000000405047291 */ /* 0x004fcc000f8ec03f */
[----:B------:R-:W-:-:S05]  /*23c20*/  IMAD.U32 R0, RZ, RZ, UR4 ;  /* 0x00000004ff007e24 */ /* 0x000fca000f8e00ff */
[----:B------:R3:W4:Y:S04]  /*23c30*/  LDS.128 R16, [R0+0x388d0] ;  /* 0x0388d00000107984 */ /* 0x0007280000000c00 */
[----:B------:R3:W-:Y:S01]  /*23c40*/  STL [R1+0x4], R0 ;  /* 0x0000040001007387 */ /* 0x0007e20000100800 */
[----:B------:R-:W-:Y:S06]  /*23c50*/  BAR.ARV 0x4, 0x180 ;  /* 0x0106000000007b1d */ /* 0x000fec0000002000 */
[----:B------:R-:W-:Y:S05]  /*23c60*/  BRA `(.L_x_632) ;  /* 0x00000008004c7947 */ /* 0x000fea0003800000 */
.L_x_631:
[----:B------:R-:W2:Y:S01]  /*23c70*/  S2R R0, SR_TID.X ;  /* 0x0000000000007919 */ /* 0x000ea20000002100 */
[----:B------:R-:W-:Y:S01]  /*23c80*/  UMOV UR4, 0xffffffff ;  /* 0xffffffff00047882 */ /* 0x000fe20000000000 */
[----:B--2---:R-:W-:-:S04]  /*23c90*/  LOP3.LUT R7, R0, 0x1f, RZ, 0xc0, !PT ;  /* 0x0000001f00077812 */ /* 0x004fc800078ec0ff */
[----:B------:R-:W-:Y:S01]  /*23ca0*/  ISETP.NE.AND P0, PT, R7, 0x1f, PT ;  /* 0x0000001f0700780c */ /* 0x000fe20003f05270 */
[----:B------:R-:W-:-:S12]  /*23cb0*/  BRA.DIV UR4, `(.L_x_633) ;  /* 0x0000004a04b07947 */ /* 0x000fd8000b800000 */
[----:B------:R-:W-:Y:S01]  /*23cc0*/  IMAD.IADD R0, R19, 0x1, R7 ;  /* 0x0000000113007824 */ /* 0x000fe200078e0207 */
[----:B------:R-:W-:-:S04]  /*23cd0*/  ULDC UR4, c[0x0][0xc3c] ;  /* 0x00030f0000047ab9 */ /* 0x000fc80000000800 */
[----:B------:R-:W-:-:S13]  /*23ce0*/  ISETP.GE.OR P1, PT, R0, UR4, !P0 ;  /* 0x0000000400007c0c */ /* 0x000fda000c726670 */
[----:B------:R-:W2:Y:S02]  /*23cf0*/  @!P1 LDC.64 R2, c[0x0][0xc80] ;  /* 0x00032000ff029b82 */ /* 0x000ea40000000a00 */
[----:B--2---:R-:W-:-:S06]  /*23d00*/  @!P1 IMAD.WIDE R2, R0, 0x4, R2 ;  /* 0x0000000400029825 */ /* 0x004fcc00078e0202 */
[----:B------:R2:W3:Y:S01]  /*23d10*/  @!P1 LDG.E R3, desc[UR42][R2.64] ;  /* 0x0000002a02039981 */ /* 0x0004e2000c1e1900 */
[C---:B------:R-:W-:Y:S02]  /*23d20*/  ISETP.GE.U32.AND P2, PT, R7.reuse, 0x2, PT ;  /* 0x000000020700780c */ /* 0x040fe40003f46070 */
[C---:B------:R-:W-:Y:S01]  /*23d30*/  ISETP.GE.U32.AND P3, PT, R7.reuse, 0x4, PT ;  /* 0x000000040700780c */ /* 0x040fe20003f66070 */
[----:B------:R-:W-:Y:S01]  /*23d40*/  SHFL.IDX PT, R0, R16, RZ, 0x1f ;  /* 0x00001fff10007589 */ /* 0x000fe200000e0000 */
[C---:B------:R-:W-:Y:S02]  /*23d50*/  ISETP.GE.U32.AND P4, PT, R7.reuse, 0x8, PT ;  /* 0x000000080700780c */ /* 0x040fe40003f86070 */
[----:B------:R-:W-:Y:S01]  /*23d60*/  ISETP.GE.U32.AND P5, PT, R7, 0x10, PT ;  /* 0x000000100700780c */ /* 0x000fe20003fa6070 */
[----:B------:R-:W-:Y:S01]  /*23d70*/  SHFL.IDX PT, R4, R16, 0x1, 0x1f ;  /* 0x00201f0010047f89 */ /* 0x000fe200000e0000 */
[----:B--2---:R-:W-:Y:S01]  /*23d80*/  IMAD.MOV.U32 R2, RZ, RZ, RZ ;  /* 0x000000ffff027224 */ /* 0x004fe200078e00ff */
[----:B---3--:R-:W-:-:S02]  /*23d90*/  @!P1 MOV R2, R3 ;  /* 0x0000000300029202 */ /* 0x008fc40000000f00 */
[----:B------:R-:W-:-:S03]  /*23da0*/  ISETP.NE.AND P1, PT, R7, RZ, PT ;  /* 0x000000ff0700720c */ /* 0x000fc60003f25270 */
[----:B------:R-:W2:Y:S02]  /*23db0*/  SHFL.UP PT, R3, R2, 0x1, RZ ;  /* 0x0420000002037989 */ /* 0x000ea400000e00ff */
[----:B--2---:R-:W-:-:S05]  /*23dc0*/  SEL R3, R3, RZ, P1 ;  /* 0x000000ff03037207 */ /* 0x004fca0000800000 */
[----:B------:R-:W-:-:S05]  /*23dd0*/  IMAD.IADD R3, R2, 0x1, R3 ;  /* 0x0000000102037824 */ /* 0x000fca00078e0203 */
[----:B------:R-:W2:Y:S02]  /*23de0*/  SHFL.UP PT, R5, R3, 0x2, RZ ;  /* 0x0440000003057989 */ /* 0x000ea400000e00ff */
[----:B--2---:R-:W-:-:S05]  /*23df0*/  SEL R5, R5, RZ, P2 ;  /* 0x000000ff05057207 */ /* 0x004fca0001000000 */
[----:B------:R-:W-:-:S05]  /*23e00*/  IMAD.IADD R3, R3, 0x1, R5 ;  /* 0x0000000103037824 */ /* 0x000fca00078e0205 */
[----:B------:R-:W2:Y:S02]  /*23e10*/  SHFL.UP PT, R5, R3, 0x4, RZ ;  /* 0x0480000003057989 */ /* 0x000ea400000e00ff */
[----:B--2---:R-:W-:-:S05]  /*23e20*/  SEL R5, R5, RZ, P3 ;  /* 0x000000ff05057207 */ /* 0x004fca0001800000 */
[----:B------:R-:W-:-:S05]  /*23e30*/  IMAD.IADD R3, R3, 0x1, R5 ;  /* 0x0000000103037824 */ /* 0x000fca00078e0205 */
[----:B------:R-:W2:Y:S02]  /*23e40*/  SHFL.UP PT, R5, R3, 0x8, RZ ;  /* 0x0500000003057989 */ /* 0x000ea400000e00ff */
[----:B--2---:R-:W-:-:S04]  /*23e50*/  SEL R5, R5, RZ, P4 ;  /* 0x000000ff05057207 */ /* 0x004fc80002000000 */
[----:B------:R-:W-:-:S05]  /*23e60*/  IADD3 R3, R3, R5, RZ ;  /* 0x0000000503037210 */ /* 0x000fca0007ffe0ff */
[----:B------:R-:W2:Y:S02]  /*23e70*/  SHFL.UP PT, R5, R3, 0x10, RZ ;  /* 0x0600000003057989 */ /* 0x000ea400000e00ff */
[----:B--2---:R-:W-:-:S05]  /*23e80*/  SEL R5, R5, RZ, P5 ;  /* 0x000000ff05057207 */ /* 0x004fca0002800000 */
[----:B------:R-:W-:-:S05]  /*23e90*/  IMAD.IADD R3, R3, 0x1, R5 ;  /* 0x0000000103037824 */ /* 0x000fca00078e0205 */
[----:B------:R2:W3:Y:S02]  /*23ea0*/  SHFL.IDX PT, R6, R3, 0x1f, 0x1f ;  /* 0x03e01f0003067f89 */ /* 0x0004e400000e0000 */
.L_x_811:
[----:B------:R-:W-:Y:S01]  /*23eb0*/  ULDC UR4, c[0x0][0xc38] ;  /* 0x00030e0000047ab9 */ /* 0x000fe20000000800 */
[----:B------:R-:W-:Y:S01]  /*23ec0*/  MOV R5, R3 ;  /* 0x0000000300057202 */ /* 0x000fe20000000f00 */
[----:B------:R-:W-:-:S04]  /*23ed0*/  IMAD.U32 R16, RZ, RZ, UR4 ;  /* 0x00000004ff107e24 */ /* 0x000fc8000f8e00ff */
[----:B---3--:R-:W-:-:S04]  /*23ee0*/  IMAD R6, R6, R16, RZ ;  /* 0x0000001006067224 */ /* 0x008fc800078e02ff */
[----:B------:R-:W-:-:S05]  /*23ef0*/  IMAD.IADD R4, R4, 0x1, R6 ;  /* 0x0000000104047824 */ /* 0x000fca00078e0206 */
[----:B------:R-:W-:-:S13]  /*23f00*/  ISETP.GT.AND P6, PT, R4, R0, PT ;  /* 0x000000000400720c */ /* 0x000fda0003fc4270 */
[----:B------:R-:W-:Y:S05]  /*23f10*/  @P6 BRA `(.L_x_634) ;  /* 0x00000000009c6947 */ /* 0x000fea0003800000 */
.L_x_639:
[----:B------:R-:W3:Y:S01]  /*23f20*/  LDC R2, c[0x0][0xc3c] ;  /* 0x00030f00ff027b82 */ /* 0x000ee20000000800 */
[----:B------:R-:W-:-:S05]  /*23f30*/  VIADD R19, R19, 0x1f ;  /* 0x0000001f13137836 */ /* 0x000fca0000000000 */
[----:B---3--:R-:W-:-:S13]  /*23f40*/  ISETP.GE.AND P6, PT, R19, R2, PT ;  /* 0x000000021300720c */ /* 0x008fda0003fc6270 */
[----:B--2---:R-:W-:Y:S05]  /*23f50*/  @P6 BRA `(.L_x_635) ;  /* 0x0000000400446947 */ /* 0x004fea0003800000 */
[----:B--2---:R-:W2:Y:S01]  /*23f60*/  S2R R3, SR_TID.X ;  /* 0x0000000000037919 */ /* 0x004ea20000002100 */
[----:B------:R-:W-:Y:S01]  /*23f70*/  BSSY B0, `(.L_x_636) ;  /* 0x0000009000007945 */ /* 0x000fe20003800000 */
[----:B--2---:R-:W-:-:S05]  /*23f80*/  LOP3.LUT R3, R3, 0x1f, RZ, 0xc0, !PT ;  /* 0x0000001f03037812 */ /* 0x004fca00078ec0ff */
[----:B------:R-:W-:-:S05]  /*23f90*/  IMAD.IADD R3, R19, 0x1, R3 ;  /* 0x0000000113037824 */ /* 0x000fca00078e0203 */
[----:B------:R-:W-:Y:S01]  /*23fa0*/  ISETP.GE.OR P6, PT, R3, R2, !P0 ;  /* 0x000000020300720c */ /* 0x000fe200047c6670 */
[----:B------:R-:W-:-:S12]  /*23fb0*/  IMAD.MOV.U32 R2, RZ, RZ, RZ ;  /* 0x000000ffff027224 */ /* 0x000fd800078e00ff */
[----:B------:R-:W-:Y:S05]  /*23fc0*/  @P6 BRA `(.L_x_637) ;  /* 0x00000000000c6947 */ /* 0x000fea0003800000 */
[----:B------:R-:W2:Y:S02]  /*23fd0*/  LDC.64 R6, c[0x0][0xc80] ;  /* 0x00032000ff067b82 */ /* 0x000ea40000000a00 */
[----:B--2---:R-:W-:-:S06]  /*23fe0*/  IMAD.WIDE R2, R3, 0x4, R6 ;  /* 0x0000000403027825 */ /* 0x004fcc00078e0206 */
[----:B------:R2:W5:Y:S02]  /*23ff0*/  LDG.E R2, desc[UR42][R2.64] ;  /* 0x0000002a02027981 */ /* 0x000564000c1e1900 */
.L_x_637:
[----:B------:R-:W-:Y:S05]  /*24000*/  BSYNC B0 ;  /* 0x0000000000007941 */ /* 0x000fea0003800000 */
.L_x_636:
[----:B------:R-:W-:-:S03]  /*24010*/  UMOV UR4, 0xffffffff ;  /* 0xffffffff00047882 */ /* 0x000fc60000000000 */
[----:B------:R-:W-:Y:S05]  /*24020*/  BRA.DIV UR4, `(.L_x_638) ;  /* 0x0000004e04107947 */ /* 0x000fea000b800000 */
[----:B--2--5:R-:W2:Y:S02]  /*24030*/  SHFL.UP PT, R3, R2, 0x1, RZ ;  /* 0x0420000002037989 */ /* 0x024ea400000e00ff */
[----:B--2---:R-:W-:-:S04]  /*24040*/  SEL R3, R3, RZ, P1 ;  /* 0x000000ff03037207 */ /* 0x004fc80000800000 */
[----:B------:R-:W-:-:S05]  /*24050*/  IADD3 R3, R2, R3, RZ ;  /* 0x0000000302037210 */ /* 0x000fca0007ffe0ff */
        /* <DEDUP_REMOVED lines=12> */
[----:B------:R2:W3:Y:S02]  /*24120*/  SHFL.IDX PT, R6, R5, 0x1f, 0x1f ;  /* 0x03e01f0005067f89 */ /* 0x0004e400000e0000 */
.L_x_819:
[----:B------:R-:W-:Y:S02]  /*24130*/  ULDC UR4, c[0x0][0xc38] ;  /* 0x00030e0000047ab9 */ /* 0x000fe40000000800 */
[----:B------:R-:W-:-:S04]  /*24140*/  IMAD.U32 R16, RZ, RZ, UR4 ;  /* 0x00000004ff107e24 */ /* 0x000fc8000f8e00ff */
[----:B---3--:R-:W-:-:S04]  /*24150*/  IMAD R6, R6, R16, RZ ;  /* 0x0000001006067224 */ /* 0x008fc800078e02ff */
[----:B------:R-:W-:-:S05]  /*24160*/  IMAD.IADD R4, R6, 0x1, R4 ;  /* 0x0000000106047824 */ /* 0x000fca00078e0204 */
[----:B------:R-:W-:-:S13]  /*24170*/  ISETP.GT.AND P6, PT, R4, R0, PT ;  /* 0x000000000400720c */ /* 0x000fda0003fc4270 */
[----:B------:R-:W-:Y:S05]  /*24180*/  @!P6 BRA `(.L_x_639) ;  /* 0xfffffffc0064e947 */ /* 0x000fea000383ffff */
.L_x_634:
[----:B------:R-:W-:Y:S01]  /*24190*/  IMAD.IADD R6, R4, 0x1, -R6 ;  /* 0x0000000104067824 */ /* 0x000fe200078e0a06 */
[----:B------:R-:W-:-:S03]  /*241a0*/  UMOV UR4, 0xffffffff ;  /* 0xffffffff00047882 */ /* 0x000fc60000000000 */
[----:B--2---:R-:W-:-:S05]  /*241b0*/  IMAD R3, R5, R16, R6 ;  /* 0x0000001005037224 */ /* 0x004fca00078e0206 */
[----:B------:R-:W-:Y:S01]  /*241c0*/  ISETP.GT.AND P6, PT, R3, R0, PT ;  /* 0x000000000300720c */ /* 0x000fe20003fc4270 */
[----:B------:R-:W-:-:S12]  /*241d0*/  BRA.DIV UR4, `(.L_x_640) ;  /* 0x0000004e047c7947 */ /* 0x000fd8000b800000 */
[----:B------:R-:W-:-:S04]  /*241e0*/  VOTE.ANY R4, PT, !P6 ;  /* 0x0000000000047806 */ /* 0x000fc800070e0100 */
[----:B------:R-:W2:Y:S02]  /*241f0*/  POPC R3, R4 ;  /* 0x0000000400037309 */ /* 0x000ea40000000000 */
[----:B--2---:R2:W3:Y:S02]  /*24200*/  SHFL.IDX PT, R2, R2, R3, 0x1f ;  /* 0x00001f0302027589 */ /* 0x0044e400000e0000 */
.L_x_823:
[----:B------:R-:W-:Y:S02]  /*24210*/  ISETP.NE.AND P0, PT, R4, RZ, PT ;  /* 0x000000ff0400720c */ /* 0x000fe40003f05270 */
[----:B------:R-:W-:-:S11]  /*24220*/  MOV R4, RZ ;  /* 0x000000ff00047202 */ /* 0x000fd60000000f00 */
[----:B------:R-:W-:Y:S05]  /*24230*/  @!P0 BRA `(.L_x_641) ;  /* 0x0000000000108947 */ /* 0x000fea0003800000 */
[----:B------:R-:W-:Y:S01]  /*24240*/  UMOV UR4, 0xffffffff ;  /* 0xffffffff00047882 */ /* 0x000fe20000000000 */
[----:B------:R-:W-:Y:S02]  /*24250*/  VIADD R12, R3, 0xffffffff ;  /* 0xffffffff030c7836 */ /* 0x000fe40000000000 */
[----:B------:R-:W-:Y:S05]  /*24260*/  BRA.DIV UR4, `(.L_x_642) ;  /* 0x0000004e04a07947 */ /* 0x000fea000b800000 */
[----:B------:R4:W0:Y:S02]  /*24270*/  SHFL.IDX PT, R4, R5, R12, 0x1f ;  /* 0x00001f0c05047589 */ /* 0x00082400000e0000 */
.L_x_641:
[----:B0-----:R-:W-:Y:S01]  /*24280*/  IMAD R16, R4, R16, R6 ;  /* 0x0000001004107224 */ /* 0x001fe200078e0206 */
[----:B---3--:R-:W-:Y:S02]  /*24290*/  IABS R6, R2 ;  /* 0x0000000200067213 */ /* 0x008fe40000000000 */
[----:B------:R-:W-:Y:S01]  /*242a0*/  IADD3 R19, R3, R19, RZ ;  /* 0x0000001303137210 */ /* 0x000fe20007ffe0ff */
[----:B------:R-:W-:Y:S01]  /*242b0*/  IMAD.IADD R17, R0, 0x1, -R16 ;  /* 0x0000000100117824 */ /* 0x000fe200078e0a10 */
[----:B------:R-:W0:Y:S04]  /*242c0*/  I2F.RP R4, R6 ;  /* 0x0000000600047306 */ /* 0x000e280000209400 */
[----:B------:R-:W-:-:S04]  /*242d0*/  IABS R0, R17 ;  /* 0x0000001100007213 */ /* 0x000fc80000000000 */
[----:B0-----:R-:W0:Y:S02]  /*242e0*/  MUFU.RCP R4, R4 ;  /* 0x0000000400047308 */ /* 0x001e240000001000 */
[----:B0-----:R-:W-:-:S06]  /*242f0*/  VIADD R4, R4, 0xffffffe ;  /* 0x0ffffffe04047836 */ /* 0x001fcc0000000000 */
[----:B----4-:R-:W0:Y:S02]  /*24300*/  F2I.FTZ.U32.TRUNC.NTZ R5, R4 ;  /* 0x0000000400057305 */ /* 0x010e24000021f000 */
[----:B0-----:R-:W-:-:S04]  /*24310*/  IMAD.MOV R4, RZ, RZ, -R5 ;  /* 0x000000ffff047224 */ /* 0x001fc800078e0a05 */
[----:B------:R-:W-:Y:S01]  /*24320*/  IMAD R7, R4, R6, RZ ;  /* 0x0000000604077224 */ /* 0x000fe200078e02ff */
[----:B------:R-:W-:-:S05]  /*24330*/  MOV R4, RZ ;  /* 0x000000ff00047202 */ /* 0x000fca0000000f00 */
[----:B------:R-:W-:Y:S01]  /*24340*/  IMAD.HI.U32 R4, R5, R7, R4 ;  /* 0x0000000705047227 */ /* 0x000fe200078e0004 */
[----:B------:R-:W-:-:S05]  /*24350*/  IABS R5, R2 ;  /* 0x0000000200057213 */ /* 0x000fca0000000000 */
[----:B------:R-:W-:Y:S02]  /*24360*/  IMAD.MOV R5, RZ, RZ, -R5 ;  /* 0x000000ffff057224 */ /* 0x000fe400078e0a05 */
        /* <DEDUP_REMOVED lines=16> */
.L_x_635:
[----:B------:R-:W-:Y:S01]  /*24470*/  UMOV UR4, URZ ;  /* 0x0000003f00047c82 */ /* 0x000fe20008000000 */
[----:B------:R-:W-:Y:S01]  /*24480*/  UMOV UR5, URZ ;  /* 0x0000003f00057c82 */ /* 0x000fe20008000000 */
[----:B------:R-:W-:Y:S01]  /*24490*/  ULDC UR6, c[0x0][0xc3c] ;  /* 0x00030f0000067ab9 */ /* 0x000fe20000000800 */
[----:B------:R-:W-:Y:S01]  /*244a0*/  IMAD.MOV.U32 R16, RZ, RZ, R0 ;  /* 0x000000ffff107224 */ /* 0x000fe200078e0000 */
[----:B------:R-:W-:Y:S01]  /*244b0*/  MOV R18, UR5 ;  /* 0x0000000500127c02 */ /* 0x000fe20008000f00 */
[----:B------:R-:W-:Y:S02]  /*244c0*/  IMAD.U32 R17, RZ, RZ, UR4 ;  /* 0x00000004ff117e24 */ /* 0x000fe4000f8e00ff */
[----:B------:R-:W-:-:S07]  /*244d0*/  IMAD.U32 R19, RZ, RZ, UR6 ;  /* 0x00000006ff137e24 */ /* 0x000fce000f8e00ff */
.L_x_643:
[----:B--2---:R2:W3:Y:S01]  /*244e0*/  LDL R3, [R1+0x4] ;  /* 0x0000040001037983 */ /* 0x0044e20000100800 */
[----:B------:R-:W4:Y:S01]  /*244f0*/  S2R R0, SR_TID.X ;  /* 0x0000000000007919 */ /* 0x000f220000002100 */
[----:B------:R-:W-:Y:S05]  /*24500*/  WARPSYNC.ALL ;  /* 0x0000000000007948 */ /* 0x000fea0003800000 */
[----:B----4-:R-:W-:Y:S01]  /*24510*/  LOP3.LUT R0, R0, 0x1f, RZ, 0xc0, !PT ;  /* 0x0000001f00007812 */ /* 0x010fe200078ec0ff */
[----:B------:R-:W-:Y:S03]  /*24520*/  BAR.SYNC.DEFER_BLOCKING 0x4, 0x180 ;  /* 0x0106000000007b1d */ /* 0x000fe60000010000 */
[----:B------:R-:W-:-:S13]  /*24530*/  ISETP.NE.AND P0, PT, R0, RZ, PT ;  /* 0x000000ff0000720c */ /* 0x000fda0003f05270 */
[----:B------:R-:W3:Y:S01]  /*24540*/  @!P0 S2R R0, SR_CgaCtaId ;  /* 0x0000000000008919 */ /* 0x000ee20000008800 */
[----:B------:R-:W-:-:S04]  /*24550*/  @!P0 MOV R2, 0x400 ;  /* 0x0000040000028802 */ /* 0x000fc80000000f00 */
[----:B---3--:R-:W-:-:S05]  /*24560*/  @!P0 LEA R3, R0, R2, 0x18 ;  /* 0x0000000200038211 */ /* 0x008fca00078ec0ff */
[----:B------:R2:W-:Y:S04]  /*24570*/  @!P0 STS.128 [R3+0x388d0], R16 ;  /* 0x0388d01003008388 */ /* 0x0005e80000000c00 */
[----:B------:R2:W-:Y:S01]  /*24580*/  @!P0 STL [R1+0x4], R3 ;  /* 0x0000040301008387 */ /* 0x0005e20000100800 */
[----:B------:R-:W-:Y:S06]  /*24590*/  BAR.ARV 0x5, 0x180 ;  /* 0x0146000000007b1d */ /* 0x000fec0000002000 */
.L_x_632:
[----:B------:R-:W-:Y:S02]  /*245a0*/  ULDC UR4, c[0x0][0xc3c] ;  /* 0x00030f0000047ab9 */ /* 0x000fe40000000800 */
[----:B----4-:R-:W-:-:S13]  /*245b0*/  ISETP.GE.AND P0, PT, R19, UR4, PT ;  /* 0x0000000413007c0c */ /* 0x010fda000bf06270 */
[----:B------:R-:W-:Y:S05]  /*245c0*/  @!P0 BRA `(.L_x_644) ;  /* 0xffffffa000488947 */ /* 0x000fea000383ffff */
[----:B------:R-:W-:Y:S05]  /*245d0*/  BSYNC B7 ;  /* 0x0000000000077941 */ /* 0x000fea0003800000 */
.L_x_534:
[----:B---3--:R-:W3:Y:S01]  /*245e0*/  LDL.LU R0, [R1+0x64] ;  /* 0x0000640001007983 */ /* 0x008ee20000300800 */
[----:B------:R-:W-:Y:S01]  /*245f0*/  BSSY B0, `(.L_x_645) ;  /* 0x000000b000007945 */ /* 0x000fe20003800000 */
[----:B------:R-:W4:Y:S01]  /*24600*/  S2R R5, SR_CgaCtaId ;  /* 0x0000000000057919 */ /* 0x000f220000008800 */
[----:B---3--:R-:W-:-:S05]  /*24610*/  VIADD R0, R0, 0x1 ;  /* 0x0000000100007836 */ /* 0x008fca0000000000 */
[----:B------:R-:W-:-:S04]  /*24620*/  LEA.HI R2, R0, R0, RZ, 0x1 ;  /* 0x0000000000027211 */ /* 0x000fc800078f08ff */
[----:B--2---:R-:W-:-:S05]  /*24630*/  LOP3.LUT R3, R2, 0xfffffffe, RZ, 0xc0, !PT ;  /* 0xfffffffe02037812 */ /* 0x004fca00078ec0ff */
[----:B------:R-:W-:Y:S01]  /*24640*/  IMAD.IADD R3, R0, 0x1, -R3 ;  /* 0x0000000100037824 */ /* 0x000fe200078e0a03 */
[----:B------:R-:W-:-:S04]  /*24650*/  MOV R0, 0x400 ;  /* 0x0000040000007802 */ /* 0x000fc80000000f00 */
[----:B----4-:R-:W-:Y:S02]  /*24660*/  LEA R0, R5, R0, 0x18 ;  /* 0x0000000005007211 */ /* 0x010fe400078ec0ff */
[----:B------:R-:W-:-:S04]  /*24670*/  SHF.L.U32 R3, R3, 0x1f, RZ ;  /* 0x0000001f03037819 */ /* 0x000fc800000006ff */
[----:B------:R-:W2:Y:S02]  /*24680*/  SYNCS.PHASECHK.TRANS64.TRYWAIT P0, [R0+URZ+0x38820], R3 ;  /* 0x03882003000075a7 */ /* 0x000ea4000800017f */
[----:B--2---:R-:W-:Y:S05]  /*24690*/  @!P0 BRA `(.L_x_646) ;  /* 0x0000004800bc8947 */ /* 0x004fea0003800000 */
.L_x_826:
[----:B------:R-:W-:Y:S05]  /*246a0*/  BSYNC B0 ;  /* 0x0000000000007941 */ /* 0x000fea0003800000 */
.L_x_645:
[----:B------:R-:W-:-:S03]  /*246b0*/  UMOV UR4, 0xffffffff ;  /* 0xffffffff00047882 */ /* 0x000fc60000000000 */
[----:B------:R-:W-:Y:S05]  /*246c0*/  BRA.DIV UR4, `(.L_x_647) ;  /* 0x0000004a04c47947 */ /* 0x000fea000b800000 */
[----:B------:R-:W3:Y:S02]  /*246d0*/  S2R R2, SR_TID.X ;  /* 0x0000000000027919 */ /* 0x000ee40000002100 */
[----:B---3--:R-:W-:-:S04]  /*246e0*/  SHF.R.U32.HI R2, RZ, 0x5, R2 ;  /* 0x00000005ff027819 */ /* 0x008fc80000011602 */
[----:B------:R-:W-:-:S05]  /*246f0*/  LOP3.LUT R2, R2, 0x3, RZ, 0xc0, !PT ;  /* 0x0000000302027812 */ /* 0x000fca00078ec0ff */
[----:B------:R3:W4:Y:S02]  /*24700*/  SHFL.IDX PT, R14, R2, RZ, 0x1f ;  /* 0x00001fff020e7589 */ /* 0x00072400000e0000 */
.L_x_829:
[----:B----4-:R-:W-:-:S13]  /*24710*/  ISETP.NE.AND P0, PT, R14, RZ, PT ;  /* 0x000000ff0e00720c */ /* 0x010fda0003f05270 */
[----:B------:R-:W-:Y:S05]  /*24720*/  @P0 BRA `(.L_x_343) ;  /* 0x0000000000b00947 */ /* 0x000fea0003800000 */
[----:B------:R-:W-:-:S03]  /*24730*/  UMOV UR4, 0xffffffff ;  /* 0xffffffff00047882 */ /* 0x000fc60000000000 */
[----:B------:R-:W-:Y:S05]  /*24740*/  BRA.DIV UR4, `(.L_x_648) ;  /* 0x0000004a04d87947 */ /* 0x000fea000b800000 */
[----:B------:R-:W-:-:S13]  /*24750*/  ELECT P6, URZ, PT ;  /* 0x00000000003f782f */ /* 0x000fda00038c0000 */
.L_x_832:
[----:B------:R-:W-:Y:S05]  /*24760*/  @!P6 BRA `(.L_x_343) ;  /* 0x0000000000a0e947 */ /* 0x000fea0003800000 */
[----:B------:R-:W-:-:S06]  /*24770*/  ULOP3.LUT UR4, UR40, 0x2, URZ, 0xfc, !UPT ;  /* 0x0000000228047892 */ /* 0x000fcc000f8efc3f */
[----:B---3--:R-:W-:-:S04]  /*24780*/  MOV R2, UR4 ;  /* 0x0000000400027c02 */ /* 0x008fc80008000f00 */
[----:B------:R-:W-:-:S13]  /*24790*/  ISETP.NE.AND P0, PT, R2, 0x3, PT ;  /* 0x000000030200780c */ /* 0x000fda0003f05270 */
[----:B------:R-:W-:Y:S05]  /*247a0*/  @!P0 BRA `(.L_x_649) ;  /* 0x0000000000048947 */ /* 0x000fea0003800000 */
[----:B------:R-:W-:Y:S01]  /*247b0*/  BPT.TRAP 0x1 ;  /* 0x000000040000795c */ /* 0x000fe20000300000 */
.L_x_649:
[----:B--2---:R-:W2:Y:S04]  /*247c0*/  LDL R3, [R1+0x8] ;  /* 0x0000080001037983 */ /* 0x004ea80000100800 */
[----:B------:R-:W3:Y:S01]  /*247d0*/  LDL.LU R7, [R1+0x10] ;  /* 0x0000100001077983 */ /* 0x000ee20000300800 */
[----:B------:R-:W-:-:S04]  /*247e0*/  VIADD R2, R0, 0x38840 ;  /* 0x0003884000027836 */ /* 0x000fc80000000000 */
[C---:B--2---:R-:W-:Y:S02]  /*247f0*/  IMAD R6, R3.reuse, 0x8, R2 ;  /* 0x0000000803067824 */ /* 0x044fe400078e0202 */
[----:B------:R-:W-:Y:S01]  /*24800*/  VIADD R3, R3, 0x1 ;  /* 0x0000000103037836 */ /* 0x000fe20000000000 */
[----:B---3--:R-:W-:-:S04]  /*24810*/  SHF.L.U32 R5, R7, 0x1f, RZ ;  /* 0x0000001f07057819 */ /* 0x008fc800000006ff */
[C---:B------:R-:W-:Y:S01]  /*24820*/  ISETP.NE.AND P2, PT, R3.reuse, 0x2, PT ;  /* 0x000000020300780c */ /* 0x040fe20003f45270 */
[----:B------:R-:W2:Y:S03]  /*24830*/  SYNCS.PHASECHK.TRANS64.TRYWAIT P1, [R6+URZ], R5 ;  /* 0x00000005060075a7 */ /* 0x000ea6000802017f */
[----:B------:R-:W-:Y:S02]  /*24840*/  SEL R4, RZ, 0x1, P2 ;  /* 0x00000001ff047807 */ /* 0x000fe40001000000 */
[----:B------:R-:W-:Y:S02]  /*24850*/  SEL R3, R3, RZ, P2 ;  /* 0x000000ff03037207 */ /* 0x000fe40001000000 */
[----:B------:R-:W-:Y:S02]  /*24860*/  LOP3.LUT R4, R7, R4, RZ, 0x3c, !PT ;  /* 0x0000000407047212 */ /* 0x000fe400078e3cff */
[----:B------:R-:W-:-:S02]  /*24870*/  LEA R7, R3, R2, 0x3 ;  /* 0x0000000203077211 */ /* 0x000fc400078e18ff */
[----:B------:R-:W-:Y:S01]  /*24880*/  SHF.L.U32 R2, R4, 0x1f, RZ ;  /* 0x0000001f04027819 */ /* 0x000fe200000006ff */
[----:B--2---:R-:W-:Y:S06]  /*24890*/  @!P1 BRA `(.L_x_650) ;  /* 0x0000004800a49947 */ /* 0x004fec0003800000 */
.L_x_833:
[----:B------:R-:W3:Y:S02]  /*248a0*/  SYNCS.PHASECHK.TRANS64.TRYWAIT P1, [R7+URZ], R2 ;  /* 0x00000002070075a7 */ /* 0x000ee4000802017f */
[----:B---3--:R-:W-:Y:S05]  /*248b0*/  @!P1 BRA `(.L_x_651) ;  /* 0x0000004800b09947 */ /* 0x008fea0003800000 */
.L_x_834:
[----:B------:R-:W-:Y:S05]  /*248c0*/  @!P0 BRA `(.L_x_652) ;  /* 0x0000000000048947 */ /* 0x000fea0003800000 */
[----:B------:R-:W-:Y:S01]  /*248d0*/  BPT.TRAP 0x1 ;  /* 0x000000040000795c */ /* 0x000fe20000300000 */
.L_x_652:
[----:B------:R-:W4:Y:S02]  /*248e0*/  LDL.LU R4, [R1+0x8] ;  /* 0x0000080001047983 */ /* 0x000f240000300800 */
[----:B----4-:R-:W-:-:S04]  /*248f0*/  IMAD R4, R4, 0x8, R0 ;  /* 0x0000000804047824 */ /* 0x010fc800078e0200 */
[----:B------:R-:W4:Y:S02]  /*24900*/  SYNCS.PHASECHK.TRANS64.TRYWAIT P1, [R4+URZ+0x38860], R5 ;  /* 0x03886005040075a7 */ /* 0x000f24000802017f */
[----:B----4-:R-:W-:Y:S05]  /*24910*/  @!P1 BRA `(.L_x_653) ;  /* 0x0000004800ac9947 */ /* 0x010fea0003800000 */
.L_x_835:
[----:B------:R-:W-:Y:S05]  /*24920*/  @!P0 BRA `(.L_x_654) ;  /* 0x0000000000048947 */ /* 0x000fea0003800000 */
[----:B------:R-:W-:Y:S01]  /*24930*/  BPT.TRAP 0x1 ;  /* 0x000000040000795c */ /* 0x000fe20000300000 */
.L_x_654:
[----:B------:R-:W-:-:S04]  /*24940*/  IMAD R3, R3, 0x8, R0 ;  /* 0x0000000803037824 */ /* 0x000fc800078e0200 */
[----:B------:R-:W5:Y:S02]  /*24950*/  SYNCS.PHASECHK.TRANS64.TRYWAIT P1, [R3+URZ+0x38860], R2 ;  /* 0x03886002030075a7 */ /* 0x000f64000802017f */
[----:B-----5:R-:W-:Y:S05]  /*24960*/  @!P1 BRA `(.L_x_655) ;  /* 0x0000004800ac9947 */ /* 0x020fea0003800000 */
.L_x_836:
[----:B------:R-:W-:Y:S05]  /*24970*/  @!P0 BRA `(.L_x_656) ;  /* 0x0000000000048947 */ /* 0x000fea0003800000 */
[----:B------:R-:W-:Y:S01]  /*24980*/  BPT.TRAP 0x1 ;  /* 0x000000040000795c */ /* 0x000fe20000300000 */
.L_x_656:
[----:B------:R-:W5:Y:S02]  /*24990*/  SYNCS.PHASECHK.TRANS64.TRYWAIT P0, [R4+URZ+0x38880], R5 ;  /* 0x03888005040075a7 */ /* 0x000f64000800017f */
[----:B-----5:R-:W-:Y:S05]  /*249a0*/  @!P0 BRA `(.L_x_657) ;  /* 0x0000004800b08947 */ /* 0x020fea0003800000 */
.L_x_658:
[----:B------:R0:W0:Y:S02]  /*249b0*/  SYNCS.PHASECHK.TRANS64.TRYWAIT P0, [R3+URZ+0x38880], R2 ;  /* 0x03888002030075a7 */ /* 0x000024000800017f */
[----:B0-----:R-:W-:Y:S05]  /*249c0*/  @!P0 NANOSLEEP.SYNCS 0x989680 ;  /* 0x009896800000895d */ /* 0x001fea0003900000 */
[----:B------:R-:W0:Y:S02]  /*249d0*/  @!P0 SYNCS.PHASECHK.TRANS64 P0, [R3+URZ+0x38880], R2 ;  /* 0x03888002030085a7 */ /* 0x000e24000800007f */
[----:B0-----:R-:W-:Y:S05]  /*249e0*/  @!P0 BRA `(.L_x_658) ;  /* 0xfffffffc00f08947 */ /* 0x001fea000383ffff */
.L_x_343:
[----:B------:R-:W-:Y:S05]  /*249f0*/  BSYNC B8 ;  /* 0x0000000000087941 */ /* 0x000fea0003800000 */
.L_x_340:
[----:B------:R-:W-:Y:S05]  /*24a00*/  EXIT ;  /* 0x000000000000794d */ /* 0x000fea0003800000 */
.L_x_365:
[----:B-1----:R1:W2:Y:S02]  /*24a10*/  SYNCS.PHASECHK.TRANS64.TRYWAIT P6, [R110+URZ+0x38890], R124 ;  /* 0x0388907c6e0075a7 */ /* 0x0022a400080c017f */
[----:B--2---:R-:W-:Y:S05]  /*24a20*/  @!P6 NANOSLEEP.SYNCS 0x989680 ;  /* 0x009896800000e95d */ /* 0x004fea0003900000 */
[----:B------:R-:W2:Y:S02]  /*24a30*/  @!P6 SYNCS.PHASECHK.TRANS64 P6, [R110+URZ+0x38890], R124 ;  /* 0x0388907c6e00e5a7 */ /* 0x000ea400080c007f */
[----:B--2---:R-:W-:Y:S05]  /*24a40*/  @!P6 BRA `(.L_x_365) ;  /* 0xfffffffc00f0e947 */ /* 0x004fea000383ffff */
[----:B------:R-:W-:Y:S05]  /*24a50*/  BRA `(.L_x_659) ;  /* 0xfffffde400487947 */ /* 0x000fea000383ffff */
.L_x_399:
[----:B0-----:R0:W1:Y:S02]  /*24a60*/  SYNCS.PHASECHK.TRANS64.TRYWAIT P3, [R110+URZ+0x38890], R124 ;  /* 0x0388907c6e0075a7 */ /* 0x001064000806017f */
[----:B-1----:R-:W-:Y:S05]  /*24a70*/  @!P3 NANOSLEEP.SYNCS 0x989680 ;  /* 0x009896800000b95d */ /* 0x002fea0003900000 */
[----:B------:R-:W1:Y:S02]  /*24a80*/  @!P3 SYNCS.PHASECHK.TRANS64 P3, [R110+URZ+0x38890], R124 ;  /* 0x0388907c6e00b5a7 */ /* 0x000e64000806007f */
[----:B-1----:R-:W-:Y:S05]  /*24a90*/  @!P3 BRA `(.L_x_399) ;  /* 0xfffffffc00f0b947 */ /* 0x002fea000383ffff */
[----:B------:R-:W-:Y:S05]  /*24aa0*/  BRA `(.L_x_660) ;  /* 0xfffffe2400947947 */ /* 0x000fea000383ffff */
.L_x_416:
[----:B0-----:R0:W1:Y:S02]  /*24ab0*/  SYNCS.PHASECHK.TRANS64.TRYWAIT P2, [R110+URZ+0x38890], R124 ;  /* 0x0388907c6e0075a7 */ /* 0x001064000804017f */
[----:B-1----:R-:W-:Y:S05]  /*24ac0*/  @!P2 NANOSLEEP.SYNCS 0x989680 ;  /* 0x009896800000a95d */ /* 0x002fea0003900000 */
[----:B------:R-:W1:Y:S02]  /*24ad0*/  @!P2 SYNCS.PHASECHK.TRANS64 P2, [R110+URZ+0x38890], R124 ;  /* 0x0388907c6e00a5a7 */ /* 0x000e64000804007f */
[----:B-1----:R-:W-:Y:S05]  /*24ae0*/  @!P2 BRA `(.L_x_416) ;  /* 0xfffffffc00f0a947 */ /* 0x002fea000383ffff */
[----:B------:R-:W-:Y:S05]  /*24af0*/  BRA `(.L_x_661) ;  /* 0xfffffe6800087947 */ /* 0x000fea000383ffff */
.L_x_426:
[----:B-1----:R1:W2:Y:S02]  /*24b00*/  SYNCS.PHASECHK.TRANS64.TRYWAIT P3, [R110+URZ+0x388b0], R124 ;  /* 0x0388b07c6e0075a7 */ /* 0x0022a4000806017f */
[----:B--2---:R-:W-:Y:S05]  /*24b10*/  @!P3 NANOSLEEP.SYNCS 0x989680 ;  /* 0x009896800000b95d */ /* 0x004fea0003900000 */
[----:B------:R-:W2:Y:S02]  /*24b20*/  @!P3 SYNCS.PHASECHK.TRANS64 P3, [R110+URZ+0x388b0], R124 ;  /* 0x0388b07c6e00b5a7 */ /* 0x000ea4000806007f */
[----:B--2---:R-:W-:Y:S05]  /*24b30*/  @!P3 BRA `(.L_x_426) ;  /* 0xfffffffc00f0b947 */ /* 0x004fea000383ffff */
[----:B------:R-:W-:Y:S05]  /*24b40*/  BRA `(.L_x_662) ;  /* 0xfffffe6c00747947 */ /* 0x000fea000383ffff */
.L_x_438:
[----:B------:R-:W-:Y:S01]  /*24b50*/  BSSY B0, `(.L_x_663) ;  /* 0x0000007000007945 */ /* 0x000fe20003800000 */
[----:B------:R-:W-:Y:S01]  /*24b60*/  IMAD.MOV.U32 R12, RZ, RZ, RZ ;  /* 0x000000ffff0c7224 */ /* 0x000fe200078e00ff */
[----:B------:R-:W-:Y:S01]  /*24b70*/  MOV R11, 0x1f ;  /* 0x0000001f000b7802 */ /* 0x000fe20000000f00 */
[----:B------:R-:W-:-:S07]  /*24b80*/  IMAD.MOV.U32 R15, RZ, RZ, -0x1 ;  /* 0xffffffffff0f7424 */ /* 0x000fce00078e00ff */
[----:B-----5:R-:W-:Y:S05]  /*24b90*/  WARPSYNC.COLLECTIVE R15, `(.L_x_664) ;  /* 0x000000000f087348 */ /* 0x020fea0003c00000 */
[----:B------:R0:W1:Y:S02]  /*24ba0*/  SHFL.IDX P6, R14, R13, R12, R11 ;  /* 0x0000000c0d0e7389 */ /* 0x00006400000c000b */
[----:B01---5:R-:W-:Y:S01]  /*24bb0*/  ENDCOLLECTIVE ;  /* 0x000000000000791b */ /* 0x023fe20003800000 */
.L_x_664:
[----:B------:R-:W-:Y:S05]  /*24bc0*/  BSYNC B0 ;  /* 0x0000000000007941 */ /* 0x000fea0003800000 */
.L_x_663:
[----:B------:R-:W-:Y:S01]  /*24bd0*/  IMAD.MOV.U32 R236, RZ, RZ, R14 ;  /* 0x000000ffffec7224 */ /* 0x000fe200078e000e */
[----:B------:R-:W-:Y:S06]  /*24be0*/  BRA `(.L_x_665) ;  /* 0xfffffe7800ec7947 */ /* 0x000fec000383ffff */
.L_x_448:
[----:B------:R-:W-:Y:S01]  /*24bf0*/  BSSY B1, `(.L_x_666) ;  /* 0x0000008000017945 */ /* 0x000fe20003800000 */
[----:B0-----:R-:W-:Y:S01]  /*24c00*/  IMAD.MOV.U32 R13, RZ, RZ, R26 ;  /* 0x000000ffff0d7224 */ /* 0x001fe200078e001a */
[----:B------:R-:W-:Y:S01]  /*24c10*/  MOV R12, RZ ;  /* 0x000000ff000c7202 */ /* 0x000fe20000000f00 */
[----:B------:R-:W-:Y:S02]  /*24c20*/  IMAD.MOV.U32 R11, RZ, RZ, 0x181f ;  /* 0x0000181fff0b7424 */ /* 0x000fe400078e00ff */
[----:B------:R-:W-:-:S07]  /*24c30*/  IMAD.MOV.U32 R15, RZ, RZ, -0x1 ;  /* 0xffffffffff0f7424 */ /* 0x000fce00078e00ff */
[----:B------:R-:W-:Y:S05]  /*24c40*/  WARPSYNC.COLLECTIVE R15, `(.L_x_667) ;  /* 0x000000000f087348 */ /* 0x000fea0003c00000 */
[----:B------:R0:W1:Y:S02]  /*24c50*/  SHFL.IDX P6, R14, R13, R12, R11 ;  /* 0x0000000c0d0e7389 */ /* 0x00006400000c000b */
[----:B01----:R-:W-:Y:S01]  /*24c60*/  ENDCOLLECTIVE ;  /* 0x000000000000791b */ /* 0x003fe20003800000 */
.L_x_667:
[----:B------:R-:W-:Y:S05]  /*24c70*/  BSYNC B1 ;  /* 0x0000000000017941 */ /* 0x000fea0003800000 */
.L_x_666:
[----:B------:R-:W-:Y:S01]  /*24c80*/  MOV R13, R24 ;  /* 0x00000018000d7202 */ /* 0x000fe20000000f00 */
[----:B------:R-:W-:Y:S02]  /*24c90*/  IMAD.MOV.U32 R12, RZ, RZ, RZ ;  /* 0x000000ffff0c7224 */ /* 0x000fe400078e00ff */
[----:B------:R-:W-:Y:S02]  /*24ca0*/  IMAD.MOV.U32 R11, RZ, RZ, 0x181f ;  /* 0x0000181fff0b7424 */ /* 0x000fe400078e00ff */
[----:B------:R-:W-:Y:S02]  /*24cb0*/  IMAD.MOV.U32 R15, RZ, RZ, -0x1 ;  /* 0xffffffffff0f7424 */ /* 0x000fe400078e00ff */
[----:B------:R-:W-:-:S07]  /*24cc0*/  IMAD.MOV.U32 R0, RZ, RZ, R14 ;  /* 0x000000ffff007224 */ /* 0x000fce00078e000e */
[----:B------:R-:W-:Y:S05]  /*24cd0*/  WARPSYNC.COLLECTIVE R15, `(.L_x_668) ;  /* 0x000000000f087348 */ /* 0x000fea0003c00000 */
[----:B------:R0:W1:Y:S02]  /*24ce0*/  SHFL.IDX P6, R14, R13, R12, R11 ;  /* 0x0000000c0d0e7389 */ /* 0x00006400000c000b */
[----:B01----:R-:W-:Y:S01]  /*24cf0*/  ENDCOLLECTIVE ;  /* 0x000000000000791b */ /* 0x003fe20003800000 */
.L_x_668:
[----:B------:R-:W-:Y:S01]  /*24d00*/  IMAD.MOV.U32 R13, RZ, RZ, R27 ;  /* 0x000000ffff0d7224 */ /* 0x000fe200078e001b */
[----:B------:R-:W-:-:S07]  /*24d10*/  MOV R3, R14 ;  /* 0x0000000e00037202 */ /* 0x000fce0000000f00 */
[----:B------:R-:W-:Y:S05]  /*24d20*/  WARPSYNC.COLLECTIVE R15, `(.L_x_669) ;  /* 0x000000000f087348 */ /* 0x000fea0003c00000 */
[----:B------:R0:W1:Y:S02]  /*24d30*/  SHFL.IDX P6, R14, R13, R12, R11 ;  /* 0x0000000c0d0e7389 */ /* 0x00006400000c000b */
[----:B01----:R-:W-:Y:S01]  /*24d40*/  ENDCOLLECTIVE ;  /* 0x000000000000791b */ /* 0x003fe20003800000 */
.L_x_669:
[----:B------:R-:W-:Y:S02]  /*24d50*/  IMAD.MOV.U32 R13, RZ, RZ, R28 ;  /* 0x000000ffff0d7224 */ /* 0x000fe400078e001c */
[----:B------:R-:W-:-:S07]  /*24d60*/  IMAD.MOV.U32 R4, RZ, RZ, R14 ;  /* 0x000000ffff047224 */ /* 0x000fce00078e000e */
[----:B------:R-:W-:Y:S05]  /*24d70*/  WARPSYNC.COLLECTIVE R15, `(.L_x_670) ;  /* 0x000000000f087348 */ /* 0x000fea0003c00000 */
[----:B------:R0:W1:Y:S02]  /*24d80*/  SHFL.IDX P6, R14, R13, R12, R11 ;  /* 0x0000000c0d0e7389 */ /* 0x00006400000c000b */
[----:B01----:R-:W-:Y:S01]  /*24d90*/  ENDCOLLECTIVE ;  /* 0x000000000000791b */ /* 0x003fe20003800000 */
.L_x_670:
[----:B------:R-:W-:Y:S05]  /*24da0*/  BRA `(.L_x_671) ;  /* 0xfffffe7c00dc7947 */ /* 0x000fea000383ffff */
.L_x_452:
[----:B0-----:R0:W1:Y:S02]  /*24db0*/  SYNCS.PHASECHK.TRANS64.TRYWAIT P0, [R22+URZ+0x38800], R35 ;  /* 0x03880023160075a7 */ /* 0x001064000800017f */
[----:B-1----:R-:W-:Y:S05]  /*24dc0*/  @!P0 NANOSLEEP.SYNCS 0x989680 ;  /* 0x009896800000895d */ /* 0x002fea0003900000 */
[----:B------:R-:W1:Y:S02]  /*24dd0*/  @!P0 SYNCS.PHASECHK.TRANS64 P0, [R22+URZ+0x38800], R35 ;  /* 0x03880023160085a7 */ /* 0x000e64000800007f */
[----:B-1----:R-:W-:Y:S05]  /*24de0*/  @!P0 BRA `(.L_x_452) ;  /* 0xfffffffc00f08947 */ /* 0x002fea000383ffff */
[----:B------:R-:W-:Y:S05]  /*24df0*/  BRA `(.L_x_672) ;  /* 0xfffffe8400407947 */ /* 0x000fea000383ffff */
.L_x_468:
[----:B------:R-:W-:Y:S01]  /*24e00*/  BSSY B1, `(.L_x_673) ;  /* 0x0000008000017945 */ /* 0x000fe20003800000 */
[----:B0-----:R-:W-:Y:S01]  /*24e10*/  MOV R13, R26 ;  /* 0x0000001a000d7202 */ /* 0x001fe20000000f00 */
[----:B------:R-:W-:Y:S02]  /*24e20*/  IMAD.MOV.U32 R12, RZ, RZ, RZ ;  /* 0x000000ffff0c7224 */ /* 0x000fe400078e00ff */
[----:B------:R-:W-:Y:S02]  /*24e30*/  IMAD.MOV.U32 R11, RZ, RZ, 0x181f ;  /* 0x0000181fff0b7424 */ /* 0x000fe400078e00ff */
[----:B------:R-:W-:-:S07]  /*24e40*/  IMAD.MOV.U32 R15, RZ, RZ, -0x1 ;  /* 0xffffffffff0f7424 */ /* 0x000fce00078e00ff */
[----:B------:R-:W-:Y:S05]  /*24e50*/  WARPSYNC.COLLECTIVE R15, `(.L_x_674) ;  /* 0x000000000f087348 */ /* 0x000fea0003c00000 */
[----:B------:R0:W1:Y:S02]  /*24e60*/  SHFL.IDX P6, R14, R13, R12, R11 ;  /* 0x0000000c0d0e7389 */ /* 0x00006400000c000b */
[----:B01----:R-:W-:Y:S01]  /*24e70*/  ENDCOLLECTIVE ;  /* 0x000000000000791b */ /* 0x003fe20003800000 */
.L_x_674:
[----:B------:R-:W-:Y:S05]  /*24e80*/  BSYNC B1 ;  /* 0x0000000000017941 */ /* 0x000fea0003800000 */
.L_x_673:
[----:B------:R-:W-:Y:S01]  /*24e90*/  IMAD.MOV.U32 R13, RZ, RZ, R24 ;  /* 0x000000ffff0d7224 */ /* 0x000fe200078e0018 */
[----:B------:R-:W-:Y:S01]  /*24ea0*/  MOV R15, 0xffffffff ;  /* 0xffffffff000f7802 */ /* 0x000fe20000000f00 */
[----:B------:R-:W-:Y:S01]  /*24eb0*/  IMAD.MOV.U32 R12, RZ, RZ, RZ ;  /* 0x000000ffff0c7224 */ /* 0x000fe200078e00ff */
[----:B------:R-:W-:Y:S01]  /*24ec0*/  MOV R3, R14 ;  /* 0x0000000e00037202 */ /* 0x000fe20000000f00 */
[----:B------:R-:W-:-:S07]  /*24ed0*/  IMAD.MOV.U32 R11, RZ, RZ, 0x181f ;  /* 0x0000181fff0b7424 */ /* 0x000fce00078e00ff */
[----:B------:R-:W-:Y:S05]  /*24ee0*/  WARPSYNC.COLLECTIVE R15, `(.L_x_675) ;  /* 0x000000000f087348 */ /* 0x000fea0003c00000 */
[----:B------:R0:W1:Y:S02]  /*24ef0*/  SHFL.IDX P6, R14, R13, R12, R11 ;  /* 0x0000000c0d0e7389 */ /* 0x00006400000c000b */
[----:B01----:R-:W-:Y:S01]  /*24f00*/  ENDCOLLECTIVE ;  /* 0x000000000000791b */ /* 0x003fe20003800000 */
.L_x_675:
[----:B------:R-:W-:Y:S02]  /*24f10*/  IMAD.MOV.U32 R13, RZ, RZ, R27 ;  /* 0x000000ffff0d7224 */ /* 0x000fe400078e001b */
[----:B------:R-:W-:-:S07]  /*24f20*/  IMAD.MOV.U32 R5, RZ, RZ, R14 ;  /* 0x000000ffff057224 */ /* 0x000fce00078e000e */
[----:B------:R-:W-:Y:S05]  /*24f30*/  WARPSYNC.COLLECTIVE R15, `(.L_x_676) ;  /* 0x000000000f087348 */ /* 0x000fea0003c00000 */
[----:B------:R0:W1:Y:S02]  /*24f40*/  SHFL.IDX P6, R14, R13, R12, R11 ;  /* 0x0000000c0d0e7389 */ /* 0x00006400000c000b */
[----:B01----:R-:W-:Y:S01]  /*24f50*/  ENDCOLLECTIVE ;  /* 0x000000000000791b */ /* 0x003fe20003800000 */
.L_x_676:
[----:B------:R-:W-:Y:S01]  /*24f60*/  MOV R13, R28 ;  /* 0x0000001c000d7202 */ /* 0x000fe20000000f00 */
[----:B------:R-:W-:-:S07]  /*24f70*/  IMAD.MOV.U32 R7, RZ, RZ, R14 ;  /* 0x000000ffff077224 */ /* 0x000fce00078e000e */
[----:B------:R-:W-:Y:S05]  /*24f80*/  WARPSYNC.COLLECTIVE R15, `(.L_x_677) ;  /* 0x000000000f087348 */ /* 0x000fea0003c00000 */
[----:B------:R0:W1:Y:S02]  /*24f90*/  SHFL.IDX P6, R14, R13, R12, R11 ;  /* 0x0000000c0d0e7389 */ /* 0x00006400000c000b */
[----:B01----:R-:W-:Y:S01]  /*24fa0*/  ENDCOLLECTIVE ;  /* 0x000000000000791b */ /* 0x003fe20003800000 */
.L_x_677:
[----:B------:R-:W-:Y:S05]  /*24fb0*/  BRA `(.L_x_678) ;  /* 0xfffffeb000f87947 */ /* 0x000fea000383ffff */
.L_x_472:
[----:B0-----:R0:W1:Y:S02]  /*24fc0*/  SYNCS.PHASECHK.TRANS64.TRYWAIT P4, [R22+URZ+0x38800], R35 ;  /* 0x03880023160075a7 */ /* 0x001064000808017f */
[----:B-1----:R-:W-:Y:S05]  /*24fd0*/  @!P4 NANOSLEEP.SYNCS 0x989680 ;  /* 0x009896800000c95d */ /* 0x002fea0003900000 */
[----:B------:R-:W1:Y:S02]  /*24fe0*/  @!P4 SYNCS.PHASECHK.TRANS64 P4, [R22+URZ+0x38800], R35 ;  /* 0x038800231600c5a7 */ /* 0x000e64000808007f */
[----:B-1----:R-:W-:Y:S05]  /*24ff0*/  @!P4 BRA `(.L_x_472) ;  /* 0xfffffffc00f0c947 */ /* 0x002fea000383ffff */
[----:B------:R-:W-:Y:S05]  /*25000*/  BRA `(.L_x_679) ;  /* 0xfffffeb800747947 */ /* 0x000fea000383ffff */
.L_x_482:
[----:B--2---:R2:W3:Y:S02]  /*25010*/  SYNCS.PHASECHK.TRANS64.TRYWAIT P1, [R4+URZ+0x38830], R3 ;  /* 0x03883003040075a7 */ /* 0x0044e4000802017f */
[----:B---3--:R-:W-:Y:S05]  /*25020*/  @!P1 NANOSLEEP.SYNCS 0x989680 ;  /* 0x009896800000995d */ /* 0x008fea0003900000 */
[----:B------:R-:W3:Y:S02]  /*25030*/  @!P1 SYNCS.PHASECHK.TRANS64 P1, [R4+URZ+0x38830], R3 ;  /* 0x03883003040095a7 */ /* 0x000ee4000802007f */
[----:B---3--:R-:W-:Y:S05]  /*25040*/  @!P1 BRA `(.L_x_482) ;  /* 0xfffffffc00f09947 */ /* 0x008fea000383ffff */
[----:B------:R-:W-:Y:S05]  /*25050*/  BRA `(.L_x_481) ;  /* 0xfffffeec00747947 */ /* 0x000fea000383ffff */
.L_x_488:
[----:B-1----:R1:W2:Y:S02]  /*25060*/  SYNCS.PHASECHK.TRANS64.TRYWAIT P2, [R3+URZ+0x38830], R6 ;  /* 0x03883006030075a7 */ /* 0x0022a4000804017f */
[----:B--2---:R-:W-:Y:S05]  /*25070*/  @!P2 NANOSLEEP.SYNCS 0x989680 ;  /* 0x009896800000a95d */ /* 0x004fea0003900000 */
[----:B------:R-:W2:Y:S02]  /*25080*/  @!P2 SYNCS.PHASECHK.TRANS64 P2, [R3+URZ+0x38830], R6 ;  /* 0x038830060300a5a7 */ /* 0x000ea4000804007f */
[----:B--2---:R-:W-:Y:S05]  /*25090*/  @!P2 BRA `(.L_x_488) ;  /* 0xfffffffc00f0a947 */ /* 0x004fea000383ffff */
[----:B------:R-:W-:Y:S05]  /*250a0*/  BRA `(.L_x_487) ;  /* 0xffffff1800747947 */ /* 0x000fea000383ffff */
.L_x_492:
[----:B-1----:R1:W2:Y:S02]  /*250b0*/  SYNCS.PHASECHK.TRANS64.TRYWAIT P1, [R6+URZ+0x38850], R3 ;  /* 0x03885003060075a7 */ /* 0x0022a4000802017f */
[----:B--2---:R-:W-:Y:S05]  /*250c0*/  @!P1 NANOSLEEP.SYNCS 0x989680 ;  /* 0x009896800000995d */ /* 0x004fea0003900000 */
[----:B------:R-:W2:Y:S02]  /*250d0*/  @!P1 SYNCS.PHASECHK.TRANS64 P1, [R6+URZ+0x38850], R3 ;  /* 0x03885003060095a7 */ /* 0x000ea4000802007f */
[----:B--2---:R-:W-:Y:S05]  /*250e0*/  @!P1 BRA `(.L_x_492) ;  /* 0xfffffffc00f09947 */ /* 0x004fea000383ffff */
[----:B------:R-:W-:Y:S05]  /*250f0*/  BRA `(.L_x_489) ;  /* 0xffffff1c00807947 */ /* 0x000fea000383ffff */
.L_x_498:
[----:B-1----:R1:W2:Y:S02]  /*25100*/  SYNCS.PHASECHK.TRANS64.TRYWAIT P1, [R4+URZ+0x38850], R7 ;  /* 0x03885007040075a7 */ /* 0x0022a4000802017f */
[----:B--2---:R-:W-:Y:S05]  /*25110*/  @!P1 NANOSLEEP.SYNCS 0x989680 ;  /* 0x009896800000995d */ /* 0x004fea0003900000 */
[----:B------:R-:W2:Y:S02]  /*25120*/  @!P1 SYNCS.PHASECHK.TRANS64 P1, [R4+URZ+0x38850], R7 ;  /* 0x03885007040095a7 */ /* 0x000ea4000802007f */
[----:B--2---:R-:W-:Y:S05]  /*25130*/  @!P1 BRA `(.L_x_498) ;  /* 0xfffffffc00f09947 */ /* 0x004fea000383ffff */
[----:B------:R-:W-:Y:S05]  /*25140*/  BRA `(.L_x_497) ;  /* 0xffffff3c005c7947 */ /* 0x000fea000383ffff */
.L_x_502:
[----:B------:R-:W-:Y:S02]  /*25150*/  SEL R21, R14, R27, P0 ;  /* 0x0000001b0e157207 */ /* 0x000fe40000000000 */
[----:B------:R-:W-:Y:S02]  /*25160*/  SEL R24, R27, R14, P0 ;  /* 0x0000000e1b187207 */ /* 0x000fe40000000000 */
[----:B------:R-:W-:Y:S02]  /*25170*/  SEL R27, R28, R29, P0 ;  /* 0x0000001d1c1b7207 */ /* 0x000fe40000000000 */
[----:B------:R-:W-:Y:S02]  /*25180*/  SEL R28, R29, R28, P0 ;  /* 0x0000001c1d1c7207 */ /* 0x000fe40000000000 */
[----:B------:R-:W-:Y:S02]  /*25190*/  SEL R29, R32, R31, P0 ;  /* 0x0000001f201d7207 */ /* 0x000fe40000000000 */
        /* <DEDUP_REMOVED lines=9> */
[----:B------:R-:W-:Y:S01]  /*25230*/  SEL R40, R12, R49, P0 ;  /* 0x000000310c287207 */ /* 0x000fe20000000000 */
[----:B-----5:R-:W-:Y:S01]  /*25240*/  IMAD.MOV.U32 R12, RZ, RZ, R2 ;  /* 0x000000ffff0c7224 */ /* 0x020fe200078e0002 */
[----:B------:R-:W-:Y:S01]  /*25250*/  SEL R82, R11, R82, P0 ;  /* 0x000000520b527207 */ /* 0x000fe20000000000 */
[----:B------:R-:W-:Y:S01]  /*25260*/  IMAD.MOV.U32 R11, RZ, RZ, 0x1c1f ;  /* 0x00001c1fff0b7424 */ /* 0x000fe200078e00ff */
[----:B------:R-:W-:Y:S02]  /*25270*/  SEL R57, R10, R15, P0 ;  /* 0x0000000f0a397207 */ /* 0x000fe40000000000 */
[----:B------:R-:W-:Y:S01]  /*25280*/  SEL R84, R15, R10, P0 ;  /* 0x0000000a0f547207 */ /* 0x000fe20000000000 */
[----:B------:R-:W-:Y:S01]  /*25290*/  IMAD.MOV.U32 R15, RZ, RZ, -0x1 ;  /* 0xffffffffff0f7424 */ /* 0x000fe200078e00ff */
[----:B------:R-:W-:-:S02]  /*252a0*/  SEL R51, R78, R5, P0 ;  /* 0x000000054e337207 */ /* 0x000fc40000000000 */
[----:B------:R-:W-:-:S07]  /*252b0*/  SEL R78, R5, R78, P0 ;  /* 0x0000004e054e7207 */ /* 0x000fce0000000000 */
[----:B------:R-:W-:Y:S05]  /*252c0*/  WARPSYNC.COLLECTIVE R15, `(.L_x_680) ;  /* 0x000000000f087348 */ /* 0x000fea0003c00000 */
[----:B------:R0:W1:Y:S02]  /*252d0*/  SHFL.IDX P6, R14, R13, R12, R11 ;  /* 0x0000000c0d0e7389 */ /* 0x00006400000c000b */
[----:B01----:R-:W-:Y:S01]  /*252e0*/  ENDCOLLECTIVE ;  /* 0x000000000000791b */ /* 0x003fe20003800000 */
.L_x_680:
[----:B------:R-:W-:Y:S02]  /*252f0*/  LOP3.LUT R5, R2, 0x2, RZ, 0x3c, !PT ;  /* 0x0000000202057812 */ /* 0x000fe400078e3cff */
[----:B------:R-:W-:Y:S02]  /*25300*/  SEL R25, R26, R35, P0 ;  /* 0x000000231a197207 */ /* 0x000fe40000000000 */
[----:B------:R-:W-:Y:S02]  /*25310*/  SEL R26, R35, R26, P0 ;  /* 0x0000001a231a7207 */ /* 0x000fe40000000000 */
[----:B------:R-:W-:Y:S02]  /*25320*/  SEL R35, R39, R62, P0 ;  /* 0x0000003e27237207 */ /* 0x000fe40000000000 */
[----:B------:R-:W-:Y:S02]  /*25330*/  SEL R44, R62, R39, P0 ;  /* 0x000000273e2c7207 */ /* 0x000fe40000000000 */
[----:B------:R-:W-:-:S02]  /*25340*/  SEL R39, R80, R129, P0 ;  /* 0x0000008150277207 */ /* 0x000fc40000000000 */
[----:B------:R-:W-:Y:S01]  /*25350*/  SEL R52, R129, R80, P0 ;  /* 0x0000005081347207 */ /* 0x000fe20000000000 */
[----:B------:R-:W-:Y:S01]  /*25360*/  IMAD.MOV.U32 R13, RZ, RZ, R4 ;  /* 0x000000ffff0d7224 */ /* 0x000fe200078e0004 */
[----:B------:R-:W-:Y:S01]  /*25370*/  SEL R53, R6, R7, P0 ;  /* 0x0000000706357207 */ /* 0x000fe20000000000 */
[----:B------:R-:W-:Y:S01]  /*25380*/  IMAD.MOV.U32 R12, RZ, RZ, R5 ;  /* 0x000000ffff0c7224 */ /* 0x000fe200078e0005 */
[----:B------:R-:W-:Y:S02]  /*25390*/  SEL R80, R7, R6, P0 ;  /* 0x0000000607507207 */ /* 0x000fe40000000000 */
[----:B------:R-:W-:Y:S02]  /*253a0*/  SEL R9, R66, R111, P0 ;  /* 0x0000006f42097207 */ /* 0x000fe40000000000 */
[----:B------:R-:W-:Y:S02]  /*253b0*/  SEL R8, R111, R66, P0 ;  /* 0x000000426f087207 */ /* 0x000fe40000000000 */
[----:B------:R-:W-:-:S02]  /*253c0*/  SEL R41, R88, R133, P0 ;  /* 0x0000008558297207 */ /* 0x000fc40000000000 */
[----:B------:R-:W-:-:S07]  /*253d0*/  MOV R6, R14 ;  /* 0x0000000e00067202 */ /* 0x000fce0000000f00 */
[----:B------:R-:W-:Y:S05]  /*253e0*/  WARPSYNC.COLLECTIVE R15, `(.L_x_681) ;  /* 0x000000000f087348 */ /* 0x000fea0003c00000 */
[----:B------:R0:W1:Y:S02]  /*253f0*/  SHFL.IDX P6, R14, R13, R12, R11 ;  /* 0x0000000c0d0e7389 */ /* 0x00006400000c000b */
[----:B01----:R-:W-:Y:S01]  /*25400*/  ENDCOLLECTIVE ;  /* 0x000000000000791b */ /* 0x003fe20003800000 */
.L_x_681:
[----:B------:R-:W-:Y:S02]  /*25410*/  SEL R56, R133, R88, P0 ;  /* 0x0000005885387207 */ /* 0x000fe40000000000 */
[----:B------:R-:W-:Y:S02]  /*25420*/  SEL R61, R30, R63, P0 ;  /* 0x0000003f1e3d7207 */ /* 0x000fe40000000000 */
[----:B------:R-:W-:Y:S02]  /*25430*/  SEL R88, R63, R30, P0 ;  /* 0x0000001e3f587207 */ /* 0x000fe40000000000 */
[----:B------:R-:W-:Y:S02]  /*25440*/  SEL R65, R34, R107, P0 ;  /* 0x0000006b22417207 */ /* 0x000fe40000000000 */
[----:B------:R-:W-:Y:S02]  /*25450*/  SEL R92, R107, R34, P0 ;  /* 0x000000226b5c7207 */ /* 0x000fe40000000000 */
[----:B------:R-:W-:-:S02]  /*25460*/  SEL R45, R104, R127, P0 ;  /* 0x0000007f682d7207 */ /* 0x000fc40000000000 */
[----:B------:R-:W-:Y:S01]  /*25470*/  SEL R64, R127, R104, P0 ;  /* 0x000000687f407207 */ /* 0x000fe20000000000 */
[----:B------:R-:W-:Y:S01]  /*25480*/  IMAD.MOV.U32 R12, RZ, RZ, R2 ;  /* 0x000000ffff0c7224 */ /* 0x000fe200078e0002 */
[----:B------:R-:W-:Y:S02]  /*25490*/  MOV R13, R9 ;  /* 0x00000009000d7202 */ /* 0x000fe40000000f00 */
[----:B------:R-:W-:Y:S02]  /*254a0*/  SEL R69, R38, R115, P0 ;  /* 0x0000007326457207 */ /* 0x000fe40000000000 */
[----:B------:R-:W-:Y:S02]  /*254b0*/  SEL R104, R115, R38, P0 ;  /* 0x0000002673687207 */ /* 0x000fe40000000000 */
[----:B------:R-:W-:Y:S02]  /*254c0*/  SEL R63, R90, R71, P0 ;  /* 0x000000475a3f7207 */ /* 0x000fe40000000000 */
[----:B------:R-:W-:Y:S01]  /*254d0*/  SEL R90, R71, R90, P0 ;  /* 0x0000005a475a7207 */ /* 0x000fe20000000000 */
[----:B------:R-:W-:Y:S01]  /*254e0*/  IMAD.MOV.U32 R7, RZ, RZ, R14 ;  /* 0x000000ffff077224 */ /* 0x000fe200078e000e */
[----:B------:R-:W-:-:S07]  /*254f0*/  SEL R71, R42, R119, P0 ;  /* 0x000000772a477207 */ /* 0x000fce0000000000 */
[----:B------:R-:W-:Y:S05]  /*25500*/  WARPSYNC.COLLECTIVE R15, `(.L_x_682) ;  /* 0x000000000f087348 */ /* 0x000fea0003c00000 */
[----:B------:R0:W1:Y:S02]  /*25510*/  SHFL.IDX P6, R14, R13, R12, R11 ;  /* 0x0000000c0d0e7389 */ /* 0x00006400000c000b */
[----:B01----:R-:W-:Y:S01]  /*25520*/  ENDCOLLECTIVE ;  /* 0x000000000000791b */ /* 0x003fe20003800000 */
.L_x_682:
        /* <DEDUP_REMOVED lines=18> */
.L_x_683:
        /* <DEDUP_REMOVED lines=10> */
[----:B------:R-:W-:Y:S01]  /*256f0*/  SEL R6, R7, R6, P0 ;  /* 0x0000000607067207 */ /* 0x000fe20000000000 */
[----:B------:R-:W-:-:S07]  /*25700*/  IMAD.MOV.U32 R9, RZ, RZ, R14 ;  /* 0x000000ffff097224 */ /* 0x000fce00078e000e */
[----:B------:R-:W-:Y:S05]  /*25710*/  WARPSYNC.COLLECTIVE R15, `(.L_x_684) ;  /* 0x000000000f087348 */ /* 0x000fea0003c00000 */
[----:B------:R0:W1:Y:S02]  /*25720*/  SHFL.IDX P6, R14, R13, R12, R11 ;  /* 0x0000000c0d0e7389 */ /* 0x00006400000c000b */
[----:B01----:R-:W-:Y:S01]  /*25730*/  ENDCOLLECTIVE ;  /* 0x000000000000791b */ /* 0x003fe20003800000 */
.L_x_684:
[----:B------:R-:W-:Y:S02]  /*25740*/  SEL R8, R10, R9, P0 ;  /* 0x000000090a087207 */ /* 0x000fe40000000000 */
[----:B------:R-:W-:Y:S01]  /*25750*/  SEL R10, R9, R10, P0 ;  /* 0x0000000a090a7207 */ /* 0x000fe20000000000 */
[----:B------:R-:W-:Y:S02]  /*25760*/  IMAD.MOV.U32 R13, RZ, RZ, R24 ;  /* 0x000000ffff0d7224 */ /* 0x000fe400078e0018 */
[----:B------:R-:W-:Y:S01]  /*25770*/  IMAD.MOV.U32 R12, RZ, RZ, R5 ;  /* 0x000000ffff0c7224 */ /* 0x000fe200078e0005 */
[----:B------:R-:W-:-:S07]  /*25780*/  MOV R21, R14 ;  /* 0x0000000e00157202 */ /* 0x000fce0000000f00 */
[----:B------:R-:W-:Y:S05]  /*25790*/  WARPSYNC.COLLECTIVE R15, `(.L_x_685) ;  /* 0x000000000f087348 */ /* 0x000fea0003c00000 */
[----:B------:R0:W1:Y:S02]  /*257a0*/  SHFL.IDX P6, R14, R13, R12, R11 ;  /* 0x0000000c0d0e7389 */ /* 0x00006400000c000b */
[----:B01----:R-:W-:Y:S01]  /*257b0*/  ENDCOLLECTIVE ;  /* 0x000000000000791b */ /* 0x003fe20003800000 */
.L_x_685:
[----:B------:R-:W-:Y:S01]  /*257c0*/  MOV R13, R25 ;  /* 0x00000019000d7202 */ /* 0x000fe20000000f00 */
[----:B------:R-:W-:Y:S02]  /*257d0*/  IMAD.MOV.U32 R12, RZ, RZ, R2 ;  /* 0x000000ffff0c7224 */ /* 0x000fe400078e0002 */
[----:B------:R-:W-:-:S07]  /*257e0*/  IMAD.MOV.U32 R24, RZ, RZ, R14 ;  /* 0x000000ffff187224 */ /* 0x000fce00078e000e */
[----:B------:R-:W-:Y:S05]  /*257f0*/  WARPSYNC.COLLECTIVE R15, `(.L_x_686) ;  /* 0x000000000f087348 */ /* 0x000fea0003c00000 */
[----:B------:R0:W1:Y:S02]  /*25800*/  SHFL.IDX P6, R14, R13, R12, R11 ;  /* 0x0000000c0d0e7389 */ /* 0x00006400000c000b */
[----:B01----:R-:W-:Y:S01]  /*25810*/  ENDCOLLECTIVE ;  /* 0x000000000000791b */ /* 0x003fe20003800000 */
.L_x_686:
[----:B------:R-:W-:Y:S01]  /*25820*/  IMAD.MOV.U32 R13, RZ, RZ, R26 ;  /* 0x000000ffff0d7224 */ /* 0x000fe200078e001a */
[----:B------:R-:W-:Y:S01]  /*25830*/  MOV R12, R5 ;  /* 0x00000005000c7202 */ /* 0x000fe20000000f00 */
[----:B------:R-:W-:-:S07]  /*25840*/  IMAD.MOV.U32 R25, RZ, RZ, R14 ;  /* 0x000000ffff197224 */ /* 0x000fce00078e000e */
[----:B------:R-:W-:Y:S05]  /*25850*/  WARPSYNC.COLLECTIVE R15, `(.L_x_687) ;  /* 0x000000000f087348 */ /* 0x000fea0003c00000 */
[----:B------:R0:W1:Y:S02]  /*25860*/  SHFL.IDX P6, R14, R13, R12, R11 ;  /* 0x0000000c0d0e7389 */ /* 0x00006400000c000b */
[----:B01----:R-:W-:Y:S01]  /*25870*/  ENDCOLLECTIVE ;  /* 0x000000000000791b */ /* 0x003fe20003800000 */
.L_x_687:
[----:B------:R-:W-:Y:S02]  /*25880*/  IMAD.MOV.U32 R13, RZ, RZ, R27 ;  /* 0x000000ffff0d7224 */ /* 0x000fe400078e001b */
[----:B------:R-:W-:Y:S02]  /*25890*/  IMAD.MOV.U32 R12, RZ, RZ, R2 ;  /* 0x000000ffff0c7224 */ /* 0x000fe400078e0002 */
[----:B------:R-:W-:-:S07]  /*258a0*/  IMAD.MOV.U32 R26, RZ, RZ, R14 ;  /* 0x000000ffff1a7224 */ /* 0x000fce00078e000e */
[----:B------:R-:W-:Y:S05]  /*258b0*/  WARPSYNC.COLLECTIVE R15, `(.L_x_688) ;  /* 0x000000000f087348 */ /* 0x000fea0003c00000 */
[----:B------:R0:W1:Y:S02]  /*258c0*/  SHFL.IDX P6, R14, R13, R12, R11 ;  /* 0x0000000c0d0e7389 */ /* 0x00006400000c000b */
[----:B01----:R-:W-:Y:S01]  /*258d0*/  ENDCOLLECTIVE ;  /* 0x000000000000791b */ /* 0x003fe20003800000 */
.L_x_688:
[----:B------:R-:W-:Y:S02]  /*258e0*/  IMAD.MOV.U32 R13, RZ, RZ, R28 ;  /* 0x000000ffff0d7224 */ /* 0x000fe400078e001c */
[----:B------:R-:W-:Y:S01]  /*258f0*/  IMAD.MOV.U32 R12, RZ, RZ, R5 ;  /* 0x000000ffff0c7224 */ /* 0x000fe200078e0005 */
[----:B------:R-:W-:-:S07]  /*25900*/  MOV R30, R14 ;  /* 0x0000000e001e7202 */ /* 0x000fce0000000f00 */
[----:B------:R-:W-:Y:S05]  /*25910*/  WARPSYNC.COLLECTIVE R15, `(.L_x_689) ;  /* 0x000000000f087348 */ /* 0x000fea0003c00000 */
[----:B------:R0:W1:Y:S02]  /*25920*/  SHFL.IDX P6, R14, R13, R12, R11 ;  /* 0x0000000c0d0e7389 */ /* 0x00006400000c000b */
[----:B01----:R-:W-:Y:S01]  /*25930*/  ENDCOLLECTIVE ;  /* 0x000000000000791b */ /* 0x003fe20003800000 */
.L_x_689:
[----:B------:R-:W-:Y:S01]  /*25940*/  MOV R13, R29 ;  /* 0x0000001d000d7202 */ /* 0x000fe20000000f00 */
[----:B------:R-:W-:Y:S02]  /*25950*/  IMAD.MOV.U32 R12, RZ, RZ, R2 ;  /* 0x000000ffff0c7224 */ /* 0x000fe400078e0002 */
[----:B------:R-:W-:-:S07]  /*25960*/  IMAD.MOV.U32 R27, RZ, RZ, R14 ;  /* 0x000000ffff1b7224 */ /* 0x000fce00078e000e */
[----:B------:R-:W-:Y:S05]  /*25970*/  WARPSYNC.COLLECTIVE R15, `(.L_x_690) ;  /* 0x000000000f087348 */ /* 0x000fea0003c00000 */
[----:B------:R0:W1:Y:S02]  /*25980*/  SHFL.IDX P6, R14, R13, R12, R11 ;  /* 0x0000000c0d0e7389 */ /* 0x00006400000c000b */
[----:B01----:R-:W-:Y:S01]  /*25990*/  ENDCOLLECTIVE ;  /* 0x000000000000791b */ /* 0x003fe20003800000 */
.L_x_690:
[----:B------:R-:W-:Y:S02]  /*259a0*/  SEL R28, R30, R27, P0 ;  /* 0x0000001b1e1c7207 */ /* 0x000fe40000000000 */
[----:B------:R-:W-:Y:S01]  /*259b0*/  SEL R30, R27, R30, P0 ;  /* 0x0000001e1b1e7207 */ /* 0x000fe20000000000 */
[----:B------:R-:W-:Y:S01]  /*259c0*/  IMAD.MOV.U32 R13, RZ, RZ, R32 ;  /* 0x000000ffff0d7224 */ /* 0x000fe200078e0020 */
[----:B------:R-:W-:Y:S01]  /*259d0*/  MOV R12, R5 ;  /* 0x00000005000c7202 */ /* 0x000fe20000000f00 */
[----:B------:R-:W-:-:S07]  /*259e0*/  IMAD.MOV.U32 R34, RZ, RZ, R14 ;  /* 0x000000ffff227224 */ /* 0x000fce00078e000e */
[----:B------:R-:W-:Y:S05]  /*259f0*/  WARPSYNC.COLLECTIVE R15, `(.L_x_691) ;  /* 0x000000000f087348 */ /* 0x000fea0003c00000 */
[----:B------:R0:W1:Y:S02]  /*25a00*/  SHFL.IDX P6, R14, R13, R12, R11 ;  /* 0x0000000c0d0e7389 */ /* 0x00006400000c000b */
[----:B01----:R-:W-:Y:S01]  /*25a10*/  ENDCOLLECTIVE ;  /* 0x000000000000791b */ /* 0x003fe20003800000 */
.L_x_691:
[----:B------:R-:W-:Y:S02]  /*25a20*/  IMAD.MOV.U32 R13, RZ, RZ, R31 ;  /* 0x000000ffff0d7224 */ /* 0x000fe400078e001f */
[----:B------:R-:W-:Y:S02]  /*25a30*/  IMAD.MOV.U32 R12, RZ, RZ, R2 ;  /* 0x000000ffff0c7224 */ /* 0x000fe400078e0002 */
[----:B------:R-:W-:-:S07]  /*25a40*/  IMAD.MOV.U32 R29, RZ, RZ, R14 ;  /* 0x000000ffff1d7224 */ /* 0x000fce00078e000e */
[----:B------:R-:W-:Y:S05]  /*25a50*/  WARPSYNC.COLLECTIVE R15, `(.L_x_692) ;  /* 0x000000000f087348 */ /* 0x000fea0003c00000 */
[----:B------:R0:W1:Y:S02]  /*25a60*/  SHFL.IDX P6, R14, R13, R12, R11 ;  /* 0x0000000c0d0e7389 */ /* 0x00006400000c000b */
[----:B01----:R-:W-:Y:S01]  /*25a70*/  ENDCOLLECTIVE ;  /* 0x000000000000791b */ /* 0x003fe20003800000 */
.L_x_692:
        /* <DEDUP_REMOVED lines=8> */
.L_x_693:
[----:B------:R-:W-:Y:S01]  /*25b00*/  MOV R13, R33 ;  /* 0x00000021000d7202 */ /* 0x000fe20000000f00 */
[----:B------:R-:W-:Y:S02]  /*25b10*/  IMAD.MOV.U32 R12, RZ, RZ, R2 ;  /* 0x000000ffff0c7224 */ /* 0x000fe400078e0002 */
[----:B------:R-:W-:-:S07]  /*25b20*/  IMAD.MOV.U32 R31, RZ, RZ, R14 ;  /* 0x000000ffff1f7224 */ /* 0x000fce00078e000e */
[----:B------:R-:W-:Y:S05]  /*25b30*/  WARPSYNC.COLLECTIVE R15, `(.L_x_694) ;  /* 0x000000000f087348 */ /* 0x000fea0003c00000 */
[----:B------:R0:W1:Y:S02]  /*25b40*/  SHFL.IDX P6, R14, R13, R12, R11 ;  /* 0x0000000c0d0e7389 */ /* 0x00006400000c000b */
[----:B01----:R-:W-:Y:S01]  /*25b50*/  ENDCOLLECTIVE ;  /* 0x000000000000791b */ /* 0x003fe20003800000 */
.L_x_694:
        /* <DEDUP_REMOVED lines=8> */
.L_x_695:
[----:B------:R-:W-:Y:S02]  /*25be0*/  IMAD.MOV.U32 R13, RZ, RZ, R35 ;  /* 0x000000ffff0d7224 */ /* 0x000fe400078e0023 */
[----:B------:R-:W-:Y:S02]  /*25bf0*/  IMAD.MOV.U32 R12, RZ, RZ, R2 ;  /* 0x000000ffff0c7224 */ /* 0x000fe400078e0002 */
[----:B------:R-:W-:-:S07]  /*25c00*/  IMAD.MOV.U32 R33, RZ, RZ, R14 ;  /* 0x000000ffff217224 */ /* 0x000fce00078e000e */
[----:B------:R-:W-:Y:S05]  /*25c10*/  WARPSYNC.COLLECTIVE R15, `(.L_x_696) ;  /* 0x000000000f087348 */ /* 0x000fea0003c00000 */
[----:B------:R0:W1:Y:S02]  /*25c20*/  SHFL.IDX P6, R14, R13, R12, R11 ;  /* 0x0000000c0d0e7389 */ /* 0x00006400000c000b */
[----:B01----:R-:W-:Y:S01]  /*25c30*/  ENDCOLLECTIVE ;  /* 0x000000000000791b */ /* 0x003fe20003800000 */
.L_x_696:
        /* <DEDUP_REMOVED lines=8> */
.L_x_697:
[----:B------:R-:W-:Y:S01]  /*25cc0*/  MOV R13, R37 ;  /* 0x00000025000d7202 */ /* 0x000fe20000000f00 */
[----:B------:R-:W-:Y:S02]  /*25cd0*/  IMAD.MOV.U32 R12, RZ, RZ, R2 ;  /* 0x000000ffff0c7224 */ /* 0x000fe400078e0002 */
[----:B------:R-:W-:-:S07]  /*25ce0*/  IMAD.MOV.U32 R35, RZ, RZ, R14 ;  /* 0x000000ffff237224 */ /* 0x000fce00078e000e */
[----:B------:R-:W-:Y:S05]  /*25cf0*/  WARPSYNC.COLLECTIVE R15, `(.L_x_698) ;  /* 0x000000000f087348 */ /* 0x000fea0003c00000 */
[----:B------:R0:W1:Y:S02]  /*25d00*/  SHFL.IDX P6, R14, R13, R12, R11 ;  /* 0x0000000c0d0e7389 */ /* 0x00006400000c000b */
[----:B01----:R-:W-:Y:S01]  /*25d10*/  ENDCOLLECTIVE ;  /* 0x000000000000791b */ /* 0x003fe20003800000 */
.L_x_698:
        /* <DEDUP_REMOVED lines=8> */
.L_x_699:
[----:B------:R-:W-:Y:S02]  /*25da0*/  IMAD.MOV.U32 R13, RZ, RZ, R39 ;  /* 0x000000ffff0d7224 */ /* 0x000fe400078e0027 */
[----:B------:R-:W-:Y:S02]  /*25db0*/  IMAD.MOV.U32 R12, RZ, RZ, R2 ;  /* 0x000000ffff0c7224 */ /* 0x000fe400078e0002 */
[----:B------:R-:W-:-:S07]  /*25dc0*/  IMAD.MOV.U32 R37, RZ, RZ, R14 ;  /* 0x000000ffff257224 */ /* 0x000fce00078e000e */
[----:B------:R-:W-:Y:S05]  /*25dd0*/  WARPSYNC.COLLECTIVE R15, `(.L_x_700) ;  /* 0x000000000f087348 */ /* 0x000fea0003c00000 */
[----:B------:R0:W1:Y:S02]  /*25de0*/  SHFL.IDX P6, R14, R13, R12, R11 ;  /* 0x0000000c0d0e7389 */ /* 0x00006400000c000b */
[----:B01----:R-:W-:Y:S01]  /*25df0*/  ENDCOLLECTIVE ;  /* 0x000000000000791b */ /* 0x003fe20003800000 */
.L_x_700:
        /* <DEDUP_REMOVED lines=8> */
.L_x_701:
[----:B------:R-:W-:Y:S01]  /*25e80*/  MOV R13, R41 ;  /* 0x00000029000d7202 */ /* 0x000fe20000000f00 */
[----:B------:R-:W-:Y:S02]  /*25e90*/  IMAD.MOV.U32 R12, RZ, RZ, R2 ;  /* 0x000000ffff0c7224 */ /* 0x000fe400078e0002 */
[----:B------:R-:W-:-:S07]  /*25ea0*/  IMAD.MOV.U32 R39, RZ, RZ, R14 ;  /* 0x000000ffff277224 */ /* 0x000fce00078e000e */
[----:B------:R-:W-:Y:S05]  /*25eb0*/  WARPSYNC.COLLECTIVE R15, `(.L_x_702) ;  /* 0x000000000f087348 */ /* 0x000fea0003c00000 */
[----:B------:R0:W1:Y:S02]  /*25ec0*/  SHFL.IDX P6, R14, R13, R12, R11 ;  /* 0x0000000c0d0e7389 */ /* 0x00006400000c000b */
[----:B01----:R-:W-:Y:S01]  /*25ed0*/  ENDCOLLECTIVE ;  /* 0x000000000000791b */ /* 0x003fe20003800000 */
.L_x_702:
        /* <DEDUP_REMOVED lines=8> */
.L_x_703:
[----:B------:R-:W-:Y:S02]  /*25f60*/  IMAD.MOV.U32 R13, RZ, RZ, R43 ;  /* 0x000000ffff0d7224 */ /* 0x000fe400078e002b */
[----:B------:R-:W-:Y:S02]  /*25f70*/  IMAD.MOV.U32 R12, RZ, RZ, R2 ;  /* 0x000000ffff0c7224 */ /* 0x000fe400078e0002 */
[----:B------:R-:W-:-:S07]  /*25f80*/  IMAD.MOV.U32 R41, RZ, RZ, R14 ;  /* 0x000000ffff297224 */ /* 0x000fce00078e000e */
[----:B------:R-:W-:Y:S05]  /*25f90*/  WARPSYNC.COLLECTIVE R15, `(.L_x_704) ;  /* 0x000000000f087348 */ /* 0x000fea0003c00000 */
[----:B------:R0:W1:Y:S02]  /*25fa0*/  SHFL.IDX P6, R14, R13, R12, R11 ;  /* 0x0000000c0d0e7389 */ /* 0x00006400000c000b */
[----:B01----:R-:W-:Y:S01]  /*25fb0*/  ENDCOLLECTIVE ;  /* 0x000000000000791b */ /* 0x003fe20003800000 */
.L_x_704:
        /* <DEDUP_REMOVED lines=8> */
.L_x_705:
[----:B------:R-:W-:Y:S01]  /*26040*/  MOV R13, R45 ;  /* 0x0000002d000d7202 */ /* 0x000fe20000000f00 */
[----:B------:R-:W-:Y:S02]  /*26050*/  IMAD.MOV.U32 R12, RZ, RZ, R2 ;  /* 0x000000ffff0c7224 */ /* 0x000fe400078e0002 */
[----:B------:R-:W-:-:S07]  /*26060*/  IMAD.MOV.U32 R43, RZ, RZ, R14 ;  /* 0x000000ffff2b7224 */ /* 0x000fce00078e000e */
[----:B------:R-:W-:Y:S05]  /*26070*/  WARPSYNC.COLLECTIVE R15, `(.L_x_706) ;  /* 0x000000000f087348 */ /* 0x000fea0003c00000 */
[----:B------:R0:W1:Y:S02]  /*26080*/  SHFL.IDX P6, R14, R13, R12, R11 ;  /* 0x0000000c0d0e7389 */ /* 0x00006400000c000b */
[----:B01----:R-:W-:Y:S01]  /*26090*/  ENDCOLLECTIVE ;  /* 0x000000000000791b */ /* 0x003fe20003800000 */
.L_x_706:
        /* <DEDUP_REMOVED lines=8> */
.L_x_707:
[----:B------:R-:W-:Y:S02]  /*26120*/  IMAD.MOV.U32 R13, RZ, RZ, R47 ;  /* 0x000000ffff0d7224 */ /* 0x000fe400078e002f */
[----:B------:R-:W-:Y:S02]  /*26130*/  IMAD.MOV.U32 R12, RZ, RZ, R2 ;  /* 0x000000ffff0c7224 */ /* 0x000fe400078e0002 */
[----:B------:R-:W-:-:S07]  /*26140*/  IMAD.MOV.U32 R45, RZ, RZ, R14 ;  /* 0x000000ffff2d7224 */ /* 0x000fce00078e000e */
[----:B------:R-:W-:Y:S05]  /*26150*/  WARPSYNC.COLLECTIVE R15, `(.L_x_708) ;  /* 0x000000000f087348 */ /* 0x000fea0003c00000 */
[----:B------:R0:W1:Y:S02]  /*26160*/  SHFL.IDX P6, R14, R13, R12, R11 ;  /* 0x0000000c0d0e7389 */ /* 0x00006400000c000b */
[----:B01----:R-:W-:Y:S01]  /*26170*/  ENDCOLLECTIVE ;  /* 0x000000000000791b */ /* 0x003fe20003800000 */
.L_x_708:
        /* <DEDUP_REMOVED lines=8> */
.L_x_709:
[----:B------:R-:W-:Y:S01]  /*26200*/  MOV R13, R49 ;  /* 0x00000031000d7202 */ /* 0x000fe20000000f00 */
[----:B------:R-:W-:Y:S02]  /*26210*/  IMAD.MOV.U32 R12, RZ, RZ, R2 ;  /* 0x000000ffff0c7224 */ /* 0x000fe400078e0002 */
[----:B------:R-:W-:-:S07]  /*26220*/  IMAD.MOV.U32 R47, RZ, RZ, R14 ;  /* 0x000000ffff2f7224 */ /* 0x000fce00078e000e */
[----:B------:R-:W-:Y:S05]  /*26230*/  WARPSYNC.COLLECTIVE R15, `(.L_x_710) ;  /* 0x000000000f087348 */ /* 0x000fea0003c00000 */
[----:B------:R0:W1:Y:S02]  /*26240*/  SHFL.IDX P6, R14, R13, R12, R11 ;  /* 0x0000000c0d0e7389 */ /* 0x00006400000c000b */
[----:B01----:R-:W-:Y:S01]  /*26250*/  ENDCOLLECTIVE ;  /* 0x000000000000791b */ /* 0x003fe20003800000 */
.L_x_710:
        /* <DEDUP_REMOVED lines=8> */
.L_x_711:
[----:B------:R-:W-:Y:S02]  /*262e0*/  IMAD.MOV.U32 R13, RZ, RZ, R51 ;  /* 0x000000ffff0d7224 */ /* 0x000fe400078e0033 */
[----:B------:R-:W-:Y:S02]  /*262f0*/  IMAD.MOV.U32 R12, RZ, RZ, R2 ;  /* 0x000000ffff0c7224 */ /* 0x000fe400078e0002 */
[----:B------:R-:W-:-:S07]  /*26300*/  IMAD.MOV.U32 R49, RZ, RZ, R14 ;  /* 0x000000ffff317224 */ /* 0x000fce00078e000e */
[----:B------:R-:W-:Y:S05]  /*26310*/  WARPSYNC.COLLECTIVE R15, `(.L_x_712) ;  /* 0x000000000f087348 */ /* 0x000fea0003c00000 */
[----:B------:R0:W1:Y:S02]  /*26320*/  SHFL.IDX P6, R14, R13, R12, R11 ;  /* 0x0000000c0d0e7389 */ /* 0x00006400000c000b */
[----:B01----:R-:W-:Y:S01]  /*26330*/  ENDCOLLECTIVE ;  /* 0x000000000000791b */ /* 0x003fe20003800000 */
.L_x_712:
        /* <DEDUP_REMOVED lines=8> */
.L_x_713:
[----:B------:R-:W-:Y:S01]  /*263c0*/  MOV R13, R53 ;  /* 0x00000035000d7202 */ /* 0x000fe20000000f00 */
[----:B------:R-:W-:Y:S02]  /*263d0*/  IMAD.MOV.U32 R12, RZ, RZ, R2 ;  /* 0x000000ffff0c7224 */ /* 0x000fe400078e0002 */
[----:B------:R-:W-:-:S07]  /*263e0*/  IMAD.MOV.U32 R78, RZ, RZ, R14 ;  /* 0x000000ffff4e7224 */ /* 0x000fce00078e000e */
[----:B------:R-:W-:Y:S05]  /*263f0*/  WARPSYNC.COLLECTIVE R15, `(.L_x_714) ;  /* 0x000000000f087348 */ /* 0x000fea0003c00000 */
[----:B------:R0:W1:Y:S02]  /*26400*/  SHFL.IDX P6, R14, R13, R12, R11 ;  /* 0x0000000c0d0e7389 */ /* 0x00006400000c000b */
[----:B01----:R-:W-:Y:S01]  /*26410*/  ENDCOLLECTIVE ;  /* 0x000000000000791b */ /* 0x003fe20003800000 */
.L_x_714:
[----:B------:R-:W-:Y:S02]  /*26420*/  SEL R7, R78, R51, P0 ;  /* 0x000000334e077207 */ /* 0x000fe40000000000 */
[----:B------:R-:W-:Y:S01]  /*26430*/  MOV R13, R80 ;  /* 0x00000050000d7202 */ /* 0x000fe20000000f00 */
[----:B------:R-:W-:Y:S02]  /*26440*/  IMAD.MOV.U32 R12, RZ, RZ, R5 ;  /* 0x000000ffff0c7224 */ /* 0x000fe400078e0005 */
[----:B------:R-:W-:-:S07]  /*26450*/  IMAD.MOV.U32 R53, RZ, RZ, R14 ;  /* 0x000000ffff357224 */ /* 0x000fce00078e000e */
[----:B------:R-:W-:Y:S05]  /*26460*/  WARPSYNC.COLLECTIVE R15, `(.L_x_715) ;  /* 0x000000000f087348 */ /* 0x000fea0003c00000 */
[----:B------:R0:W1:Y:S02]  /*26470*/  SHFL.IDX P6, R14, R13, R12, R11 ;  /* 0x0000000c0d0e7389 */ /* 0x00006400000c000b */
[----:B01----:R-:W-:Y:S01]  /*26480*/  ENDCOLLECTIVE ;  /* 0x000000000000791b */ /* 0x003fe20003800000 */
.L_x_715:
[----:B------:R-:W-:Y:S01]  /*26490*/  MOV R13, R55 ;  /* 0x00000037000d7202 */ /* 0x000fe20000000f00 */
[----:B------:R-:W-:Y:S02]  /*264a0*/  IMAD.MOV.U32 R12, RZ, RZ, R2 ;  /* 0x000000ffff0c7224 */ /* 0x000fe400078e0002 */
[----:B------:R-:W-:-:S07]  /*264b0*/  IMAD.MOV.U32 R80, RZ, RZ, R14 ;  /* 0x000000ffff507224 */ /* 0x000fce00078e000e */
[----:B------:R-:W-:Y:S05]  /*264c0*/  WARPSYNC.COLLECTIVE R15, `(.L_x_716) ;  /* 0x000000000f087348 */ /* 0x000fea0003c00000 */
[----:B------:R0:W1:Y:S02]  /*264d0*/  SHFL.IDX P6, R14, R13, R12, R11 ;  /* 0x0000000c0d0e7389 */ /* 0x00006400000c000b */
[----:B01----:R-:W-:Y:S01]  /*264e0*/  ENDCOLLECTIVE ;  /* 0x000000000000791b */ /* 0x003fe20003800000 */
.L_x_716:
[----:B------:R-:W-:Y:S02]  /*264f0*/  SEL R9, R53, R80, P0 ;  /* 0x0000005035097207 */ /* 0x000fe40000000000 */
[----:B------:R-:W-:Y:S01]  /*26500*/  MOV R13, R82 ;  /* 0x00000052000d7202 */ /* 0x000fe20000000f00 */
[----:B------:R-:W-:Y:S02]  /*26510*/  IMAD.MOV.U32 R12, RZ, RZ, R5 ;  /* 0x000000ffff0c7224 */ /* 0x000fe400078e0005 */
[----:B------:R-:W-:-:S07]  /*26520*/  IMAD.MOV.U32 R55, RZ, RZ, R14 ;  /* 0x000000ffff377224 */ /* 0x000fce00078e000e */
[----:B------:R-:W-:Y:S05]  /*26530*/  WARPSYNC.COLLECTIVE R15, `(.L_x_717) ;  /* 0x000000000f087348 */ /* 0x000fea0003c00000 */
[----:B------:R0:W1:Y:S02]  /*26540*/  SHFL.IDX P6, R14, R13, R12, R11 ;  /* 0x0000000c0d0e7389 */ /* 0x00006400000c000b */
[----:B01----:R-:W-:Y:S01]  /*26550*/  ENDCOLLECTIVE ;  /* 0x000000000000791b */ /* 0x003fe20003800000 */
.L_x_717:
[----:B------:R-:W-:Y:S01]  /*26560*/  MOV R13, R57 ;  /* 0x00000039000d7202 */ /* 0x000fe20000000f00 */
[----:B------:R-:W-:Y:S02]  /*26570*/  IMAD.MOV.U32 R12, RZ, RZ, R2 ;  /* 0x000000ffff0c7224 */ /* 0x000fe400078e0002 */
[----:B------:R-:W-:-:S07]  /*26580*/  IMAD.MOV.U32 R82, RZ, RZ, R14 ;  /* 0x000000ffff527224 */ /* 0x000fce00078e000e */
[----:B------:R-:W-:Y:S05]  /*26590*/  WARPSYNC.COLLECTIVE R15, `(.L_x_718) ;  /* 0x000000000f087348 */ /* 0x000fea0003c00000 */
[----:B------:R0:W1:Y:S02]  /*265a0*/  SHFL.IDX P6, R14, R13, R12, R11 ;  /* 0x0000000c0d0e7389 */ /* 0x00006400000c000b */
[----:B01----:R-:W-:Y:S01]  /*265b0*/  ENDCOLLECTIVE ;  /* 0x000000000000791b */ /* 0x003fe20003800000 */
.L_x_718:
[----:B------:R-:W-:Y:S01]  /*265c0*/  MOV R13, R84 ;  /* 0x00000054000d7202 */ /* 0x000fe20000000f00 */
[----:B------:R-:W-:Y:S02]  /*265d0*/  IMAD.MOV.U32 R12, RZ, RZ, R5 ;  /* 0x000000ffff0c7224 */ /* 0x000fe400078e0005 */
[----:B------:R-:W-:-:S07]  /*265e0*/  IMAD.MOV.U32 R57, RZ, RZ, R14 ;  /* 0x000000ffff397224 */ /* 0x000fce00078e000e */
[----:B------:R-:W-:Y:S05]  /*265f0*/  WARPSYNC.COLLECTIVE R15, `(.L_x_719) ;  /* 0x000000000f087348 */ /* 0x000fea0003c00000 */
[----:B------:R0:W1:Y:S02]  /*26600*/  SHFL.IDX P6, R14, R13, R12, R11 ;  /* 0x0000000c0d0e7389 */ /* 0x00006400000c000b */
[----:B01----:R-:W-:Y:S01]  /*26610*/  ENDCOLLECTIVE ;  /* 0x000000000000791b */ /* 0x003fe20003800000 */
.L_x_719:
[----:B------:R-:W-:Y:S01]  /*26620*/  MOV R13, R59 ;  /* 0x0000003b000d7202 */ /* 0x000fe20000000f00 */
[----:B------:R-:W-:Y:S02]  /*26630*/  IMAD.MOV.U32 R12, RZ, RZ, R2 ;  /* 0x000000ffff0c7224 */ /* 0x000fe400078e0002 */
[----:B------:R-:W-:-:S07]  /*26640*/  IMAD.MOV.U32 R84, RZ, RZ, R14 ;  /* 0x000000ffff547224 */ /* 0x000fce00078e000e */
[----:B------:R-:W-:Y:S05]  /*26650*/  WARPSYNC.COLLECTIVE R15, `(.L_x_720) ;  /* 0x000000000f087348 */ /* 0x000fea0003c00000 */
[----:B------:R0:W1:Y:S02]  /*26660*/  SHFL.IDX P6, R14, R13, R12, R11 ;  /* 0x0000000c0d0e7389 */ /* 0x00006400000c000b */
[----:B01----:R-:W-:Y:S01]  /*26670*/  ENDCOLLECTIVE ;  /* 0x000000000000791b */ /* 0x003fe20003800000 */
.L_x_720:
[----:B------:R-:W-:Y:S02]  /*26680*/  SEL R27, R84, R57, P0 ;  /* 0x00000039541b7207 */ /* 0x000fe40000000000 */
[----:B------:R-:W-:Y:S01]  /*26690*/  MOV R13, R86 ;  /* 0x00000056000d7202 */ /* 0x000fe20000000f00 */
[----:B------:R-:W-:Y:S02]  /*266a0*/  IMAD.MOV.U32 R12, RZ, RZ, R5 ;  /* 0x000000ffff0c7224 */ /* 0x000fe400078e0005 */
[----:B------:R-:W-:-:S07]  /*266b0*/  IMAD.MOV.U32 R59, RZ, RZ, R14 ;  /* 0x000000ffff3b7224 */ /* 0x000fce00078e000e */
[----:B------:R-:W-:Y:S05]  /*266c0*/  WARPSYNC.COLLECTIVE R15, `(.L_x_721) ;  /* 0x000000000f087348 */ /* 0x000fea0003c00000 */
[----:B------:R0:W1:Y:S02]  /*266d0*/  SHFL.IDX P6, R14, R13, R12, R11 ;  /* 0x0000000c0d0e7389 */ /* 0x00006400000c000b */
[----:B01----:R-:W-:Y:S01]  /*266e0*/  ENDCOLLECTIVE ;  /* 0x000000000000791b */ /* 0x003fe20003800000 */
.L_x_721:
[----:B------:R-:W-:Y:S01]  /*266f0*/  MOV R13, R61 ;  /* 0x0000003d000d7202 */ /* 0x000fe20000000f00 */
[----:B------:R-:W-:Y:S02]  /*26700*/  IMAD.MOV.U32 R12, RZ, RZ, R2 ;  /* 0x000000ffff0c7224 */ /* 0x000fe400078e0002 */
[----:B------:R-:W-:-:S07]  /*26710*/  IMAD.MOV.U32 R86, RZ, RZ, R14 ;  /* 0x000000ffff567224 */ /* 0x000fce00078e000e */
[----:B------:R-:W-:Y:S05]  /*26720*/  WARPSYNC.COLLECTIVE R15, `(.L_x_722) ;  /* 0x000000000f087348 */ /* 0x000fea0003c00000 */
[----:B------:R0:W1:Y:S02]  /*26730*/  SHFL.IDX P6, R14, R13, R12, R11 ;  /* 0x0000000c0d0e7389 */ /* 0x00006400000c000b */
[----:B01----:R-:W-:Y:S01]  /*26740*/  ENDCOLLECTIVE ;  /* 0x000000000000791b */ /* 0x003fe20003800000 */
.L_x_722:
[----:B------:R-:W-:Y:S02]  /*26750*/  SEL R29, R59, R86, P0 ;  /* 0x000000563b1d7207 */ /* 0x000fe40000000000 */
[----:B------:R-:W-:Y:S02]  /*26760*/  SEL R31, R86, R59, P0 ;  /* 0x0000003b561f7207 */ /* 0x000fe40000000000 */
[----:B------:R-:W-:Y:S01]  /*26770*/  MOV R13, R88 ;  /* 0x00000058000d7202 */ /* 0x000fe20000000f00 */
[----:B------:R-:W-:Y:S02]  /*26780*/  IMAD.MOV.U32 R12, RZ, RZ, R5 ;  /* 0x000000ffff0c7224 */ /* 0x000fe400078e0005 */
[----:B------:R-:W-:-:S07]  /*26790*/  IMAD.MOV.U32 R61, RZ, RZ, R14 ;  /* 0x000000ffff3d7224 */ /* 0x000fce00078e000e */
[----:B------:R-:W-:Y:S05]  /*267a0*/  WARPSYNC.COLLECTIVE R15, `(.L_x_723) ;  /* 0x000000000f087348 */ /* 0x000fea0003c00000 */
[----:B------:R0:W1:Y:S02]  /*267b0*/  SHFL.IDX P6, R14, R13, R12, R11 ;  /* 0x0000000c0d0e7389 */ /* 0x00006400000c000b */
[----:B01----:R-:W-:Y:S01]  /*267c0*/  ENDCOLLECTIVE ;  /* 0x000000000000791b */ /* 0x003fe20003800000 */
.L_x_723:
[----:B------:R-:W-:Y:S01]  /*267d0*/  MOV R13, R63 ;  /* 0x0000003f000d7202 */ /* 0x000fe20000000f00 */
[----:B------:R-:W-:Y:S02]  /*267e0*/  IMAD.MOV.U32 R12, RZ, RZ, R2 ;  /* 0x000000ffff0c7224 */ /* 0x000fe400078e0002 */
[----:B------:R-:W-:-:S07]  /*267f0*/  IMAD.MOV.U32 R88, RZ, RZ, R14 ;  /* 0x000000ffff587224 */ /* 0x000fce00078e000e */
[----:B------:R-:W-:Y:S05]  /*26800*/  WARPSYNC.COLLECTIVE R15, `(.L_x_724) ;  /* 0x000000000f087348 */ /* 0x000fea0003c00000 */
[----:B------:R0:W1:Y:S02]  /*26810*/  SHFL.IDX P6, R14, R13, R12, R11 ;  /* 0x0000000c0d0e7389 */ /* 0x00006400000c000b */
[----:B01----:R-:W-:Y:S01]  /*26820*/  ENDCOLLECTIVE ;  /* 0x000000000000791b */ /* 0x003fe20003800000 */
.L_x_724:
        /* <DEDUP_REMOVED lines=8> */
.L_x_725:
[----:B------:R-:W-:Y:S01]  /*268b0*/  MOV R13, R65 ;  /* 0x00000041000d7202 */ /* 0x000fe20000000f00 */
[----:B------:R-:W-:Y:S02]  /*268c0*/  IMAD.MOV.U32 R12, RZ, RZ, R2 ;  /* 0x000000ffff0c7224 */ /* 0x000fe400078e0002 */
[----:B------:R-:W-:-:S07]  /*268d0*/  IMAD.MOV.U32 R90, RZ, RZ, R14 ;  /* 0x000000ffff5a7224 */ /* 0x000fce00078e000e */
[----:B------:R-:W-:Y:S05]  /*268e0*/  WARPSYNC.COLLECTIVE R15, `(.L_x_726) ;  /* 0x000000000f087348 */ /* 0x000fea0003c00000 */
[----:B------:R0:W1:Y:S02]  /*268f0*/  SHFL.IDX P6, R14, R13, R12, R11 ;  /* 0x0000000c0d0e7389 */ /* 0x00006400000c000b */
[----:B01----:R-:W-:Y:S01]  /*26900*/  ENDCOLLECTIVE ;  /* 0x000000000000791b */ /* 0x003fe20003800000 */
.L_x_726:
        /* <DEDUP_REMOVED lines=8> */
.L_x_727:
[----:B------:R-:W-:Y:S01]  /*26990*/  MOV R13, R67 ;  /* 0x00000043000d7202 */ /* 0x000fe20000000f00 */
[----:B------:R-:W-:Y:S02]  /*269a0*/  IMAD.MOV.U32 R12, RZ, RZ, R2 ;  /* 0x000000ffff0c7224 */ /* 0x000fe400078e0002 */
[----:B------:R-:W-:-:S07]  /*269b0*/  IMAD.MOV.U32 R92, RZ, RZ, R14 ;  /* 0x000000ffff5c7224 */ /* 0x000fce00078e000e */
[----:B------:R-:W-:Y:S05]  /*269c0*/  WARPSYNC.COLLECTIVE R15, `(.L_x_728) ;  /* 0x000000000f087348 */ /* 0x000fea0003c00000 */
[----:B------:R0:W1:Y:S02]  /*269d0*/  SHFL.IDX P6, R14, R13, R12, R11 ;  /* 0x0000000c0d0e7389 */ /* 0x00006400000c000b */
[----:B01----:R-:W-:Y:S01]  /*269e0*/  ENDCOLLECTIVE ;  /* 0x000000000000791b */ /* 0x003fe20003800000 */
.L_x_728:
        /* <DEDUP_REMOVED lines=8> */
.L_x_729:
[----:B------:R-:W-:Y:S01]  /*26a70*/  MOV R13, R69 ;  /* 0x00000045000d7202 */ /* 0x000fe20000000f00 */
[----:B------:R-:W-:Y:S02]  /*26a80*/  IMAD.MOV.U32 R12, RZ, RZ, R2 ;  /* 0x000000ffff0c7224 */ /* 0x000fe400078e0002 */
[----:B------:R-:W-:-:S07]  /*26a90*/  IMAD.MOV.U32 R94, RZ, RZ, R14 ;  /* 0x000000ffff5e7224 */ /* 0x000fce00078e000e */
[----:B------:R-:W-:Y:S05]  /*26aa0*/  WARPSYNC.COLLECTIVE R15, `(.L_x_730) ;  /* 0x000000000f087348 */ /* 0x000fea0003c00000 */
[----:B------:R0:W1:Y:S02]  /*26ab0*/  SHFL.IDX P6, R14, R13, R12, R11 ;  /* 0x0000000c0d0e7389 */ /* 0x00006400000c000b */
[----:B01----:R-:W-:Y:S01]  /*26ac0*/  ENDCOLLECTIVE ;  /* 0x000000000000791b */ /* 0x003fe20003800000 */
.L_x_730:
        /* <DEDUP_REMOVED lines=8> */
.L_x_731:
[----:B------:R-:W-:Y:S01]  /*26b50*/  MOV R13, R71 ;  /* 0x00000047000d7202 */ /* 0x000fe20000000f00 */
[----:B------:R-:W-:Y:S02]  /*26b60*/  IMAD.MOV.U32 R12, RZ, RZ, R2 ;  /* 0x000000ffff0c7224 */ /* 0x000fe400078e0002 */
[----:B------:R-:W-:-:S07]  /*26b70*/  IMAD.MOV.U32 R104, RZ, RZ, R14 ;  /* 0x000000ffff687224 */ /* 0x000fce00078e000e */
[----:B------:R-:W-:Y:S05]  /*26b80*/  WARPSYNC.COLLECTIVE R15, `(.L_x_732) ;  /* 0x000000000f087348 */ /* 0x000fea0003c00000 */
[----:B------:R0:W1:Y:S02]  /*26b90*/  SHFL.IDX P6, R14, R13, R12, R11 ;  /* 0x0000000c0d0e7389 */ /* 0x00006400000c000b */
[----:B01----:R-:W-:Y:S01]  /*26ba0*/  ENDCOLLECTIVE ;  /* 0x000000000000791b */ /* 0x003fe20003800000 */
.L_x_732:
[----:B------:R-:W-:Y:S02]  /*26bb0*/  SEL R49, R69, R104, P0 ;  /* 0x0000006845317207 */ /* 0x000fe40000000000 */
[----:B------:R-:W-:Y:S01]  /*26bc0*/  MOV R13, R106 ;  /* 0x0000006a000d7202 */ /* 0x000fe20000000f00 */
[----:B------:R-:W-:Y:S02]  /*26bd0*/  IMAD.MOV.U32 R12, RZ, RZ, R5 ;  /* 0x000000ffff0c7224 */ /* 0x000fe400078e0005 */
[----:B------:R-:W-:-:S07]  /*26be0*/  IMAD.MOV.U32 R71, RZ, RZ, R14 ;  /* 0x000000ffff477224 */ /* 0x000fce00078e000e */
[----:B------:R-:W-:Y:S05]  /*26bf0*/  WARPSYNC.COLLECTIVE R15, `(.L_x_733) ;  /* 0x000000000f087348 */ /* 0x000fea0003c00000 */
[----:B------:R0:W1:Y:S02]  /*26c00*/  SHFL.IDX P6, R14, R13, R12, R11 ;  /* 0x0000000c0d0e7389 */ /* 0x00006400000c000b */
[----:B01----:R-:W-:Y:S01]  /*26c10*/  ENDCOLLECTIVE ;  /* 0x000000000000791b */ /* 0x003fe20003800000 */
.L_x_733:
[----:B------:R-:W-:Y:S01]  /*26c20*/  MOV R13, R105 ;  /* 0x00000069000d7202 */ /* 0x000fe20000000f00 */
[----:B------:R-:W-:Y:S02]  /*26c30*/  IMAD.MOV.U32 R12, RZ, RZ, R2 ;  /* 0x000000ffff0c7224 */ /* 0x000fe400078e0002 */
[----:B------:R-:W-:-:S07]  /*26c40*/  IMAD.MOV.U32 R106, RZ, RZ, R14 ;  /* 0x000000ffff6a7224 */ /* 0x000fce00078e000e */
[----:B------:R-:W-:Y:S05]  /*26c50*/  WARPSYNC.COLLECTIVE R15, `(.L_x_734) ;  /* 0x000000000f087348 */ /* 0x000fea0003c00000 */
[----:B------:R0:W1:Y:S02]  /*26c60*/  SHFL.IDX P6, R14, R13, R12, R11 ;  /* 0x0000000c0d0e7389 */ /* 0x00006400000c000b */
[----:B01----:R-:W-:Y:S01]  /*26c70*/  ENDCOLLECTIVE ;  /* 0x000000000000791b */ /* 0x003fe20003800000 */
.L_x_734:
[----:B------:R-:W-:Y:S01]  /*26c80*/  MOV R13, R108 ;  /* 0x0000006c000d7202 */ /* 0x000fe20000000f00 */
[----:B------:R-:W-:Y:S02]  /*26c90*/  IMAD.MOV.U32 R12, RZ, RZ, R5 ;  /* 0x000000ffff0c7224 */ /* 0x000fe400078e0005 */
[----:B------:R-:W-:-:S07]  /*26ca0*/  IMAD.MOV.U32 R105, RZ, RZ, R14 ;  /* 0x000000ffff697224 */ /* 0x000fce00078e000e */
[----:B------:R-:W-:Y:S05]  /*26cb0*/  WARPSYNC.COLLECTIVE R15, `(.L_x_735) ;  /* 0x000000000f087348 */ /* 0x000fea0003c00000 */
[----:B------:R0:W1:Y:S02]  /*26cc0*/  SHFL.IDX P6, R14, R13, R12, R11 ;  /* 0x0000000c0d0e7389 */ /* 0x00006400000c000b */
[----:B01----:R-:W-:Y:S01]  /*26cd0*/  ENDCOLLECTIVE ;  /* 0x000000000000791b */ /* 0x003fe20003800000 */
.L_x_735:
[----:B------:R-:W-:Y:S01]  /*26ce0*/  MOV R13, R107 ;  /* 0x0000006b000d7202 */ /* 0x000fe20000000f00 */
[----:B------:R-:W-:Y:S02]  /*26cf0*/  IMAD.MOV.U32 R12, RZ, RZ, R2 ;  /* 0x000000ffff0c7224 */ /* 0x000fe400078e0002 */
[----:B------:R-:W-:-:S07]  /*26d00*/  IMAD.MOV.U32 R108, RZ, RZ, R14 ;  /* 0x000000ffff6c7224 */ /* 0x000fce00078e000e */
[----:B------:R-:W-:Y:S05]  /*26d10*/  WARPSYNC.COLLECTIVE R15, `(.L_x_736) ;  /* 0x000000000f087348 */ /* 0x000fea0003c00000 */
[----:B------:R0:W1:Y:S02]  /*26d20*/  SHFL.IDX P6, R14, R13, R12, R11 ;  /* 0x0000000c0d0e7389 */ /* 0x00006400000c000b */
[----:B01----:R-:W-:Y:S01]  /*26d30*/  ENDCOLLECTIVE ;  /* 0x000000000000791b */ /* 0x003fe20003800000 */
.L_x_736:
[----:B------:R-:W-:Y:S02]  /*26d40*/  SEL R59, R108, R105, P0 ;  /* 0x000000696c3b7207 */ /* 0x000fe40000000000 */
[----:B------:R-:W-:Y:S01]  /*26d50*/  MOV R13, R110 ;  /* 0x0000006e000d7202 */ /* 0x000fe20000000f00 */
[----:B------:R-:W-:Y:S02]  /*26d60*/  IMAD.MOV.U32 R12, RZ, RZ, R5 ;  /* 0x000000ffff0c7224 */ /* 0x000fe400078e0005 */
[----:B------:R-:W-:-:S07]  /*26d70*/  IMAD.MOV.U32 R107, RZ, RZ, R14 ;  /* 0x000000ffff6b7224 */ /* 0x000fce00078e000e */
[----:B------:R-:W-:Y:S05]  /*26d80*/  WARPSYNC.COLLECTIVE R15, `(.L_x_737) ;  /* 0x000000000f087348 */ /* 0x000fea0003c00000 */
[----:B------:R0:W1:Y:S02]  /*26d90*/  SHFL.IDX P6, R14, R13, R12, R11 ;  /* 0x0000000c0d0e7389 */ /* 0x00006400000c000b */
[----:B01----:R-:W-:Y:S01]  /*26da0*/  ENDCOLLECTIVE ;  /* 0x000000000000791b */ /* 0x003fe20003800000 */
.L_x_737:
[----:B------:R-:W-:Y:S01]  /*26db0*/  MOV R13, R109 ;  /* 0x0000006d000d7202 */ /* 0x000fe20000000f00 */
[----:B------:R-:W-:Y:S02]  /*26dc0*/  IMAD.MOV.U32 R12, RZ, RZ, R2 ;  /* 0x000000ffff0c7224 */ /* 0x000fe400078e0002 */
[----:B------:R-:W-:-:S07]  /*26dd0*/  IMAD.MOV.U32 R110, RZ, RZ, R14 ;  /* 0x000000ffff6e7224 */ /* 0x000fce00078e000e */
[----:B------:R-:W-:Y:S05]  /*26de0*/  WARPSYNC.COLLECTIVE R15, `(.L_x_738) ;  /* 0x000000000f087348 */ /* 0x000fea0003c00000 */
[----:B------:R0:W1:Y:S02]  /*26df0*/  SHFL.IDX P6, R14, R13, R12, R11 ;  /* 0x0000000c0d0e7389 */ /* 0x00006400000c000b */
[----:B01----:R-:W-:Y:S01]  /*26e00*/  ENDCOLLECTIVE ;  /* 0x000000000000791b */ /* 0x003fe20003800000 */
.L_x_738:
        /* <DEDUP_REMOVED lines=8> */
.L_x_739:
[----:B------:R-:W-:Y:S01]  /*26e90*/  MOV R13, R111 ;  /* 0x0000006f000d7202 */ /* 0x000fe20000000f00 */
[----:B------:R-:W-:Y:S02]  /*26ea0*/  IMAD.MOV.U32 R12, RZ, RZ, R2 ;  /* 0x000000ffff0c7224 */ /* 0x000fe400078e0002 */
[----:B------:R-:W-:-:S07]  /*26eb0*/  IMAD.MOV.U32 R112, RZ, RZ, R14 ;  /* 0x000000ffff707224 */ /* 0x000fce00078e000e */
[----:B------:R-:W-:Y:S05]  /*26ec0*/  WARPSYNC.COLLECTIVE R15, `(.L_x_740) ;  /* 0x000000000f087348 */ /* 0x000fea0003c00000 */
[----:B------:R0:W1:Y:S02]  /*26ed0*/  SHFL.IDX P6, R14, R13, R12, R11 ;  /* 0x0000000c0d0e7389 */ /* 0x00006400000c000b */
[----:B01----:R-:W-:Y:S01]  /*26ee0*/  ENDCOLLECTIVE ;  /* 0x000000000000791b */ /* 0x003fe20003800000 */
.L_x_740:
        /* <DEDUP_REMOVED lines=8> */
.L_x_741:
[----:B------:R-:W-:Y:S01]  /*26f70*/  MOV R13, R75 ;  /* 0x0000004b000d7202 */ /* 0x000fe20000000f00 */
[----:B------:R-:W-:Y:S02]  /*26f80*/  IMAD.MOV.U32 R12, RZ, RZ, R2 ;  /* 0x000000ffff0c7224 */ /* 0x000fe400078e0002 */
[----:B------:R-:W-:-:S07]  /*26f90*/  IMAD.MOV.U32 R114, RZ, RZ, R14 ;  /* 0x000000ffff727224 */ /* 0x000fce00078e000e */
[----:B------:R-:W-:Y:S05]  /*26fa0*/  WARPSYNC.COLLECTIVE R15, `(.L_x_742) ;  /* 0x000000000f087348 */ /* 0x000fea0003c00000 */
[----:B------:R0:W1:Y:S02]  /*26fb0*/  SHFL.IDX P6, R14, R13, R12, R11 ;  /* 0x0000000c0d0e7389 */ /* 0x00006400000c000b */
[----:B01----:R-:W-:Y:S01]  /*26fc0*/  ENDCOLLECTIVE ;  /* 0x000000000000791b */ /* 0x003fe20003800000 */
.L_x_742:
[----:B------:R-:W-:Y:S01]  /*26fd0*/  MOV R13, R3 ;  /* 0x00000003000d7202 */ /* 0x000fe20000000f00 */
[----:B------:R-:W-:Y:S01]  /*26fe0*/  IMAD.MOV.U32 R12, RZ, RZ, R5 ;  /* 0x000000ffff0c7224 */ /* 0x000fe200078e0005 */
[----:B------:R-:W-:Y:S02]  /*26ff0*/  SEL R5, R51, R78, P0 ;  /* 0x0000004e33057207 */ /* 0x000fe40000000000 */
[----:B------:R-:W-:Y:S02]  /*27000*/  SEL R51, R104, R69, P0 ;  /* 0x0000004568337207 */ /* 0x000fe40000000000 */
[----:B------:R-:W-:Y:S02]  /*27010*/  SEL R69, R111, R114, P0 ;  /* 0x000000726f457207 */ /* 0x000fe40000000000 */
[----:B------:R-:W-:Y:S01]  /*27020*/  MOV R78, RZ ;  /* 0x000000ff004e7202 */ /* 0x000fe20000000f00 */
[----:B------:R-:W-:-:S07]  /*27030*/  IMAD.MOV.U32 R75, RZ, RZ, R14 ;  /* 0x000000ffff4b7224 */ /* 0x000fce00078e000e */
[----:B------:R-:W-:Y:S05]  /*27040*/  WARPSYNC.COLLECTIVE R15, `(.L_x_743) ;  /* 0x000000000f087348 */ /* 0x000fea0003c00000 */
[----:B------:R0:W1:Y:S02]  /*27050*/  SHFL.IDX P6, R14, R13, R12, R11 ;  /* 0x0000000c0d0e7389 */ /* 0x00006400000c000b */
[----:B01----:R-:W-:Y:S01]  /*27060*/  ENDCOLLECTIVE ;  /* 0x000000000000791b */ /* 0x003fe20003800000 */
.L_x_743:
[----:B------:R-:W-:Y:S02]  /*27070*/  SEL R12, R21, R24, P0 ;  /* 0x00000018150c7207 */ /* 0x000fe40000000000 */
[----:B------:R-:W-:Y:S02]  /*27080*/  SEL R11, R80, R53, P0 ;  /* 0x00000035500b7207 */ /* 0x000fe40000000000 */
[----:B------:R-:W-:Y:S02]  /*27090*/  SEL R13, R55, R82, P0 ;  /* 0x00000052370d7207 */ /* 0x000fe40000000000 */
[----:B------:R-:W-:Y:S02]  /*270a0*/  SEL R15, R82, R55, P0 ;  /* 0x00000037520f7207 */ /* 0x000fe40000000000 */
[----:B------:R-:W-:Y:S01]  /*270b0*/  SEL R53, R71, R106, P0 ;  /* 0x0000006a47357207 */ /* 0x000fe20000000000 */
[----:B------:R-:W-:Y:S01]  /*270c0*/  IMAD.MOV.U32 R2, RZ, RZ, R14 ;  /* 0x000000ffff027224 */ /* 0x000fe200078e000e */
[----:B------:R-:W-:-:S02]  /*270d0*/  SEL R14, R24, R21, P0 ;  /* 0x00000015180e7207 */ /* 0x000fc40000000000 */
[----:B------:R-:W-:Y:S02]  /*270e0*/  SEL R24, R25, R26, P0 ;  /* 0x0000001a19187207 */ /* 0x000fe40000000000 */
[----:B------:R-:W-:Y:S02]  /*270f0*/  SEL R26, R26, R25, P0 ;  /* 0x000000191a1a7207 */ /* 0x000fe40000000000 */
[----:B------:R-:W-:Y:S02]  /*27100*/  SEL R25, R57, R84, P0 ;  /* 0x0000005439197207 */ /* 0x000fe40000000000 */
[----:B------:R-:W-:Y:S02]  /*27110*/  SEL R55, R106, R71, P0 ;  /* 0x000000476a377207 */ /* 0x000fe40000000000 */
[----:B------:R-:W-:Y:S02]  /*27120*/  SEL R57, R105, R108, P0 ;  /* 0x0000006c69397207 */ /* 0x000fe40000000000 */
[----:B------:R-:W-:Y:S01]  /*27130*/  SEL R71, R114, R111, P0 ;  /* 0x0000006f72477207 */ /* 0x000fe20000000000 */
[----:B------:R-:W-:Y:S06]  /*27140*/  BRA `(.L_x_744) ;  /* 0xffffff4000c87947 */ /* 0x000fec000383ffff */
.L_x_514:
[----:B------:R-:W-:Y:S01]  /*27150*/  IMAD.MOV.U32 R13, RZ, RZ, R3 ;  /* 0x000000ffff0d7224 */ /* 0x000fe200078e0003 */
[----:B------:R-:W-:Y:S01]  /*27160*/  MOV R11, 0x181f ;  /* 0x0000181f000b7802 */ /* 0x000fe20000000f00 */
[----:B------:R-:W-:Y:S02]  /*27170*/  IMAD.MOV.U32 R12, RZ, RZ, RZ ;  /* 0x000000ffff0c7224 */ /* 0x000fe400078e00ff */
[----:B------:R-:W-:-:S07]  /*27180*/  IMAD.MOV.U32 R15, RZ, RZ, -0x1 ;  /* 0xffffffffff0f7424 */ /* 0x000fce00078e00ff */
[----:B0-----:R-:W-:Y:S05]  /*27190*/  WARPSYNC.COLLECTIVE R15, `(.L_x_745) ;  /* 0x000000000f087348 */ /* 0x001fea0003c00000 */
[----:B------:R1:W2:Y:S02]  /*271a0*/  SHFL.IDX P6, R14, R13, R12, R11 ;  /* 0x0000000c0d0e7389 */ /* 0x0002a400000c000b */
[----:B012---:R-:W-:Y:S01]  /*271b0*/  ENDCOLLECTIVE ;  /* 0x000000000000791b */ /* 0x007fe20003800000 */
.L_x_745:
[----:B------:R-:W-:Y:S01]  /*271c0*/  MOV R13, R2 ;  /* 0x00000002000d7202 */ /* 0x000fe20000000f00 */
[----:B------:R-:W-:-:S07]  /*271d0*/  IMAD.MOV.U32 R0, RZ, RZ, R14 ;  /* 0x000000ffff007224 */ /* 0x000fce00078e000e */
[----:B------:R-:W-:Y:S05]  /*271e0*/  WARPSYNC.COLLECTIVE R15, `(.L_x_746) ;  /* 0x000000000f087348 */ /* 0x000fea0003c00000 */
[----:B------:R0:W1:Y:S02]  /*271f0*/  SHFL.IDX P6, R14, R13, R12, R11 ;  /* 0x0000000c0d0e7389 */ /* 0x00006400000c000b */
[----:B01----:R-:W-:Y:S01]  /*27200*/  ENDCOLLECTIVE ;  /* 0x000000000000791b */ /* 0x003fe20003800000 */
.L_x_746:
[----:B------:R-:W-:Y:S05]  /*27210*/  BRA `(.L_x_747) ;  /* 0xffffff6000647947 */ /* 0x000fea000383ffff */
.L_x_517:
[----:B------:R-:W-:Y:S01]  /*27220*/  BSSY B1, `(.L_x_748) ;  /* 0x0000008000017945 */ /* 0x000fe20003800000 */
[----:B----4-:R-:W-:Y:S01]  /*27230*/  IMAD.MOV.U32 R13, RZ, RZ, R3 ;  /* 0x000000ffff0d7224 */ /* 0x010fe200078e0003 */
[----:B------:R-:W-:Y:S01]  /*27240*/  MOV R11, 0x181f ;  /* 0x0000181f000b7802 */ /* 0x000fe20000000f00 */
[----:B------:R-:W-:Y:S02]  /*27250*/  IMAD.MOV.U32 R12, RZ, RZ, 0x1 ;  /* 0x00000001ff0c7424 */ /* 0x000fe400078e00ff */
[----:B------:R-:W-:-:S07]  /*27260*/  IMAD.MOV.U32 R15, RZ, RZ, -0x1 ;  /* 0xffffffffff0f7424 */ /* 0x000fce00078e00ff */
[----:B0123--:R-:W-:Y:S05]  /*27270*/  WARPSYNC.COLLECTIVE R15, `(.L_x_749) ;  /* 0x000000000f087348 */ /* 0x00ffea0003c00000 */
[----:B---3--:R3:W4:Y:S02]  /*27280*/  SHFL.IDX P6, R14, R13, R12, R11 ;  /* 0x0000000c0d0e7389 */ /* 0x00872400000c000b */
[----:B01234-:R-:W-:Y:S01]  /*27290*/  ENDCOLLECTIVE ;  /* 0x000000000000791b */ /* 0x01ffe20003800000 */
.L_x_749:
[----:B------:R-:W-:Y:S05]  /*272a0*/  BSYNC B1 ;  /* 0x0000000000017941 */ /* 0x000fea0003800000 */
.L_x_748:
[----:B------:R-:W-:Y:S01]  /*272b0*/  MOV R13, R2 ;  /* 0x00000002000d7202 */ /* 0x000fe20000000f00 */
[----:B------:R-:W-:Y:S01]  /*272c0*/  IMAD.MOV.U32 R12, RZ, RZ, 0x1 ;  /* 0x00000001ff0c7424 */ /* 0x000fe200078e00ff */
[----:B------:R-:W-:Y:S01]  /*272d0*/  MOV R15, 0xffffffff ;  /* 0xffffffff000f7802 */ /* 0x000fe20000000f00 */
[----:B------:R-:W-:Y:S02]  /*272e0*/  IMAD.MOV.U32 R11, RZ, RZ, 0x181f ;  /* 0x0000181fff0b7424 */ /* 0x000fe400078e00ff */
[----:B------:R-:W-:-:S07]  /*272f0*/  IMAD.MOV.U32 R0, RZ, RZ, R14 ;  /* 0x000000ffff007224 */ /* 0x000fce00078e000e */
[----:B------:R-:W-:Y:S05]  /*27300*/  WARPSYNC.COLLECTIVE R15, `(.L_x_750) ;  /* 0x000000000f087348 */ /* 0x000fea0003c00000 */
[----:B------:R0:W1:Y:S02]  /*27310*/  SHFL.IDX P6, R14, R13, R12, R11 ;  /* 0x0000000c0d0e7389 */ /* 0x00006400000c000b */
[----:B01----:R-:W-:Y:S01]  /*27320*/  ENDCOLLECTIVE ;  /* 0x000000000000791b */ /* 0x003fe20003800000 */
.L_x_750:
[----:B------:R-:W-:Y:S05]  /*27330*/  BRA `(.L_x_751) ;  /* 0xffffff6000847947 */ /* 0x000fea000383ffff */
.L_x_520:
        /* <DEDUP_REMOVED lines=8> */
.L_x_753:
[----:B------:R-:W-:Y:S05]  /*273c0*/  BSYNC B1 ;  /* 0x0000000000017941 */ /* 0x000fea0003800000 */
.L_x_752:
        /* <DEDUP_REMOVED lines=8> */
.L_x_754:
[----:B------:R-:W-:Y:S05]  /*27450*/  BRA `(.L_x_755) ;  /* 0xffffff6000a47947 */ /* 0x000fea000383ffff */
.L_x_523:
[----:B------:R-:W-:Y:S01]  /*27460*/  BSSY B1, `(.L_x_756) ;  /* 0x0000008000017945 */ /* 0x000fe20003800000 */
[----:B0-----:R-:W-:Y:S01]  /*27470*/  IMAD.MOV.U32 R13, RZ, RZ, R3 ;  /* 0x000000ffff0d7224 */ /* 0x001fe200078e0003 */
[----:B------:R-:W-:Y:S01]  /*27480*/  MOV R11, 0x181f ;  /* 0x0000181f000b7802 */ /* 0x000fe20000000f00 */
[----:B------:R-:W-:Y:S02]  /*27490*/  IMAD.MOV.U32 R12, RZ, RZ, 0x3 ;  /* 0x00000003ff0c7424 */ /* 0x000fe400078e00ff */
[----:B------:R-:W-:-:S07]  /*274a0*/  IMAD.MOV.U32 R15, RZ, RZ, -0x1 ;  /* 0xffffffffff0f7424 */ /* 0x000fce00078e00ff */
[----:B-1234-:R-:W-:Y:S05]  /*274b0*/  WARPSYNC.COLLECTIVE R15, `(.L_x_757) ;  /* 0x000000000f087348 */ /* 0x01efea0003c00000 */
[----:B----4-:R0:W4:Y:S02]  /*274c0*/  SHFL.IDX P6, R14, R13, R12, R11 ;  /* 0x0000000c0d0e7389 */ /* 0x01012400000c000b */
[----:B01234-:R-:W-:Y:S01]  /*274d0*/  ENDCOLLECTIVE ;  /* 0x000000000000791b */ /* 0x01ffe20003800000 */
.L_x_757:
[----:B------:R-:W-:Y:S05]  /*274e0*/  BSYNC B1 ;  /* 0x0000000000017941 */ /* 0x000fea0003800000 */
.L_x_756:
        /* <DEDUP_REMOVED lines=8> */
.L_x_758:
[----:B------:R-:W-:Y:S05]  /*27570*/  BRA `(.L_x_759) ;  /* 0xffffff6000c47947 */ /* 0x000fea000383ffff */
.L_x_540:
[----:B------:R-:W0:Y:S01]  /*27580*/  S2R R5, SR_TID.X ;  /* 0x0000000000057919 */ /* 0x000e220000002100 */
[----:B------:R-:W-:Y:S01]  /*27590*/  BSSY B1, `(.L_x_760) ;  /* 0x000000a000017945 */ /* 0x000fe20003800000 */
[----:B------:R-:W-:Y:S01]  /*275a0*/  IMAD.MOV.U32 R12, RZ, RZ, RZ ;  /* 0x000000ffff0c7224 */ /* 0x000fe200078e00ff */
[----:B------:R-:W-:Y:S01]  /*275b0*/  MOV R11, 0x1f ;  /* 0x0000001f000b7802 */ /* 0x000fe20000000f00 */
[----:B------:R-:W-:Y:S01]  /*275c0*/  IMAD.MOV.U32 R15, RZ, RZ, -0x1 ;  /* 0xffffffffff0f7424 */ /* 0x000fe200078e00ff */
[----:B0-----:R-:W-:-:S04]  /*275d0*/  SHF.R.U32.HI R5, RZ, 0x5, R5 ;  /* 0x00000005ff057819 */ /* 0x001fc80000011605 */
[----:B------:R-:W-:-:S05]  /*275e0*/  LOP3.LUT R5, R5, 0x3, RZ, 0xc0, !PT ;  /* 0x0000000305057812 */ /* 0x000fca00078ec0ff */
[----:B------:R-:W-:-:S07]  /*275f0*/  IMAD.MOV.U32 R13, RZ, RZ, R5 ;  /* 0x000000ffff0d7224 */ /* 0x000fce00078e0005 */
[----:B------:R-:W-:Y:S05]  /*27600*/  WARPSYNC.COLLECTIVE R15, `(.L_x_761) ;  /* 0x000000000f087348 */ /* 0x000fea0003c00000 */
[----:B------:R0:W1:Y:S02]  /*27610*/  SHFL.IDX P6, R14, R13, R12, R11 ;  /* 0x0000000c0d0e7389 */ /* 0x00006400000c000b */
[----:B01----:R-:W-:Y:S01]  /*27620*/  ENDCOLLECTIVE ;  /* 0x000000000000791b */ /* 0x003fe20003800000 */
.L_x_761:
[----:B------:R-:W-:Y:S05]  /*27630*/  BSYNC B1 ;  /* 0x0000000000017941 */ /* 0x000fea0003800000 */
.L_x_760:
[----:B------:R-:W-:Y:S05]  /*27640*/  BRA `(.L_x_762) ;  /* 0xffffff7400e87947 */ /* 0x000fea000383ffff */
.L_x_542:
[----:B------:R-:W-:Y:S01]  /*27650*/  BSSY B1, `(.L_x_763) ;  /* 0x0000006000017945 */ /* 0x000fe20003800000 */
[----:B------:R-:W-:-:S07]  /*27660*/  IMAD.MOV.U32 R15, RZ, RZ, -0x1 ;  /* 0xffffffffff0f7424 */ /* 0x000fce00078e00ff */
[----:B0-----:R-:W-:Y:S05]  /*27670*/  WARPSYNC.COLLECTIVE R15, `(.L_x_764) ;  /* 0x000000000f0c7348 */ /* 0x001fea0003c00000 */
[----:B------:R-:W-:Y:S02]  /*27680*/  ELECT P6, UR62, PT ;  /* 0x00000000003e782f */ /* 0x000fe400038c0000 */
[----:B------:R-:W-:Y:S01]  /*27690*/  MOV R14, UR62 ;  /* 0x0000003e000e7c02 */ /* 0x000fe20008000f00 */
[----:B0-----:R-:W-:Y:S10]  /*276a0*/  ENDCOLLECTIVE ;  /* 0x000000000000791b */ /* 0x001ff40003800000 */
.L_x_764:
[----:B------:R-:W-:Y:S05]  /*276b0*/  BSYNC B1 ;  /* 0x0000000000017941 */ /* 0x000fea0003800000 */
.L_x_763:
[----:B------:R-:W-:Y:S05]  /*276c0*/  BRA `(.L_x_541) ;  /* 0xffffff7400e07947 */ /* 0x000fea000383ffff */
.L_x_544:
[----:B0-----:R-:W2:Y:S02]  /*276d0*/  LDL R5, [R1+0x4] ;  /* 0x0000040001057983 */ /* 0x001ea40000100800 */
[----:B--2---:R0:W1:Y:S02]  /*276e0*/  SYNCS.PHASECHK.TRANS64.TRYWAIT P0, [R5+URZ+0x38820], R4 ;  /* 0x03882004050075a7 */ /* 0x004064000800017f */
[----:B-1----:R-:W-:Y:S05]  /*276f0*/  @!P0 NANOSLEEP.SYNCS 0x989680 ;  /* 0x009896800000895d */ /* 0x002fea0003900000 */
[----:B------:R-:W1:Y:S02]  /*27700*/  @!P0 SYNCS.PHASECHK.TRANS64 P0, [R5+URZ+0x38820], R4 ;  /* 0x03882004050085a7 */ /* 0x000e64000800007f */
[----:B-1----:R-:W-:Y:S05]  /*27710*/  @!P0 BRA `(.L_x_544) ;  /* 0xfffffffc00ec8947 */ /* 0x002fea000383ffff */
[----:B------:R-:W-:Y:S05]  /*27720*/  BRA `(.L_x_765) ;  /* 0xffffff7400f07947 */ /* 0x000fea000383ffff */
.L_x_548:
[----:B0-----:R0:W1:Y:S02]  /*27730*/  SYNCS.PHASECHK.TRANS64.TRYWAIT P0, [R7+URZ+0x388a0], R10 ;  /* 0x0388a00a070075a7 */ /* 0x001064000800017f */
[----:B-1----:R-:W-:Y:S05]  /*27740*/  @!P0 NANOSLEEP.SYNCS 0x989680 ;  /* 0x009896800000895d */ /* 0x002fea0003900000 */
[----:B------:R-:W1:Y:S02]  /*27750*/  @!P0 SYNCS.PHASECHK.TRANS64 P0, [R7+URZ+0x388a0], R10 ;  /* 0x0388a00a070085a7 */ /* 0x000e64000800007f */
[----:B-1----:R-:W-:Y:S05]  /*27760*/  @!P0 BRA `(.L_x_548) ;  /* 0xfffffffc00f08947 */ /* 0x002fea000383ffff */
[----:B------:R-:W-:Y:S05]  /*27770*/  BRA `(.L_x_766) ;  /* 0xffffff7800187947 */ /* 0x000fea000383ffff */
.L_x_554:
[----:B-1----:R1:W2:Y:S02]  /*27780*/  SYNCS.PHASECHK.TRANS64.TRYWAIT P0, [R7+URZ+0x388c0], R10 ;  /* 0x0388c00a070075a7 */ /* 0x0022a4000800017f */
[----:B--2---:R-:W-:Y:S05]  /*27790*/  @!P0 NANOSLEEP.SYNCS 0x989680 ;  /* 0x009896800000895d */ /* 0x004fea0003900000 */
[----:B------:R-:W2:Y:S02]  /*277a0*/  @!P0 SYNCS.PHASECHK.TRANS64 P0, [R7+URZ+0x388c0], R10 ;  /* 0x0388c00a070085a7 */ /* 0x000ea4000800007f */
[----:B--2---:R-:W-:Y:S05]  /*277b0*/  @!P0 BRA `(.L_x_554) ;  /* 0xfffffffc00f08947 */ /* 0x004fea000383ffff */
[----:B------:R-:W-:Y:S05]  /*277c0*/  BRA `(.L_x_767) ;  /* 0xffffff7800dc7947 */ /* 0x000fea000383ffff */
.L_x_562:
[----:B0-----:R0:W1:Y:S02]  /*277d0*/  SYNCS.PHASECHK.TRANS64.TRYWAIT P1, [R8+URZ+0x388a0], R7 ;  /* 0x0388a007080075a7 */ /* 0x001064000802017f */
[----:B-1----:R-:W-:Y:S05]  /*277e0*/  @!P1 NANOSLEEP.SYNCS 0x989680 ;  /* 0x009896800000995d */ /* 0x002fea0003900000 */
[----:B------:R-:W1:Y:S02]  /*277f0*/  @!P1 SYNCS.PHASECHK.TRANS64 P1, [R8+URZ+0x388a0], R7 ;  /* 0x0388a007080095a7 */ /* 0x000e64000802007f */
[----:B-1----:R-:W-:Y:S05]  /*27800*/  @!P1 BRA `(.L_x_562) ;  /* 0xfffffffc00f09947 */ /* 0x002fea000383ffff */
[----:B------:R-:W-:Y:S05]  /*27810*/  BRA `(.L_x_768) ;  /* 0xffffff7c00f07947 */ /* 0x000fea000383ffff */
.L_x_568:
[----:B-1----:R1:W2:Y:S02]  /*27820*/  SYNCS.PHASECHK.TRANS64.TRYWAIT P1, [R8+URZ+0x388c0], R7 ;  /* 0x0388c007080075a7 */ /* 0x0022a4000802017f */
[----:B--2---:R-:W-:Y:S05]  /*27830*/  @!P1 NANOSLEEP.SYNCS 0x989680 ;  /* 0x009896800000995d */ /* 0x004fea0003900000 */
[----:B------:R-:W2:Y:S02]  /*27840*/  @!P1 SYNCS.PHASECHK.TRANS64 P1, [R8+URZ+0x388c0], R7 ;  /* 0x0388c007080095a7 */ /* 0x000ea4000802007f */
[----:B--2---:R-:W-:Y:S05]  /*27850*/  @!P1 BRA `(.L_x_568) ;  /* 0xfffffffc00f09947 */ /* 0x004fea000383ffff */
[----:B------:R-:W-:Y:S05]  /*27860*/  BRA `(.L_x_769) ;  /* 0xffffff8000b07947 */ /* 0x000fea000383ffff */
.L_x_584:
[----:B------:R-:W0:Y:S01]  /*27870*/  S2R R4, SR_TID.X ;  /* 0x0000000000047919 */ /* 0x000e220000002100 */
[----:B------:R-:W-:Y:S01]  /*27880*/  BSSY B0, `(.L_x_770) ;  /* 0x000000a000007945 */ /* 0x000fe20003800000 */
[----:B------:R-:W-:Y:S01]  /*27890*/  IMAD.MOV.U32 R12, RZ, RZ, RZ ;  /* 0x000000ffff0c7224 */ /* 0x000fe200078e00ff */
[----:B------:R-:W-:Y:S01]  /*278a0*/  MOV R15, 0xffffffff ;  /* 0xffffffff000f7802 */ /* 0x000fe20000000f00 */
[----:B------:R-:W-:Y:S01]  /*278b0*/  IMAD.MOV.U32 R11, RZ, RZ, 0x1f ;  /* 0x0000001fff0b7424 */ /* 0x000fe200078e00ff */
[----:B0-----:R-:W-:-:S04]  /*278c0*/  SHF.R.U32.HI R4, RZ, 0x5, R4 ;  /* 0x00000005ff047819 */ /* 0x001fc80000011604 */
[----:B------:R-:W-:-:S04]  /*278d0*/  LOP3.LUT R4, R4, 0x3, RZ, 0xc0, !PT ;  /* 0x0000000304047812 */ /* 0x000fc800078ec0ff */
[----:B------:R-:W-:-:S07]  /*278e0*/  MOV R13, R4 ;  /* 0x00000004000d7202 */ /* 0x000fce0000000f00 */
[----:B-1----:R-:W-:Y:S05]  /*278f0*/  WARPSYNC.COLLECTIVE R15, `(.L_x_771) ;  /* 0x000000000f087348 */ /* 0x002fea0003c00000 */
[----:B------:R0:W2:Y:S02]  /*27900*/  SHFL.IDX P6, R14, R13, R12, R11 ;  /* 0x0000000c0d0e7389 */ /* 0x0000a400000c000b */
[----:B012---:R-:W-:Y:S01]  /*27910*/  ENDCOLLECTIVE ;  /* 0x000000000000791b */ /* 0x007fe20003800000 */
.L_x_771:
[----:B------:R-:W-:Y:S05]  /*27920*/  BSYNC B0 ;  /* 0x0000000000007941 */ /* 0x000fea0003800000 */
.L_x_770:
[----:B------:R-:W-:Y:S05]  /*27930*/  BRA `(.L_x_772) ;  /* 0xffffff8c008c7947 */ /* 0x000fea000383ffff */
.L_x_586:
[----:B------:R-:W-:Y:S01]  /*27940*/  BSSY B0, `(.L_x_773) ;  /* 0x0000006000007945 */ /* 0x000fe20003800000 */
[----:B------:R-:W-:-:S07]  /*27950*/  IMAD.MOV.U32 R15, RZ, RZ, -0x1 ;  /* 0xffffffffff0f7424 */ /* 0x000fce00078e00ff */
[----:B01----:R-:W-:Y:S05]  /*27960*/  WARPSYNC.COLLECTIVE R15, `(.L_x_774) ;  /* 0x000000000f0c7348 */ /* 0x003fea0003c00000 */
[----:B------:R-:W-:Y:S02]  /*27970*/  ELECT P6, UR62, PT ;  /* 0x00000000003e782f */ /* 0x000fe400038c0000 */
[----:B------:R-:W-:Y:S01]  /*27980*/  MOV R14, UR62 ;  /* 0x0000003e000e7c02 */ /* 0x000fe20008000f00 */
[----:B01----:R-:W-:Y:S10]  /*27990*/  ENDCOLLECTIVE ;  /* 0x000000000000791b */ /* 0x003ff40003800000 */
.L_x_774:
[----:B------:R-:W-:Y:S05]  /*279a0*/  BSYNC B0 ;  /* 0x0000000000007941 */ /* 0x000fea0003800000 */
.L_x_773:
[----:B------:R-:W-:Y:S05]  /*279b0*/  BRA `(.L_x_775) ;  /* 0xffffff8c00987947 */ /* 0x000fea000383ffff */
.L_x_588:
[----:B0-----:R0:W1:Y:S02]  /*279c0*/  SYNCS.PHASECHK.TRANS64.TRYWAIT P0, [R0+URZ+0x38880], R3 ;  /* 0x03888003000075a7 */ /* 0x001064000800017f */
[----:B-1----:R-:W-:Y:S05]  /*279d0*/  @!P0 NANOSLEEP.SYNCS 0x989680 ;  /* 0x009896800000895d */ /* 0x002fea0003900000 */
[----:B------:R-:W1:Y:S02]  /*279e0*/  @!P0 SYNCS.PHASECHK.TRANS64 P0, [R0+URZ+0x38880], R3 ;  /* 0x03888003000085a7 */ /* 0x000e64000800007f */
[----:B-1----:R-:W-:Y:S05]  /*279f0*/  @!P0 BRA `(.L_x_588) ;  /* 0xfffffffc00f08947 */ /* 0x002fea000383ffff */
[----:B------:R-:W-:Y:S05]  /*27a00*/  BRA `(.L_x_776) ;  /* 0xffffff9000107947 */ /* 0x000fea000383ffff */
.L_x_590:
[----:B-1----:R1:W2:Y:S02]  /*27a10*/  SYNCS.PHASECHK.TRANS64.TRYWAIT P0, [R0+URZ+0x38840], R3 ;  /* 0x03884003000075a7 */ /* 0x0022a4000800017f */
[----:B--2---:R-:W-:Y:S05]  /*27a20*/  @!P0 NANOSLEEP.SYNCS 0x989680 ;  /* 0x009896800000895d */ /* 0x004fea0003900000 */
[----:B------:R-:W2:Y:S02]  /*27a30*/  @!P0 SYNCS.PHASECHK.TRANS64 P0, [R0+URZ+0x38840], R3 ;  /* 0x03884003000085a7 */ /* 0x000ea4000800007f */
[----:B--2---:R-:W-:Y:S05]  /*27a40*/  @!P0 BRA `(.L_x_590) ;  /* 0xfffffffc00f08947 */ /* 0x004fea000383ffff */
[----:B------:R-:W-:Y:S05]  /*27a50*/  BRA `(.L_x_777) ;  /* 0xffffff9000847947 */ /* 0x000fea000383ffff */
.L_x_594:
[----:B------:R-:W2:Y:S01]  /*27a60*/  LDL.LU R11, [R1+0x58] ;  /* 0x00005800010b7983 */ /* 0x000ea20000300800 */
[----:B------:R-:W-:Y:S01]  /*27a70*/  IMAD.MOV.U32 R13, RZ, RZ, R3 ;  /* 0x000000ffff0d7224 */ /* 0x000fe200078e0003 */
[----:B------:R-:W-:Y:S01]  /*27a80*/  MOV R12, RZ ;  /* 0x000000ff000c7202 */ /* 0x000fe20000000f00 */
[----:B------:R-:W-:Y:S01]  /*27a90*/  IMAD.MOV.U32 R15, RZ, RZ, -0x1 ;  /* 0xffffffffff0f7424 */ /* 0x000fe200078e00ff */
[----:B------:R-:W-:-:S04]  /*27aa0*/  LOP3.LUT R8, R8, 0x7f, RZ, 0xc0, !PT ;  /* 0x0000007f08087812 */ /* 0x000fc800078ec0ff */
[----:B------:R-:W-:-:S04]  /*27ab0*/  SHF.R.U32.HI R5, RZ, 0x3, R8 ;  /* 0x00000003ff057819 */ /* 0x000fc80000011608 */
[----:B------:R-:W-:-:S05]  /*27ac0*/  IADD3 R0, R5, R17, RZ ;  /* 0x0000001105007210 */ /* 0x000fca0007ffe0ff */
[----:B------:R-:W-:Y:S02]  /*27ad0*/  VIADD R5, R0, 0x10 ;  /* 0x0000001000057836 */ /* 0x000fe40000000000 */
[----:B--2---:R-:W-:Y:S02]  /*27ae0*/  IMAD R2, R11, R7, RZ ;  /* 0x000000070b027224 */ /* 0x004fe400078e02ff */
[----:B------:R-:W-:-:S03]  /*27af0*/  IMAD.MOV.U32 R11, RZ, RZ, 0x181f ;  /* 0x0000181fff0b7424 */ /* 0x000fc600078e00ff */
[----:B------:R-:W-:-:S13]  /*27b00*/  ISETP.GE.AND P2, PT, R0, R2, PT ;  /* 0x000000020000720c */ /* 0x000fda0003f46270 */
[----:B0----5:R-:W-:Y:S05]  /*27b10*/  WARPSYNC.COLLECTIVE R15, `(.L_x_778) ;  /* 0x000000000f087348 */ /* 0x021fea0003c00000 */
[----:B------:R1:W2:Y:S02]  /*27b20*/  SHFL.IDX P6, R14, R13, R12, R11 ;  /* 0x0000000c0d0e7389 */ /* 0x0002a400000c000b */
[----:B012--5:R-:W-:Y:S01]  /*27b30*/  ENDCOLLECTIVE ;  /* 0x000000000000791b */ /* 0x027fe20003800000 */
.L_x_778:
[----:B------:R-:W-:Y:S01]  /*27b40*/  IMAD.MOV.U32 R13, RZ, RZ, R4 ;  /* 0x000000ffff0d7224 */ /* 0x000fe200078e0004 */
[----:B------:R-:W-:-:S07]  /*27b50*/  MOV R6, R14 ;  /* 0x0000000e00067202 */ /* 0x000fce0000000f00 */
[----:B------:R-:W-:Y:S05]  /*27b60*/  WARPSYNC.COLLECTIVE R15, `(.L_x_779) ;  /* 0x000000000f087348 */ /* 0x000fea0003c00000 */
[----:B------:R0:W1:Y:S02]  /*27b70*/  SHFL.IDX P6, R14, R13, R12, R11 ;  /* 0x0000000c0d0e7389 */ /* 0x00006400000c000b */
[----:B01----:R-:W-:Y:S01]  /*27b80*/  ENDCOLLECTIVE ;  /* 0x000000000000791b */ /* 0x003fe20003800000 */
.L_x_779:
[----:B------:R-:W-:Y:S01]  /*27b90*/  MOV R13, R3 ;  /* 0x00000003000d7202 */ /* 0x000fe20000000f00 */
[----:B------:R-:W-:Y:S02]  /*27ba0*/  IMAD.MOV.U32 R12, RZ, RZ, 0x1 ;  /* 0x00000001ff0c7424 */ /* 0x000fe400078e00ff */
[----:B------:R-:W-:-:S07]  /*27bb0*/  IMAD.MOV.U32 R7, RZ, RZ, R14 ;  /* 0x000000ffff077224 */ /* 0x000fce00078e000e */
[----:B------:R-:W-:Y:S05]  /*27bc0*/  WARPSYNC.COLLECTIVE R15, `(.L_x_780) ;  /* 0x000000000f087348 */ /* 0x000fea0003c00000 */
[----:B------:R0:W1:Y:S02]  /*27bd0*/  SHFL.IDX P6, R14, R13, R12, R11 ;  /* 0x0000000c0d0e7389 */ /* 0x00006400000c000b */
[----:B01----:R-:W-:Y:S01]  /*27be0*/  ENDCOLLECTIVE ;  /* 0x000000000000791b */ /* 0x003fe20003800000 */
.L_x_780:
[----:B------:R-:W-:-:S05]  /*27bf0*/  @!P2 IADD3 R7, P3, R10, R7, RZ ;  /* 0x000000070a07a210 */ /* 0x000fca0007f7e0ff */
[----:B------:R-:W-:-:S05]  /*27c00*/  @!P2 IMAD.X R6, RZ, RZ, R6, P3 ;  /* 0x000000ffff06a224 */ /* 0x000fca00018e0606 */
[----:B------:R-:W-:Y:S02]  /*27c10*/  @!P2 LOP3.LUT R7, R7, R6, RZ, 0x3c, !PT ;  /* 0x000000060707a212 */ /* 0x000fe400078e3cff */
[----:B------:R-:W-:Y:S02]  /*27c20*/  MOV R13, R4 ;  /* 0x00000004000d7202 */ /* 0x000fe40000000f00 */
[----:B------:R-:W-:-:S04]  /*27c30*/  @!P2 LOP3.LUT R6, R7, R6, RZ, 0x3c, !PT ;  /* 0x000000060706a212 */ /* 0x000fc800078e3cff */
[----:B------:R-:W-:Y:S01]  /*27c40*/  @!P2 LOP3.LUT R7, R7, R6, RZ, 0x3c, !PT ;  /* 0x000000060707a212 */ /* 0x000fe200078e3cff */
[----:B------:R-:W-:-:S07]  /*27c50*/  IMAD.MOV.U32 R8, RZ, RZ, R14 ;  /* 0x000000ffff087224 */ /* 0x000fce00078e000e */
[----:B------:R-:W-:Y:S05]  /*27c60*/  WARPSYNC.COLLECTIVE R15, `(.L_x_781) ;  /* 0x000000000f087348 */ /* 0x000fea0003c00000 */
[----:B------:R0:W1:Y:S02]  /*27c70*/  SHFL.IDX P6, R14, R13, R12, R11 ;  /* 0x0000000c0d0e7389 */ /* 0x00006400000c000b */
[----:B01----:R-:W-:Y:S01]  /*27c80*/  ENDCOLLECTIVE ;  /* 0x000000000000791b */ /* 0x003fe20003800000 */
.L_x_781:
        /* <DEDUP_REMOVED lines=12> */
.L_x_782:
[----:B------:R-:W-:Y:S02]  /*27d50*/  @!P2 IADD3 R7, P3, R10, R5, RZ ;  /* 0x000000050a07a210 */ /* 0x000fe40007f7e0ff */
[----:B------:R-:W-:-:S03]  /*27d60*/  IADD3 R5, R0, 0x20, RZ ;  /* 0x0000002000057810 */ /* 0x000fc60007ffe0ff */
        /* <DEDUP_REMOVED lines=8> */
[----:B------:R-:W-:Y:S04]  /*27df0*/  @!P2 LDGSTS.E.BYPASS.LTC128B.128 [R9+0x20c00], desc[UR42][R6.64], !P0 ;  /* 0x20c000000609afae */ /* 0x000fe8000c101d6a */
[----:B------:R0:W-:Y:S01]  /*27e00*/  @!P2 LDGSTS.E.BYPASS.LTC128B.128 [R9+0x24c00], desc[UR42][R6.64+0x80], !P1 ;  /* 0x24c000800609afae */ /* 0x0001e2000c901d6a */
[----:B------:R-:W-:Y:S02]  /*27e10*/  ISETP.GE.AND P2, PT, R5, R2, PT ;  /* 0x000000020500720c */ /* 0x000fe40003f46270 */
[----:B0-----:R-:W-:-:S11]  /*27e20*/  MOV R6, R14 ;  /* 0x0000000e00067202 */ /* 0x001fd60000000f00 */
[----:B------:R-:W-:Y:S05]  /*27e30*/  WARPSYNC.COLLECTIVE R15, `(.L_x_783) ;  /* 0x000000000f087348 */ /* 0x000fea0003c00000 */
[----:B------:R0:W1:Y:S02]  /*27e40*/  SHFL.IDX P6, R14, R13, R12, R11 ;  /* 0x0000000c0d0e7389 */ /* 0x00006400000c000b */
[----:B01----:R-:W-:Y:S01]  /*27e50*/  ENDCOLLECTIVE ;  /* 0x000000000000791b */ /* 0x003fe20003800000 */
.L_x_783:
[----:B------:R-:W-:Y:S02]  /*27e60*/  IMAD.MOV.U32 R13, RZ, RZ, R3 ;  /* 0x000000ffff0d7224 */ /* 0x000fe400078e0003 */
[----:B------:R-:W-:Y:S02]  /*27e70*/  IMAD.MOV.U32 R12, RZ, RZ, 0x3 ;  /* 0x00000003ff0c7424 */ /* 0x000fe400078e00ff */
[----:B------:R-:W-:-:S07]  /*27e80*/  IMAD.MOV.U32 R5, RZ, RZ, R14 ;  /* 0x000000ffff057224 */ /* 0x000fce00078e000e */
[----:B------:R-:W-:Y:S05]  /*27e90*/  WARPSYNC.COLLECTIVE R15, `(.L_x_784) ;  /* 0x000000000f087348 */ /* 0x000fea0003c00000 */
[----:B------:R0:W1:Y:S02]  /*27ea0*/  SHFL.IDX P6, R14, R13, R12, R11 ;  /* 0x0000000c0d0e7389 */ /* 0x00006400000c000b */
[----:B01----:R-:W-:Y:S01]  /*27eb0*/  ENDCOLLECTIVE ;  /* 0x000000000000791b */ /* 0x003fe20003800000 */
.L_x_784:
[----:B------:R-:W-:-:S04]  /*27ec0*/  @!P2 IADD3 R5, P3, R10, R5, RZ ;  /* 0x000000050a05a210 */ /* 0x000fc80007f7e0ff */
[----:B------:R-:W-:-:S05]  /*27ed0*/  @!P2 IADD3.X R6, RZ, R6, RZ, P3, !PT ;  /* 0x00000006ff06a210 */ /* 0x000fca0001ffe4ff */
[----:B------:R-:W-:Y:S02]  /*27ee0*/  @!P2 IMAD.MOV.U32 R7, RZ, RZ, R6 ;  /* 0x000000ffff07a224 */ /* 0x000fe400078e0006 */
[----:B------:R-:W-:Y:S01]  /*27ef0*/  @!P2 IMAD.MOV.U32 R6, RZ, RZ, R5 ;  /* 0x000000ffff06a224 */ /* 0x000fe200078e0005 */
[----:B------:R-:W-:Y:S01]  /*27f00*/  IADD3 R5, R0, 0x30, RZ ;  /* 0x0000003000057810 */ /* 0x000fe20007ffe0ff */
[----:B------:R-:W-:-:S03]  /*27f10*/  IMAD.MOV.U32 R13, RZ, RZ, R4 ;  /* 0x000000ffff0d7224 */ /* 0x000fc600078e0004 */
        /* <DEDUP_REMOVED lines=10> */
.L_x_785:
[----:B------:R-:W-:Y:S02]  /*27fc0*/  IMAD.MOV.U32 R13, RZ, RZ, R3 ;  /* 0x000000ffff0d7224 */ /* 0x000fe400078e0003 */
[----:B------:R-:W-:Y:S02]  /*27fd0*/  IMAD.MOV.U32 R12, RZ, RZ, 0x4 ;  /* 0x00000004ff0c7424 */ /* 0x000fe400078e00ff */
[----:B------:R-:W-:-:S07]  /*27fe0*/  IMAD.MOV.U32 R5, RZ, RZ, R14 ;  /* 0x000000ffff057224 */ /* 0x000fce00078e000e */
[----:B------:R-:W-:Y:S05]  /*27ff0*/  WARPSYNC.COLLECTIVE R15, `(.L_x_786) ;  /* 0x000000000f087348 */ /* 0x000fea0003c00000 */
[----:B------:R0:W1:Y:S02]  /*28000*/  SHFL.IDX P6, R14, R13, R12, R11 ;  /* 0x0000000c0d0e7389 */ /* 0x00006400000c000b */
[----:B01----:R-:W-:Y:S01]  /*28010*/  ENDCOLLECTIVE ;  /* 0x000000000000791b */ /* 0x003fe20003800000 */
.L_x_786:
        /* <DEDUP_REMOVED lines=16> */
.L_x_787:
[----:B------:R-:W-:Y:S02]  /*28120*/  IMAD.MOV.U32 R13, RZ, RZ, R3 ;  /* 0x000000ffff0d7224 */ /* 0x000fe400078e0003 */
[----:B------:R-:W-:Y:S02]  /*28130*/  IMAD.MOV.U32 R12, RZ, RZ, 0x5 ;  /* 0x00000005ff0c7424 */ /* 0x000fe400078e00ff */
[----:B------:R-:W-:-:S07]  /*28140*/  IMAD.MOV.U32 R5, RZ, RZ, R14 ;  /* 0x000000ffff057224 */ /* 0x000fce00078e000e */
[----:B------:R-:W-:Y:S05]  /*28150*/  WARPSYNC.COLLECTIVE R15, `(.L_x_788) ;  /* 0x000000000f087348 */ /* 0x000fea0003c00000 */
[----:B------:R0:W1:Y:S02]  /*28160*/  SHFL.IDX P6, R14, R13, R12, R11 ;  /* 0x0000000c0d0e7389 */ /* 0x00006400000c000b */
[----:B01----:R-:W-:Y:S01]  /*28170*/  ENDCOLLECTIVE ;  /* 0x000000000000791b */ /* 0x003fe20003800000 */
.L_x_788:
        /* <DEDUP_REMOVED lines=16> */
.L_x_789:
[----:B------:R-:W-:Y:S01]  /*28280*/  MOV R13, R3 ;  /* 0x00000003000d7202 */ /* 0x000fe20000000f00 */
[----:B------:R-:W-:Y:S02]  /*28290*/  IMAD.MOV.U32 R12, RZ, RZ, 0x6 ;  /* 0x00000006ff0c7424 */ /* 0x000fe400078e00ff */
[----:B------:R-:W-:-:S07]  /*282a0*/  IMAD.MOV.U32 R5, RZ, RZ, R14 ;  /* 0x000000ffff057224 */ /* 0x000fce00078e000e */
[----:B------:R-:W-:Y:S05]  /*282b0*/  WARPSYNC.COLLECTIVE R15, `(.L_x_790) ;  /* 0x000000000f087348 */ /* 0x000fea0003c00000 */
[----:B------:R0:W1:Y:S02]  /*282c0*/  SHFL.IDX P6, R14, R13, R12, R11 ;  /* 0x0000000c0d0e7389 */ /* 0x00006400000c000b */
[----:B01----:R-:W-:Y:S01]  /*282d0*/  ENDCOLLECTIVE ;  /* 0x000000000000791b */ /* 0x003fe20003800000 */
.L_x_790:
[----:B------:R-:W-:-:S04]  /*282e0*/  @!P2 IADD3 R5, P3, R10, R5, RZ ;  /* 0x000000050a05a210 */ /* 0x000fc80007f7e0ff */
[----:B------:R-:W-:-:S05]  /*282f0*/  @!P2 IADD3.X R6, RZ, R6, RZ, P3, !PT ;  /* 0x00000006ff06a210 */ /* 0x000fca0001ffe4ff */
[----:B------:R-:W-:Y:S02]  /*28300*/  @!P2 IMAD.MOV.U32 R7, RZ, RZ, R6 ;  /* 0x000000ffff07a224 */ /* 0x000fe400078e0006 */
[----:B------:R-:W-:Y:S01]  /*28310*/  @!P2 IMAD.MOV.U32 R6, RZ, RZ, R5 ;  /* 0x000000ffff06a224 */ /* 0x000fe200078e0005 */
[----:B------:R-:W-:-:S04]  /*28320*/  MOV R13, R4 ;  /* 0x00000004000d7202 */ /* 0x000fc80000000f00 */
[----:B------:R-:W-:Y:S01]  /*28330*/  @!PT LDS RZ, [RZ] ;  /* 0x00000000fffff984 */ /* 0x000fe20000000800 */
[----:B------:R-:W-:Y:S01]  /*28340*/  @!PT LDS RZ, [RZ] ;  /* 0x00000000fffff984 */ /* 0x000fe20000000800 */
[----:B------:R-:W-:Y:S01]  /*28350*/  @!PT LDS RZ, [RZ] ;  /* 0x00000000fffff984 */ /* 0x000fe20000000800 */
[----:B------:R-:W-:Y:S04]  /*28360*/  @!P2 LDGSTS.E.BYPASS.LTC128B.128 [R9+0x22c00], desc[UR42][R6.64], !P0 ;  /* 0x22c000000609afae */ /* 0x000fe8000c101d6a */
[----:B------:R0:W-:Y:S02]  /*28370*/  @!P2 LDGSTS.E.BYPASS.LTC128B.128 [R9+0x26c00], desc[UR42][R6.64+0x80], !P1 ;  /* 0x26c000800609afae */ /* 0x0001e4000c901d6a */
[----:B0-----:R-:W-:-:S07]  /*28380*/  IMAD.MOV.U32 R6, RZ, RZ, R14 ;  /* 0x000000ffff067224 */ /* 0x001fce00078e000e */
[----:B------:R-:W-:Y:S05]  /*28390*/  WARPSYNC.COLLECTIVE R15, `(.L_x_791) ;  /* 0x000000000f087348 */ /* 0x000fea0003c00000 */
[----:B------:R0:W1:Y:S02]  /*283a0*/  SHFL.IDX P6, R14, R13, R12, R11 ;  /* 0x0000000c0d0e7389 */ /* 0x00006400000c000b */
[----:B01----:R-:W-:Y:S01]  /*283b0*/  ENDCOLLECTIVE ;  /* 0x000000000000791b */ /* 0x003fe20003800000 */
.L_x_791:
[----:B------:R-:W-:-:S05]  /*283c0*/  VIADD R7, R0, 0x60 ;  /* 0x0000006000077836 */ /* 0x000fca0000000000 */
[----:B------:R-:W-:Y:S02]  /*283d0*/  ISETP.GE.AND P2, PT, R7, R2, PT ;  /* 0x000000020700720c */ /* 0x000fe40003f46270 */
[----:B------:R-:W-:Y:S01]  /*283e0*/  MOV R13, R3 ;  /* 0x00000003000d7202 */ /* 0x000fe20000000f00 */
[----:B------:R-:W-:Y:S02]  /*283f0*/  IMAD.MOV.U32 R12, RZ, RZ, 0x7 ;  /* 0x00000007ff0c7424 */ /* 0x000fe400078e00ff */
[----:B------:R-:W-:-:S08]  /*28400*/  IMAD.MOV.U32 R5, RZ, RZ, R14 ;  /* 0x000000ffff057224 */ /* 0x000fd000078e000e */
[----:B------:R-:W-:Y:S05]  /*28410*/  WARPSYNC.COLLECTIVE R15, `(.L_x_792) ;  /* 0x000000000f087348 */ /* 0x000fea0003c00000 */
[----:B------:R0:W1:Y:S02]  /*28420*/  SHFL.IDX P6, R14, R13, R12, R11 ;  /* 0x0000000c0d0e7389 */ /* 0x00006400000c000b */
[----:B01----:R-:W-:Y:S01]  /*28430*/  ENDCOLLECTIVE ;  /* 0x000000000000791b */ /* 0x003fe20003800000 */
.L_x_792:
[----:B------:R-:W-:-:S04]  /*28440*/  @!P2 IADD3 R5, P3, R10, R5, RZ ;  /* 0x000000050a05a210 */ /* 0x000fc80007f7e0ff */
[----:B------:R-:W-:-:S05]  /*28450*/  @!P2 IADD3.X R6, RZ, R6, RZ, P3, !PT ;  /* 0x00000006ff06a210 */ /* 0x000fca0001ffe4ff */
[----:B------:R-:W-:Y:S01]  /*28460*/  @!P2 IMAD.MOV.U32 R7, RZ, RZ, R6 ;  /* 0x000000ffff07a224 */ /* 0x000fe200078e0006 */
[----:B------:R-:W-:Y:S01]  /*28470*/  MOV R13, R4 ;  /* 0x00000004000d7202 */ /* 0x000fe20000000f00 */
[----:B------:R-:W-:-:S05]  /*28480*/  @!P2 IMAD.MOV.U32 R6, RZ, RZ, R5 ;  /* 0x000000ffff06a224 */ /* 0x000fca00078e0005 */
[----:B------:R-:W-:Y:S01]  /*28490*/  @!PT LDS RZ, [RZ] ;  /* 0x00000000fffff984 */ /* 0x000fe20000000800 */
[----:B------:R-:W-:Y:S01]  /*284a0*/  @!PT LDS RZ, [RZ] ;  /* 0x00000000fffff984 */ /* 0x000fe20000000800 */
[----:B------:R-:W-:Y:S01]  /*284b0*/  @!PT LDS RZ, [RZ] ;  /* 0x00000000fffff984 */ /* 0x000fe20000000800 */
[----:B------:R0:W-:Y:S01]  /*284c0*/  @!P2 LDGSTS.E.BYPASS.LTC128B.128 [R9+0x23400], desc[UR42][R6.64], !P0 ;  /* 0x234000000609afae */ /* 0x0001e2000c101d6a */
[----:B------:R-:W-:-:S03]  /*284d0*/  IMAD.MOV.U32 R5, RZ, RZ, R14 ;  /* 0x000000ffff057224 */ /* 0x000fc600078e000e */
[----:B------:R0:W-:Y:S04]  /*284e0*/  @!P2 LDGSTS.E.BYPASS.LTC128B.128 [R9+0x27400], desc[UR42][R6.64+0x80], !P1 ;  /* 0x274000800609afae */ /* 0x0001e8000c901d6a */
[----:B0-----:R-:W-:Y:S05]  /*284f0*/  WARPSYNC.COLLECTIVE R15, `(.L_x_793) ;  /* 0x000000000f087348 */ /* 0x001fea0003c00000 */
[----:B------:R1:W2:Y:S02]  /*28500*/  SHFL.IDX P6, R14, R13, R12, R11 ;  /* 0x0000000c0d0e7389 */ /* 0x0002a400000c000b */
[----:B012---:R-:W-:Y:S01]  /*28510*/  ENDCOLLECTIVE ;  /* 0x000000000000791b */ /* 0x007fe20003800000 */
.L_x_793:
[----:B------:R-:W-:Y:S01]  /*28520*/  IMAD.MOV.U32 R3, RZ, RZ, R14 ;  /* 0x000000ffff037224 */ /* 0x000fe200078e000e */
[----:B------:R-:W-:Y:S06]  /*28530*/  BRA `(.L_x_794) ;  /* 0xffffff9400287947 */ /* 0x000fec000383ffff */
.L_x_599:
[----:B---3--:R-:W3:Y:S02]  /*28540*/  LDL R2, [R1+0x4] ;  /* 0x0000040001027983 */ /* 0x008ee40000100800 */
[----:B---3--:R3:W4:Y:S02]  /*28550*/  SYNCS.PHASECHK.TRANS64.TRYWAIT P0, [R2+URZ+0x38820], R0 ;  /* 0x03882000020075a7 */ /* 0x008724000800017f */
[----:B----4-:R-:W-:Y:S05]  /*28560*/  @!P0 NANOSLEEP.SYNCS 0x989680 ;  /* 0x009896800000895d */ /* 0x010fea0003900000 */
[----:B------:R-:W4:Y:S02]  /*28570*/  @!P0 SYNCS.PHASECHK.TRANS64 P0, [R2+URZ+0x38820], R0 ;  /* 0x03882000020085a7 */ /* 0x000f24000800007f */
[----:B----4-:R-:W-:Y:S05]  /*28580*/  @!P0 BRA `(.L_x_599) ;  /* 0xfffffffc00ec8947 */ /* 0x010fea000383ffff */
[----:B------:R-:W-:Y:S05]  /*28590*/  BRA `(.L_x_795) ;  /* 0xffffff9400987947 */ /* 0x000fea000383ffff */
.L_x_605:
[----:B---3--:R3:W0:Y:S02]  /*285a0*/  SYNCS.PHASECHK.TRANS64.TRYWAIT P0, [R6+URZ+0x38880], R5 ;  /* 0x03888005060075a7 */ /* 0x008624000800017f */
[----:B0-----:R-:W-:Y:S05]  /*285b0*/  @!P0 NANOSLEEP.SYNCS 0x989680 ;  /* 0x009896800000895d */ /* 0x001fea0003900000 */
[----:B------:R-:W0:Y:S02]  /*285c0*/  @!P0 SYNCS.PHASECHK.TRANS64 P0, [R6+URZ+0x38880], R5 ;  /* 0x03888005060085a7 */ /* 0x000e24000800007f */
[----:B0-----:R-:W-:Y:S05]  /*285d0*/  @!P0 BRA `(.L_x_605) ;  /* 0xfffffffc00f08947 */ /* 0x001fea000383ffff */
[----:B------:R-:W-:Y:S05]  /*285e0*/  BRA `(.L_x_796) ;  /* 0xffffff98005c7947 */ /* 0x000fea000383ffff */
.L_x_611:
[----:B--2---:R2:W0:Y:S02]  /*285f0*/  SYNCS.PHASECHK.TRANS64.TRYWAIT P0, [R6+URZ+0x38840], R5 ;  /* 0x03884005060075a7 */ /* 0x004424000800017f */
[----:B0-----:R-:W-:Y:S05]  /*28600*/  @!P0 NANOSLEEP.SYNCS 0x989680 ;  /* 0x009896800000895d */ /* 0x001fea0003900000 */
[----:B------:R-:W0:Y:S02]  /*28610*/  @!P0 SYNCS.PHASECHK.TRANS64 P0, [R6+URZ+0x38840], R5 ;  /* 0x03884005060085a7 */ /* 0x000e24000800007f */
[----:B0-----:R-:W-:Y:S05]  /*28620*/  @!P0 BRA `(.L_x_611) ;  /* 0xfffffffc00f08947 */ /* 0x001fea000383ffff */
[----:B------:R-:W-:Y:S05]  /*28630*/  BRA `(.L_x_797) ;  /* 0xffffff9c00287947 */ /* 0x000fea000383ffff */
.L_x_618:
[----:B---3--:R3:W0:Y:S02]  /*28640*/  SYNCS.PHASECHK.TRANS64.TRYWAIT P0, [R20+URZ+0x38870], R4 ;  /* 0x03887004140075a7 */ /* 0x008624000800017f */
[----:B0-----:R-:W-:Y:S05]  /*28650*/  @!P0 NANOSLEEP.SYNCS 0x989680 ;  /* 0x009896800000895d */ /* 0x001fea0003900000 */
[----:B------:R-:W0:Y:S02]  /*28660*/  @!P0 SYNCS.PHASECHK.TRANS64 P0, [R20+URZ+0x38870], R4 ;  /* 0x03887004140085a7 */ /* 0x000e24000800007f */
[----:B0-----:R-:W-:Y:S05]  /*28670*/  @!P0 BRA `(.L_x_618) ;  /* 0xfffffffc00f08947 */ /* 0x001fea000383ffff */
[----:B------:R-:W-:Y:S05]  /*28680*/  BRA `(.L_x_798) ;  /* 0xffffffa0000c7947 */ /* 0x000fea000383ffff */
.L_x_620:
[----:B------:R0:W0:Y:S02]  /*28690*/  SYNCS.PHASECHK.TRANS64.TRYWAIT P0, [R20+URZ+0x38860], R2 ;  /* 0x03886002140075a7 */ /* 0x000024000800017f */
[----:B0-----:R-:W-:Y:S05]  /*286a0*/  @!P0 NANOSLEEP.SYNCS 0x989680 ;  /* 0x009896800000895d */ /* 0x001fea0003900000 */
[----:B------:R-:W0:Y:S02]  /*286b0*/  @!P0 SYNCS.PHASECHK.TRANS64 P0, [R20+URZ+0x38860], R2 ;  /* 0x03886002140085a7 */ /* 0x000e24000800007f */
[----:B0-----:R-:W-:Y:S05]  /*286c0*/  @!P0 BRA `(.L_x_620) ;  /* 0xfffffffc00f08947 */ /* 0x001fea000383ffff */
[----:B------:R-:W-:Y:S05]  /*286d0*/  BRA `(.L_x_799) ;  /* 0xffffffa000147947 */ /* 0x000fea000383ffff */
.L_x_627:
[----:B--2---:R2:W4:Y:S02]  /*286e0*/  SYNCS.PHASECHK.TRANS64.TRYWAIT P1, [R18+URZ+0x38870], R0 ;  /* 0x03887000120075a7 */ /* 0x004524000802017f */
[----:B----4-:R-:W-:Y:S05]  /*286f0*/  @!P1 NANOSLEEP.SYNCS 0x989680 ;  /* 0x009896800000995d */ /* 0x010fea0003900000 */
[----:B------:R-:W4:Y:S02]  /*28700*/  @!P1 SYNCS.PHASECHK.TRANS64 P1, [R18+URZ+0x38870], R0 ;  /* 0x03887000120095a7 */ /* 0x000f24000802007f */
[----:B----4-:R-:W-:Y:S05]  /*28710*/  @!P1 BRA `(.L_x_627) ;  /* 0xfffffffc00f09947 */ /* 0x010fea000383ffff */
[----:B------:R-:W-:Y:S05]  /*28720*/  BRA `(.L_x_800) ;  /* 0xffffffa800c47947 */ /* 0x000fea000383ffff */
.L_x_629:
[----:B--2---:R2:W4:Y:S02]  /*28730*/  SYNCS.PHASECHK.TRANS64.TRYWAIT P1, [R18+URZ+0x38860], R0 ;  /* 0x03886000120075a7 */ /* 0x004524000802017f */
[----:B----4-:R-:W-:Y:S05]  /*28740*/  @!P1 NANOSLEEP.SYNCS 0x989680 ;  /* 0x009896800000995d */ /* 0x010fea0003900000 */
[----:B------:R-:W4:Y:S02]  /*28750*/  @!P1 SYNCS.PHASECHK.TRANS64 P1, [R18+URZ+0x38860], R0 ;  /* 0x03886000120095a7 */ /* 0x000f24000802007f */
[----:B----4-:R-:W-:Y:S05]  /*28760*/  @!P1 BRA `(.L_x_629) ;  /* 0xfffffffc00f09947 */ /* 0x010fea000383ffff */
[----:B------:R-:W-:Y:S05]  /*28770*/  BRA `(.L_x_801) ;  /* 0xffffffa800cc7947 */ /* 0x000fea000383ffff */
.L_x_633:
[----:B------:R-:W-:Y:S01]  /*28780*/  BSSY B0, `(.L_x_802) ;  /* 0x0000008000007945 */ /* 0x000fe20003800000 */
[----:B------:R-:W-:Y:S01]  /*28790*/  IMAD.MOV.U32 R13, RZ, RZ, R16 ;  /* 0x000000ffff0d7224 */ /* 0x000fe200078e0010 */
[----:B------:R-:W-:Y:S01]  /*287a0*/  MOV R12, RZ ;  /* 0x000000ff000c7202 */ /* 0x000fe20000000f00 */
[----:B------:R-:W-:Y:S02]  /*287b0*/  IMAD.MOV.U32 R11, RZ, RZ, 0x1f ;  /* 0x0000001fff0b7424 */ /* 0x000fe400078e00ff */
[----:B------:R-:W-:-:S07]  /*287c0*/  IMAD.MOV.U32 R15, RZ, RZ, -0x1 ;  /* 0xffffffffff0f7424 */ /* 0x000fce00078e00ff */
[----:B01----:R-:W-:Y:S05]  /*287d0*/  WARPSYNC.COLLECTIVE R15, `(.L_x_803) ;  /* 0x000000000f087348 */ /* 0x003fea0003c00000 */
[----:B------:R2:W3:Y:S02]  /*287e0*/  SHFL.IDX P6, R14, R13, R12, R11 ;  /* 0x0000000c0d0e7389 */ /* 0x0004e400000c000b */
[----:B0123--:R-:W-:Y:S01]  /*287f0*/  ENDCOLLECTIVE ;  /* 0x000000000000791b */ /* 0x00ffe20003800000 */
.L_x_803:
[----:B------:R-:W-:Y:S05]  /*28800*/  BSYNC B0 ;  /* 0x0000000000007941 */ /* 0x000fea0003800000 */
.L_x_802:
[----:B------:R-:W-:Y:S01]  /*28810*/  IMAD.MOV.U32 R13, RZ, RZ, R16 ;  /* 0x000000ffff0d7224 */ /* 0x000fe200078e0010 */
[----:B------:R-:W-:Y:S01]  /*28820*/  MOV R11, 0x1f ;  /* 0x0000001f000b7802 */ /* 0x000fe20000000f00 */
[----:B------:R-:W-:Y:S01]  /*28830*/  IMAD.MOV.U32 R12, RZ, RZ, 0x1 ;  /* 0x00000001ff0c7424 */ /* 0x000fe200078e00ff */
[----:B------:R-:W-:Y:S01]  /*28840*/  MOV R0, R14 ;  /* 0x0000000e00007202 */ /* 0x000fe20000000f00 */
[----:B------:R-:W-:Y:S01]  /*28850*/  IMAD.MOV.U32 R15, RZ, RZ, -0x1 ;  /* 0xffffffffff0f7424 */ /* 0x000fe200078e00ff */
[----:B------:R-:W-:-:S07]  /*28860*/  IADD3 R5, R19, R7, RZ ;  /* 0x0000000713057210 */ /* 0x000fce0007ffe0ff */
[----:B------:R-:W-:Y:S05]  /*28870*/  WARPSYNC.COLLECTIVE R15, `(.L_x_804) ;  /* 0x000000000f087348 */ /* 0x000fea0003c00000 */
[----:B------:R0:W1:Y:S02]  /*28880*/  SHFL.IDX P6, R14, R13, R12, R11 ;  /* 0x0000000c0d0e7389 */ /* 0x00006400000c000b */
[----:B01----:R-:W-:Y:S01]  /*28890*/  ENDCOLLECTIVE ;  /* 0x000000000000791b */ /* 0x003fe20003800000 */
.L_x_804:
[----:B------:R-:W-:Y:S02]  /*288a0*/  ULDC UR4, c[0x0][0xc3c] ;  /* 0x00030f0000047ab9 */ /* 0x000fe40000000800 */
[----:B------:R-:W-:-:S13]  /*288b0*/  ISETP.GE.OR P1, PT, R5, UR4, !P0 ;  /* 0x0000000405007c0c */ /* 0x000fda000c726670 */
[----:B------:R-:W0:Y:S01]  /*288c0*/  @!P1 LDC.64 R2, c[0x0][0xc80] ;  /* 0x00032000ff029b82 */ /* 0x000e220000000a00 */
[----:B------:R-:W-:Y:S02]  /*288d0*/  IMAD.MOV.U32 R11, RZ, RZ, RZ ;  /* 0x000000ffff0b7224 */ /* 0x000fe400078e00ff */
[----:B------:R-:W-:Y:S02]  /*288e0*/  IMAD.MOV.U32 R4, RZ, RZ, R14 ;  /* 0x000000ffff047224 */ /* 0x000fe400078e000e */
[----:B0-----:R-:W-:-:S06]  /*288f0*/  @!P1 IMAD.WIDE R2, R5, 0x4, R2 ;  /* 0x0000000405029825 */ /* 0x001fcc00078e0202 */
[----:B------:R0:W2:Y:S01]  /*28900*/  @!P1 LDG.E R3, desc[UR42][R2.64] ;  /* 0x0000002a02039981 */ /* 0x0000a2000c1e1900 */
[C---:B------:R-:W-:Y:S02]  /*28910*/  ISETP.GE.U32.AND P2, PT, R7.reuse, 0x2, PT ;  /* 0x000000020700780c */ /* 0x040fe40003f46070 */
[C---:B------:R-:W-:Y:S02]  /*28920*/  ISETP.GE.U32.AND P3, PT, R7.reuse, 0x4, PT ;  /* 0x000000040700780c */ /* 0x040fe40003f66070 */
[C---:B------:R-:W-:Y:S02]  /*28930*/  ISETP.GE.U32.AND P4, PT, R7.reuse, 0x8, PT ;  /* 0x000000080700780c */ /* 0x040fe40003f86070 */
[C---:B------:R-:W-:Y:S01]  /*28940*/  ISETP.GE.U32.AND P5, PT, R7.reuse, 0x10, PT ;  /* 0x000000100700780c */ /* 0x040fe20003fa6070 */
[----:B0-----:R-:W-:Y:S02]  /*28950*/  IMAD.MOV.U32 R2, RZ, RZ, RZ ;  /* 0x000000ffff027224 */ /* 0x001fe400078e00ff */
[----:B--2---:R-:W-:Y:S01]  /*28960*/  @!P1 IMAD.MOV.U32 R2, RZ, RZ, R3 ;  /* 0x000000ffff029224 */ /* 0x004fe200078e0003 */
[----:B------:R-:W-:-:S04]  /*28970*/  ISETP.NE.AND P1, PT, R7, RZ, PT ;  /* 0x000000ff0700720c */ /* 0x000fc80003f25270 */
[----:B------:R-:W-:-:S09]  /*28980*/  MOV R13, R2 ;  /* 0x00000002000d7202 */ /* 0x000fd20000000f00 */
[----:B------:R-:W-:Y:S05]  /*28990*/  WARPSYNC.COLLECTIVE R15, `(.L_x_805) ;  /* 0x000000000f087348 */ /* 0x000fea0003c00000 */
[----:B------:R0:W1:Y:S02]  /*289a0*/  SHFL.UP P6, R14, R13, R12, R11 ;  /* 0x0400000c0d0e7389 */ /* 0x00006400000c000b */
[----:B01----:R-:W-:Y:S01]  /*289b0*/  ENDCOLLECTIVE ;  /* 0x000000000000791b */ /* 0x003fe20003800000 */
.L_x_805:
[----:B------:R-:W-:Y:S02]  /*289c0*/  IMAD.MOV.U32 R12, RZ, RZ, 0x2 ;  /* 0x00000002ff0c7424 */ /* 0x000fe400078e00ff */
[----:B------:R-:W-:-:S05]  /*289d0*/  IMAD.MOV.U32 R3, RZ, RZ, R14 ;  /* 0x000000ffff037224 */ /* 0x000fca00078e000e */
[----:B------:R-:W-:-:S04]  /*289e0*/  SEL R3, R3, RZ, P1 ;  /* 0x000000ff03037207 */ /* 0x000fc80000800000 */
[----:B------:R-:W-:-:S05]  /*289f0*/  IADD3 R3, R2, R3, RZ ;  /* 0x0000000302037210 */ /* 0x000fca0007ffe0ff */
[----:B------:R-:W-:-:S07]  /*28a00*/  IMAD.MOV.U32 R13, RZ, RZ, R3 ;  /* 0x000000ffff0d7224 */ /* 0x000fce00078e0003 */
[----:B------:R-:W-:Y:S05]  /*28a10*/  WARPSYNC.COLLECTIVE R15, `(.L_x_806) ;  /* 0x000000000f087348 */ /* 0x000fea0003c00000 */
[----:B------:R0:W1:Y:S02]  /*28a20*/  SHFL.UP P6, R14, R13, R12, R11 ;  /* 0x0400000c0d0e7389 */ /* 0x00006400000c000b */
[----:B01----:R-:W-:Y:S01]  /*28a30*/  ENDCOLLECTIVE ;  /* 0x000000000000791b */ /* 0x003fe20003800000 */
.L_x_806:
[----:B------:R-:W-:Y:S02]  /*28a40*/  MOV R12, 0x4 ;  /* 0x00000004000c7802 */ /* 0x000fe40000000f00 */
[----:B------:R-:W-:-:S04]  /*28a50*/  MOV R5, R14 ;  /* 0x0000000e00057202 */ /* 0x000fc80000000f00 */
[----:B------:R-:W-:-:S05]  /*28a60*/  SEL R5, R5, RZ, P2 ;  /* 0x000000ff05057207 */ /* 0x000fca0001000000 */
[----:B------:R-:W-:-:S04]  /*28a70*/  IMAD.IADD R3, R3, 0x1, R5 ;  /* 0x0000000103037824 */ /* 0x000fc800078e0205 */
[----:B------:R-:W-:-:S07]  /*28a80*/  IMAD.MOV.U32 R13, RZ, RZ, R3 ;  /* 0x000000ffff0d7224 */ /* 0x000fce00078e0003 */
[----:B------:R-:W-:Y:S05]  /*28a90*/  WARPSYNC.COLLECTIVE R15, `(.L_x_807) ;  /* 0x000000000f087348 */ /* 0x000fea0003c00000 */
[----:B------:R0:W1:Y:S02]  /*28aa0*/  SHFL.UP P6, R14, R13, R12, R11 ;  /* 0x0400000c0d0e7389 */ /* 0x00006400000c000b */
[----:B01----:R-:W-:Y:S01]  /*28ab0*/  ENDCOLLECTIVE ;  /* 0x000000000000791b */ /* 0x003fe20003800000 */
.L_x_807:
[----:B------:R-:W-:Y:S02]  /*28ac0*/  IMAD.MOV.U32 R12, RZ, RZ, 0x8 ;  /* 0x00000008ff0c7424 */ /* 0x000fe400078e00ff */
[----:B------:R-:W-:-:S05]  /*28ad0*/  IMAD.MOV.U32 R5, RZ, RZ, R14 ;  /* 0x000000ffff057224 */ /* 0x000fca00078e000e */
[----:B------:R-:W-:-:S05]  /*28ae0*/  SEL R5, R5, RZ, P3 ;  /* 0x000000ff05057207 */ /* 0x000fca0001800000 */
[----:B------:R-:W-:-:S05]  /*28af0*/  IMAD.IADD R3, R3, 0x1, R5 ;  /* 0x0000000103037824 */ /* 0x000fca00078e0205 */
[----:B------:R-:W-:-:S07]  /*28b00*/  MOV R13, R3 ;  /* 0x00000003000d7202 */ /* 0x000fce0000000f00 */
[----:B------:R-:W-:Y:S05]  /*28b10*/  WARPSYNC.COLLECTIVE R15, `(.L_x_808) ;  /* 0x000000000f087348 */ /* 0x000fea0003c00000 */
[----:B------:R0:W1:Y:S02]  /*28b20*/  SHFL.UP P6, R14, R13, R12, R11 ;  /* 0x0400000c0d0e7389 */ /* 0x00006400000c000b */
[----:B01----:R-:W-:Y:S01]  /*28b30*/  ENDCOLLECTIVE ;  /* 0x000000000000791b */ /* 0x003fe20003800000 */
.L_x_808:
        /* <DEDUP_REMOVED lines=8> */
.L_x_809:
[----:B------:R-:W-:Y:S01]  /*28bc0*/  MOV R12, 0x1f ;  /* 0x0000001f000c7802 */ /* 0x000fe20000000f00 */
[----:B------:R-:W-:Y:S01]  /*28bd0*/  IMAD.MOV.U32 R11, RZ, RZ, 0x1f ;  /* 0x0000001fff0b7424 */ /* 0x000fe200078e00ff */
[----:B------:R-:W-:-:S04]  /*28be0*/  MOV R5, R14 ;  /* 0x0000000e00057202 */ /* 0x000fc80000000f00 */
[----:B------:R-:W-:-:S05]  /*28bf0*/  SEL R5, R5, RZ, P5 ;  /* 0x000000ff05057207 */ /* 0x000fca0002800000 */
[----:B------:R-:W-:-:S04]  /*28c00*/  IMAD.IADD R3, R3, 0x1, R5 ;  /* 0x0000000103037824 */ /* 0x000fc800078e0205 */
[----:B------:R-:W-:-:S07]  /*28c10*/  IMAD.MOV.U32 R13, RZ, RZ, R3 ;  /* 0x000000ffff0d7224 */ /* 0x000fce00078e0003 */
[----:B------:R-:W-:Y:S05]  /*28c20*/  WARPSYNC.COLLECTIVE R15, `(.L_x_810) ;  /* 0x000000000f087348 */ /* 0x000fea0003c00000 */
[----:B------:R0:W1:Y:S02]  /*28c30*/  SHFL.IDX P6, R14, R13, R12, R11 ;  /* 0x0000000c0d0e7389 */ /* 0x00006400000c000b */
[----:B01----:R-:W-:Y:S01]  /*28c40*/  ENDCOLLECTIVE ;  /* 0x000000000000791b */ /* 0x003fe20003800000 */
.L_x_810:
[----:B------:R-:W-:Y:S01]  /*28c50*/  IMAD.MOV.U32 R6, RZ, RZ, R14 ;  /* 0x000000ffff067224 */ /* 0x000fe200078e000e */
[----:B------:R-:W-:Y:S06]  /*28c60*/  BRA `(.L_x_811) ;  /* 0xffffffb000907947 */ /* 0x000fec000383ffff */
.L_x_638:
[----:B------:R-:W-:Y:S01]  /*28c70*/  BSSY B0, `(.L_x_812) ;  /* 0x0000008000007945 */ /* 0x000fe20003800000 */
[----:B-----5:R-:W-:Y:S01]  /*28c80*/  MOV R13, R2 ;  /* 0x00000002000d7202 */ /* 0x020fe20000000f00 */
[----:B------:R-:W-:Y:S01]  /*28c90*/  IMAD.MOV.U32 R12, RZ, RZ, 0x1 ;  /* 0x00000001ff0c7424 */ /* 0x000fe200078e00ff */
[----:B------:R-:W-:Y:S01]  /*28ca0*/  MOV R15, 0xffffffff ;  /* 0xffffffff000f7802 */ /* 0x000fe20000000f00 */
[----:B------:R-:W-:-:S07]  /*28cb0*/  IMAD.MOV.U32 R11, RZ, RZ, RZ ;  /* 0x000000ffff0b7224 */ /* 0x000fce00078e00ff */
[----:B012---:R-:W-:Y:S05]  /*28cc0*/  WARPSYNC.COLLECTIVE R15, `(.L_x_813) ;  /* 0x000000000f087348 */ /* 0x007fea0003c00000 */
[----:B------:R3:W4:Y:S02]  /*28cd0*/  SHFL.UP P6, R14, R13, R12, R11 ;  /* 0x0400000c0d0e7389 */ /* 0x00072400000c000b */
[----:B01234-:R-:W-:Y:S01]  /*28ce0*/  ENDCOLLECTIVE ;  /* 0x000000000000791b */ /* 0x01ffe20003800000 */
.L_x_813:
[----:B------:R-:W-:Y:S05]  /*28cf0*/  BSYNC B0 ;  /* 0x0000000000007941 */ /* 0x000fea0003800000 */
.L_x_812:
[----:B------:R-:W-:Y:S01]  /*28d00*/  IMAD.MOV.U32 R3, RZ, RZ, R14 ;  /* 0x000000ffff037224 */ /* 0x000fe200078e000e */
[----:B------:R-:W-:Y:S01]  /*28d10*/  MOV R15, 0xffffffff ;  /* 0xffffffff000f7802 */ /* 0x000fe20000000f00 */
[----:B------:R-:W-:Y:S02]  /*28d20*/  IMAD.MOV.U32 R12, RZ, RZ, 0x2 ;  /* 0x00000002ff0c7424 */ /* 0x000fe400078e00ff */
[----:B------:R-:W-:Y:S01]  /*28d30*/  IMAD.MOV.U32 R11, RZ, RZ, RZ ;  /* 0x000000ffff0b7224 */ /* 0x000fe200078e00ff */
[----:B------:R-:W-:-:S05]  /*28d40*/  SEL R3, R3, RZ, P1 ;  /* 0x000000ff03037207 */ /* 0x000fca0000800000 */
[----:B------:R-:W-:-:S05]  /*28d50*/  IMAD.IADD R3, R2, 0x1, R3 ;  /* 0x0000000102037824 */ /* 0x000fca00078e0203 */
[----:B------:R-:W-:-:S07]  /*28d60*/  MOV R13, R3 ;  /* 0x00000003000d7202 */ /* 0x000fce0000000f00 */
[----:B------:R-:W-:Y:S05]  /*28d70*/  WARPSYNC.COLLECTIVE R15, `(.L_x_814) ;  /* 0x000000000f087348 */ /* 0x000fea0003c00000 */
[----:B------:R0:W1:Y:S02]  /*28d80*/  SHFL.UP P6, R14, R13, R12, R11 ;  /* 0x0400000c0d0e7389 */ /* 0x00006400000c000b */
[----:B01----:R-:W-:Y:S01]  /*28d90*/  ENDCOLLECTIVE ;  /* 0x000000000000791b */ /* 0x003fe20003800000 */
.L_x_814:
        /* <DEDUP_REMOVED lines=8> */
.L_x_815:
        /* <DEDUP_REMOVED lines=8> */
.L_x_816:
        /* <DEDUP_REMOVED lines=8> */
.L_x_817:
[----:B------:R-:W-:Y:S02]  /*28f20*/  IMAD.MOV.U32 R12, RZ, RZ, 0x1f ;  /* 0x0000001fff0c7424 */ /* 0x000fe400078e00ff */
[----:B------:R-:W-:Y:S02]  /*28f30*/  IMAD.MOV.U32 R11, RZ, RZ, 0x1f ;  /* 0x0000001fff0b7424 */ /* 0x000fe400078e00ff */
[----:B------:R-:W-:-:S05]  /*28f40*/  IMAD.MOV.U32 R5, RZ, RZ, R14 ;  /* 0x000000ffff057224 */ /* 0x000fca00078e000e */
[----:B------:R-:W-:-:S05]  /*28f50*/  SEL R5, R5, RZ, P5 ;  /* 0x000000ff05057207 */ /* 0x000fca0002800000 */
[----:B------:R-:W-:-:S05]  /*28f60*/  IMAD.IADD R5, R3, 0x1, R5 ;  /* 0x0000000103057824 */ /* 0x000fca00078e0205 */
[----:B------:R-:W-:-:S07]  /*28f70*/  MOV R13, R5 ;  /* 0x00000005000d7202 */ /* 0x000fce0000000f00 */
[----:B------:R-:W-:Y:S05]  /*28f80*/  WARPSYNC.COLLECTIVE R15, `(.L_x_818) ;  /* 0x000000000f087348 */ /* 0x000fea0003c00000 */
[----:B------:R0:W1:Y:S02]  /*28f90*/  SHFL.IDX P6, R14, R13, R12, R11 ;  /* 0x0000000c0d0e7389 */ /* 0x00006400000c000b */
[----:B01----:R-:W-:Y:S01]  /*28fa0*/  ENDCOLLECTIVE ;  /* 0x000000000000791b */ /* 0x003fe20003800000 */
.L_x_818:
[----:B------:R-:W-:Y:S01]  /*28fb0*/  MOV R6, R14 ;  /* 0x0000000e00067202 */ /* 0x000fe20000000f00 */
[----:B------:R-:W-:Y:S06]  /*28fc0*/  BRA `(.L_x_819) ;  /* 0xffffffb000587947 */ /* 0x000fec000383ffff */
.L_x_640:
[----:B------:R-:W-:Y:S01]  /*28fd0*/  BSSY B0, `(.L_x_820) ;  /* 0x0000006000007945 */ /* 0x000fe20003800000 */
[----:B------:R-:W-:Y:S01]  /*28fe0*/  PLOP3.LUT P6, PT, P6, PT, PT, 0x8, 0x0 ;  /* 0x000000000000781c */ /* 0x000fe200037ce170 */
[----:B------:R-:W-:-:S12]  /*28ff0*/  IMAD.MOV.U32 R15, RZ, RZ, -0x1 ;  /* 0xffffffffff0f7424 */ /* 0x000fd800078e00ff */
[----:B01----:R-:W-:Y:S05]  /*29000*/  WARPSYNC.COLLECTIVE R15, `(.L_x_821) ;  /* 0x000000000f087348 */ /* 0x003fea0003c00000 */
[----:B------:R-:W-:Y:S01]  /*29010*/  VOTE.ANY R14, PT, P6 ;  /* 0x00000000000e7806 */ /* 0x000fe200030e0100 */
[----:B01----:R-:W-:Y:S06]  /*29020*/  ENDCOLLECTIVE ;  /* 0x000000000000791b */ /* 0x003fec0003800000 */
.L_x_821:
[----:B------:R-:W-:Y:S05]  /*29030*/  BSYNC B0 ;  /* 0x0000000000007941 */ /* 0x000fea0003800000 */
.L_x_820:
[----:B------:R-:W-:Y:S01]  /*29040*/  IMAD.MOV.U32 R4, RZ, RZ, R14 ;  /* 0x000000ffff047224 */ /* 0x000fe200078e000e */
[----:B------:R-:W-:Y:S01]  /*29050*/  MOV R13, R2 ;  /* 0x00000002000d7202 */ /* 0x000fe20000000f00 */
[----:B------:R-:W-:Y:S01]  /*29060*/  IMAD.MOV.U32 R11, RZ, RZ, 0x1f ;  /* 0x0000001fff0b7424 */ /* 0x000fe200078e00ff */
[----:B------:R-:W-:Y:S01]  /*29070*/  MOV R15, 0xffffffff ;  /* 0xffffffff000f7802 */ /* 0x000fe20000000f00 */
[----:B------:R-:W0:Y:S02]  /*29080*/  POPC R3, R4 ;  /* 0x0000000400037309 */ /* 0x000e240000000000 */
[----:B0-----:R-:W-:-:S07]  /*29090*/  IMAD.MOV.U32 R12, RZ, RZ, R3 ;  /* 0x000000ffff0c7224 */ /* 0x001fce00078e0003 */
[----:B------:R-:W-:Y:S05]  /*290a0*/  WARPSYNC.COLLECTIVE R15, `(.L_x_822) ;  /* 0x000000000f087348 */ /* 0x000fea0003c00000 */
[----:B------:R0:W1:Y:S02]  /*290b0*/  SHFL.IDX P6, R14, R13, R12, R11 ;  /* 0x0000000c0d0e7389 */ /* 0x00006400000c000b */
[----:B01----:R-:W-:Y:S01]  /*290c0*/  ENDCOLLECTIVE ;  /* 0x000000000000791b */ /* 0x003fe20003800000 */
.L_x_822:
[----:B------:R-:W-:Y:S01]  /*290d0*/  IMAD.MOV.U32 R2, RZ, RZ, R14 ;  /* 0x000000ffff027224 */ /* 0x000fe200078e000e */
[----:B------:R-:W-:Y:S06]  /*290e0*/  BRA `(.L_x_823) ;  /* 0xffffffb000487947 */ /* 0x000fec000383ffff */
.L_x_642:
[----:B------:R-:W-:Y:S01]  /*290f0*/  BSSY B0, `(.L_x_824) ;  /* 0x0000007000007945 */ /* 0x000fe20003800000 */
[----:B------:R-:W-:Y:S01]  /*29100*/  IMAD.MOV.U32 R13, RZ, RZ, R5 ;  /* 0x000000ffff0d7224 */ /* 0x000fe200078e0005 */
[----:B------:R-:W-:Y:S01]  /*29110*/  MOV R11, 0x1f ;  /* 0x0000001f000b7802 */ /* 0x000fe20000000f00 */
[----:B------:R-:W-:-:S07]  /*29120*/  IMAD.MOV.U32 R15, RZ, RZ, -0x1 ;  /* 0xffffffffff0f7424 */ /* 0x000fce00078e00ff */
[----:B0123--:R-:W-:Y:S05]  /*29130*/  WARPSYNC.COLLECTIVE R15, `(.L_x_825) ;  /* 0x000000000f087348 */ /* 0x00ffea0003c00000 */
[----:B------:R4:W0:Y:S02]  /*29140*/  SHFL.IDX P6, R14, R13, R12, R11 ;  /* 0x0000000c0d0e7389 */ /* 0x00082400000c000b */
[----:B01234-:R-:W-:Y:S01]  /*29150*/  ENDCOLLECTIVE ;  /* 0x000000000000791b */ /* 0x01ffe20003800000 */
.L_x_825:
[----:B------:R-:W-:Y:S05]  /*29160*/  BSYNC B0 ;  /* 0x0000000000007941 */ /* 0x000fea0003800000 */
.L_x_824:
[----:B------:R-:W-:Y:S01]  /*29170*/  IMAD.MOV.U32 R4, RZ, RZ, R14 ;  /* 0x000000ffff047224 */ /* 0x000fe200078e000e */
[----:B------:R-:W-:Y:S06]  /*29180*/  BRA `(.L_x_641) ;  /* 0xffffffb0003c7947 */ /* 0x000fec000383ffff */
.L_x_646:
[----:B--2---:R2:W3:Y:S02]  /*29190*/  SYNCS.PHASECHK.TRANS64.TRYWAIT P0, [R0+URZ+0x38820], R3 ;  /* 0x03882003000075a7 */ /* 0x0044e4000800017f */
[----:B---3--:R-:W-:Y:S05]  /*291a0*/  @!P0 NANOSLEEP.SYNCS 0x989680 ;  /* 0x009896800000895d */ /* 0x008fea0003900000 */
[----:B------:R-:W3:Y:S02]  /*291b0*/  @!P0 SYNCS.PHASECHK.TRANS64 P0, [R0+URZ+0x38820], R3 ;  /* 0x03882003000085a7 */ /* 0x000ee4000800007f */
[----:B---3--:R-:W-:Y:S05]  /*291c0*/  @!P0 BRA `(.L_x_646) ;  /* 0xfffffffc00f08947 */ /* 0x008fea000383ffff */
[----:B------:R-:W-:Y:S05]  /*291d0*/  BRA `(.L_x_826) ;  /* 0xffffffb400307947 */ /* 0x000fea000383ffff */
.L_x_647:
[----:B------:R-:W3:Y:S01]  /*291e0*/  S2R R2, SR_TID.X ;  /* 0x0000000000027919 */ /* 0x000ee20000002100 */
[----:B------:R-:W-:Y:S01]  /*291f0*/  BSSY B0, `(.L_x_827) ;  /* 0x000000a000007945 */ /* 0x000fe20003800000 */
[----:B------:R-:W-:Y:S01]  /*29200*/  IMAD.MOV.U32 R12, RZ, RZ, RZ ;  /* 0x000000ffff0c7224 */ /* 0x000fe200078e00ff */
[----:B------:R-:W-:Y:S01]  /*29210*/  MOV R15, 0xffffffff ;  /* 0xffffffff000f7802 */ /* 0x000fe20000000f00 */
[----:B------:R-:W-:Y:S01]  /*29220*/  IMAD.MOV.U32 R11, RZ, RZ, 0x1f ;  /* 0x0000001fff0b7424 */ /* 0x000fe200078e00ff */
[----:B---3--:R-:W-:-:S04]  /*29230*/  SHF.R.U32.HI R2, RZ, 0x5, R2 ;  /* 0x00000005ff027819 */ /* 0x008fc80000011602 */
[----:B------:R-:W-:-:S04]  /*29240*/  LOP3.LUT R2, R2, 0x3, RZ, 0xc0, !PT ;  /* 0x0000000302027812 */ /* 0x000fc800078ec0ff */
[----:B------:R-:W-:-:S07]  /*29250*/  MOV R13, R2 ;  /* 0x00000002000d7202 */ /* 0x000fce0000000f00 */
[----:B012---:R-:W-:Y:S05]  /*29260*/  WARPSYNC.COLLECTIVE R15, `(.L_x_828) ;  /* 0x000000000f087348 */ /* 0x007fea0003c00000 */
[----:B------:R3:W4:Y:S02]  /*29270*/  SHFL.IDX P6, R14, R13, R12, R11 ;  /* 0x0000000c0d0e7389 */ /* 0x00072400000c000b */
[----:B01234-:R-:W-:Y:S01]  /*29280*/  ENDCOLLECTIVE ;  /* 0x000000000000791b */ /* 0x01ffe20003800000 */
.L_x_828:
[----:B------:R-:W-:Y:S05]  /*29290*/  BSYNC B0 ;  /* 0x0000000000007941 */ /* 0x000fea0003800000 */
.L_x_827:
[----:B------:R-:W-:Y:S05]  /*292a0*/  BRA `(.L_x_829) ;  /* 0xffffffb400187947 */ /* 0x000fea000383ffff */
.L_x_648:
[----:B------:R-:W-:Y:S01]  /*292b0*/  BSSY B0, `(.L_x_830) ;  /* 0x0000006000007945 */ /* 0x000fe20003800000 */
[----:B------:R-:W-:-:S07]  /*292c0*/  IMAD.MOV.U32 R15, RZ, RZ, -0x1 ;  /* 0xffffffffff0f7424 */ /* 0x000fce00078e00ff */
[----:B0123--:R-:W-:Y:S05]  /*292d0*/  WARPSYNC.COLLECTIVE R15, `(.L_x_831) ;  /* 0x000000000f0c7348 */ /* 0x00ffea0003c00000 */
[----:B------:R-:W-:Y:S02]  /*292e0*/  ELECT P6, UR62, PT ;  /* 0x00000000003e782f */ /* 0x000fe400038c0000 */
[----:B------:R-:W-:Y:S01]  /*292f0*/  MOV R14, UR62 ;  /* 0x0000003e000e7c02 */ /* 0x000fe20008000f00 */
[----:B0123--:R-:W-:Y:S10]  /*29300*/  ENDCOLLECTIVE ;  /* 0x000000000000791b */ /* 0x00fff40003800000 */
.L_x_831:
[----:B------:R-:W-:Y:S05]  /*29310*/  BSYNC B0 ;  /* 0x0000000000007941 */ /* 0x000fea0003800000 */
.L_x_830:
[----:B------:R-:W-:Y:S05]  /*29320*/  BRA `(.L_x_832) ;  /* 0xffffffb4000c7947 */ /* 0x000fea000383ffff */
.L_x_650:
[----:B--2---:R2:W3:Y:S02]  /*29330*/  SYNCS.PHASECHK.TRANS64.TRYWAIT P1, [R6+URZ], R5 ;  /* 0x00000005060075a7 */ /* 0x0044e4000802017f */
[----:B---3--:R-:W-:Y:S05]  /*29340*/  @!P1 NANOSLEEP.SYNCS 0x989680 ;  /* 0x009896800000995d */ /* 0x008fea0003900000 */
[----:B------:R-:W3:Y:S02]  /*29350*/  @!P1 SYNCS.PHASECHK.TRANS64 P1, [R6+URZ], R5 ;  /* 0x00000005060095a7 */ /* 0x000ee4000802007f */
[----:B---3--:R-:W-:Y:S05]  /*29360*/  @!P1 BRA `(.L_x_650) ;  /* 0xfffffffc00f09947 */ /* 0x008fea000383ffff */
[----:B------:R-:W-:Y:S05]  /*29370*/  BRA `(.L_x_833) ;  /* 0xffffffb400487947 */ /* 0x000fea000383ffff */
.L_x_651:
[----:B---3--:R3:W4:Y:S02]  /*29380*/  SYNCS.PHASECHK.TRANS64.TRYWAIT P1, [R7+URZ], R2 ;  /* 0x00000002070075a7 */ /* 0x008724000802017f */
[----:B----4-:R-:W-:Y:S05]  /*29390*/  @!P1 NANOSLEEP.SYNCS 0x989680 ;  /* 0x009896800000995d */ /* 0x010fea0003900000 */
[----:B------:R-:W4:Y:S02]  /*293a0*/  @!P1 SYNCS.PHASECHK.TRANS64 P1, [R7+URZ], R2 ;  /* 0x00000002070095a7 */ /* 0x000f24000802007f */
[----:B----4-:R-:W-:Y:S05]  /*293b0*/  @!P1 BRA `(.L_x_651) ;  /* 0xfffffffc00f09947 */ /* 0x010fea000383ffff */
[----:B------:R-:W-:Y:S05]  /*293c0*/  BRA `(.L_x_834) ;  /* 0xffffffb4003c7947 */ /* 0x000fea000383ffff */
.L_x_653:
[----:B----4-:R4:W0:Y:S02]  /*293d0*/  SYNCS.PHASECHK.TRANS64.TRYWAIT P1, [R4+URZ+0x38860], R5 ;  /* 0x03886005040075a7 */ /* 0x010824000802017f */
[----:B0-----:R-:W-:Y:S05]  /*293e0*/  @!P1 NANOSLEEP.SYNCS 0x989680 ;  /* 0x009896800000995d */ /* 0x001fea0003900000 */
[----:B------:R-:W0:Y:S02]  /*293f0*/  @!P1 SYNCS.PHASECHK.TRANS64 P1, [R4+URZ+0x38860], R5 ;  /* 0x03886005040095a7 */ /* 0x000e24000802007f */
[----:B0-----:R-:W-:Y:S05]  /*29400*/  @!P1 BRA `(.L_x_653) ;  /* 0xfffffffc00f09947 */ /* 0x001fea000383ffff */
[----:B------:R-:W-:Y:S05]  /*29410*/  BRA `(.L_x_835) ;  /* 0xffffffb400407947 */ /* 0x000fea000383ffff */
.L_x_655:
[----:B------:R0:W0:Y:S02]  /*29420*/  SYNCS.PHASECHK.TRANS64.TRYWAIT P1, [R3+URZ+0x38860], R2 ;  /* 0x03886002030075a7 */ /* 0x000024000802017f */
[----:B0-----:R-:W-:Y:S05]  /*29430*/  @!P1 NANOSLEEP.SYNCS 0x989680 ;  /* 0x009896800000995d */ /* 0x001fea0003900000 */
[----:B------:R-:W0:Y:S02]  /*29440*/  @!P1 SYNCS.PHASECHK.TRANS64 P1, [R3+URZ+0x38860], R2 ;  /* 0x03886002030095a7 */ /* 0x000e24000802007f */
[----:B0-----:R-:W-:Y:S05]  /*29450*/  @!P1 BRA `(.L_x_655) ;  /* 0xfffffffc00f09947 */ /* 0x001fea000383ffff */
[----:B------:R-:W-:Y:S05]  /*29460*/  BRA `(.L_x_836) ;  /* 0xffffffb400407947 */ /* 0x000fea000383ffff */
.L_x_657:
[----:B------:R0:W0:Y:S02]  /*29470*/  SYNCS.PHASECHK.TRANS64.TRYWAIT P0, [R4+URZ+0x38880], R5 ;  /* 0x03888005040075a7 */ /* 0x000024000800017f */
[----:B0-----:R-:W-:Y:S05]  /*29480*/  @!P0 NANOSLEEP.SYNCS 0x989680 ;  /* 0x009896800000895d */ /* 0x001fea0003900000 */
[----:B------:R-:W0:Y:S02]  /*29490*/  @!P0 SYNCS.PHASECHK.TRANS64 P0, [R4+URZ+0x38880], R5 ;  /* 0x03888005040085a7 */ /* 0x000e24000800007f */
[----:B0-----:R-:W-:Y:S05]  /*294a0*/  @!P0 BRA `(.L_x_657) ;  /* 0xfffffffc00f08947 */ /* 0x001fea000383ffff */
[----:B------:R-:W-:Y:S05]  /*294b0*/  BRA `(.L_x_658) ;  /* 0xffffffb4003c7947 */ /* 0x000fea000383ffff */
.L_x_837:
        /* <DEDUP_REMOVED lines=12> */
.L_x_2898:


//--------------------- .text._ZN7cutlass13device_kernelIN5flash11enable_sm90INS1_16FlashAttnFwdSm90INS1_25CollectiveMainloopFwdSm90ILi2EN4cute5tupleIJNS5_1CILi1EEES8_S8_EEENS6_IJNS7_ILi128EEENS7_ILi64EEENS7_ILi256EEEEEELi256ENS_12float_e4m3_tEfNS_4arch4Sm90ELb0ELb1ELb0ELb0ELb0ELb0ELb0ELb1ELb1ELb1ELb0ELb0EEENS1_21CollectiveEpilogueFwdINS6_IJSA_SC_SB_EEES9_NS_10bfloat16_tESG_Li256ELb0ELb1ELb0ELb1EEENS1_30DynamicPersistentTileSchedulerILi256ELi128ELb0ELb1ELb1EEEEEEEEEvNT_6ParamsE --------------------------
	.section	.text._ZN7cutlass13device_kernelIN5flash11enable_sm90INS1_16FlashAttnFwdSm90INS1_25CollectiveMainloopFwdSm90ILi2EN4cute5tupleIJNS5_1CILi1EEES8_S8_EEENS6_IJNS7_ILi128EEENS7_ILi64EEENS7_ILi256EEEEEELi256ENS_12float_e4m3_tEfNS_4arch4Sm90ELb0ELb1ELb0ELb0ELb0ELb0ELb0ELb1ELb1ELb1ELb0ELb0EEENS1_21CollectiveEpilogueFwdINS6_IJSA_SC_SB_EEES9_NS_10bfloat16_tESG_Li256ELb0ELb1ELb0ELb1EEENS1_30DynamicPersistentTileSchedulerILi256ELi128ELb0ELb1ELb1EEEEEEEEEvNT_6ParamsE,"ax",@progbits
	.align	128
.text._ZN7cutlass13device_kernelIN5flash11enable_sm90INS1_16FlashAttnFwdSm90INS1_25CollectiveMainloopFwdSm90ILi2EN4cute5tupleIJNS5_1CILi1EEES8_S8_EEENS6_IJNS7_ILi128EEENS7_ILi64EEENS7_ILi256EEEEEELi256ENS_12float_e4m3_tEfNS_4arch4Sm90ELb0ELb1ELb0ELb0ELb0ELb0ELb0ELb1ELb1ELb1ELb0ELb0EEENS1_21CollectiveEpilogueFwdINS6_IJSA_SC_SB_EEES9_NS_10bfloat16_tESG_Li256ELb0ELb1ELb0ELb1EEENS1_30DynamicPersistentTileSchedulerILi256ELi128ELb0ELb1ELb1EEEEEEEEEvNT_6ParamsE:
        .type           _ZN7cutlass13device_kernelIN5flash11enable_sm90INS1_16FlashAttnFwdSm90INS1_25CollectiveMainloopFwdSm90ILi2EN4cute5tupleIJNS5_1CILi1EEES8_S8_EEENS6_IJNS7_ILi128EEENS7_ILi64EEENS7_ILi256EEEEEELi256ENS_12float_e4m3_tEfNS_4arch4Sm90ELb0ELb1ELb0ELb0ELb0ELb0ELb0ELb1ELb1ELb1ELb0ELb0EEENS1_21CollectiveEpilogueFwdINS6_IJSA_SC_SB_EEES9_NS_10bfloat16_tESG_Li256ELb0ELb1ELb0ELb1EEENS1_30DynamicPersistentTileSchedulerILi256ELi128ELb0ELb1ELb1EEEEEEEEEvNT_6ParamsE,@function
        .size           _ZN7cutlass13device_kernelIN5flash11enable_sm90INS1_16FlashAttnFwdSm90INS1_25CollectiveMainloopFwdSm90ILi2EN4cute5tupleIJNS5_1CILi1EEES8_S8_EEENS6_IJNS7_ILi128EEENS7_ILi64EEENS7_ILi256EEEEEELi256ENS_12float_e4m3_tEfNS_4arch4Sm90ELb0ELb1ELb0ELb0ELb0ELb0ELb0ELb1ELb1ELb1ELb0ELb0EEENS1_21CollectiveEpilogueFwdINS6_IJSA_SC_SB_EEES9_NS_10bfloat16_tESG_Li256ELb0ELb1ELb0ELb1EEENS1_30DynamicPersistentTileSchedulerILi256ELi128ELb0ELb1ELb1EEEEEEEEEvNT_6ParamsE,(.L_x_2899 - _ZN7cutlass13device_kernelIN5flash11enable_sm90INS1_16FlashAttnFwdSm90INS1_25CollectiveMainloopFwdSm90ILi2EN4cute5tupleIJNS5_1CILi1EEES8_S8_EEENS6_IJNS7_ILi128EEENS7_ILi64EEENS7_ILi256EEEEEELi256ENS_12float_e4m3_tEfNS_4arch4Sm90ELb0ELb1ELb0ELb0ELb0ELb0ELb0ELb1ELb1ELb1ELb0ELb0EEENS1_21CollectiveEpilogueFwdINS6_IJSA_SC_SB_EEES9_NS_10bfloat16_tESG_Li256ELb0ELb1ELb0ELb1EEENS1_30DynamicPersistentTileSchedulerILi256ELi128ELb0ELb1ELb1EEEEEEEEEvNT_6ParamsE)
        .other          _ZN7cutlass13device_kernelIN5flash11enable_sm90INS1_16FlashAttnFwdSm90INS1_25CollectiveMainloopFwdSm90ILi2EN4cute5tupleIJNS5_1CILi1EEES8_S8_EEENS6_IJNS7_ILi128EEENS7_ILi64EEENS7_ILi256EEEEEELi256ENS_12float_e4m3_tEfNS_4arch4Sm90ELb0ELb1ELb0ELb0ELb0ELb0ELb0ELb1ELb1ELb1ELb0ELb0EEENS1_21CollectiveEpilogueFwdINS6_IJSA_SC_SB_EEES9_NS_10bfloat16_tESG_Li256ELb0ELb1ELb0ELb1EEENS1_30DynamicPersistentTileSchedulerILi256ELi128ELb0ELb1ELb1EEEEEEEEEvNT_6ParamsE,@"STO_CUDA_ENTRY STV_DEFAULT"
_ZN7cutlass13device_kernelIN5flash11enable_sm90INS1_16FlashAttnFwdSm90INS1_25CollectiveMainloopFwdSm90ILi2EN4cute5tupleIJNS5_1CILi1EEES8_S8_EEENS6_IJNS7_ILi128EEENS7_ILi64EEENS7_ILi256EEEEEELi256ENS_12float_e4m3_tEfNS_4arch4Sm90ELb0ELb1ELb0ELb0ELb0ELb0ELb0ELb1ELb1ELb1ELb0ELb0EEENS1_21CollectiveEpilogueFwdINS6_IJSA_SC_SB_EEES9_NS_10bfloat16_tESG_Li256ELb0ELb1ELb0ELb1EEENS1_30DynamicPersistentTileSchedulerILi256ELi128ELb0ELb1ELb1EEEEEEEEEvNT_6ParamsE:
        /* <DEDUP_REMOVED lines=18> */
.L_x_839:
[----:B------:R-:W-:Y:S05]  /*0120*/  BSYNC B0 ;  /* 0x0000000000007941 */ /* 0x000fea0003800000 */
.L_x_838:
        /* <DEDUP_REMOVED lines=41> */
.L_x_840:
        /* <DEDUP_REMOVED lines=22> */
.L_x_841:
        /* <DEDUP_REMOVED lines=18> */
.L_x_842:
        /* <DEDUP_REMOVED lines=22> */
.L_x_843:
        /* <DEDUP_REMOVED lines=22> */
.L_x_844:
[----:B------:R-:W-:Y:S01]  /*0900*/  PLOP3.LUT P0, PT, PT, PT, UP0, 0x80, 0x0 ;  /* 0x000000000000781c */ /* 0x000fe20003f0f008 */
[----:B------:R-:W-:Y:S01]  /*0910*/  UMOV UR38, 0x1 ;  /* 0x0000000100267882 */ /* 0x000fe20000000000 */
[----:B------:R-:W-:Y:S01]  /*0920*/  NOP ;  /* 0x0000000000007918 */ /* 0x000fe20000000000 */
[----:B------:R-:W-:Y:S01]  /*0930*/  USEL UR38, UR38, 0x2, !UP0 ;  /* 0x0000000226267887 */ /* 0x000fe2000c000000 */
[----:B------:R-:W-:Y:S01]  /*0940*/  ULDC.64 UR50, c[0x0][0x208] ;  /* 0x0000820000327ab9 */ /* 0x000fe20000000a00 */
[----:B012-4-:R-:W-:Y:S08]  /*0950*/  BAR.SYNC.DEFER_BLOCKING 0x0 ;  /* 0x0000000000007b1d */ /* 0x017ff00000010000 */
[----:B------:R-:W-:Y:S05]  /*0960*/  @!P0 BRA `(.L_x_845) ;  /* 0x000000e0005c8947 */ /* 0x000fea0003800000 */
.L_x_846:
[----:B------:R-:W-:-:S08]  /*0970*/  NOP ;  /* 0x0000000000007918 */ /* 0x000fd00000000000 */
[----:B------:R-:W0:Y:S02]  /*0980*/  USETMAXREG.TRY_ALLOC.CTAPOOL UP0, 0xf0 ;  /* 0x000000f0000079c8 */ /* 0x000e240008000600 */
[----:B0-----:R-:W-:-:S13]  /*0990*/  PLOP3.LUT P0, PT, PT, PT, UP0, 0x80, 0x0 ;  /* 0x000000000000781c */ /* 0x001fda0003f0f008 */
[----:B------:R-:W-:Y:S05]  /*09a0*/  @!P0 BRA `(.L_x_846) ;  /* 0xfffffffc00f08947 */ /* 0x000fea000383ffff */
[----:B------:R-:W0:Y:S01]  /*09b0*/  S2R R2, SR_TID.X ;  /* 0x0000000000027919 */ /* 0x000e220000002100 */
[----:B------:R-:W1:Y:S08]  /*09c0*/  S2UR UR4, SR_CTAID.X ;  /* 0x00000000000479c3 */ /* 0x000e700000002500 */
[----:B------:R-:W-:Y:S08]  /*09d0*/  BAR.ARV 0x4, 0x180 ;  /* 0x0106000000007b1d */ /* 0x000ff00000002000 */
        /* <DEDUP_REMOVED lines=9> */
[----:B------:R-:W-:Y:S01]  /*0a70*/  UMOV UR47, URZ ;  /* 0x0000003f002f7c82 */ /* 0x000fe20008000000 */
[----:B------:R-:W-:Y:S02]  /*0a80*/  UMOV UR46, URZ ;  /* 0x0000003f002e7c82 */ /* 0x000fe40008000000 */
[----:B------:R-:W-:Y:S01]  /*0a90*/  SHF.R.S32.HI R0, RZ, 0x1f, R201 ;  /* 0x0000001fff007819 */ /* 0x000fe200000114c9 */
[----:B------:R-:W-:-:S03]  /*0aa0*/  UMOV UR52, URZ ;  /* 0x0000003f00347c82 */ /* 0x000fc60008000000 */
[CC--:B------:R-:W-:Y:S02]  /*0ab0*/  LEA.HI R3, R0.reuse, R201.reuse, RZ, 0x7 ;  /* 0x000000c900037211 */ /* 0x0c0fe400078f38ff */
[-C--:B------:R-:W-:Y:S02]  /*0ac0*/  LEA.HI R4, R0, R201.reuse, RZ, 0x5 ;  /* 0x000000c900047211 */ /* 0x080fe400078f28ff */
[----:B------:R-:W-:Y:S02]  /*0ad0*/  LOP3.LUT R2, R3, 0xffffff80, RZ, 0xc0, !PT ;  /* 0xffffff8003027812 */ /* 0x000fe400078ec0ff */
[----:B------:R-:W-:Y:S01]  /*0ae0*/  SHF.R.S32.HI R194, RZ, 0x7, R3 ;  /* 0x00000007ffc27819 */ /* 0x000fe20000011403 */
[----:B------:R-:W-:Y:S02]  /*0af0*/  IMAD.SHL.U32 R6, R4, 0x20, RZ ;  /* 0x0000002004067824 */ /* 0x000fe400078e00ff */
[----:B------:R-:W-:Y:S01]  /*0b00*/  IMAD.IADD R193, R201, 0x1, -R2 ;  /* 0x00000001c9c17824 */ /* 0x000fe200078e0a02 */
[----:B------:R-:W-:-:S02]  /*0b10*/  LEA.HI R2, R0, R201, RZ, 0x4 ;  /* 0x000000c900027211 */ /* 0x000fc400078f20ff */
[----:B------:R-:W-:Y:S02]  /*0b20*/  LOP3.LUT R7, R6, 0xfffffc00, RZ, 0xc0, !PT ;  /* 0xfffffc0006077812 */ /* 0x000fe400078ec0ff */
[----:B------:R-:W-:Y:S02]  /*0b30*/  SHF.R.S32.HI R8, RZ, 0x1f, R193 ;  /* 0x0000001fff087819 */ /* 0x000fe400000114c1 */
[----:B------:R-:W-:Y:S02]  /*0b40*/  SHF.R.S32.HI R5, RZ, 0x4, R2 ;  /* 0x00000004ff057819 */ /* 0x000fe40000011402 */
[----:B------:R-:W-:Y:S02]  /*0b50*/  LEA.HI R9, R8, R193, RZ, 0x2 ;  /* 0x000000c108097211 */ /* 0x000fe400078f10ff */
[C---:B------:R-:W-:Y:S02]  /*0b60*/  LOP3.LUT R4, R2.reuse, 0x3fffff0, RZ, 0xc0, !PT ;  /* 0x03fffff002047812 */ /* 0x040fe400078ec0ff */
[----:B------:R-:W-:-:S02]  /*0b70*/  LEA.HI R2, R2, R5, RZ, 0x1 ;  /* 0x0000000502027211 */ /* 0x000fc400078f08ff */
[-C--:B------:R-:W-:Y:S01]  /*0b80*/  LEA.HI R6, R0, R201.reuse, RZ, 0x2 ;  /* 0x000000c900067211 */ /* 0x080fe200078f10ff */
[----:B------:R-:W-:Y:S01]  /*0b90*/  IMAD.IADD R4, R201, 0x1, -R4 ;  /* 0x00000001c9047824 */ /* 0x000fe200078e0a04 */
[--C-:B------:R-:W-:Y:S02]  /*0ba0*/  SHF.R.S32.HI R10, RZ, 0x2, R9.reuse ;  /* 0x00000002ff0a7819 */ /* 0x100fe40000011409 */
[----:B------:R-:W-:Y:S01]  /*0bb0*/  SHF.R.S32.HI R11, RZ, 0x1f, R9 ;  /* 0x0000001fff0b7819 */ /* 0x000fe20000011409 */
[----:B------:R-:W-:Y:S01]  /*0bc0*/  IMAD R7, R4, 0x40, R7 ;  /* 0x0000004004077824 */ /* 0x000fe200078e0207 */
[----:B------:R-:W-:Y:S02]  /*0bd0*/  LOP3.LUT R2, R2, 0x1ffffffe, RZ, 0xc0, !PT ;  /* 0x1ffffffe02027812 */ /* 0x000fe400078ec0ff */
[----:B------:R-:W-:Y:S02]  /*0be0*/  LOP3.LUT R6, R6, 0xfffffffc, RZ, 0xc0, !PT ;  /* 0xfffffffc06067812 */ /* 0x000fe400078ec0ff */
[----:B------:R-:W-:Y:S01]  /*0bf0*/  LEA.HI R0, R0, R201, RZ, 0x3 ;  /* 0x000000c900007211 */ /* 0x000fe200078f18ff */
[----:B------:R-:W-:Y:S01]  /*0c00*/  IMAD.IADD R196, R5, 0x1, -R2 ;  /* 0x0000000105c47824 */ /* 0x000fe200078e0a02 */
[----:B------:R-:W-:Y:S01]  /*0c10*/  LEA.HI R11, R11, R10, RZ, 0x3 ;  /* 0x0000000a0b0b7211 */ /* 0x000fe200078f18ff */
[----:B------:R-:W-:Y:S01]  /*0c20*/  IMAD.IADD R6, R201, 0x1, -R6 ;  /* 0x00000001c9067824 */ /* 0x000fe200078e0a06 */
[----:B------:R-:W-:Y:S01]  /*0c30*/  LOP3.LUT R2, R0, 0xfffffff8, RZ, 0xc0, !PT ;  /* 0xfffffff800027812 */ /* 0x000fe200078ec0ff */
[----:B------:R-:W-:Y:S01]  /*0c40*/  IMAD R196, R196, 0x8, R7 ;  /* 0x00000008c4c47824 */ /* 0x000fe200078e0207 */
[----:B------:R-:W-:-:S02]  /*0c50*/  LOP3.LUT R11, R11, 0xfffffff8, RZ, 0xc0, !PT ;  /* 0xfffffff80b0b7812 */ /* 0x000fc400078ec0ff */
[----:B------:R-:W-:Y:S01]  /*0c60*/  LEA.HI R8, R8, R193, RZ, 0x5 ;  /* 0x000000c108087211 */ /* 0x000fe200078f28ff */
[----:B------:R-:W-:Y:S01]  /*0c70*/  IMAD.IADD R23, R201, 0x1, -R2 ;  /* 0x00000001c9177824 */ /* 0x000fe200078e0a02 */
[----:B------:R-:W-:Y:S01]  /*0c80*/  LEA.HI R3, R3, R194, RZ, 0x1 ;  /* 0x000000c203037211 */ /* 0x000fe200078f08ff */
[----:B------:R-:W-:Y:S01]  /*0c90*/  IMAD.IADD R11, R10, 0x1, -R11 ;  /* 0x000000010a0b7824 */ /* 0x000fe200078e0a0b */
[----:B------:R-:W-:Y:S01]  /*0ca0*/  SHF.R.S32.HI R8, RZ, 0x5, R8 ;  /* 0x00000005ff087819 */ /* 0x000fe20000011408 */
[----:B------:R-:W-:Y:S01]  /*0cb0*/  IMAD.SHL.U32 R16, R23, 0x8, RZ ;  /* 0x0000000817107824 */ /* 0x000fe200078e00ff */
[----:B------:R-:W-:Y:S02]  /*0cc0*/  LEA.HI R4, R6, R6, RZ, 0x1 ;  /* 0x0000000606047211 */ /* 0x000fe400078f08ff */
[----:B------:R-:W-:Y:S01]  /*0cd0*/  LOP3.LUT R3, R3, 0x3fffffe, RZ, 0xc0, !PT ;  /* 0x03fffffe03037812 */ /* 0x000fe200078ec0ff */
[----:B------:R-:W-:Y:S01]  /*0ce0*/  IMAD R8, R8, 0x10, R11 ;  /* 0x0000001008087824 */ /* 0x000fe200078e020b */
[----:B------:R-:W-:Y:S01]  /*0cf0*/  LOP3.LUT R5, R4, 0x1ffffffe, RZ, 0xc0, !PT ;  /* 0x1ffffffe04057812 */ /* 0x000fe200078ec0ff */
[----:B------:R-:W-:Y:S01]  /*0d00*/  VIADD R19, R16, 0x40 ;  /* 0x0000004010137836 */ /* 0x000fe20000000000 */
[----:B------:R-:W-:Y:S01]  /*0d10*/  LOP3.LUT R2, R9, 0x7ffffffc, RZ, 0xc0, !PT ;  /* 0x7ffffffc09027812 */ /* 0x000fe200078ec0ff */
[----:B------:R-:W-:Y:S01]  /*0d20*/  IMAD.IADD R3, R194, 0x1, -R3 ;  /* 0x00000001c2037824 */ /* 0x000fe200078e0a03 */
[----:B------:R-:W-:Y:S01]  /*0d30*/  SHF.R.S32.HI R192, RZ, 0x3, R0 ;  /* 0x00000003ffc07819 */ /* 0x000fe20000011400 */
[C---:B------:R-:W-:Y:S01]  /*0d40*/  VIADD R18, R16.reuse, 0x80 ;  /* 0x0000008010127836 */ /* 0x040fe20000000000 */
[----:B------:R-:W-:Y:S01]  /*0d50*/  SHF.R.S32.HI R200, RZ, 0x1f, R16 ;  /* 0x0000001fffc87819 */ /* 0x000fe20000011410 */
[----:B------:R-:W-:Y:S01]  /*0d60*/  VIADD R22, R16, 0xc0 ;  /* 0x000000c010167836 */ /* 0x000fe20000000000 */
[----:B------:R-:W-:Y:S01]  /*0d70*/  SHF.R.S32.HI R199, RZ, 0x1f, R19 ;  /* 0x0000001fffc77819 */ /* 0x000fe20000011413 */
[----:B------:R-:W-:Y:S01]  /*0d80*/  IMAD.IADD R6, R6, 0x1, -R5 ;  /* 0x0000000106067824 */ /* 0x000fe200078e0a05 */
[----:B------:R-:W-:Y:S01]  /*0d90*/  SHF.R.S32.HI R198, RZ, 0x1f, R18 ;  /* 0x0000001fffc67819 */ /* 0x000fe20000011412 */
[----:B------:R-:W-:Y:S01]  /*0da0*/  IMAD R195, R3, 0x40, R8 ;  /* 0x0000004003c37824 */ /* 0x000fe200078e0208 */
[----:B------:R-:W-:Y:S01]  /*0db0*/  SHF.R.S32.HI R197, RZ, 0x1f, R22 ;  /* 0x0000001fffc57819 */ /* 0x000fe20000011416 */
[----:B------:R-:W-:-:S02]  /*0dc0*/  IMAD.IADD R2, R193, 0x1, -R2 ;  /* 0x00000001c1027824 */ /* 0x000fc400078e0a02 */
[----:B------:R-:W-:-:S07]  /*0dd0*/  IMAD R17, R6, 0x8, R195 ;  /* 0x0000000806117824 */ /* 0x000fce00078e02c3 */
.L_x_947:
[----:B------:R-:W-:Y:S01]  /*0de0*/  ULDC UR5, c[0x0][0xc60] ;  /* 0x0003180000057ab9 */ /* 0x000fe20000000800 */
[----:B------:R-:W-:Y:S01]  /*0df0*/  UMOV UR9, UR4 ;  /* 0x0000000400097c82 */ /* 0x000fe20008000000 */
[----:B------:R-:W-:-:S11]  /*0e00*/  UISETP.NE.AND UP0, UPT, UR5, 0x1, UPT ;  /* 0x000000010500788c */ /* 0x000fd6000bf05270 */
[----:B------:R-:W-:Y:S01]  /*0e10*/  @UP0 ULDC UR6, c[0x0][0xc64] ;  /* 0x0003190000060ab9 */ /* 0x000fe20000000800 */
[----:B------:R-:W-:Y:S01]  /*0e20*/  @UP0 ULDC UR8, c[0x0][0xc68] ;  /* 0x00031a0000080ab9 */ /* 0x000fe20000000800 */
[----:B------:R-:W-:-:S04]  /*0e30*/  UIMAD.WIDE.U32 UR6, UR4, UR6, URZ ;  /* 0x00000006040672a5 */ /* 0x000fc8000f8e003f */
[----:B------:R-:W-:-:S03]  /*0e40*/  @UP0 USHF.R.U32.HI UR9, URZ, UR8, UR7 ;  /* 0x000000083f090299 */ /* 0x000fc60008011607 */
[----:B------:R-:W-:Y:S02]  /*0e50*/  ULDC UR6, c[0x0][0xc78] ;  /* 0x00031e0000067ab9 */ /* 0x000fe40000000800 */
[----:B------:R-:W-:Y:S02]  /*0e60*/  UISETP.GE.AND UP0, UPT, UR9, UR6, UPT ;  /* 0x000000060900728c */ /* 0x000fe4000bf06270 */
[----:B------:R-:W-:-:S04]  /*0e70*/  UIADD3 UR6, -UR9, URZ, URZ ;  /* 0x0000003f09067290 */ /* 0x000fc8000fffe13f */
[----:B------:R-:W-:Y:S01]  /*0e80*/  PLOP3.LUT P0, PT, PT, PT, UP0, 0x80, 0x0 ;  /* 0x000000000000781c */ /* 0x000fe20003f0f008 */
[----:B------:R-:W-:-:S12]  /*0e90*/  UIMAD UR7, UR5, UR6, UR4 ;  /* 0x00000006050772a4 */ /* 0x000fd8000f8e0204 */
[----:B012345:R-:W-:Y:S05]  /*0ea0*/  @!P0 BRA `(.L_x_847) ;  /* 0x0000000000208947 */ /* 0x03ffea0003800000 */
[----:B------:R-:W-:Y:S01]  /*0eb0*/  ULDC UR6, c[0x0][0xc6c] ;  /* 0x00031b0000067ab9 */ /* 0x000fe20000000800 */
[----:B------:R-:W-:Y:S01]  /*0ec0*/  UMOV UR8, UR7 ;  /* 0x0000000700087c82 */ /* 0x000fe20008000000 */
[----:B------:R-:W-:-:S11]  /*0ed0*/  UISETP.NE.AND UP0, UPT, UR6, 0x1, UPT ;  /* 0x000000010600788c */ /* 0x000fd6000bf05270 */
[----:B------:R-:W-:Y:S02]  /*0ee0*/  @UP0 ULDC.64 UR10, c[0x0][0xc70] ;  /* 0x00031c00000a0ab9 */ /* 0x000fe40000000a00 */
[----:B------:R-:W-:-:S04]  /*0ef0*/  UIMAD.WIDE.U32 UR4, UR7, UR10, URZ ;  /* 0x0000000a070472a5 */ /* 0x000fc8000f8e003f */
[----:B------:R-:W-:-:S04]  /*0f00*/  @UP0 USHF.R.U32.HI UR8, URZ, UR11, UR5 ;  /* 0x0000000b3f080299 */ /* 0x000fc80008011605 */
[----:B------:R-:W-:Y:S01]  /*0f10*/  UIMAD UR4, UR8, UR6, URZ ;  /* 0x00000006080472a4 */ /* 0x000fe2000f8e023f */
[----:B------:R-:W-:Y:S11]  /*0f20*/  BRA `(.L_x_848) ;  /* 0x00000000001c7947 */ /* 0x000ff60003800000 */
.L_x_847:
[----:B------:R-:W-:Y:S01]  /*0f30*/  ULDC UR6, c[0x0][0xc54] ;  /* 0x0003150000067ab9 */ /* 0x000fe20000000800 */
[----:B------:R-:W-:Y:S01]  /*0f40*/  UMOV UR8, UR7 ;  /* 0x0000000700087c82 */ /* 0x000fe20008000000 */
[----:B------:R-:W-:-:S11]  /*0f50*/  UISETP.NE.AND UP0, UPT, UR6, 0x1, UPT ;  /* 0x000000010600788c */ /* 0x000fd6000bf05270 */
[----:B------:R-:W-:Y:S02]  /*0f60*/  @UP0 ULDC.64 UR10, c[0x0][0xc58] ;  /* 0x00031600000a0ab9 */ /* 0x000fe40000000a00 */
[----:B------:R-:W-:-:S04]  /*0f70*/  UIMAD.WIDE.U32 UR4, UR7, UR10, URZ ;  /* 0x0000000a070472a5 */ /* 0x000fc8000f8e003f */
[----:B------:R-:W-:-:S04]  /*0f80*/  @UP0 USHF.R.U32.HI UR8, URZ, UR11, UR5 ;  /* 0x0000000b3f080299 */ /* 0x000fc80008011605 */
[----:B------:R-:W-:-:S12]  /*0f90*/  UIMAD UR4, UR8, UR6, URZ ;  /* 0x00000006080472a4 */ /* 0x000fd8000f8e023f */
.L_x_848:
[----:B------:R-:W-:Y:S01]  /*0fa0*/  ULDC UR42, c[0x0][0xc48] ;  /* 0x00031200002a7ab9 */ /* 0x000fe20000000800 */
[----:B------:R-:W-:Y:S01]  /*0fb0*/  UIADD3 UR6, UR7, -UR4, URZ ;  /* 0x8000000407067290 */ /* 0x000fe2000fffe03f */
[----:B------:R-:W-:Y:S01]  /*0fc0*/  IMAD.MOV.U32 R3, RZ, RZ, 0x3f800000 ;  /* 0x3f800000ff037424 */ /* 0x000fe200078e00ff */
[----:B------:R-:W-:Y:S01]  /*0fd0*/  UISETP.NE.AND UP2, UPT, UR42, 0x1, UPT ;  /* 0x000000012a00788c */ /* 0x000fe2000bf45270 */
[----:B------:R-:W-:Y:S01]  /*0fe0*/  IMAD.MOV.U32 R0, RZ, RZ, 0x3f800000 ;  /* 0x3f800000ff007424 */ /* 0x000fe200078e00ff */
[----:B------:R-:W-:Y:S01]  /*0ff0*/  ULDC.64 UR4, c[0x0][0x990] ;  /* 0x0002640000047ab9 */ /* 0x000fe20000000a00 */
[----:B------:R-:W-:Y:S01]  /*1000*/  ULDC UR18, c[0x0][0xc54] ;  /* 0x0003150000127ab9 */ /* 0x000fe20000000800 */
[----:B------:R-:W-:Y:S02]  /*1010*/  UISETP.NE.U32.AND UP0, UPT, UR4, URZ, UPT ;  /* 0x0000003f0400728c */ /* 0x000fe4000bf05070 */
[----:B------:R-:W-:Y:S02]  /*1020*/  UIMAD UR18, UR9, UR18, UR6 ;  /* 0x00000012091272a4 */ /* 0x000fe4000f8e0206 */
[----:B------:R-:W-:Y:S01]  /*1030*/  UISETP.NE.AND.EX UP0, UPT, UR5, URZ, UPT, UP0 ;  /* 0x0000003f0500728c */ /* 0x000fe2000bf05300 */
[----:B------:R-:W-:-:S02]  /*1040*/  ULDC.64 UR6, c[0x0][0x998] ;  /* 0x0002660000067ab9 */ /* 0x000fc40000000a00 */
[----:B------:R-:W-:Y:S01]  /*1050*/  @UP2 ULDC UR10, c[0x0][0xc4c] ;  /* 0x00031300000a2ab9 */ /* 0x000fe20000000800 */
[----:B------:R-:W-:Y:S02]  /*1060*/  UISETP.NE.U32.AND UP1, UPT, UR6, URZ, UPT ;  /* 0x0000003f0600728c */ /* 0x000fe4000bf25070 */
[----:B------:R-:W-:Y:S01]  /*1070*/  UIMAD.WIDE.U32 UR10, UR18, UR10, URZ ;  /* 0x0000000a120a72a5 */ /* 0x000fe2000f8e003f */
[----:B------:R-:W-:Y:S01]  /*1080*/  PLOP3.LUT P0, PT, PT, PT, UP0, 0x80, 0x0 ;  /* 0x000000000000781c */ /* 0x000fe20003f0f008 */
[----:B------:R-:W-:Y:S01]  /*1090*/  @UP2 ULDC UR9, c[0x0][0xc50] ;  /* 0x0003140000092ab9 */ /* 0x000fe20000000800 */
[----:B------:R-:W-:Y:S01]  /*10a0*/  UISETP.NE.AND.EX UP1, UPT, UR7, URZ, UPT, UP1 ;  /* 0x0000003f0700728c */ /* 0x000fe2000bf25310 */
[----:B------:R-:W-:Y:S01]  /*10b0*/  UMOV UR45, UR18 ;  /* 0x00000012002d7c82 */ /* 0x000fe20008000000 */
[----:B------:R-:W-:Y:S02]  /*10c0*/  @UP2 USHF.R.U32.HI UR45, URZ, UR9, UR11 ;  /* 0x000000093f2d2299 */ /* 0x000fe4000801160b */
[----:B------:R-:W-:-:S02]  /*10d0*/  ULOP3.LUT UR8, UR8, 0x1ffffff, URZ, 0x3c, !UPT ;  /* 0x01ffffff08087892 */ /* 0x000fc4000f8e3c3f */
[----:B------:R-:W-:Y:S01]  /*10e0*/  PLOP3.LUT P1, PT, PT, PT, UP1, 0x80, 0x0 ;  /* 0x000000000000781c */ /* 0x000fe20003f2f018 */
[----:B------:R-:W-:Y:S01]  /*10f0*/  @UP0 USHF.R.S32.HI UR9, URZ, 0x1f, UR45 ;  /* 0x0000001f3f090899 */ /* 0x000fe2000801142d */
[----:B------:R-:W-:Y:S01]  /*1100*/  @UP0 ULDC.64 UR10, c[0x0][0x9a8] ;  /* 0x00026a00000a0ab9 */ /* 0x000fe20000000a00 */
[----:B------:R-:W-:Y:S02]  /*1110*/  UIADD3 UR15, -UR45, URZ, URZ ;  /* 0x0000003f2d0f7290 */ /* 0x000fe4000fffe13f */
[----:B------:R-:W-:Y:S02]  /*1120*/  @UP0 UIMAD UR9, UR9, UR10, URZ ;  /* 0x0000000a090902a4 */ /* 0x000fe4000f8e023f */
[----:B------:R-:W-:Y:S02]  /*1130*/  @UP0 UIMAD.WIDE.U32 UR12, UR45, UR10, URZ ;  /* 0x0000000a2d0c02a5 */ /* 0x000fe4000f8e003f */
[----:B------:R-:W-:Y:S01]  /*1140*/  @UP1 USHF.R.S32.HI UR10, URZ, 0x1f, UR45 ;  /* 0x0000001f3f0a1899 */ /* 0x000fe2000801142d */
[----:B------:R-:W-:Y:S01]  /*1150*/  @UP1 ULDC.64 UR16, c[0x0][0x9b8] ;  /* 0x00026e0000101ab9 */ /* 0x000fe20000000a00 */
[----:B------:R-:W-:-:S02]  /*1160*/  @UP0 UIMAD UR14, UR45, UR11, UR9 ;  /* 0x0000000b2d0e02a4 */ /* 0x000fc4000f8e0209 */
[----:B------:R-:W-:Y:S02]  /*1170*/  @UP1 UIMAD UR9, UR10, UR16, URZ ;  /* 0x000000100a0912a4 */ /* 0x000fe4000f8e023f */
[----:B------:R-:W-:Y:S02]  /*1180*/  UIMAD UR42, UR42, UR15, UR18 ;  /* 0x0000000f2a2a72a4 */ /* 0x000fe4000f8e0212 */
[----:B------:R-:W-:Y:S02]  /*1190*/  @UP1 UIMAD UR15, UR45, UR17, UR9 ;  /* 0x000000112d0f12a4 */ /* 0x000fe4000f8e0209 */
[----:B------:R-:W-:Y:S02]  /*11a0*/  @UP0 USHF.R.S32.HI UR9, URZ, 0x1f, UR42 ;  /* 0x0000001f3f090899 */ /* 0x000fe4000801142a */
[----:B------:R-:W-:Y:S02]  /*11b0*/  @UP1 UIMAD.WIDE.U32 UR10, UR45, UR16, URZ ;  /* 0x000000102d0a12a5 */ /* 0x000fe4000f8e003f */
[----:B------:R-:W-:Y:S01]  /*11c0*/  @UP1 USHF.R.S32.HI UR20, URZ, 0x1f, UR42 ;  /* 0x0000001f3f141899 */ /* 0x000fe2000801142a */
[----:B------:R-:W-:Y:S01]  /*11d0*/  @UP0 ULDC.64 UR16, c[0x0][0x9b0] ;  /* 0x00026c0000100ab9 */ /* 0x000fe20000000a00 */
[----:B------:R-:W-:Y:S01]  /*11e0*/  @UP1 ULDC.64 UR18, c[0x0][0x9c0] ;  /* 0x0002700000121ab9 */ /* 0x000fe20000000a00 */
[----:B------:R-:W-:-:S02]  /*11f0*/  @UP0 UIADD3 UR13, UR13, UR14, URZ ;  /* 0x0000000e0d0d0290 */ /* 0x000fc4000fffe03f */
[----:B------:R-:W-:Y:S02]  /*1200*/  @UP0 UIMAD UR9, UR9, UR16, URZ ;  /* 0x00000010090902a4 */ /* 0x000fe4000f8e023f */
[----:B------:R-:W-:Y:S02]  /*1210*/  @UP1 UIADD3 UR11, UR11, UR15, URZ ;  /* 0x0000000f0b0b1290 */ /* 0x000fe4000fffe03f */
[----:B------:R-:W-:Y:S02]  /*1220*/  @UP1 UIMAD UR14, UR20, UR18, URZ ;  /* 0x00000012140e12a4 */ /* 0x000fe4000f8e023f */
[----:B------:R-:W-:Y:S02]  /*1230*/  @UP0 UIMAD UR9, UR42, UR17, UR9 ;  /* 0x000000112a0902a4 */ /* 0x000fe4000f8e0209 */
[----:B------:R-:W-:Y:S02]  /*1240*/  @UP0 UIMAD.WIDE.U32 UR12, UR42, UR16, UR12 ;  /* 0x000000102a0c02a5 */ /* 0x000fe4000f8e000c */
[----:B------:R-:W-:-:S02]  /*1250*/  @UP1 UIMAD UR14, UR42, UR19, UR14 ;  /* 0x000000132a0e12a4 */ /* 0x000fc4000f8e020e */
[----:B------:R-:W-:Y:S02]  /*1260*/  @UP1 UIMAD.WIDE.U32 UR10, UR42, UR18, UR10 ;  /* 0x000000122a0a12a5 */ /* 0x000fe4000f8e000a */
        /* <DEDUP_REMOVED lines=8> */
[----:B------:R-:W-:Y:S01]  /*12f0*/  ULDC UR44, c[0x0][0x424] ;  /* 0x00010900002c7ab9 */ /* 0x000fe20000000800 */
[----:B------:R-:W-:Y:S01]  /*1300*/  IMAD.U32 R5, RZ, RZ, UR5 ;  /* 0x00000005ff057e24 */ /* 0x000fe2000f8e00ff */
[----:B------:R-:W-:Y:S01]  /*1310*/  ULDC.64 UR4, c[0x0][0x418] ;  /* 0x0001060000047ab9 */ /* 0x000fe20000000a00 */
[----:B------:R-:W-:Y:S01]  /*1320*/  IMAD.U32 R7, RZ, RZ, UR7 ;  /* 0x00000007ff077e24 */ /* 0x000fe2000f8e00ff */
[----:B------:R-:W-:Y:S01]  /*1330*/  ULDC UR53, c[0x0][0x288] ;  /* 0x0000a20000357ab9 */ /* 0x000fe20000000800 */
[----:B------:R-:W-:Y:S01]  /*1340*/  ULDC UR10, c[0x0][0x2f0] ;  /* 0x0000bc00000a7ab9 */ /* 0x000fe20000000800 */
[----:B------:R-:W2:Y:S01]  /*1350*/  @P0 LDG.E R3, desc[UR50][R4.64] ;  /* 0x0000003204030981 */ /* 0x000ea2000c1e1900 */
[----:B------:R-:W-:-:S03]  /*1360*/  ULDC UR11, c[0x0][0x988] ;  /* 0x00026200000b7ab9 */ /* 0x000fc60000000800 */
[----:B------:R-:W2:Y:S01]  /*1370*/  @P1 LDG.E R0, desc[UR50][R6.64] ;  /* 0x0000003206001981 */ /* 0x000ea2000c1e1900 */
[----:B------:R-:W-:Y:S02]  /*1380*/  UISETP.NE.U32.AND UP0, UPT, UR4, URZ, UPT ;  /* 0x0000003f0400728c */ /* 0x000fe4000bf05070 */
[----:B------:R-:W-:Y:S02]  /*1390*/  UIADD3 UR9, -UR53, 0x1, URZ ;  /* 0x0000000135097890 */ /* 0x000fe4000fffe13f */
[----:B------:R-:W-:Y:S01]  /*13a0*/  UISETP.NE.AND.EX UP0, UPT, UR5, URZ, UPT, UP0 ;  /* 0x0000003f0500728c */ /* 0x000fe2000bf05300 */
[----:B------:R-:W-:Y:S02]  /*13b0*/  ULDC UR4, c[0x0][0xc3c] ;  /* 0x00030f0000047ab9 */ /* 0x000fe40000000800 */
[----:B------:R-:W-:Y:S01]  /*13c0*/  ULDC UR5, c[0x0][0x448] ;  /* 0x0001120000057ab9 */ /* 0x000fe20000000800 */
[----:B------:R-:W-:Y:S02]  /*13d0*/  UIADD3 UR4, UR8, UR4, URZ ;  /* 0x0000000408047290 */ /* 0x000fe4000fffe03f */
[----:B------:R-:W-:-:S02]  /*13e0*/  UISETP.NE.AND UP1, UPT, UR5, 0x1, UPT ;  /* 0x000000010500788c */ /* 0x000fc4000bf25270 */
[----:B------:R-:W-:Y:S02]  /*13f0*/  USHF.L.U32 UR36, UR4, 0x7, URZ ;  /* 0x0000000704247899 */ /* 0x000fe4000800063f */
[----:B------:R-:W-:Y:S02]  /*1400*/  USEL UR44, UR44, 0x1, UP0 ;  /* 0x000000012c2c7887 */ /* 0x000fe40008000000 */
[----:B------:R-:W-:Y:S01]  /*1410*/  UIADD3 UR8, UR36, 0x7f, URZ ;  /* 0x0000007f24087890 */ /* 0x000fe2000fffe03f */
[----:B------:R-:W-:Y:S01]  /*1420*/  ULDC.64 UR4, c[0x0][0x9e0] ;  /* 0x0002780000047ab9 */ /* 0x000fe20000000a00 */
[----:B------:R-:W-:-:S03]  /*1430*/  UIMAD UR9, UR44, UR10, UR9 ;  /* 0x0000000a2c0972a4 */ /* 0x000fc6000f8e0209 */
[----:B------:R-:W-:Y:S01]  /*1440*/  @UP1 ULDC UR6, c[0x0][0x44c] ;  /* 0x0001130000061ab9 */ /* 0x000fe20000000800 */
[----:B------:R-:W-:Y:S02]  /*1450*/  UISETP.GE.AND UP2, UPT, UR5, 0x1, UPT ;  /* 0x000000010500788c */ /* 0x000fe4000bf46270 */
[----:B------:R-:W-:Y:S01]  /*1460*/  UIMAD.WIDE.U32 UR6, UR8, UR6, URZ ;  /* 0x00000006080672a5 */ /* 0x000fe2000f8e003f */
[----:B------:R-:W-:-:S03]  /*1470*/  @UP1 ULDC UR12, c[0x0][0x450] ;  /* 0x00011400000c1ab9 */ /* 0x000fc60000000800 */
[----:B------:R-:W-:Y:S01]  /*1480*/  @UP1 USHF.R.U32.HI UR8, URZ, UR12, UR7 ;  /* 0x0000000c3f081299 */ /* 0x000fe20008011607 */
[----:B------:R-:W-:-:S03]  /*1490*/  PLOP3.LUT P1, PT, PT, PT, UP2, 0x80, 0x0 ;  /* 0x000000000000781c */ /* 0x000fc60003f2f028 */
[----:B------:R-:W-:-:S04]  /*14a0*/  UIADD3 UR8, UR9, UR8, URZ ;  /* 0x0000000809087290 */ /* 0x000fc8000fffe03f */
[----:B------:R-:W-:Y:S01]  /*14b0*/  UIADD3 UR4, UR8, UR4, URZ ;  /* 0x0000000408047290 */ /* 0x000fe2000fffe03f */
[----:B--2---:R-:W-:-:S04]  /*14c0*/  FMUL.FTZ R0, R3, R0 ;  /* 0x0000000003007220 */ /* 0x004fc80000410000 */
[----:B------:R-:W-:-:S05]  /*14d0*/  FMUL.FTZ R0, R0, UR11 ;  /* 0x0000000b00007c20 */ /* 0x000fca0008410000 */
[----:B------:R-:W-:Y:S01]  /*14e0*/  R2UR UR37, R0 ;  /* 0x00000000002572ca */ /* 0x000fe200000e0000 */
[----:B------:R-:W-:Y:S01]  /*14f0*/  IMAD.U32 R0, RZ, RZ, UR4 ;  /* 0x00000004ff007e24 */ /* 0x000fe2000f8e00ff */
[----:B------:R-:W-:-:S13]  /*1500*/  @!P1 BRA `(.L_x_849) ;  /* 0x0000000000409947 */ /* 0x000fda0003800000 */
[----:B------:R-:W-:Y:S01]  /*1510*/  ISETP.LT.AND P0, PT, RZ, UR8, PT ;  /* 0x00000008ff007c0c */ /* 0x000fe2000bf01270 */
[----:B------:R-:W-:-:S12]  /*1520*/  UIADD3 UR4, UR8, -0x1, URZ ;  /* 0xffffffff08047890 */ /* 0x000fd8000fffe03f */
[----:B------:R-:W-:Y:S05]  /*1530*/  @P0 BRA `(.L_x_850) ;  /* 0x00000000001c0947 */ /* 0x000fea0003800000 */
[----:B------:R-:W-:Y:S02]  /*1540*/  UISETP.NE.AND UP0, UPT, UR5, 0x1, UPT ;  /* 0x000000010500788c */ /* 0x000fe4000bf05270 */
[----:B------:R-:W-:-:S09]  /*1550*/  UIADD3 UR4, -UR8, URZ, URZ ;  /* 0x0000003f08047290 */ /* 0x000fd2000fffe13f */
[----:B------:R-:W-:Y:S02]  /*1560*/  @UP0 ULDC.64 UR8, c[0x0][0x9e8] ;  /* 0x00027a0000080ab9 */ /* 0x000fe40000000a00 */
[----:B------:R-:W-:-:S04]  /*1570*/  UIMAD.WIDE.U32 UR6, UR4, UR8, URZ ;  /* 0x00000008040672a5 */ /* 0x000fc8000f8e003f */
[----:B------:R-:W-:-:S04]  /*1580*/  @UP0 USHF.R.U32.HI UR4, URZ, UR9, UR7 ;  /* 0x000000093f040299 */ /* 0x000fc80008011607 */
[----:B------:R-:W-:Y:S01]  /*1590*/  ULOP3.LUT UR4, URZ, UR4, URZ, 0x33, !UPT ;  /* 0x000000043f047292 */ /* 0x000fe2000f8e333f */
[----:B------:R-:W-:Y:S11]  /*15a0*/  BRA `(.L_x_851) ;  /* 0x0000000000107947 */ /* 0x000ff60003800000 */
.L_x_850:
[----:B------:R-:W-:-:S11]  /*15b0*/  UISETP.NE.AND UP0, UPT, UR5, 0x1, UPT ;  /* 0x000000010500788c */ /* 0x000fd6000bf05270 */
[----:B------:R-:W-:Y:S02]  /*15c0*/  @UP0 ULDC.64 UR8, c[0x0][0x9e8] ;  /* 0x00027a0000080ab9 */ /* 0x000fe40000000a00 */
[----:B------:R-:W-:-:S04]  /*15d0*/  UIMAD.WIDE.U32 UR6, UR4, UR8, URZ ;  /* 0x00000008040672a5 */ /* 0x000fc8000f8e003f */
[----:B------:R-:W-:-:S12]  /*15e0*/  @UP0 USHF.R.U32.HI UR4, URZ, UR9, UR7 ;  /* 0x000000093f040299 */ /* 0x000fd80008011607 */
.L_x_851:
[----:B------:R-:W-:-:S06]  /*15f0*/  UIMAD UR4, UR4, UR5, UR5 ;  /* 0x00000005040472a4 */ /* 0x000fcc000f8e0205 */
[----:B------:R-:W-:-:S07]  /*1600*/  VIMNMX R0, R0, UR4, PT ;  /* 0x0000000400007c48 */ /* 0x000fce000bfe0100 */
.L_x_849:
[----:B------:R-:W-:Y:S01]  /*1610*/  UIMAD UR4, UR44, UR10, 0x3f ;  /* 0x0000003f2c0474a4 */ /* 0x000fe2000f8e020a */
[----:B------:R-:W-:Y:S01]  /*1620*/  VIADD R0, R0, 0x3f ;  /* 0x0000003f00007836 */ /* 0x000fe20000000000 */
[----:B------:R-:W-:Y:S01]  /*1630*/  @UP1 ULDC UR6, c[0x0][0x44c] ;  /* 0x0001130000061ab9 */ /* 0x000fe20000000800 */
[----:B------:R-:W-:Y:S01]  /*1640*/  @UP1 ULDC UR11, c[0x0][0x450] ;  /* 0x00011400000b1ab9 */ /* 0x000fe20000000800 */
[----:B------:R-:W-:Y:S02]  /*1650*/  USHF.R.S32.HI UR8, URZ, 0x1f, UR4 ;  /* 0x0000001f3f087899 */ /* 0x000fe40008011404 */
[----:B------:R-:W-:Y:S01]  /*1660*/  UIMAD.WIDE.U32 UR6, UR36, UR6, URZ ;  /* 0x00000006240672a5 */ /* 0x000fe2000f8e003f */
[----:B------:R-:W-:Y:S01]  /*1670*/  SHF.R.S32.HI R3, RZ, 0x1f, R0 ;  /* 0x0000001fff037819 */ /* 0x000fe20000011400 */
[----:B------:R-:W-:Y:S01]  /*1680*/  UMOV UR9, UR36 ;  /* 0x0000002400097c82 */ /* 0x000fe20008000000 */
[----:B------:R-:W-:Y:S02]  /*1690*/  ULEA.HI UR8, UR8, UR4, URZ, 0x6 ;  /* 0x0000000408087291 */ /* 0x000fe4000f8f303f */
[----:B------:R-:W-:Y:S01]  /*16a0*/  @UP1 USHF.R.U32.HI UR9, URZ, UR11, UR7 ;  /* 0x0000000b3f091299 */ /* 0x000fe20008011607 */
[----:B------:R-:W-:Y:S01]  /*16b0*/  LEA.HI R3, R3, R0, RZ, 0x6 ;  /* 0x0000000003037211 */ /* 0x000fe200078f30ff */
[----:B------:R-:W-:-:S02]  /*16c0*/  UIMAD UR53, UR44, UR10, -UR53 ;  /* 0x0000000a2c3572a4 */ /* 0x000fc4000f8e0a35 */
[----:B------:R-:W-:Y:S01]  /*16d0*/  USHF.R.S32.HI UR8, URZ, 0x6, UR8 ;  /* 0x000000063f087899 */ /* 0x000fe20008011408 */
[----:B------:R-:W-:Y:S01]  /*16e0*/  SHF.R.S32.HI R3, RZ, 0x6, R3 ;  /* 0x00000006ff037819 */ /* 0x000fe20000011403 */
[----:B------:R-:W-:-:S03]  /*16f0*/  UIADD3 UR4, UR53, UR9, URZ ;  /* 0x0000000935047290 */ /* 0x000fc6000fffe03f */
[----:B------:R-:W-:Y:S01]  /*1700*/  ULDC UR9, c[0x0][0x9dc] ;  /* 0x0002770000097ab9 */ /* 0x000fe20000000800 */
[----:B------:R-:W-:Y:S01]  /*1710*/  VIMNMX R58, R3, UR8, PT ;  /* 0x00000008033a7c48 */ /* 0x000fe2000bfe0100 */
[----:B------:R-:W-:Y:S01]  /*1720*/  UIADD3 UR9, UR4, -UR9, URZ ;  /* 0x8000000904097290 */ /* 0x000fe2000fffe03f */
[----:B------:R-:W-:Y:S11]  /*1730*/  @!P1 BRA `(.L_x_852) ;  /* 0x0000000000449947 */ /* 0x000ff60003800000 */
[----:B------:R-:W-:-:S06]  /*1740*/  UISETP.GT.AND UP0, UPT, UR4, -0x1, UPT ;  /* 0xffffffff0400788c */ /* 0x000fcc000bf04270 */
[----:B------:R-:W-:-:S13]  /*1750*/  PLOP3.LUT P0, PT, PT, PT, UP0, 0x80, 0x0 ;  /* 0x000000000000781c */ /* 0x000fda0003f0f008 */
[----:B------:R-:W-:Y:S05]  /*1760*/  @P0 BRA `(.L_x_853) ;  /* 0x00000000001c0947 */ /* 0x000fea0003800000 */
[----:B------:R-:W-:Y:S02]  /*1770*/  UISETP.NE.AND UP0, UPT, UR5, 0x1, UPT ;  /* 0x000000010500788c */ /* 0x000fe4000bf05270 */
[----:B------:R-:W-:-:S09]  /*1780*/  ULOP3.LUT UR4, URZ, UR4, URZ, 0x33, !UPT ;  /* 0x000000043f047292 */ /* 0x000fd2000f8e333f */
[----:B------:R-:W-:Y:S02]  /*1790*/  @UP0 ULDC.64 UR10, c[0x0][0x9e8] ;  /* 0x00027a00000a0ab9 */ /* 0x000fe40000000a00 */
[----:B------:R-:W-:-:S04]  /*17a0*/  UIMAD.WIDE.U32 UR6, UR4, UR10, URZ ;  /* 0x0000000a040672a5 */ /* 0x000fc8000f8e003f */
[----:B------:R-:W-:-:S04]  /*17b0*/  @UP0 USHF.R.U32.HI UR4, URZ, UR11, UR7 ;  /* 0x0000000b3f040299 */ /* 0x000fc80008011607 */
[----:B------:R-:W-:Y:S01]  /*17c0*/  ULOP3.LUT UR4, URZ, UR4, URZ, 0x33, !UPT ;  /* 0x000000043f047292 */ /* 0x000fe2000f8e333f */
[----:B------:R-:W-:Y:S11]  /*17d0*/  BRA `(.L_x_854) ;  /* 0x0000000000107947 */ /* 0x000ff60003800000 */
.L_x_853:
[----:B------:R-:W-:-:S11]  /*17e0*/  UISETP.NE.AND UP0, UPT, UR5, 0x1, UPT ;  /* 0x000000010500788c */ /* 0x000fd6000bf05270 */
[----:B------:R-:W-:Y:S02]  /*17f0*/  @UP0 ULDC.64 UR10, c[0x0][0x9e8] ;  /* 0x00027a00000a0ab9 */ /* 0x000fe40000000a00 */
[----:B------:R-:W-:-:S04]  /*1800*/  UIMAD.WIDE.U32 UR6, UR4, UR10, URZ ;  /* 0x0000000a040672a5 */ /* 0x000fc8000f8e003f */
[----:B------:R-:W-:-:S12]  /*1810*/  @UP0 USHF.R.U32.HI UR4, URZ, UR11, UR7 ;  /* 0x0000000b3f040299 */ /* 0x000fd80008011607 */
.L_x_854:
[----:B------:R-:W-:-:S04]  /*1820*/  UIMAD UR4, UR4, UR5, URZ ;  /* 0x00000005040472a4 */ /* 0x000fc8000f8e023f */
[----:B------:R-:W-:-:S04]  /*1830*/  UISETP.LT.AND UP0, UPT, UR9, UR4, UPT ;  /* 0x000000040900728c */ /* 0x000fc8000bf01270 */
[----:B------:R-:W-:-:S12]  /*1840*/  USEL UR9, UR9, UR4, !UP0 ;  /* 0x0000000409097287 */ /* 0x000fd8000c000000 */
.L_x_852:
[----:B------:R-:W-:Y:S01]  /*1850*/  USHF.R.S32.HI UR4, URZ, 0x1f, UR9 ;  /* 0x0000001f3f047899 */ /* 0x000fe20008011409 */
[----:B------:R-:W-:Y:S01]  /*1860*/  PLOP3.LUT P0, PT, PT, PT, PT, 0x80, 0x0 ;  /* 0x000000000000781c */ /* 0x000fe20003f0f070 */
[----:B------:R-:W-:Y:S01]  /*1870*/  IMAD.MOV.U32 R0, RZ, RZ, RZ ;  /* 0x000000ffff007224 */ /* 0x000fe200078e00ff */
[----:B------:R-:W-:Y:S01]  /*1880*/  CS2R R150, SRZ ;  /* 0x0000000000967805 */ /* 0x000fe2000001ff00 */
[----:B------:R-:W-:Y:S01]  /*1890*/  ULEA.HI UR4, UR4, UR9, URZ, 0x6 ;  /* 0x0000000904047291 */ /* 0x000fe2000f8f303f */
[----:B------:R-:W-:Y:S01]  /*18a0*/  IMAD.MOV.U32 R3, RZ, RZ, RZ ;  /* 0x000000ffff037224 */ /* 0x000fe200078e00ff */
[----:B------:R-:W-:Y:S02]  /*18b0*/  CS2R R26, SRZ ;  /* 0x00000000001a7805 */ /* 0x000fe4000001ff00 */
[----:B------:R-:W-:Y:S01]  /*18c0*/  CS2R R108, SRZ ;  /* 0x00000000006c7805 */ /* 0x000fe2000001ff00 */
[----:B------:R-:W-:Y:S01]  /*18d0*/  USHF.R.S32.HI UR4, URZ, 0x6, UR4 ;  /* 0x000000063f047899 */ /* 0x000fe20008011404 */
[----:B------:R-:W-:-:S02]  /*18e0*/  CS2R R144, SRZ ;  /* 0x0000000000907805 */ /* 0x000fc4000001ff00 */
[----:B------:R-:W-:Y:S02]  /*18f0*/  CS2R R100, SRZ ;  /* 0x0000000000647805 */ /* 0x000fe4000001ff00 */
[----:B------:R-:W-:Y:S01]  /*1900*/  CS2R R142, SRZ ;  /* 0x00000000008e7805 */ /* 0x000fe2000001ff00 */
[----:B------:R-:W-:Y:S01]  /*1910*/  UISETP.LT.AND UP0, UPT, URZ, UR4, UPT ;  /* 0x000000043f00728c */ /* 0x000fe2000bf01270 */
[----:B------:R-:W-:Y:S02]  /*1920*/  CS2R R30, SRZ ;  /* 0x00000000001e7805 */ /* 0x000fe4000001ff00 */
[----:B------:R-:W-:Y:S02]  /*1930*/  CS2R R136, SRZ ;  /* 0x0000000000887805 */ /* 0x000fe4000001ff00 */
[----:B------:R-:W-:Y:S01]  /*1940*/  CS2R R92, SRZ ;  /* 0x00000000005c7805 */ /* 0x000fe2000001ff00 */
[----:B------:R-:W-:Y:S01]  /*1950*/  USEL UR39, URZ, UR4, !UP0 ;  /* 0x000000043f277287 */ /* 0x000fe2000c000000 */
[----:B------:R-:W-:-:S02]  /*1960*/  CS2R R134, SRZ ;  /* 0x0000000000867805 */ /* 0x000fc4000001ff00 */
[----:B------:R-:W-:Y:S02]  /*1970*/  CS2R R34, SRZ ;  /* 0x0000000000227805 */ /* 0x000fe4000001ff00 */
[----:B------:R-:W-:Y:S02]  /*1980*/  CS2R R128, SRZ ;  /* 0x0000000000807805 */ /* 0x000fe4000001ff00 */
[----:B------:R-:W-:Y:S02]  /*1990*/  CS2R R84, SRZ ;  /* 0x0000000000547805 */ /* 0x000fe4000001ff00 */
[----:B------:R-:W-:Y:S02]  /*19a0*/  CS2R R126, SRZ ;  /* 0x00000000007e7805 */ /* 0x000fe4000001ff00 */
[----:B------:R-:W-:Y:S02]  /*19b0*/  ISETP.GT.AND P1, PT, R58, UR39, PT ;  /* 0x000000273a007c0c */ /* 0x000fe4000bf24270 */
        /* <DEDUP_REMOVED lines=14> */
[----:B------:R-:W-:Y:S01]  /*1aa0*/  CS2R R44, SRZ ;  /* 0x00000000002c7805 */ /* 0x000fe2000001ff00 */
[----:B------:R-:W-:Y:S01]  /*1ab0*/  IMAD.MOV.U32 R95, RZ, RZ, RZ ;  /* 0x000000ffff5f7224 */ /* 0x000fe200078e00ff */
[----:B------:R-:W-:Y:S02]  /*1ac0*/  CS2R R54, SRZ ;  /* 0x0000000000367805 */ /* 0x000fe4000001ff00 */
[----:B------:R-:W-:Y:S01]  /*1ad0*/  CS2R R88, SRZ ;  /* 0x0000000000587805 */ /* 0x000fe2000001ff00 */
[----:B------:R-:W-:Y:S01]  /*1ae0*/  IMAD.MOV.U32 R90, RZ, RZ, RZ ;  /* 0x000000ffff5a7224 */ /* 0x000fe200078e00ff */
        /* <DEDUP_REMOVED lines=33> */
[----:B------:R-:W-:Y:S01]  /*1d00*/  IMAD.MOV.U32 R5, RZ, RZ, RZ ;  /* 0x000000ffff057224 */ /* 0x000fe200078e00ff */
[----:B------:R-:W-:Y:S06]  /*1d10*/  @!P1 BRA `(.L_x_855) ;  /* 0x0000009400f49947 */ /* 0x000fec0003800000 */
[----:B------:R-:W0:Y:S01]  /*1d20*/  SHFL.IDX PT, R0, R194, RZ, 0x1f ;  /* 0x00001fffc2007589 */ /* 0x000e2200000e0000 */
[----:B------:R-:W1:Y:S01]  /*1d30*/  S2UR UR40, SR_CgaCtaId ;  /* 0x00000000002879c3 */ /* 0x000e620000008800 */
[----:B------:R-:W-:Y:S01]  /*1d40*/  UMOV UR41, 0x400 ;  /* 0x0000040000297882 */ /* 0x000fe20000000000 */
        /* <DEDUP_REMOVED lines=28> */
.L_x_856:
[----:B------:R-:W-:Y:S01]  /*1f10*/  ULEA.HI UR4, UR47, UR47, URZ, 0x1 ;  /* 0x0000002f2f047291 */ /* 0x000fe2000f8f083f */
[----:B------:R-:W-:-:S03]  /*1f20*/  IMAD.U32 R3, RZ, RZ, UR48 ;  /* 0x00000030ff037e24 */ /* 0x000fc6000f8e00ff */
[----:B------:R-:W-:Y:S02]  /*1f30*/  ULOP3.LUT UR4, UR4, 0xfffffffe, URZ, 0xc0, !UPT ;  /* 0xfffffffe04047892 */ /* 0x000fe4000f8ec03f */
[----:B------:R-:W-:Y:S02]  /*1f40*/  ISETP.NE.AND P0, PT, R3, 0x3, PT ;  /* 0x000000030300780c */ /* 0x000fe40003f05270 */
[----:B------:R-:W-:-:S06]  /*1f50*/  UIADD3 UR4, UR47, -UR4, URZ ;  /* 0x800000042f047290 */ /* 0x000fcc000fffe03f */
[----:B------:R-:W-:-:S05]  /*1f60*/  IMAD.U32 R0, RZ, RZ, UR4 ;  /* 0x00000004ff007e24 */ /* 0x000fca000f8e00ff */
[----:B------:R-:W-:-:S04]  /*1f70*/  SHF.L.U32 R0, R0, 0x1f, RZ ;  /* 0x0000001f00007819 */ /* 0x000fc800000006ff */
[----:B------:R-:W0:Y:S02]  /*1f80*/  SYNCS.PHASECHK.TRANS64.TRYWAIT P1, [UR41+0x28400], R0 ;  /* 0x02840000ff0075a7 */ /* 0x000e240008020169 */
[----:B0-----:R-:W-:Y:S05]  /*1f90*/  @!P1 BRA `(.L_x_857) ;  /* 0x0000010c00f89947 */ /* 0x001fea0003800000 */
.L_x_1034:
[----:B------:R-:W-:Y:S05]  /*1fa0*/  @!P0 BRA `(.L_x_858) ;  /* 0x0000000000048947 */ /* 0x000fea0003800000 */
[----:B------:R-:W-:Y:S01]  /*1fb0*/  BPT.TRAP 0x1 ;  /* 0x000000040000795c */ /* 0x000fe20000300000 */
.L_x_858:
[----:B------:R-:W-:Y:S02]  /*1fc0*/  IMAD.U32 R5, RZ, RZ, UR52 ;  /* 0x00000034ff057e24 */ /* 0x000fe4000f8e00ff */
[----:B0-----:R-:W-:-:S03]  /*1fd0*/  IMAD.U32 R0, RZ, RZ, UR46 ;  /* 0x0000002eff007e24 */ /* 0x001fc6000f8e00ff */
[----:B------:R-:W-:Y:S02]  /*1fe0*/  LEA R5, R5, UR41, 0x3 ;  /* 0x0000002905057c11 */ /* 0x000fe4000f8e18ff */
[----:B------:R-:W-:-:S04]  /*1ff0*/  SHF.L.U32 R0, R0, 0x1f, RZ ;  /* 0x0000001f00007819 */ /* 0x000fc800000006ff */
[----:B------:R0:W1:Y:S01]  /*2000*/  SYNCS.PHASECHK.TRANS64.TRYWAIT P2, [R5+URZ+0x28430], R0 ;  /* 0x02843000050075a7 */ /* 0x000062000804017f */
[----:B------:R-:W-:Y:S05]  /*2010*/  @!P0 BRA `(.L_x_859) ;  /* 0x0000000000048947 */ /* 0x000fea0003800000 */
[----:B------:R-:W-:Y:S01]  /*2020*/  BPT.TRAP 0x1 ;  /* 0x000000040000795c */ /* 0x000fe20000300000 */
.L_x_859:
[----:B------:R-:W2:Y:S02]  /*2030*/  S2R R3, SR_TID.X ;  /* 0x0000000000037919 */ /* 0x000ea40000002100 */
[----:B--2---:R-:W-:Y:S01]  /*2040*/  LOP3.LUT P1, RZ, R3, 0x7f, RZ, 0xc0, !PT ;  /* 0x0000007f03ff7812 */ /* 0x004fe2000782c0ff */
[----:B-1----:R-:W-:-:S12]  /*2050*/  @P2 BRA `(.L_x_860) ;  /* 0x0000000000082947 */ /* 0x002fd80003800000 */
[----:B------:R-:W1:Y:S02]  /*2060*/  SYNCS.PHASECHK.TRANS64.TRYWAIT P2, [R5+URZ+0x28430], R0 ;  /* 0x02843000050075a7 */ /* 0x000e64000804017f */
[----:B-1----:R-:W-:Y:S05]  /*2070*/  @!P2 BRA `(.L_x_861) ;  /* 0x0000010c00d8a947 */ /* 0x002fea0003800000 */
.L_x_860:
[----:B------:R-:W-:Y:S05]  /*2080*/  WARPSYNC.ALL ;  /* 0x0000000000007948 */ /* 0x000fea0003800000 */
[----:B------:R-:W-:Y:S01]  /*2090*/  UIADD3 UR4, UR41, 0x20000, URZ ;  /* 0x0002000029047890 */ /* 0x000fe2000fffe03f */
[----:B------:R-:W-:Y:S01]  /*20a0*/  WARPGROUP.ARRIVE ;  /* 0x00000000000079c5 */ /* 0x000fe20000000000 */
[----:B------:R-:W-:Y:S01]  /*20b0*/  ULOP3.LUT UR32, UR54, 0x10000, URZ, 0xfc, !UPT ;  /* 0x0001000036207892 */ /* 0x000fe2000f8efc3f */
[----:B01----:R-:W-:Y:S01]  /*20c0*/  VIADD R0, R17, UR36 ;  /* 0x0000002411007c36 */ /* 0x003fe20008000000 */
[----:B------:R-:W-:Y:S01]  /*20d0*/  USHF.R.U32.HI UR4, URZ, 0x4, UR4 ;  /* 0x000000043f047899 */ /* 0x000fe20008011604 */
[----:B------:R-:W0:Y:S01]  /*20e0*/  LDC R8, c[0x0][0x2f0] ;  /* 0x0000bc00ff087b82 */ /* 0x000e220000000800 */
[----:B------:R-:W-:Y:S01]  /*20f0*/  UMOV UR33, 0x40000040 ;  /* 0x4000004000217882 */ /* 0x000fe20000000000 */
[----:B------:R-:W-:Y:S01]  /*2100*/  UMOV UR35, 0x40000040 ;  /* 0x4000004000237882 */ /* 0x000fe20000000000 */
[----:B------:R-:W-:Y:S01]  /*2110*/  ULOP3.LUT UR4, UR4, 0x3fff, URZ, 0xc0, !UPT ;  /* 0x00003fff04047892 */ /* 0x000fe2000f8ec03f */
[----:B------:R-:W-:Y:S01]  /*2120*/  IMAD.MOV.U32 R4, RZ, RZ, R0 ;  /* 0x000000ffff047224 */ /* 0x000fe200078e0000 */
[----:B------:R-:W-:Y:S01]  /*2130*/  UMOV UR5, 0x40000040 ;  /* 0x4000004000057882 */ /* 0x000fe20000000000 */
[----:B------:R-:W-:Y:S01]  /*2140*/  UMOV UR7, 0x40000040 ;  /* 0x4000004000077882 */ /* 0x000fe20000000000 */
[----:B------:R-:W-:Y:S01]  /*2150*/  ULOP3.LUT UR49, UR4, 0x10000, URZ, 0xfc, !UPT ;  /* 0x0001000004317892 */ /* 0x000fe2000f8efc3f */
[----:B------:R-:W1:Y:S01]  /*2160*/  LDC R7, c[0x0][0x288] ;  /* 0x0000a200ff077b82 */ /* 0x000e620000000800 */
[----:B------:R-:W-:Y:S01]  /*2170*/  UIADD3 UR4, UR32, 0x2, URZ ;  /* 0x0000000220047890 */ /* 0x000fe2000fffe03f */
[----:B------:R-:W-:Y:S01]  /*2180*/  IMAD.MOV.U32 R3, RZ, RZ, -0x40 ;  /* 0xffffffc0ff037424 */ /* 0x000fe200078e00ff */
[----:B------:R-:W-:Y:S01]  /*2190*/  ULEA UR34, UR52, UR49, 0xa ;  /* 0x0000003134227291 */ /* 0x000fe2000f8e503f */
[C---:B------:R-:W-:Y:S01]  /*21a0*/  LEA R9, R58.reuse, 0xffffffc0, 0x6 ;  /* 0xffffffc03a097811 */ /* 0x040fe200078e30ff */
[----:B------:R-:W-:Y:S01]  /*21b0*/  UIADD3 UR8, UR32, 0x4, URZ ;  /* 0x0000000420087890 */ /* 0x000fe2000fffe03f */
[----:B------:R-:W-:Y:S01]  /*21c0*/  IMAD R11, R58, R3, 0x40 ;  /* 0x000000403a0b7424 */ /* 0x000fe200078e0203 */
[----:B------:R-:W-:-:S02]  /*21d0*/  UIADD3 UR6, UR34, 0x2, URZ ;  /* 0x0000000222067890 */ /* 0x000fc4000fffe03f */
[----:B------:R-:W-:Y:S01]  /*21e0*/  UIADD3 UR10, UR34, 0x4, URZ ;  /* 0x00000004220a7890 */ /* 0x000fe2000fffe03f */
[----:B------:R-:W-:Y:S01]  /*21f0*/  VIADD R3, R11, 0x1 ;  /* 0x000000010b037836 */ /* 0x000fe20000000000 */
[----:B------:R-:W-:Y:S01]  /*2200*/  UMOV UR9, 0x40000040 ;  /* 0x4000004000097882 */ /* 0x000fe20000000000 */
[----:B------:R-:W-:Y:S01]  /*2210*/  QGMMA.64x64x32.F32.E4M3.E4M3 R24, gdesc[UR32], RZ, !UPT, gsb0 ;  /* 0x00e00000201879f3 */ /* 0x000fe2000c0008ff */
[----:B------:R-:W-:Y:S01]  /*2220*/  UMOV UR11, 0x40000040 ;  /* 0x40000040000b7882 */ /* 0x000fe20000000000 */
[----:B------:R-:W-:Y:S01]  /*2230*/  UIADD3 UR12, UR32, 0x6, URZ ;  /* 0x00000006200c7890 */ /* 0x000fe2000fffe03f */
[----:B------:R-:W-:Y:S01]  /*2240*/  IMAD R3, R2, -0x2, R3 ;  /* 0xfffffffe02037824 */ /* 0x000fe200078e0203 */
[----:B------:R-:W-:Y:S01]  /*2250*/  UIADD3 UR14, UR34, 0x6, URZ ;  /* 0x00000006220e7890 */ /* 0x000fe2000fffe03f */
[----:B------:R-:W-:Y:S01]  /*2260*/  UMOV UR13, 0x40000040 ;  /* 0x40000040000d7882 */ /* 0x000fe20000000000 */
[----:B------:R-:W-:Y:S01]  /*2270*/  UMOV UR15, 0x40000040 ;  /* 0x40000040000f7882 */ /* 0x000fe20000000000 */
[----:B------:R-:W-:-:S02]  /*2280*/  UIADD3 UR16, UR32, 0x400, URZ ;  /* 0x0000040020107890 */ /* 0x000fc4000fffe03f */
[----:B------:R-:W-:Y:S01]  /*2290*/  UIADD3 UR18, UR34, 0x200, URZ ;  /* 0x0000020022127890 */ /* 0x000fe2000fffe03f */
[----:B------:R-:W-:Y:S01]  /*22a0*/  UMOV UR17, 0x40000040 ;  /* 0x4000004000117882 */ /* 0x000fe20000000000 */
[----:B------:R-:W-:Y:S01]  /*22b0*/  UMOV UR19, 0x40000040 ;  /* 0x4000004000137882 */ /* 0x000fe20000000000 */
[----:B------:R-:W-:Y:S02]  /*22c0*/  UIADD3 UR20, UR32, 0x402, URZ ;  /* 0x0000040220147890 */ /* 0x000fe4000fffe03f */
[----:B------:R-:W-:Y:S01]  /*22d0*/  UIADD3 UR22, UR34, 0x202, URZ ;  /* 0x0000020222167890 */ /* 0x000fe2000fffe03f */
[----:B------:R-:W-:Y:S01]  /*22e0*/  UMOV UR21, 0x40000040 ;  /* 0x4000004000157882 */ /* 0x000fe20000000000 */
[----:B------:R-:W-:Y:S01]  /*22f0*/  UMOV UR23, 0x40000040 ;  /* 0x4000004000177882 */ /* 0x000fe20000000000 */
[----:B------:R-:W-:Y:S02]  /*2300*/  UIADD3 UR24, UR32, 0x404, URZ ;  /* 0x0000040420187890 */ /* 0x000fe4000fffe03f */
[----:B------:R-:W-:Y:S01]  /*2310*/  UIADD3 UR26, UR34, 0x204, URZ ;  /* 0x00000204221a7890 */ /* 0x000fe2000fffe03f */
[----:B------:R-:W-:Y:S01]  /*2320*/  UMOV UR25, 0x40000040 ;  /* 0x4000004000197882 */ /* 0x000fe20000000000 */
[----:B------:R-:W-:Y:S01]  /*2330*/  UMOV UR27, 0x40000040 ;  /* 0x40000040001b7882 */ /* 0x000fe20000000000 */
[----:B------:R-:W-:-:S02]  /*2340*/  UIADD3 UR28, UR32, 0x406, URZ ;  /* 0x00000406201c7890 */ /* 0x000fc4000fffe03f */
[----:B------:R-:W-:Y:S01]  /*2350*/  UIADD3 UR30, UR34, 0x206, URZ ;  /* 0x00000206221e7890 */ /* 0x000fe2000fffe03f */
[----:B------:R-:W-:Y:S01]  /*2360*/  UMOV UR29, 0x40000040 ;  /* 0x40000040001d7882 */ /* 0x000fe20000000000 */
[----:B------:R-:W-:Y:S01]  /*2370*/  UMOV UR31, 0x40000040 ;  /* 0x40000040001f7882 */ /* 0x000fe20000000000 */
[----:B------:R-:W-:Y:S01]  /*2380*/  ULDC UR54, c[0x0][0x9dc] ;  /* 0x0002770000367ab9 */ /* 0x000fe20000000800 */
[----:B------:R-:W-:Y:S02]  /*2390*/  WARPGROUP.DEPBAR.LE gsb0, 0x0 ;  /* 0x00008000000079c5 */ /* 0x000fe40000010000 */
[----:B------:R-:W-:-:S06]  /*23a0*/  WARPGROUP.ARRIVE ;  /* 0x00000000000079c5 */ /* 0x000fcc0000000000 */
[----:B------:R-:W-:Y:S01]  /*23b0*/  QGMMA.64x64x32.F32.E4M3.E4M3 R24, gdesc[UR4], R24, gsb0 ;  /* 0x00e00000041879f3 */ /* 0x000fe20008000818 */
[----:B------:R-:W-:Y:S02]  /*23c0*/  ULDC UR6, c[0x0][0x448] ;  /* 0x0001120000067ab9 */ /* 0x000fe40000000800 */
[----:B------:R-:W-:-:S06]  /*23d0*/  UISETP.NE.AND UP0, UPT, UR6, 0x1, UPT ;  /* 0x000000010600788c */ /* 0x000fcc000bf05270 */
[----:B------:R-:W-:Y:S02]  /*23e0*/  PLOP3.LUT P2, PT, PT, PT, UP0, 0x80, 0x0 ;  /* 0x000000000000781c */ /* 0x000fe40003f4f008 */
[----:B------:R-:W-:-:S03]  /*23f0*/  PLOP3.LUT P3, PT, PT, PT, UP0, 0x80, 0x0 ;  /* 0x000000000000781c */ /* 0x000fc60003f6f008 */
[----:B------:R-:W-:-:S08]  /*2400*/  @UP0 ULDC UR6, c[0x0][0x44c] ;  /* 0x0001130000060ab9 */ /* 0x000fd00000000800 */
[----:B------:R-:W-:Y:S01]  /*2410*/  @P2 IMAD.HI.U32 R6, R0, UR6, RZ ;  /* 0x0000000600062c27 */ /* 0x000fe2000f8e00ff */
[----:B------:R-:W-:-:S03]  /*2420*/  @UP0 ULDC UR6, c[0x0][0x450] ;  /* 0x0001140000060ab9 */ /* 0x000fc60000000800 */
[----:B------:R-:W-:Y:S01]  /*2430*/  @!P1 VIADD R0, R5, 0x28440 ;  /* 0x0002844005009836 */ /* 0x000fe20000000000 */
[----:B------:R-:W-:Y:S01]  /*2440*/  @P3 SHF.R.U32.HI R4, RZ, UR6, R6 ;  /* 0x00000006ff043c19 */ /* 0x000fe20008011606 */
[----:B------:R-:W-:Y:S02]  /*2450*/  ULDC.64 UR6, c[0x0][0x9e0] ;  /* 0x0002780000067ab9 */ /* 0x000fe40000000a00 */
[----:B------:R-:W-:Y:S01]  /*2460*/  UISETP.GE.AND UP1, UPT, UR7, 0x1, UPT ;  /* 0x000000010700788c */ /* 0x000fe2000bf26270 */
[----:B------:R-:W-:Y:S01]  /*2470*/  @!P1 PRMT R0, RZ, 0x654, R0 ;  /* 0x00000654ff009816 */ /* 0x000fe20000000000 */
[----:B------:R-:W2:Y:S04]  /*2480*/  SHFL.IDX PT, R5, R4, RZ, 0x1c1f ;  /* 0x001c1fff04057589 */ /* 0x000ea800000e0000 */
[----:B------:R-:W-:Y:S01]  /*2490*/  PLOP3.LUT P2, PT, PT, PT, UP1, 0x40, 0x0 ;  /* 0x000000000000781c */ /* 0x000fe20003f4e818 */
[----:B------:R-:W-:-:S02]  /*24a0*/  WARPGROUP.DEPBAR.LE gsb0, 0x0 ;  /* 0x00008000000079c5 */ /* 0x000fc40000010000 */
[----:B------:R-:W-:-:S06]  /*24b0*/  WARPGROUP.ARRIVE ;  /* 0x00000000000079c5 */ /* 0x000fcc0000000000 */
[----:B------:R-:W-:Y:S01]  /*24c0*/  QGMMA.64x64x32.F32.E4M3.E4M3 R24, gdesc[UR8], R24, gsb0 ;  /* 0x00e00000081879f3 */ /* 0x000fe20008000818 */
[----:B------:R-:W-:Y:S02]  /*24d0*/  ULOP3.LUT UR10, URZ, UR54, URZ, 0x33, !UPT ;  /* 0x000000363f0a7292 */ /* 0x000fe4000f8e333f */
[----:B------:R-:W-:Y:S02]  /*24e0*/  WARPGROUP.DEPBAR.LE gsb0, 0x0 ;  /* 0x00008000000079c5 */ /* 0x000fe40000010000 */
[----:B------:R-:W-:-:S06]  /*24f0*/  WARPGROUP.ARRIVE ;  /* 0x00000000000079c5 */ /* 0x000fcc0000000000 */
[----:B------:R-:W-:Y:S03]  /*2500*/  QGMMA.64x64x32.F32.E4M3.E4M3 R24, gdesc[UR12], R24, gsb0 ;  /* 0x00e000000c1879f3 */ /* 0x000fe60008000818 */
        /* <DEDUP_REMOVED lines=13> */
[----:B------:R0:W-:Y:S02]  /*25e0*/  @!P1 SYNCS.ARRIVE.TRANS64.RED.A1T0 RZ, [R0+URZ], RZ ;  /* 0x000000ff00ff99a7 */ /* 0x0001e4000810043f */
[C---:B0-----:R-:W-:Y:S02]  /*25f0*/  IMAD R0, R8.reuse, UR44, R3 ;  /* 0x0000002c08007c24 */ /* 0x041fe4000f8e0203 */
[----:B------:R-:W-:Y:S02]  /*2600*/  IMAD R3, R8, UR44, R11 ;  /* 0x0000002c08037c24 */ /* 0x000fe4000f8e020b */
[----:B-1----:R-:W-:-:S02]  /*2610*/  IMAD.IADD R0, R0, 0x1, -R7 ;  /* 0x0000000100007824 */ /* 0x002fc400078e0a07 */
[----:B------:R-:W-:Y:S02]  /*2620*/  IMAD R10, R2, -0x2, R3 ;  /* 0xfffffffe020a7824 */ /* 0x000fe400078e0203 */
[C---:B------:R-:W-:Y:S02]  /*2630*/  VIADD R13, R0.reuse, UR6 ;  /* 0x00000006000d7c36 */ /* 0x040fe40008000000 */
[----:B------:R-:W-:-:S03]  /*2640*/  VIADD R12, R0, UR10 ;  /* 0x0000000a000c7c36 */ /* 0x000fc60008000000 */
[----:B--2---:R-:W-:Y:S01]  /*2650*/  VIADDMNMX R0, R5, R13, R10, PT ;  /* 0x0000000d05007246 */ /* 0x004fe2000380010a */
[----:B------:R-:W-:Y:S01]  /*2660*/  IMAD.IADD R3, R12, 0x1, R5 ;  /* 0x000000010c037824 */ /* 0x000fe200078e0205 */
[----:B------:R-:W-:Y:S06]  /*2670*/  @P2 BRA `(.L_x_862) ;  /* 0x00000000005c2947 */ /* 0x000fec0003800000 */
[----:B------:R-:W-:Y:S01]  /*2680*/  IMAD R6, R8, UR44, R5 ;  /* 0x0000002c08067c24 */ /* 0x000fe2000f8e0205 */
[----:B------:R-:W-:Y:S03]  /*2690*/  BSSY B0, `(.L_x_863) ;  /* 0x0000011000007945 */ /* 0x000fe60003800000 */
[----:B------:R-:W-:-:S05]  /*26a0*/  IMAD.IADD R6, R6, 0x1, -R7 ;  /* 0x0000000106067824 */ /* 0x000fca00078e0a07 */
[----:B------:R-:W-:-:S13]  /*26b0*/  ISETP.GT.AND P2, PT, R6, -0x1, PT ;  /* 0xffffffff0600780c */ /* 0x000fda0003f44270 */
[----:B------:R-:W-:Y:S05]  /*26c0*/  @P2 BRA `(.L_x_864) ;  /* 0x0000000000202947 */ /* 0x000fea0003800000 */
[----:B------:R-:W-:Y:S01]  /*26d0*/  UISETP.NE.AND UP2, UPT, UR7, 0x1, UPT ;  /* 0x000000010700788c */ /* 0x000fe2000bf45270 */
[----:B------:R-:W-:-:S05]  /*26e0*/  LOP3.LUT R6, RZ, R6, RZ, 0x33, !PT ;  /* 0x00000006ff067212 */ /* 0x000fca00078e33ff */
[----:B------:R-:W-:-:S05]  /*26f0*/  PLOP3.LUT P2, PT, PT, PT, UP2, 0x80, 0x0 ;  /* 0x000000000000781c */ /* 0x000fca0003f4f028 */
[----:B------:R-:W-:-:S08]  /*2700*/  @UP2 ULDC.64 UR10, c[0x0][0x9e8] ;  /* 0x00027a00000a2ab9 */ /* 0x000fd00000000a00 */
[----:B------:R-:W-:-:S05]  /*2710*/  @P2 IMAD.HI.U32 R5, R6, UR10, RZ ;  /* 0x0000000a06052c27 */ /* 0x000fca000f8e00ff */
[----:B------:R-:W-:-:S04]  /*2720*/  @P2 SHF.R.U32.HI R6, RZ, UR11, R5 ;  /* 0x0000000bff062c19 */ /* 0x000fc80008011605 */
[----:B------:R-:W-:Y:S01]  /*2730*/  LOP3.LUT R6, RZ, R6, RZ, 0x33, !PT ;  /* 0x00000006ff067212 */ /* 0x000fe200078e33ff */
[----:B------:R-:W-:Y:S06]  /*2740*/  BRA `(.L_x_865) ;  /* 0x0000000000147947 */ /* 0x000fec0003800000 */
.L_x_864:
[----:B------:R-:W-:-:S06]  /*2750*/  UISETP.NE.AND UP2, UPT, UR7, 0x1, UPT ;  /* 0x000000010700788c */ /* 0x000fcc000bf45270 */
[----:B------:R-:W-:-:S05]  /*2760*/  PLOP3.LUT P2, PT, PT, PT, UP2, 0x80, 0x0 ;  /* 0x000000000000781c */ /* 0x000fca0003f4f028 */
[----:B------:R-:W-:-:S08]  /*2770*/  @UP2 ULDC.64 UR10, c[0x0][0x9e8] ;  /* 0x00027a00000a2ab9 */ /* 0x000fd00000000a00 */
[----:B------:R-:W-:-:S05]  /*2780*/  @P2 IMAD.HI.U32 R5, R6, UR10, RZ ;  /* 0x0000000a06052c27 */ /* 0x000fca000f8e00ff */
[----:B------:R-:W-:-:S07]  /*2790*/  @P2 SHF.R.U32.HI R6, RZ, UR11, R5 ;  /* 0x0000000bff062c19 */ /* 0x000fce0008011605 */
.L_x_865:
[----:B------:R-:W-:Y:S05]  /*27a0*/  BSYNC B0 ;  /* 0x0000000000007941 */ /* 0x000fea0003800000 */
.L_x_863:
[----:B------:R-:W-:-:S04]  /*27b0*/  IMAD R5, R6, UR7, -R9 ;  /* 0x0000000706057c24 */ /* 0x000fc8000f8e0a09 */
[----:B------:R-:W-:-:S05]  /*27c0*/  IMAD R5, R2, -0x2, R5 ;  /* 0xfffffffe02057824 */ /* 0x000fca00078e0205 */
[----:B------:R-:W-:Y:S02]  /*27d0*/  VIMNMX R3, R3, R5, !PT ;  /* 0x0000000503037248 */ /* 0x000fe40007fe0100 */
[----:B------:R-:W-:-:S07]  /*27e0*/  VIADDMNMX R0, R5, UR7, R0, PT ;  /* 0x0000000705007c46 */ /* 0x000fce000b800100 */
.L_x_862:
[C---:B------:R-:W-:Y:S01]  /*27f0*/  ISETP.GE.AND P2, PT, R11.reuse, 0x2, PT ;  /* 0x000000020b00780c */ /* 0x040fe20003f46270 */
[----:B------:R-:W0:Y:S01]  /*2800*/  SHFL.IDX PT, R5, R4, 0x1, 0x1c1f ;  /* 0x003c1f0004057f89 */ /* 0x000e2200000e0000 */
[----:B------:R-:W-:Y:S02]  /*2810*/  ISETP.GE.AND P6, PT, R11, 0xa, PT ;  /* 0x0000000a0b00780c */ /* 0x000fe40003fc6270 */
[----:B------:R-:W-:Y:S02]  /*2820*/  ISETP.GT.AND P4, PT, R3, 0x1, !P2 ;  /* 0x000000010300780c */ /* 0x000fe40005784270 */
[----:B------:R-:W-:Y:S02]  /*2830*/  ISETP.GE.AND P3, PT, R11, 0x9, PT ;  /* 0x000000090b00780c */ /* 0x000fe40003f66270 */
[----:B------:R-:W-:Y:S02]  /*2840*/  ISETP.LT.OR P4, PT, R0, 0x2, P4 ;  /* 0x000000020000780c */ /* 0x000fe40002781670 */
[----:B------:R-:W-:-:S02]  /*2850*/  P2R R15, PR, RZ, 0x40 ;  /* 0x00000040ff0f7803 */ /* 0x000fc40000000000 */
[----:B------:R-:W-:Y:S02]  /*2860*/  FSEL R14, R25, -INF , !P4 ;  /* 0xff800000190e7808 */ /* 0x000fe40006000000 */
[C---:B------:R-:W-:Y:S02]  /*2870*/  ISETP.GT.AND P4, PT, R3.reuse, 0x9, !P6 ;  /* 0x000000090300780c */ /* 0x040fe40007784270 */
[----:B------:R-:W-:Y:S02]  /*2880*/  ISETP.GT.AND P5, PT, R3, 0x8, !P3 ;  /* 0x000000080300780c */ /* 0x000fe40005fa4270 */
[----:B------:R-:W-:Y:S02]  /*2890*/  ISETP.LT.OR P4, PT, R0, 0xa, P4 ;  /* 0x0000000a0000780c */ /* 0x000fe40002781670 */
[----:B------:R-:W-:Y:S02]  /*28a0*/  ISETP.GE.AND P6, PT, R11, 0x11, PT ;  /* 0x000000110b00780c */ /* 0x000fe40003fc6270 */
[----:B------:R-:W-:-:S02]  /*28b0*/  FSEL R20, R29, -INF , !P4 ;  /* 0xff8000001d147808 */ /* 0x000fc40006000000 */
[----:B------:R-:W-:Y:S02]  /*28c0*/  ISETP.LT.OR P5, PT, R0, 0x9, P5 ;  /* 0x000000090000780c */ /* 0x000fe40002fa1670 */
[----:B------:R-:W-:Y:S02]  /*28d0*/  ISETP.GT.AND P4, PT, R3, 0x10, !P6 ;  /* 0x000000100300780c */ /* 0x000fe40007784270 */
[----:B------:R-:W-:Y:S02]  /*28e0*/  FSEL R28, R28, -INF , !P5 ;  /* 0xff8000001c1c7808 */ /* 0x000fe40006800000 */
[----:B------:R-:W-:Y:S02]  /*28f0*/  ISETP.LT.OR P4, PT, R0, 0x11, P4 ;  /* 0x000000110000780c */ /* 0x000fe40002781670 */
[----:B------:R-:W-:Y:S02]  /*2900*/  ISETP.GE.AND P5, PT, R11, 0x12, PT ;  /* 0x000000120b00780c */ /* 0x000fe40003fa6270 */
[----:B------:R-:W-:-:S02]  /*2910*/  FSEL R32, R32, -INF , !P4 ;  /* 0xff80000020207808 */ /* 0x000fc40006000000 */
[----:B------:R-:W-:Y:S02]  /*2920*/  ISETP.GT.AND P4, PT, R3, 0x11, !P5 ;  /* 0x000000110300780c */ /* 0x000fe40006f84270 */
[----:B------:R-:W-:Y:S02]  /*2930*/  P2R R25, PR, RZ, 0x20 ;  /* 0x00000020ff197803 */ /* 0x000fe40000000000 */
[----:B------:R-:W-:Y:S02]  /*2940*/  ISETP.LT.OR P4, PT, R0, 0x12, P4 ;  /* 0x000000120000780c */ /* 0x000fe40002781670 */
[----:B------:R-:W-:Y:S02]  /*2950*/  ISETP.GE.AND P5, PT, R11, 0x19, PT ;  /* 0x000000190b00780c */ /* 0x000fe40003fa6270 */
[----:B------:R-:W-:Y:S02]  /*2960*/  FSEL R56, R33, -INF , !P4 ;  /* 0xff80000021387808 */ /* 0x000fe40006000000 */
[----:B------:R-:W-:-:S02]  /*2970*/  ISETP.GT.AND P4, PT, R3, 0x18, !P5 ;  /* 0x000000180300780c */ /* 0x000fc40006f84270 */
[----:B------:R-:W-:Y:S02]  /*2980*/  P2R R29, PR, RZ, 0x20 ;  /* 0x00000020ff1d7803 */ /* 0x000fe40000000000 */
[----:B------:R-:W-:Y:S02]  /*2990*/  ISETP.LT.OR P4, PT, R0, 0x19, P4 ;  /* 0x000000190000780c */ /* 0x000fe40002781670 */
[----:B------:R-:W-:Y:S02]  /*29a0*/  ISETP.GE.AND P5, PT, R11, 0x1a, PT ;  /* 0x0000001a0b00780c */ /* 0x000fe40003fa6270 */
[----:B------:R-:W-:Y:S02]  /*29b0*/  FSEL R36, R36, -INF , !P4 ;  /* 0xff80000024247808 */ /* 0x000fe40006000000 */
[----:B------:R-:W-:Y:S02]  /*29c0*/  ISETP.GT.AND P4, PT, R3, 0x19, !P5 ;  /* 0x000000190300780c */ /* 0x000fe40006f84270 */
[----:B------:R-:W-:-:S02]  /*29d0*/  P2R R33, PR, RZ, 0x20 ;  /* 0x00000020ff217803 */ /* 0x000fc40000000000 */
[C---:B------:R-:W-:Y:S02]  /*29e0*/  ISETP.LT.OR P4, PT, R0.reuse, 0x1a, P4 ;  /* 0x0000001a0000780c */ /* 0x040fe40002781670 */
[----:B------:R-:W-:Y:S02]  /*29f0*/  ISETP.GE.AND P5, PT, R11, 0x21, PT ;  /* 0x000000210b00780c */ /* 0x000fe40003fa6270 */
[----:B------:R-:W-:Y:S02]  /*2a00*/  FSEL R60, R37, -INF , !P4 ;  /* 0xff800000253c7808 */ /* 0x000fe40006000000 */
[----:B------:R-:W-:Y:S02]  /*2a10*/  ISETP.GT.AND P4, PT, R3, 0x20, !P5 ;  /* 0x000000200300780c */ /* 0x000fe40006f84270 */
[----:B------:R-:W-:Y:S02]  /*2a20*/  P2R R37, PR, RZ, 0x20 ;  /* 0x00000020ff257803 */ /* 0x000fe40000000000 */
[----:B------:R-:W-:-:S02]  /*2a30*/  ISETP.LT.OR P4, PT, R0, 0x21, P4 ;  /* 0x000000210000780c */ /* 0x000fc40002781670 */
[----:B------:R-:W-:Y:S02]  /*2a40*/  ISETP.GE.AND P5, PT, R11, 0x22, PT ;  /* 0x000000220b00780c */ /* 0x000fe40003fa6270 */
[----:B------:R-:W-:Y:S02]  /*2a50*/  FSEL R40, R40, -INF , !P4 ;  /* 0xff80000028287808 */ /* 0x000fe40006000000 */
[----:B------:R-:W-:Y:S02]  /*2a60*/  ISETP.GT.AND P4, PT, R3, 0x21, !P5 ;  /* 0x000000210300780c */ /* 0x000fe40006f84270 */
[----:B------:R-:W-:Y:S02]  /*2a70*/  P2R R57, PR, RZ, 0x20 ;  /* 0x00000020ff397803 */ /* 0x000fe40000000000 */
[----:B------:R-:W-:Y:S02]  /*2a80*/  ISETP.LT.OR P4, PT, R0, 0x22, P4 ;  /* 0x000000220000780c */ /* 0x000fe40002781670 */
[----:B------:R-:W-:-:S02]  /*2a90*/  ISETP.GE.AND P5, PT, R11, 0x29, PT ;  /* 0x000000290b00780c */ /* 0x000fc40003fa6270 */
[----:B------:R-:W-:Y:S02]  /*2aa0*/  FSEL R62, R41, -INF , !P4 ;  /* 0xff800000293e7808 */ /* 0x000fe40006000000 */
[----:B------:R-:W-:Y:S02]  /*2ab0*/  ISETP.GT.AND P4, PT, R3, 0x28, !P5 ;  /* 0x000000280300780c */ /* 0x000fe40006f84270 */
[----:B------:R-:W-:Y:S02]  /*2ac0*/  P2R R41, PR, RZ, 0x20 ;  /* 0x00000020ff297803 */ /* 0x000fe40000000000 */
        /* <DEDUP_REMOVED lines=11> */
[----:B------:R-:W-:Y:S02]  /*2b80*/  P2R R21, PR, RZ, 0x40 ;  /* 0x00000040ff157803 */ /* 0x000fe40000000000 */
[----:B------:R-:W-:Y:S02]  /*2b90*/  FSEL R48, R48, -INF , !P4 ;  /* 0xff80000030307808 */ /* 0x000fe40006000000 */
[----:B------:R-:W-:-:S04]  /*2ba0*/  ISETP.GE.AND P4, PT, R11, 0x32, PT ;  /* 0x000000320b00780c */ /* 0x000fc80003f86270 */
[----:B------:R-:W-:-:S04]  /*2bb0*/  ISETP.GT.AND P5, PT, R3, 0x31, !P4 ;  /* 0x000000310300780c */ /* 0x000fc800067a4270 */
[----:B------:R-:W-:-:S04]  /*2bc0*/  ISETP.LT.OR P5, PT, R0, 0x32, P5 ;  /* 0x000000320000780c */ /* 0x000fc80002fa1670 */
[----:B------:R-:W-:Y:S02]  /*2bd0*/  FSEL R66, R49, -INF , !P5 ;  /* 0xff80000031427808 */ /* 0x000fe40006800000 */
[----:B------:R-:W-:-:S04]  /*2be0*/  ISETP.GE.AND P5, PT, R11, 0x39, PT ;  /* 0x000000390b00780c */ /* 0x000fc80003fa6270 */
[----:B------:R-:W-:-:S04]  /*2bf0*/  ISETP.GT.AND P6, PT, R3, 0x38, !P5 ;  /* 0x000000380300780c */ /* 0x000fc80006fc4270 */
[----:B------:R-:W-:-:S04]  /*2c00*/  ISETP.LT.OR P6, PT, R0, 0x39, P6 ;  /* 0x000000390000780c */ /* 0x000fc800037c1670 */
[----:B------:R-:W-:Y:S02]  /*2c10*/  FSEL R52, R52, -INF , !P6 ;  /* 0xff80000034347808 */ /* 0x000fe40007000000 */
[----:B------:R-:W-:-:S04]  /*2c20*/  ISETP.GE.AND P6, PT, R11, 0x1, PT ;  /* 0x000000010b00780c */ /* 0x000fc80003fc6270 */
[----:B------:R-:W-:Y:S02]  /*2c30*/  P2R R6, PR, RZ, 0x40 ;  /* 0x00000040ff067803 */ /* 0x000fe40000000000 */
[----:B------:R-:W-:-:S04]  /*2c40*/  ISETP.GT.AND P6, PT, R3, RZ, !P6 ;  /* 0x000000ff0300720c */ /* 0x000fc800077c4270 */
[----:B------:R-:W-:-:S04]  /*2c50*/  ISETP.LT.OR P6, PT, R0, 0x1, P6 ;  /* 0x000000010000780c */ /* 0x000fc800037c1670 */
[----:B------:R-:W-:Y:S02]  /*2c60*/  FSEL R24, R24, -INF , !P6 ;  /* 0xff80000018187808 */ /* 0x000fe40007000000 */
[----:B------:R-:W-:-:S04]  /*2c70*/  ISETP.GE.AND P6, PT, R11, 0x3a, PT ;  /* 0x0000003a0b00780c */ /* 0x000fc80003fc6270 */
[----:B------:R-:W-:Y:S02]  /*2c80*/  P2R R11, PR, RZ, 0x40 ;  /* 0x00000040ff0b7803 */ /* 0x000fe40000000000 */
[----:B------:R-:W-:Y:S01]  /*2c90*/  ISETP.GT.AND P6, PT, R3, 0x39, !P6 ;  /* 0x000000390300780c */ /* 0x000fe200077c4270 */
[----:B0-----:R-:W-:-:S03]  /*2ca0*/  IMAD.IADD R3, R12, 0x1, R5 ;  /* 0x000000010c037824 */ /* 0x001fc600078e0205 */
[----:B------:R-:W-:Y:S02]  /*2cb0*/  ISETP.LT.OR P6, PT, R0, 0x3a, P6 ;  /* 0x0000003a0000780c */ /* 0x000fe400037c1670 */
[----:B------:R-:W-:Y:S02]  /*2cc0*/  VIADDMNMX R0, R5, R13, R10, PT ;  /* 0x0000000d05007246 */ /* 0x000fe4000380010a */
[----:B------:R-:W-:Y:S02]  /*2cd0*/  FSEL R68, R53, -INF , !P6 ;  /* 0xff80000035447808 */ /* 0x000fe40007000000 */
[----:B------:R-:W-:-:S13]  /*2ce0*/  PLOP3.LUT P6, PT, PT, PT, UP1, 0x40, 0x0 ;  /* 0x000000000000781c */ /* 0x000fda0003fce818 */
[----:B------:R-:W-:Y:S05]  /*2cf0*/  @P6 BRA `(.L_x_866) ;  /* 0x0000000000646947 */ /* 0x000fea0003800000 */
        /* <DEDUP_REMOVED lines=9> */
[----:B------:R-:W-:Y:S01]  /*2d90*/  @P6 IMAD.HI.U32 R5, R4, UR10, RZ ;  /* 0x0000000a04056c27 */ /* 0x000fe2000f8e00ff */
[----:B------:R-:W-:-:S13]  /*2da0*/  PLOP3.LUT P6, PT, PT, PT, UP2, 0x80, 0x0 ;  /* 0x000000000000781c */ /* 0x000fda0003fcf028 */
[----:B------:R-:W-:-:S04]  /*2db0*/  @P6 SHF.R.U32.HI R4, RZ, UR11, R5 ;  /* 0x0000000bff046c19 */ /* 0x000fc80008011605 */
[----:B------:R-:W-:Y:S01]  /*2dc0*/  LOP3.LUT R4, RZ, R4, RZ, 0x33, !PT ;  /* 0x00000004ff047212 */ /* 0x000fe200078e33ff */
[----:B------:R-:W-:Y:S06]  /*2dd0*/  BRA `(.L_x_869) ;  /* 0x0000000000187947 */ /* 0x000fec0003800000 */
.L_x_868:
[----:B------:R-:W-:-:S06]  /*2de0*/  UISETP.NE.AND UP2, UPT, UR7, 0x1, UPT ;  /* 0x000000010700788c */ /* 0x000fcc000bf45270 */
[----:B------:R-:W-:-:S05]  /*2df0*/  PLOP3.LUT P6, PT, PT, PT, UP2, 0x80, 0x0 ;  /* 0x000000000000781c */ /* 0x000fca0003fcf028 */
[----:B------:R-:W-:-:S08]  /*2e00*/  @UP2 ULDC.64 UR10, c[0x0][0x9e8] ;  /* 0x00027a00000a2ab9 */ /* 0x000fd00000000a00 */
[----:B------:R-:W-:Y:S01]  /*2e10*/  @P6 IMAD.HI.U32 R5, R4, UR10, RZ ;  /* 0x0000000a04056c27 */ /* 0x000fe2000f8e00ff */
[----:B------:R-:W-:-:S13]  /*2e20*/  PLOP3.LUT P6, PT, PT, PT, UP2, 0x80, 0x0 ;  /* 0x000000000000781c */ /* 0x000fda0003fcf028 */
[----:B------:R-:W-:-:S07]  /*2e30*/  @P6 SHF.R.U32.HI R4, RZ, UR11, R5 ;  /* 0x0000000bff046c19 */ /* 0x000fce0008011605 */
.L_x_869:
[----:B------:R-:W-:Y:S05]  /*2e40*/  BSYNC B0 ;  /* 0x0000000000007941 */ /* 0x000fea0003800000 */
.L_x_867:
[----:B------:R-:W-:-:S04]  /*2e50*/  IMAD R5, R4, UR7, -R9 ;  /* 0x0000000704057c24 */ /* 0x000fc8000f8e0a09 */
[----:B------:R-:W-:-:S05]  /*2e60*/  IMAD R5, R2, -0x2, R5 ;  /* 0xfffffffe02057824 */ /* 0x000fca00078e0205 */
[----:B------:R-:W-:Y:S02]  /*2e70*/  VIMNMX R3, R3, R5, !PT ;  /* 0x0000000503037248 */ /* 0x000fe40007fe0100 */
[----:B------:R-:W-:-:S07]  /*2e80*/  VIADDMNMX R0, R5, UR7, R0, PT ;  /* 0x0000000705007c46 */ /* 0x000fce000b800100 */
.L_x_866:
[----:B------:R-:W-:Y:S01]  /*2e90*/  ISETP.GT.AND P2, PT, R3, 0x1, !P2 ;  /* 0x000000010300780c */ /* 0x000fe20005744270 */
[----:B------:R-:W-:Y:S01]  /*2ea0*/  @UP0 ULDC UR10, c[0x0][0x44c] ;  /* 0x00011300000a0ab9 */ /* 0x000fe20000000800 */
[----:B------:R-:W-:Y:S01]  /*2eb0*/  FMNMX.FTZ R4, R24, R14, !PT ;  /* 0x0000000e18047209 */ /* 0x000fe20007810000 */
[----:B------:R-:W-:Y:S01]  /*2ec0*/  UIMAD.WIDE.U32 UR10, UR36, UR10, URZ ;  /* 0x0000000a240a72a5 */ /* 0x000fe2000f8e003f */
[----:B------:R-:W-:Y:S01]  /*2ed0*/  ISETP.LT.OR P2, PT, R0, 0x2, P2 ;  /* 0x000000020000780c */ /* 0x000fe20001741670 */
[----:B------:R-:W-:Y:S01]  /*2ee0*/  @UP0 ULDC UR15, c[0x0][0x450] ;  /* 0x00011400000f0ab9 */ /* 0x000fe20000000800 */
[----:B------:R-:W-:Y:S01]  /*2ef0*/  FMNMX.FTZ R4, R28, R4, !PT ;  /* 0x000000041c047209 */ /* 0x000fe20007810000 */
[----:B------:R-:W-:Y:S01]  /*2f00*/  UMOV UR14, UR36 ;  /* 0x00000024000e7c82 */ /* 0x000fe20008000000 */
[----:B------:R-:W-:Y:S01]  /*2f10*/  FSEL R27, R27, -INF , !P2 ;  /* 0xff8000001b1b7808 */ /* 0x000fe20005000000 */
[----:B------:R-:W-:Y:S01]  /*2f20*/  @UP0 USHF.R.U32.HI UR14, URZ, UR15, UR11 ;  /* 0x0000000f3f0e0299 */ /* 0x000fe2000801160b */
[----:B------:R-:W-:-:S02]  /*2f30*/  ISETP.NE.AND P2, PT, R15, RZ, PT ;  /* 0x000000ff0f00720c */ /* 0x000fc40003f45270 */
[----:B------:R-:W-:Y:S01]  /*2f40*/  FMNMX.FTZ R4, R20, R4, !PT ;  /* 0x0000000414047209 */ /* 0x000fe20007810000 */
[----:B------:R-:W-:Y:S01]  /*2f50*/  UIADD3 UR53, UR53, UR14, URZ ;  /* 0x0000000e35357290 */ /* 0x000fe2000fffe03f */
[----:B------:R-:W-:Y:S02]  /*2f60*/  ISETP.GT.AND P2, PT, R3, 0x9, !P2 ;  /* 0x000000090300780c */ /* 0x000fe40005744270 */
[----:B------:R-:W-:Y:S01]  /*2f70*/  FMNMX.FTZ R4, R32, R4, !PT ;  /* 0x0000000420047209 */ /* 0x000fe20007810000 */
[----:B------:R-:W-:Y:S01]  /*2f80*/  UIADD3 UR6, UR53, UR6, URZ ;  /* 0x0000000635067290 */ /* 0x000fe2000fffe03f */
[----:B------:R-:W-:Y:S02]  /*2f90*/  ISETP.LT.OR P2, PT, R0, 0xa, P2 ;  /* 0x0000000a0000780c */ /* 0x000fe40001741670 */
[----:B------:R-:W-:Y:S02]  /*2fa0*/  FMNMX.FTZ R4, R56, R4, !PT ;  /* 0x0000000438047209 */ /* 0x000fe40007810000 */
[----:B------:R-:W-:-:S02]  /*2fb0*/  FSEL R31, R31, -INF , !P2 ;  /* 0xff8000001f1f7808 */ /* 0x000fc40005000000 */
[----:B------:R-:W-:Y:S02]  /*2fc0*/  ISETP.NE.AND P2, PT, R21, RZ, PT ;  /* 0x000000ff1500720c */ /* 0x000fe40003f45270 */
[----:B------:R-:W-:Y:S02]  /*2fd0*/  FMNMX.FTZ R4, R36, R4, !PT ;  /* 0x0000000424047209 */ /* 0x000fe40007810000 */
[----:B------:R-:W-:Y:S02]  /*2fe0*/  ISETP.GT.AND P2, PT, R3, 0x10, !P2 ;  /* 0x000000100300780c */ /* 0x000fe40005744270 */
[----:B------:R-:W-:Y:S02]  /*2ff0*/  FMNMX.FTZ R4, R60, R4, !PT ;  /* 0x000000043c047209 */ /* 0x000fe40007810000 */
[----:B------:R-:W-:Y:S02]  /*3000*/  ISETP.LT.OR P2, PT, R0, 0x11, P2 ;  /* 0x000000110000780c */ /* 0x000fe40001741670 */
[----:B------:R-:W-:-:S02]  /*3010*/  FMNMX.FTZ R4, R40, R4, !PT ;  /* 0x0000000428047209 */ /* 0x000fc40007810000 */
[----:B------:R-:W-:Y:S02]  /*3020*/  FSEL R34, R34, -INF , !P2 ;  /* 0xff80000022227808 */ /* 0x000fe40005000000 */
[----:B------:R-:W-:Y:S02]  /*3030*/  ISETP.NE.AND P2, PT, R25, RZ, PT ;  /* 0x000000ff1900720c */ /* 0x000fe40003f45270 */
[----:B------:R-:W-:Y:S02]  /*3040*/  FMNMX.FTZ R4, R62, R4, !PT ;  /* 0x000000043e047209 */ /* 0x000fe40007810000 */
[----:B------:R-:W-:Y:S02]  /*3050*/  ISETP.GT.AND P2, PT, R3, 0x11, !P2 ;  /* 0x000000110300780c */ /* 0x000fe40005744270 */
[----:B------:R-:W-:Y:S02]  /*3060*/  FMNMX.FTZ R4, R44, R4, !PT ;  /* 0x000000042c047209 */ /* 0x000fe40007810000 */
[----:B------:R-:W-:-:S02]  /*3070*/  ISETP.LT.OR P2, PT, R0, 0x12, P2 ;  /* 0x000000120000780c */ /* 0x000fc40001741670 */
[----:B------:R-:W-:Y:S02]  /*3080*/  FMNMX.FTZ R4, R64, R4, !PT ;  /* 0x0000000440047209 */ /* 0x000fe40007810000 */
[----:B------:R-:W-:Y:S02]  /*3090*/  FSEL R35, R35, -INF , !P2 ;  /* 0xff80000023237808 */ /* 0x000fe40005000000 */
[----:B------:R-:W-:Y:S02]  /*30a0*/  ISETP.NE.AND P2, PT, R29, RZ, PT ;  /* 0x000000ff1d00720c */ /* 0x000fe40003f45270 */
[----:B------:R-:W-:Y:S02]  /*30b0*/  FMNMX.FTZ R4, R48, R4, !PT ;  /* 0x0000000430047209 */ /* 0x000fe40007810000 */
[----:B------:R-:W-:Y:S02]  /*30c0*/  ISETP.GT.AND P2, PT, R3, 0x18, !P2 ;  /* 0x000000180300780c */ /* 0x000fe40005744270 */
[----:B------:R-:W-:-:S02]  /*30d0*/  FMNMX.FTZ R4, R66, R4, !PT ;  /* 0x0000000442047209 */ /* 0x000fc40007810000 */
[----:B------:R-:W-:Y:S02]  /*30e0*/  ISETP.LT.OR P2, PT, R0, 0x19, P2 ;  /* 0x000000190000780c */ /* 0x000fe40001741670 */
[----:B------:R-:W-:Y:S02]  /*30f0*/  ISETP.GT.AND P3, PT, R3, 0x8, !P3 ;  /* 0x000000080300780c */ /* 0x000fe40005f64270 */
[----:B------:R-:W-:Y:S02]  /*3100*/  FSEL R38, R38, -INF , !P2 ;  /* 0xff80000026267808 */ /* 0x000fe40005000000 */
[----:B------:R-:W-:Y:S02]  /*3110*/  ISETP.NE.AND P2, PT, R33, RZ, PT ;  /* 0x000000ff2100720c */ /* 0x000fe40003f45270 */
[----:B------:R-:W-:Y:S02]  /*3120*/  FMNMX.FTZ R4, R52, R4, !PT ;  /* 0x0000000434047209 */ /* 0x000fe40007810000 */
[----:B------:R-:W-:-:S02]  /*3130*/  ISETP.GT.AND P2, PT, R3, 0x19, !P2 ;  /* 0x000000190300780c */ /* 0x000fc40005744270 */
[----:B------:R-:W-:Y:S02]  /*3140*/  ISETP.NE.AND P6, PT, R6, RZ, PT ;  /* 0x000000ff0600720c */ /* 0x000fe40003fc5270 */
[C---:B------:R-:W-:Y:S02]  /*3150*/  ISETP.LT.OR P2, PT, R0.reuse, 0x1a, P2 ;  /* 0x0000001a0000780c */ /* 0x040fe40001741670 */
[----:B------:R-:W-:Y:S02]  /*3160*/  ISETP.LT.OR P3, PT, R0, 0x9, P3 ;  /* 0x000000090000780c */ /* 0x000fe40001f61670 */
[----:B------:R-:W-:Y:S02]  /*3170*/  FSEL R39, R39, -INF , !P2 ;  /* 0xff80000027277808 */ /* 0x000fe40005000000 */
[----:B------:R-:W-:Y:S02]  /*3180*/  ISETP.NE.AND P2, PT, R37, RZ, PT ;  /* 0x000000ff2500720c */ /* 0x000fe40003f45270 */
[----:B------:R-:W-:-:S02]  /*3190*/  FMNMX.FTZ R6, R68, R4, !PT ;  /* 0x0000000444067209 */ /* 0x000fc40007810000 */
[----:B------:R-:W-:Y:S02]  /*31a0*/  ISETP.GT.AND P2, PT, R3, 0x20, !P2 ;  /* 0x000000200300780c */ /* 0x000fe40005744270 */
[----:B------:R-:W-:Y:S01]  /*31b0*/  FSEL R30, R30, -INF , !P3 ;  /* 0xff8000001e1e7808 */ /* 0x000fe20005800000 */
[----:B------:R-:W0:Y:S01]  /*31c0*/  SHFL.BFLY PT, R5, R6, 0x2, 0x1f ;  /* 0x0c401f0006057f89 */ /* 0x000e2200000e0000 */
[----:B------:R-:W-:Y:S02]  /*31d0*/  ISETP.LT.OR P2, PT, R0, 0x21, P2 ;  /* 0x000000210000780c */ /* 0x000fe40001741670 */
[----:B------:R-:W-:Y:S02]  /*31e0*/  ISETP.NE.AND P3, PT, R41, RZ, PT ;  /* 0x000000ff2900720c */ /* 0x000fe40003f65270 */
[----:B------:R-:W-:Y:S02]  /*31f0*/  FSEL R42, R42, -INF , !P2 ;  /* 0xff8000002a2a7808 */ /* 0x000fe40005000000 */
[----:B------:R-:W-:-:S02]  /*3200*/  ISETP.NE.AND P2, PT, R57, RZ, PT ;  /* 0x000000ff3900720c */ /* 0x000fc40003f45270 */
[C---:B------:R-:W-:Y:S02]  /*3210*/  ISETP.GT.AND P4, PT, R3.reuse, 0x31, !P4 ;  /* 0x000000310300780c */ /* 0x040fe40006784270 */
[C---:B------:R-:W-:Y:S02]  /*3220*/  ISETP.GT.AND P2, PT, R3.reuse, 0x21, !P2 ;  /* 0x000000210300780c */ /* 0x040fe40005744270 */
[----:B------:R-:W-:Y:S02]  /*3230*/  ISETP.GT.AND P5, PT, R3, 0x38, !P5 ;  /* 0x000000380300780c */ /* 0x000fe40006fa4270 */
[C---:B------:R-:W-:Y:S02]  /*3240*/  ISETP.LT.OR P2, PT, R0.reuse, 0x22, P2 ;  /* 0x000000220000780c */ /* 0x040fe40001741670 */
[----:B------:R-:W-:Y:S02]  /*3250*/  ISETP.LT.OR P4, PT, R0, 0x32, P4 ;  /* 0x000000320000780c */ /* 0x000fe40002781670 */
[----:B------:R-:W-:-:S02]  /*3260*/  FSEL R43, R43, -INF , !P2 ;  /* 0xff8000002b2b7808 */ /* 0x000fc40005000000 */
[----:B------:R-:W-:Y:S02]  /*3270*/  ISETP.GT.AND P2, PT, R3, 0x28, !P3 ;  /* 0x000000280300780c */ /* 0x000fe40005f44270 */
[----:B------:R-:W-:Y:S02]  /*3280*/  ISETP.NE.AND P3, PT, R45, RZ, PT ;  /* 0x000000ff2d00720c */ /* 0x000fe40003f65270 */
[----:B------:R-:W-:Y:S02]  /*3290*/  ISETP.LT.OR P2, PT, R0, 0x29, P2 ;  /* 0x000000290000780c */ /* 0x000fe40001741670 */
[----:B0-----:R-:W-:Y:S02]  /*32a0*/  FMNMX.FTZ R9, R6, R5, !PT ;  /* 0x0000000506097209 */ /* 0x001fe40007810000 */
[----:B------:R-:W-:Y:S02]  /*32b0*/  FSEL R46, R46, -INF , !P2 ;  /* 0xff8000002e2e7808 */ /* 0x000fe40005000000 */
[----:B------:R-:W-:Y:S01]  /*32c0*/  ISETP.GT.AND P2, PT, R3, RZ, !P6 ;  /* 0x000000ff0300720c */ /* 0x000fe20007744270 */
[----:B------:R-:W0:Y:S01]  /*32d0*/  SHFL.BFLY PT, R10, R9, 0x1, 0x1f ;  /* 0x0c201f00090a7f89 */ /* 0x000e2200000e0000 */
[----:B------:R-:W-:Y:S01]  /*32e0*/  ISETP.NE.AND P6, PT, R11, RZ, PT ;  /* 0x000000ff0b00720c */ /* 0x000fe20003fc5270 */
[----:B------:R-:W-:Y:S01]  /*32f0*/  IMAD.U32 R11, RZ, RZ, UR37 ;  /* 0x00000025ff0b7e24 */ /* 0x000fe2000f8e00ff */
[----:B------:R-:W-:-:S02]  /*3300*/  ISETP.LT.OR P2, PT, R0, 0x1, P2 ;  /* 0x000000010000780c */ /* 0x000fc40001741670 */
[----:B------:R-:W-:Y:S02]  /*3310*/  ISETP.GT.AND P3, PT, R3, 0x30, !P3 ;  /* 0x000000300300780c */ /* 0x000fe40005f64270 */
[----:B------:R-:W-:Y:S02]  /*3320*/  FSEL R26, R26, -INF , !P2 ;  /* 0xff8000001a1a7808 */ /* 0x000fe40005000000 */
[----:B------:R-:W-:Y:S02]  /*3330*/  ISETP.NE.AND P2, PT, R59, RZ, PT ;  /* 0x000000ff3b00720c */ /* 0x000fe40003f45270 */
[----:B------:R-:W-:Y:S02]  /*3340*/  FMNMX.FTZ R5, R26, R27, !PT ;  /* 0x0000001b1a057209 */ /* 0x000fe40007810000 */
[----:B------:R-:W-:Y:S02]  /*3350*/  ISETP.GT.AND P2, PT, R3, 0x29, !P2 ;  /* 0x000000290300780c */ /* 0x000fe40005744270 */
[----:B------:R-:W-:-:S02]  /*3360*/  FMNMX.FTZ R4, R30, R5, !PT ;  /* 0x000000051e047209 */ /* 0x000fc40007810000 */
[----:B------:R-:W-:Y:S02]  /*3370*/  ISETP.LT.OR P2, PT, R0, 0x2a, P2 ;  /* 0x0000002a0000780c */ /* 0x000fe40001741670 */
[----:B------:R-:W-:Y:S02]  /*3380*/  FMNMX.FTZ R5, R31, R4, !PT ;  /* 0x000000041f057209 */ /* 0x000fe40007810000 */
[----:B------:R-:W-:Y:S02]  /*3390*/  FSEL R47, R47, -INF , !P2 ;  /* 0xff8000002f2f7808 */ /* 0x000fe40005000000 */
[----:B------:R-:W-:Y:S02]  /*33a0*/  FMNMX.FTZ R4, R34, R5, !PT ;  /* 0x0000000522047209 */ /* 0x000fe40007810000 */
[----:B------:R-:W-:Y:S02]  /*33b0*/  ISETP.LT.OR P3, PT, R0, 0x31, P3 ;  /* 0x000000310000780c */ /* 0x000fe40001f61670 */
[----:B------:R-:W-:-:S02]  /*33c0*/  FMNMX.FTZ R5, R35, R4, !PT ;  /* 0x0000000423057209 */ /* 0x000fc40007810000 */
[----:B0-----:R-:W-:Y:S02]  /*33d0*/  FMNMX.FTZ R4, R9, R10, !PT ;  /* 0x0000000a09047209 */ /* 0x001fe40007810000 */
[----:B------:R-:W-:Y:S02]  /*33e0*/  FMNMX.FTZ R6, R38, R5, !PT ;  /* 0x0000000526067209 */ /* 0x000fe40007810000 */
[C---:B------:R-:W-:Y:S01]  /*33f0*/  FSETP.NEU.FTZ.AND P2, PT, R4.reuse, -INF , PT ;  /* 0xff8000000400780b */ /* 0x040fe20003f5d000 */
[----:B------:R-:W-:-:S01]  /*3400*/  FFMA.FTZ R9, R4, R11, -8 ;  /* 0xc100000004097423 */ /* 0x000fc2000001000b */
[----:B------:R-:W-:Y:S02]  /*3410*/  FMNMX.FTZ R5, R39, R6, !PT ;  /* 0x0000000627057209 */ /* 0x000fe40007810000 */
[----:B------:R-:W-:Y:S02]  /*3420*/  FSEL R50, R50, -INF , !P3 ;  /* 0xff80000032327808 */ /* 0x000fe40005800000 */
[----:B------:R-:W-:-:S02]  /*3430*/  FMNMX.FTZ R6, R42, R5, !PT ;  /* 0x000000052a067209 */ /* 0x000fc40007810000 */
[----:B------:R-:W-:Y:S02]  /*3440*/  FSEL R9, R9, RZ, P2 ;  /* 0x000000ff09097208 */ /* 0x000fe40001000000 */
[----:B------:R-:W-:Y:S02]  /*3450*/  FMNMX.FTZ R5, R43, R6, !PT ;  /* 0x000000062b057209 */ /* 0x000fe40007810000 */
[----:B------:R-:W-:Y:S01]  /*3460*/  ISETP.GT.AND P2, PT, R3, 0x39, !P6 ;  /* 0x000000390300780c */ /* 0x000fe20007744270 */
[--C-:B------:R-:W-:Y:S01]  /*3470*/  FFMA.FTZ R12, R20, UR37, -R9.reuse ;  /* 0x00000025140c7c23 */ /* 0x100fe20008010809 */
[----:B------:R-:W-:Y:S01]  /*3480*/  FMNMX.FTZ R6, R46, R5, !PT ;  /* 0x000000052e067209 */ /* 0x000fe20007810000 */
[--C-:B------:R-:W-:Y:S01]  /*3490*/  FFMA.FTZ R5, R14, UR37, -R9.reuse ;  /* 0x000000250e057c23 */ /* 0x100fe20008010809 */
[----:B------:R-:W-:Y:S01]  /*34a0*/  ISETP.LT.OR P5, PT, R0, 0x39, P5 ;  /* 0x000000390000780c */ /* 0x000fe20002fa1670 */
[--C-:B------:R-:W-:Y:S01]  /*34b0*/  FFMA.FTZ R20, R36, UR37, -R9.reuse ;  /* 0x0000002524147c23 */ /* 0x100fe20008010809 */
[----:B------:R-:W-:Y:S01]  /*34c0*/  FMNMX.FTZ R3, R47, R6, !PT ;  /* 0x000000062f037209 */ /* 0x000fe20007810000 */
[----:B------:R0:W-:Y:S01]  /*34d0*/  MUFU.EX2 R11, R5 ;  /* 0x00000005000b7308 */ /* 0x0001e20000000800 */
[----:B------:R-:W-:Y:S01]  /*34e0*/  FSEL R51, R51, -INF , !P4 ;  /* 0xff80000033337808 */ /* 0x000fe20006000000 */
[----:B------:R-:W-:Y:S01]  /*34f0*/  IMAD.U32 R36, RZ, RZ, UR37 ;  /* 0x00000025ff247e24 */ /* 0x000fe2000f8e00ff */
[----:B------:R-:W-:Y:S01]  /*3500*/  FMNMX.FTZ R6, R50, R3, !PT ;  /* 0x0000000332067209 */ /* 0x000fe20007810000 */
[--C-:B------:R-:W-:Y:S01]  /*3510*/  FFMA.FTZ R10, R24, UR37, -R9.reuse ;  /* 0x00000025180a7c23 */ /* 0x100fe20008010809 */
[----:B------:R-:W-:Y:S01]  /*3520*/  ISETP.LT.OR P2, PT, R0, 0x3a, P2 ;  /* 0x0000003a0000780c */ /* 0x000fe20001741670 */
[--C-:B------:R-:W-:Y:S01]  /*3530*/  FFMA.FTZ R14, R32, UR37, -R9.reuse ;  /* 0x00000025200e7c23 */ /* 0x100fe20008010809 */
[----:B------:R-:W-:Y:S01]  /*3540*/  FSEL R54, R54, -INF , !P5 ;  /* 0xff80000036367808 */ /* 0x000fe20006800000 */
[----:B------:R1:W-:Y:S01]  /*3550*/  MUFU.EX2 R13, R12 ;  /* 0x0000000c000d7308 */ /* 0x0003e20000000800 */
[----:B------:R-:W-:Y:S01]  /*3560*/  FMNMX.FTZ R3, R51, R6, !PT ;  /* 0x0000000633037209 */ /* 0x000fe20007810000 */
[--C-:B0-----:R-:W-:Y:S01]  /*3570*/  FFMA.FTZ R5, R56, UR37, -R9.reuse ;  /* 0x0000002538057c23 */ /* 0x101fe20008010809 */
[----:B------:R-:W-:Y:S01]  /*3580*/  FSEL R55, R55, -INF , !P2 ;  /* 0xff80000037377808 */ /* 0x000fe20005000000 */
[--C-:B------:R-:W-:Y:S01]  /*3590*/  FFMA.FTZ R6, R28, UR37, -R9.reuse ;  /* 0x000000251c067c23 */ /* 0x100fe20008010809 */
[----:B------:R-:W-:Y:S01]  /*35a0*/  FMNMX.FTZ R0, R54, R3, !PT ;  /* 0x0000000336007209 */ /* 0x000fe20007810000 */
[--C-:B------:R-:W-:Y:S01]  /*35b0*/  FFMA.FTZ R21, R60, UR37, -R9.reuse ;  /* 0x000000253c157c23 */ /* 0x100fe20008010809 */
[----:B------:R-:W-:-:S01]  /*35c0*/  FFMA.FTZ R28, R44, UR37, -R9 ;  /* 0x000000252c1c7c23 */ /* 0x000fc20008010809 */
[----:B------:R-:W-:Y:S01]  /*35d0*/  MUFU.EX2 R15, R5 ;  /* 0x00000005000f7308 */ /* 0x000fe20000000800 */
[----:B------:R-:W-:Y:S01]  /*35e0*/  FMNMX.FTZ R0, R55, R0, !PT ;  /* 0x0000000037007209 */ /* 0x000fe20007810000 */
[--C-:B-1----:R-:W-:Y:S01]  /*35f0*/  FFMA.FTZ R12, R62, UR37, -R9.reuse ;  /* 0x000000253e0c7c23 */ /* 0x102fe20008010809 */
[----:B------:R-:W-:-:S01]  /*3600*/  FFMA.FTZ R29, R64, UR37, -R9 ;  /* 0x00000025401d7c23 */ /* 0x000fc20008010809 */
[--C-:B------:R-:W-:Y:S01]  /*3610*/  FFMA.FTZ R24, R40, UR37, -R9.reuse ;  /* 0x0000002528187c23 */ /* 0x100fe20008010809 */
[----:B------:R-:W-:-:S01]  /*3620*/  FFMA.FTZ R32, R48, UR37, -R9 ;  /* 0x0000002530207c23 */ /* 0x000fc20008010809 */
[----:B------:R-:W0:Y:S01]  /*3630*/  SHFL.BFLY PT, R3, R0, 0x2, 0x1f ;  /* 0x0c401f0000037f89 */ /* 0x000e2200000e0000 */
[----:B------:R-:W-:-:S01]  /*3640*/  FFMA.FTZ R33, R66, UR37, -R9 ;  /* 0x0000002542217c23 */ /* 0x000fc20008010809 */
[----:B------:R-:W1:Y:S08]  /*3650*/  MUFU.EX2 R10, R10 ;  /* 0x0000000a000a7308 */ /* 0x000e700000000800 */
[----:B------:R-:W2:Y:S08]  /*3660*/  MUFU.EX2 R6, R6 ;  /* 0x0000000600067308 */ /* 0x000eb00000000800 */
[----:B------:R2:W-:Y:S01]  /*3670*/  MUFU.EX2 R25, R12 ;  /* 0x0000000c00197308 */ /* 0x0005e20000000800 */
[----:B-1----:R-:W-:-:S01]  /*3680*/  FADD.FTZ R37, R10, R11 ;  /* 0x0000000b0a257221 */ /* 0x002fc20000010000 */
[----:B0-----:R-:W-:-:S06]  /*3690*/  FMNMX.FTZ R3, R0, R3, !PT ;  /* 0x0000000300037209 */ /* 0x001fcc0007810000 */
[----:B------:R-:W0:Y:S01]  /*36a0*/  MUFU.EX2 R14, R14 ;  /* 0x0000000e000e7308 */ /* 0x000e220000000800 */
[----:B--2---:R-:W-:-:S01]  /*36b0*/  FADD.FTZ R12, R6, R37 ;  /* 0x00000025060c7221 */ /* 0x004fc20000010000 */
[C---:B------:R-:W-:Y:S01]  /*36c0*/  F2FP.SATFINITE.E4M3.F32.PACK_AB_MERGE_C R6, R13.reuse, R6, RZ ;  /* 0x000000060d06723e */ /* 0x040fe200048070ff */
[----:B------:R-:W1:Y:S02]  /*36d0*/  SHFL.BFLY PT, R0, R3, 0x1, 0x1f ;  /* 0x0c201f0003007f89 */ /* 0x000e6400000e0000 */
[----:B------:R-:W-:-:S01]  /*36e0*/  FADD.FTZ R37, R13, R12 ;  /* 0x0000000c0d257221 */ /* 0x000fc20000010000 */
[----:B------:R-:W-:Y:S02]  /*36f0*/  F2FP.SATFINITE.E4M3.F32.PACK_AB_MERGE_C R188, R11, R10, R6 ;  /* 0x0000000a0bbc723e */ /* 0x000fe40004807006 */
[----:B------:R-:W-:Y:S08]  /*3700*/  MUFU.EX2 R20, R20 ;  /* 0x0000001400147308 */ /* 0x000ff00000000800 */
[----:B------:R-:W2:Y:S01]  /*3710*/  MUFU.EX2 R21, R21 ;  /* 0x0000001500157308 */ /* 0x000ea20000000800 */
[----:B0-----:R-:W-:-:S07]  /*3720*/  FADD.FTZ R12, R14, R37 ;  /* 0x000000250e0c7221 */ /* 0x001fce0000010000 */
[----:B------:R-:W-:Y:S01]  /*3730*/  MUFU.EX2 R28, R28 ;  /* 0x0000001c001c7308 */ /* 0x000fe20000000800 */
[----:B-1----:R-:W-:Y:S01]  /*3740*/  FMNMX.FTZ R5, R3, R0, !PT ;  /* 0x0000000003057209 */ /* 0x002fe20007810000 */
[--C-:B------:R-:W-:Y:S01]  /*3750*/  FFMA.FTZ R0, R52, UR37, -R9.reuse ;  /* 0x0000002534007c23 */ /* 0x100fe20008010809 */
[----:B------:R-:W-:-:S02]  /*3760*/  FFMA.FTZ R9, R68, UR37, -R9 ;  /* 0x0000002544097c23 */ /* 0x000fc40008010809 */
[C---:B------:R-:W-:Y:S01]  /*3770*/  FSETP.NEU.FTZ.AND P2, PT, R5.reuse, -INF , PT ;  /* 0xff8000000500780b */ /* 0x040fe20003f5d000 */
[----:B------:R-:W-:-:S02]  /*3780*/  FFMA.FTZ R3, R5, R36, -8 ;  /* 0xc100000005037423 */ /* 0x000fc40000010024 */
[----:B------:R-:W-:Y:S01]  /*3790*/  MUFU.EX2 R29, R29 ;  /* 0x0000001d001d7308 */ /* 0x000fe20000000800 */
[----:B--2---:R-:W-:Y:S02]  /*37a0*/  F2FP.SATFINITE.E4M3.F32.PACK_AB_MERGE_C R10, R21, R20, RZ ;  /* 0x00000014150a723e */ /* 0x004fe400048070ff */
[----:B------:R-:W-:-:S02]  /*37b0*/  FSEL R3, R3, RZ, P2 ;  /* 0x000000ff03037208 */ /* 0x000fc40001000000 */
[----:B------:R-:W-:-:S03]  /*37c0*/  F2FP.SATFINITE.E4M3.F32.PACK_AB_MERGE_C R190, R15, R14, R10 ;  /* 0x0000000e0fbe723e */ /* 0x000fc6000480700a */
        /* <DEDUP_REMOVED lines=18> */
[----:B------:R-:W-:Y:S01]  /*38f0*/  FFMA.FTZ R3, R55, UR37, -R3 ;  /* 0x0000002537037c23 */ /* 0x000fe20008010803 */
[----:B------:R-:W-:-:S05]  /*3900*/  PLOP3.LUT P2, PT, PT, PT, UP1, 0x40, 0x0 ;  /* 0x000000000000781c */ /* 0x000fca0003f4e818 */
[----:B------:R-:W1:Y:S08]  /*3910*/  MUFU.EX2 R30, R30 ;  /* 0x0000001e001e7308 */ /* 0x000e700000000800 */
[----:B------:R-:W2:Y:S01]  /*3920*/  MUFU.EX2 R31, R31 ;  /* 0x0000001f001f7308 */ /* 0x000ea20000000800 */
[----:B0-----:R-:W-:-:S07]  /*3930*/  FADD.FTZ R13, R26, R27 ;  /* 0x0000001b1a0d7221 */ /* 0x001fce0000010000 */
[----:B------:R-:W0:Y:S01]  /*3940*/  MUFU.EX2 R34, R34 ;  /* 0x0000002200227308 */ /* 0x000e220000000800 */
[----:B-1----:R-:W-:-:S01]  /*3950*/  FADD.FTZ R6, R30, R13 ;  /* 0x0000000d1e067221 */ /* 0x002fc20000010000 */
[----:B------:R-:W-:Y:S01]  /*3960*/  FADD.FTZ R13, R15, R12 ;  /* 0x0000000c0f0d7221 */ /* 0x000fe20000010000 */
[----:B------:R-:W-:-:S03]  /*3970*/  F2FP.SATFINITE.E4M3.F32.PACK_AB_MERGE_C R12, R29, R28, RZ ;  /* 0x0000001c1d0c723e */ /* 0x000fc600048070ff */
[----:B------:R-:W-:Y:S01]  /*3980*/  FADD.FTZ R20, R20, R13 ;  /* 0x0000000d14147221 */ /* 0x000fe20000010000 */
[----:B------:R-:W-:Y:S01]  /*3990*/  F2FP.SATFINITE.E4M3.F32.PACK_AB_MERGE_C R184, R25, R24, R12 ;  /* 0x0000001819b8723e */ /* 0x000fe2000480700c */
[----:B------:R-:W1:Y:S01]  /*39a0*/  MUFU.EX2 R35, R35 ;  /* 0x0000002300237308 */ /* 0x000e620000000800 */
[----:B--2---:R-:W-:-:S01]  /*39b0*/  FADD.FTZ R11, R31, R6 ;  /* 0x000000061f0b7221 */ /* 0x004fc20000010000 */
[----:B------:R-:W-:Y:S01]  /*39c0*/  FADD.FTZ R21, R21, R20 ;  /* 0x0000001415157221 */ /* 0x000fe20000010000 */
[----:B------:R-:W-:-:S03]  /*39d0*/  F2FP.SATFINITE.E4M3.F32.PACK_AB_MERGE_C R30, R31, R30, RZ ;  /* 0x0000001e1f1e723e */ /* 0x000fc600048070ff */
[----:B------:R-:W-:Y:S01]  /*39e0*/  FADD.FTZ R10, R24, R21 ;  /* 0x00000015180a7221 */ /* 0x000fe20000010000 */
[----:B------:R-:W-:Y:S01]  /*39f0*/  F2FP.SATFINITE.E4M3.F32.PACK_AB_MERGE_C R189, R27, R26, R30 ;  /* 0x0000001a1bbd723e */ /* 0x000fe2000480701e */
[----:B------:R-:W2:Y:S01]  /*3a00*/  MUFU.EX2 R38, R38 ;  /* 0x0000002600267308 */ /* 0x000ea20000000800 */
[----:B0-----:R-:W-:-:S01]  /*3a10*/  FADD.FTZ R6, R34, R11 ;  /* 0x0000000b22067221 */ /* 0x001fc20000010000 */
[----:B------:R-:W-:-:S04]  /*3a20*/  FADD.FTZ R25, R25, R10 ;  /* 0x0000000a19197221 */ /* 0x000fc80000010000 */
[----:B------:R-:W-:Y:S02]  /*3a30*/  FADD.FTZ R28, R28, R25 ;  /* 0x000000191c1c7221 */ /* 0x000fe40000010000 */
[----:B------:R-:W0:Y:S01]  /*3a40*/  MUFU.EX2 R39, R39 ;  /* 0x0000002700277308 */ /* 0x000e220000000800 */
[----:B-1----:R-:W-:-:S01]  /*3a50*/  FADD.FTZ R11, R35, R6 ;  /* 0x00000006230b7221 */ /* 0x002fc20000010000 */
[----:B------:R-:W-:-:S06]  /*3a60*/  FADD.FTZ R29, R29, R28 ;  /* 0x0000001c1d1d7221 */ /* 0x000fcc0000010000 */
[----:B------:R-:W1:Y:S01]  /*3a70*/  MUFU.EX2 R42, R42 ;  /* 0x0000002a002a7308 */ /* 0x000e620000000800 */
[----:B--2---:R-:W-:-:S07]  /*3a80*/  FADD.FTZ R6, R38, R11 ;  /* 0x0000000b26067221 */ /* 0x004fce0000010000 */
[----:B------:R-:W2:Y:S01]  /*3a90*/  MUFU.EX2 R43, R43 ;  /* 0x0000002b002b7308 */ /* 0x000ea20000000800 */
[----:B0-----:R-:W-:-:S01]  /*3aa0*/  FADD.FTZ R11, R39, R6 ;  /* 0x00000006270b7221 */ /* 0x001fc20000010000 */
[----:B------:R-:W-:-:S04]  /*3ab0*/  F2FP.SATFINITE.E4M3.F32.PACK_AB_MERGE_C R38, R39, R38, RZ ;  /* 0x000000262726723e */ /* 0x000fc800048070ff */
[----:B------:R-:W-:Y:S02]  /*3ac0*/  F2FP.SATFINITE.E4M3.F32.PACK_AB_MERGE_C R191, R35, R34, R38 ;  /* 0x0000002223bf723e */ /* 0x000fe40004807026 */
[----:B------:R-:W0:Y:S01]  /*3ad0*/  MUFU.EX2 R46, R46 ;  /* 0x0000002e002e7308 */ /* 0x000e220000000800 */
[----:B-1----:R-:W-:-:S07]  /*3ae0*/  FADD.FTZ R6, R42, R11 ;  /* 0x0000000b2a067221 */ /* 0x002fce0000010000 */
[----:B------:R-:W-:Y:S01]  /*3af0*/  MUFU.EX2 R0, R0 ;  /* 0x0000000000007308 */ /* 0x000fe20000000800 */
[----:B--2---:R-:W-:-:S07]  /*3b00*/  FADD.FTZ R11, R43, R6 ;  /* 0x000000062b0b7221 */ /* 0x004fce0000010000 */
[----:B------:R-:W1:Y:S01]  /*3b10*/  MUFU.EX2 R9, R9 ;  /* 0x0000000900097308 */ /* 0x000e620000000800 */
[----:B0-----:R-:W-:-:S07]  /*3b20*/  FADD.FTZ R6, R46, R11 ;  /* 0x0000000b2e067221 */ /* 0x001fce0000010000 */
[----:B------:R-:W0:Y:S08]  /*3b30*/  MUFU.EX2 R47, R47 ;  /* 0x0000002f002f7308 */ /* 0x000e300000000800 */
[----:B------:R-:W-:Y:S01]  /*3b40*/  MUFU.EX2 R32, R32 ;  /* 0x0000002000207308 */ /* 0x000fe20000000800 */
[----:B-1----:R-:W-:-:S07]  /*3b50*/  F2FP.SATFINITE.E4M3.F32.PACK_AB_MERGE_C R10, R9, R0, RZ ;  /* 0x00000000090a723e */ /* 0x002fce00048070ff */
[----:B------:R-:W1:Y:S01]  /*3b60*/  MUFU.EX2 R33, R33 ;  /* 0x0000002100217308 */ /* 0x000e620000000800 */
[C---:B0-----:R-:W-:Y:S01]  /*3b70*/  F2FP.SATFINITE.E4M3.F32.PACK_AB_MERGE_C R46, R47.reuse, R46, RZ ;  /* 0x0000002e2f2e723e */ /* 0x041fe200048070ff */
[----:B------:R-:W-:-:S03]  /*3b80*/  FADD.FTZ R47, R47, R6 ;  /* 0x000000062f2f7221 */ /* 0x000fc60000010000 */
[----:B------:R-:W-:-:S03]  /*3b90*/  F2FP.SATFINITE.E4M3.F32.PACK_AB_MERGE_C R185, R43, R42, R46 ;  /* 0x0000002a2bb9723e */ /* 0x000fc6000480702e */
[----:B------:R-:W0:Y:S08]  /*3ba0*/  MUFU.EX2 R50, R50 ;  /* 0x0000003200327308 */ /* 0x000e300000000800 */
[----:B------:R-:W2:Y:S01]  /*3bb0*/  MUFU.EX2 R51, R51 ;  /* 0x0000003300337308 */ /* 0x000ea20000000800 */
[----:B-1----:R-:W-:Y:S01]  /*3bc0*/  F2FP.SATFINITE.E4M3.F32.PACK_AB_MERGE_C R186, R33, R32, R10 ;  /* 0x0000002021ba723e */ /* 0x002fe2000480700a */
[----:B------:R-:W-:-:S04]  /*3bd0*/  FADD.FTZ R32, R32, R29 ;  /* 0x0000001d20207221 */ /* 0x000fc80000010000 */
[----:B------:R-:W-:Y:S02]  /*3be0*/  FADD.FTZ R33, R33, R32 ;  /* 0x0000002021217221 */ /* 0x000fe40000010000 */
[----:B------:R-:W-:Y:S01]  /*3bf0*/  MUFU.EX2 R54, R54 ;  /* 0x0000003600367308 */ /* 0x000fe20000000800 */
[----:B0-----:R-:W-:-:S01]  /*3c00*/  FADD.FTZ R6, R50, R47 ;  /* 0x0000002f32067221 */ /* 0x001fc20000010000 */
[----:B------:R-:W-:-:S04]  /*3c10*/  FADD.FTZ R0, R0, R33 ;  /* 0x0000002100007221 */ /* 0x000fc80000010000 */
[----:B------:R-:W-:Y:S02]  /*3c20*/  FADD.FTZ R0, R9, R0 ;  /* 0x0000000009007221 */ /* 0x000fe40000010000 */
[----:B------:R-:W0:Y:S01]  /*3c30*/  MUFU.EX2 R3, R3 ;  /* 0x0000000300037308 */ /* 0x000e220000000800 */
[----:B--2---:R-:W-:-:S01]  /*3c40*/  FADD.FTZ R11, R51, R6 ;  /* 0x00000006330b7221 */ /* 0x004fc20000010000 */
[----:B0-----:R-:W-:-:S03]  /*3c50*/  F2FP.SATFINITE.E4M3.F32.PACK_AB_MERGE_C R6, R3, R54, RZ ;  /* 0x000000360306723e */ /* 0x001fc600048070ff */
[----:B------:R-:W-:Y:S01]  /*3c60*/  FADD.FTZ R54, R54, R11 ;  /* 0x0000000b36367221 */ /* 0x000fe20000010000 */
[----:B------:R-:W-:-:S03]  /*3c70*/  F2FP.SATFINITE.E4M3.F32.PACK_AB_MERGE_C R187, R51, R50, R6 ;  /* 0x0000003233bb723e */ /* 0x000fc60004807006 */
[----:B------:R-:W-:Y:S01]  /*3c80*/  FADD.FTZ R3, R3, R54 ;  /* 0x0000003603037221 */ /* 0x000fe20000010000 */
[----:B------:R-:W-:Y:S01]  /*3c90*/  VIADD R6, R58, 0xfffffffe ;  /* 0xfffffffe3a067836 */ /* 0x000fe20000000000 */
[----:B------:R-:W-:Y:S06]  /*3ca0*/  @P2 BRA `(.L_x_870) ;  /* 0x0000000000442947 */ /* 0x000fec0003800000 */
        /* <DEDUP_REMOVED lines=10> */
.L_x_871:
[----:B------:R-:W-:-:S11]  /*3d50*/  UISETP.NE.AND UP2, UPT, UR7, 0x1, UPT ;  /* 0x000000010700788c */ /* 0x000fd6000bf45270 */
[----:B------:R-:W-:Y:S02]  /*3d60*/  @UP2 ULDC.64 UR10, c[0x0][0x9e8] ;  /* 0x00027a00000a2ab9 */ /* 0x000fe40000000a00 */
[----:B------:R-:W-:-:S04]  /*3d70*/  UIMAD.WIDE.U32 UR14, UR18, UR10, URZ ;  /* 0x0000000a120e72a5 */ /* 0x000fc8000f8e003f */
[----:B------:R-:W-:-:S12]  /*3d80*/  @UP2 USHF.R.U32.HI UR18, URZ, UR11, UR15 ;  /* 0x0000000b3f122299 */ /* 0x000fd8000801160f */
.L_x_872:
[----:B------:R-:W-:-:S04]  /*3d90*/  UIMAD UR7, UR18, UR7, UR7 ;  /* 0x00000007120772a4 */ /* 0x000fc8000f8e0207 */
[----:B------:R-:W-:-:S04]  /*3da0*/  UISETP.LT.AND UP2, UPT, UR6, UR7, UPT ;  /* 0x000000070600728c */ /* 0x000fc8000bf41270 */
[----:B------:R-:W-:-:S12]  /*3db0*/  USEL UR6, UR6, UR7, UP2 ;  /* 0x0000000706067287 */ /* 0x000fd80009000000 */
.L_x_870:
[----:B------:R-:W-:Y:S01]  /*3dc0*/  USHF.R.S32.HI UR7, URZ, 0x1f, UR6 ;  /* 0x0000001f3f077899 */ /* 0x000fe20008011406 */
[----:B------:R-:W-:Y:S02]  /*3dd0*/  CS2R R150, SRZ ;  /* 0x0000000000967805 */ /* 0x000fe4000001ff00 */
[----:B------:R-:W-:Y:S02]  /*3de0*/  CS2R R148, SRZ ;  /* 0x0000000000947805 */ /* 0x000fe4000001ff00 */
[----:B------:R-:W-:Y:S01]  /*3df0*/  CS2R R146, SRZ ;  /* 0x0000000000927805 */ /* 0x000fe2000001ff00 */
[----:B------:R-:W-:Y:S01]  /*3e00*/  ULEA.HI UR7, UR7, UR6, URZ, 0x6 ;  /* 0x0000000607077291 */ /* 0x000fe2000f8f303f */
[----:B------:R-:W-:Y:S02]  /*3e10*/  CS2R R144, SRZ ;  /* 0x0000000000907805 */ /* 0x000fe4000001ff00 */
[----:B------:R-:W-:Y:S02]  /*3e20*/  CS2R R142, SRZ ;  /* 0x00000000008e7805 */ /* 0x000fe4000001ff00 */
[----:B------:R-:W-:Y:S01]  /*3e30*/  CS2R R140, SRZ ;  /* 0x00000000008c7805 */ /* 0x000fe2000001ff00 */
[----:B------:R-:W-:Y:S01]  /*3e40*/  USHF.R.S32.HI UR7, URZ, 0x6, UR7 ;  /* 0x000000063f077899 */ /* 0x000fe20008011407 */
[----:B------:R-:W-:-:S02]  /*3e50*/  CS2R R138, SRZ ;  /* 0x00000000008a7805 */ /* 0x000fc4000001ff00 */
[----:B------:R-:W-:Y:S02]  /*3e60*/  CS2R R136, SRZ ;  /* 0x0000000000887805 */ /* 0x000fe4000001ff00 */
[----:B------:R-:W-:Y:S01]  /*3e70*/  CS2R R134, SRZ ;  /* 0x0000000000867805 */ /* 0x000fe2000001ff00 */
[----:B------:R-:W-:Y:S01]  /*3e80*/  UISETP.LT.AND UP2, UPT, UR39, UR7, UPT ;  /* 0x000000072700728c */ /* 0x000fe2000bf41270 */
[----:B------:R-:W-:Y:S02]  /*3e90*/  CS2R R132, SRZ ;  /* 0x0000000000847805 */ /* 0x000fe4000001ff00 */
[----:B------:R-:W-:Y:S02]  /*3ea0*/  CS2R R130, SRZ ;  /* 0x0000000000827805 */ /* 0x000fe4000001ff00 */
[----:B------:R-:W-:Y:S01]  /*3eb0*/  CS2R R128, SRZ ;  /* 0x0000000000807805 */ /* 0x000fe2000001ff00 */
[----:B------:R-:W-:Y:S01]  /*3ec0*/  USEL UR58, UR39, UR7, !UP2 ;  /* 0x00000007273a7287 */ /* 0x000fe2000d000000 */
[----:B------:R-:W-:-:S02]  /*3ed0*/  CS2R R126, SRZ ;  /* 0x00000000007e7805 */ /* 0x000fc4000001ff00 */
[----:B------:R-:W-:Y:S02]  /*3ee0*/  CS2R R124, SRZ ;  /* 0x00000000007c7805 */ /* 0x000fe4000001ff00 */
[----:B------:R-:W-:Y:S02]  /*3ef0*/  CS2R R122, SRZ ;  /* 0x00000000007a7805 */ /* 0x000fe4000001ff00 */
[----:B------:R-:W-:Y:S02]  /*3f00*/  CS2R R120, SRZ ;  /* 0x0000000000787805 */ /* 0x000fe4000001ff00 */
[----:B------:R-:W-:Y:S02]  /*3f10*/  CS2R R118, SRZ ;  /* 0x0000000000767805 */ /* 0x000fe4000001ff00 */
[----:B------:R-:W-:Y:S02]  /*3f20*/  ISETP.GE.AND P2, PT, R6, UR58, PT ;  /* 0x0000003a06007c0c */ /* 0x000fe4000bf46270 */
        /* <DEDUP_REMOVED lines=47> */
[----:B------:R-:W-:Y:S06]  /*4220*/  @!P2 BRA `(.L_x_873) ;  /* 0x000000240024a947 */ /* 0x000fec0003800000 */
[----:B------:R-:W-:Y:S01]  /*4230*/  IMAD.MOV.U32 R151, RZ, RZ, RZ ;  /* 0x000000ffff977224 */ /* 0x000fe200078e00ff */
[----:B------:R-:W-:Y:S01]  /*4240*/  ULDC UR53, c[0x0][0x9e4] ;  /* 0x0002790000357ab9 */ /* 0x000fe20000000800 */
[----:B------:R-:W-:Y:S01]  /*4250*/  ULDC UR54, c[0x0][0x9dc] ;  /* 0x0002770000367ab9 */ /* 0x000fe20000000800 */
[----:B------:R-:W-:-:S05]  /*4260*/  ULDC UR55, c[0x0][0x9e0] ;  /* 0x0002780000377ab9 */ /* 0x000fca0000000800 */
.L_x_891:
[----:B------:R-:W-:Y:S01]  /*4270*/  UIADD3 UR57, UR52, 0x1, URZ ;  /* 0x0000000134397890 */ /* 0x000fe2000fffe03f */
[----:B------:R-:W-:-:S03]  /*4280*/  ISETP.NE.AND P3, PT, RZ, UR43, PT ;  /* 0x0000002bff007c0c */ /* 0x000fc6000bf65270 */
[----:B------:R-:W-:-:S04]  /*4290*/  UISETP.NE.AND UP2, UPT, UR57, 0x2, UPT ;  /* 0x000000023900788c */ /* 0x000fc8000bf45270 */
[----:B------:R-:W-:Y:S02]  /*42a0*/  USEL UR56, URZ, 0x1, UP2 ;  /* 0x000000013f387887 */ /* 0x000fe40009000000 */
[----:B------:R-:W-:Y:S02]  /*42b0*/  USEL UR57, UR57, URZ, UP2 ;  /* 0x0000003f39397287 */ /* 0x000fe40009000000 */
[----:B------:R-:W-:Y:S02]  /*42c0*/  ULOP3.LUT UR56, UR46, UR56, URZ, 0x3c, !UPT ;  /* 0x000000382e387292 */ /* 0x000fe4000f8e3c3f */
[----:B------:R-:W-:Y:S10]  /*42d0*/  @P3 BRA `(.L_x_874) ;  /* 0x00000000002c3947 */ /* 0x000ff40003800000 */
[----:B------:R-:W-:Y:S05]  /*42e0*/  @!P0 BRA `(.L_x_875) ;  /* 0x0000000000048947 */ /* 0x000fea0003800000 */
[----:B------:R-:W-:Y:S01]  /*42f0*/  BPT.TRAP 0x1 ;  /* 0x000000040000795c */ /* 0x000fe20000300000 */
.L_x_875:
[----:B------:R-:W-:Y:S01]  /*4300*/  ULEA UR6, UR57, UR41, 0x3 ;  /* 0x0000002939067291 */ /* 0x000fe2000f8e183f */
[----:B------:R-:W-:-:S05]  /*4310*/  IMAD.U32 R7, RZ, RZ, UR56 ;  /* 0x00000038ff077e24 */ /* 0x000fca000f8e00ff */
[----:B------:R-:W-:-:S04]  /*4320*/  SHF.L.U32 R7, R7, 0x1f, RZ ;  /* 0x0000001f07077819 */ /* 0x000fc800000006ff */
[----:B------:R0:W1:Y:S01]  /*4330*/  SYNCS.PHASECHK.TRANS64.TRYWAIT P2, [UR6+0x28430], R7 ;  /* 0x02843007ff0075a7 */ /* 0x0000620008040146 */
[----:B------:R-:W-:Y:S05]  /*4340*/  @!P0 BRA `(.L_x_876) ;  /* 0x0000000000048947 */ /* 0x000fea0003800000 */
[----:B------:R-:W-:Y:S01]  /*4350*/  BPT.TRAP 0x1 ;  /* 0x000000040000795c */ /* 0x000fe20000300000 */
.L_x_876:
[----:B-1----:R-:W-:Y:S05]  /*4360*/  @P2 BRA `(.L_x_874) ;  /* 0x0000000000082947 */ /* 0x002fea0003800000 */
[----:B------:R-:W1:Y:S02]  /*4370*/  SYNCS.PHASECHK.TRANS64.TRYWAIT P2, [UR6+0x28430], R7 ;  /* 0x02843007ff0075a7 */ /* 0x000e640008040146 */
[----:B-1----:R-:W-:Y:S05]  /*4380*/  @!P2 BRA `(.L_x_877) ;  /* 0x000000ec0028a947 */ /* 0x002fea0003800000 */
.L_x_874:
[----:B-1----:R-:W1:Y:S01]  /*4390*/  S2R R8, SR_TID.X ;  /* 0x0000000000087919 */ /* 0x002e620000002100 */
[----:B------:R-:W-:Y:S01]  /*43a0*/  ULEA UR34, UR57, UR49, 0xa ;  /* 0x0000003139227291 */ /* 0x000fe2000f8e503f */
[----:B------:R-:W-:Y:S01]  /*43b0*/  UMOV UR35, 0x40000040 ;  /* 0x4000004000237882 */ /* 0x000fe20000000000 */
[----:B------:R-:W-:Y:S02]  /*43c0*/  UMOV UR7, 0x40000040 ;  /* 0x4000004000077882 */ /* 0x000fe40000000000 */
[----:B------:R-:W-:Y:S02]  /*43d0*/  UIADD3 UR6, UR34, 0x2, URZ ;  /* 0x0000000222067890 */ /* 0x000fe4000fffe03f */
[----:B------:R-:W-:Y:S01]  /*43e0*/  UIADD3 UR10, UR34, 0x4, URZ ;  /* 0x00000004220a7890 */ /* 0x000fe2000fffe03f */
[----:B------:R-:W-:Y:S01]  /*43f0*/  UMOV UR11, 0x40000040 ;  /* 0x40000040000b7882 */ /* 0x000fe20000000000 */
        /* <DEDUP_REMOVED lines=10> */
[----:B-1----:R-:W-:-:S05]  /*44a0*/  SHF.R.U32.HI R8, RZ, 0x7, R8 ;  /* 0x00000007ff087819 */ /* 0x002fca0000011608 */
[----:B0-----:R-:W-:-:S05]  /*44b0*/  VIADD R7, R8, 0x8 ;  /* 0x0000000808077836 */ /* 0x001fca0000000000 */
[----:B------:R0:W-:Y:S06]  /*44c0*/  BAR.SYNC.DEFER_BLOCKING R7, 0x100 ;  /* 0x000400070000751d */ /* 0x0001ec0000010000 */
[----:B------:R-:W-:-:S06]  /*44d0*/  WARPGROUP.ARRIVE ;  /* 0x00000000000079c5 */ /* 0x000fcc0000000000 */
[----:B------:R-:W-:Y:S03]  /*44e0*/  QGMMA.64x64x32.F32.E4M3.E4M3 R152, gdesc[UR32], RZ, !UPT, gsb0 ;  /* 0x00e00000209879f3 */ /* 0x000fe6000c0008ff */
        /* <DEDUP_REMOVED lines=22> */
[----:B0-----:R-:W-:Y:S05]  /*4650*/  @P3 BRA `(.L_x_878) ;  /* 0x00000000002c3947 */ /* 0x001fea0003800000 */
[----:B------:R-:W-:Y:S05]  /*4660*/  @!P0 BRA `(.L_x_879) ;  /* 0x0000000000048947 */ /* 0x000fea0003800000 */
[----:B------:R-:W-:Y:S01]  /*4670*/  BPT.TRAP 0x1 ;  /* 0x000000040000795c */ /* 0x000fe20000300000 */
.L_x_879:
[----:B------:R-:W-:Y:S01]  /*4680*/  ULEA UR6, UR52, UR41, 0x3 ;  /* 0x0000002934067291 */ /* 0x000fe2000f8e183f */
[----:B------:R-:W-:-:S05]  /*4690*/  IMAD.U32 R7, RZ, RZ, UR46 ;  /* 0x0000002eff077e24 */ /* 0x000fca000f8e00ff */
[----:B------:R-:W-:-:S04]  /*46a0*/  SHF.L.U32 R7, R7, 0x1f, RZ ;  /* 0x0000001f07077819 */ /* 0x000fc800000006ff */
[----:B------:R0:W1:Y:S01]  /*46b0*/  SYNCS.PHASECHK.TRANS64.TRYWAIT P2, [UR6+0x28450], R7 ;  /* 0x02845007ff0075a7 */ /* 0x0000620008040146 */
[----:B------:R-:W-:Y:S05]  /*46c0*/  @!P0 BRA `(.L_x_880) ;  /* 0x0000000000048947 */ /* 0x000fea0003800000 */
[----:B------:R-:W-:Y:S01]  /*46d0*/  BPT.TRAP 0x1 ;  /* 0x000000040000795c */ /* 0x000fe20000300000 */
.L_x_880:
[----:B-1----:R-:W-:Y:S05]  /*46e0*/  @P2 BRA `(.L_x_878) ;  /* 0x0000000000082947 */ /* 0x002fea0003800000 */
[----:B------:R-:W1:Y:S02]  /*46f0*/  SYNCS.PHASECHK.TRANS64.TRYWAIT P2, [UR6+0x28450], R7 ;  /* 0x02845007ff0075a7 */ /* 0x000e640008040146 */
[----:B-1----:R-:W-:Y:S05]  /*4700*/  @!P2 BRA `(.L_x_881) ;  /* 0x000000e80060a947 */ /* 0x002fea0003800000 */
.L_x_878:
[----:B------:R-:W-:Y:S01]  /*4710*/  UIADD3 UR6, UR41, 0x8000, URZ ;  /* 0x0000800029067890 */ /* 0x000fe2000fffe03f */
[----:B------:R-:W-:Y:S01]  /*4720*/  WARPGROUP.ARRIVE ;  /* 0x00000000000079c5 */ /* 0x000fe20000000000 */
[----:B------:R-:W-:Y:S01]  /*4730*/  UMOV UR7, 0x80000020 ;  /* 0x8000002000077882 */ /* 0x000fe20000000000 */
[----:B------:R-:W-:Y:S01]  /*4740*/  PLOP3.LUT P2, PT, PT, PT, UP0, 0x80, 0x0 ;  /* 0x000000000000781c */ /* 0x000fe20003f4f008 */
[----:B------:R-:W-:-:S03]  /*4750*/  USHF.R.U32.HI UR6, URZ, 0x4, UR6 ;  /* 0x000000043f067899 */ /* 0x000fc60008011606 */
[----:B------:R-:W2:Y:S01]  /*4760*/  S2R R10, SR_TID.X ;  /* 0x00000000000a7919 */ /* 0x000ea20000002100 */
[----:B------:R-:W-:Y:S01]  /*4770*/  PLOP3.LUT P3, PT, PT, PT, UP0, 0x80, 0x0 ;  /* 0x000000000000781c */ /* 0x000fe20003f6f008 */
[----:B------:R-:W-:Y:S01]  /*4780*/  VIADD R12, R17, UR36 ;  /* 0x00000024110c7c36 */ /* 0x000fe20008000000 */
[----:B------:R-:W-:Y:S01]  /*4790*/  ULOP3.LUT UR6, UR6, 0x3fff, URZ, 0xc0, !UPT ;  /* 0x00003fff06067892 */ /* 0x000fe2000f8ec03f */
[----:B-1----:R-:W1:Y:S01]  /*47a0*/  LDC R8, c[0x0][0x2f0] ;  /* 0x0000bc00ff087b82 */ /* 0x002e620000000800 */
[----:B------:R-:W-:Y:S02]  /*47b0*/  IMAD.U32 R11, RZ, RZ, UR57 ;  /* 0x00000039ff0b7e24 */ /* 0x000fe4000f8e00ff */
[----:B------:R-:W-:-:S03]  /*47c0*/  ULOP3.LUT UR6, UR6, 0x10000, URZ, 0xfc, !UPT ;  /* 0x0001000006067892 */ /* 0x000fc6000f8efc3f */
[----:B------:R-:W-:Y:S01]  /*47d0*/  @!P1 LEA R11, R11, UR41, 0x3 ;  /* 0x000000290b0b9c11 */ /* 0x000fe2000f8e18ff */
[----:B------:R-:W-:Y:S01]  /*47e0*/  ULEA UR6, UR52, UR6, 0xa ;  /* 0x0000000634067291 */ /* 0x000fe2000f8e503f */
[----:B0-----:R-:W0:Y:S03]  /*47f0*/  LDC R7, c[0x0][0x288] ;  /* 0x0000a200ff077b82 */ /* 0x001e260000000800 */
[----:B------:R-:W-:-:S05]  /*4800*/  @!P1 VIADD R11, R11, 0x28440 ;  /* 0x000284400b0b9836 */ /* 0x000fca0000000000 */
[----:B------:R-:W-:Y:S01]  /*4810*/  QGMMA.64x256x32.F32.E4M3.E4M3 R24, R188, gdesc[UR4], R24, gsb0 ;  /* 0x03e00004bc187df3 */ /* 0x000fe20008000818 */
[----:B------:R-:W-:Y:S01]  /*4820*/  UIADD3 UR6, UR6, 0x2, URZ ;  /* 0x0000000206067890 */ /* 0x000fe2000fffe03f */
[----:B------:R-:W-:Y:S01]  /*4830*/  @!P1 PRMT R11, RZ, 0x654, R11 ;  /* 0x00000654ff0b9816 */ /* 0x000fe2000000000b */
[----:B------:R-:W-:Y:S01]  /*4840*/  UMOV UR7, 0x80000020 ;  /* 0x8000002000077882 */ /* 0x000fe20000000000 */
[----:B--2---:R-:W-:-:S04]  /*4850*/  SHF.R.U32.HI R10, RZ, 0x7, R10 ;  /* 0x00000007ff0a7819 */ /* 0x004fc8000001160a */
[----:B------:R-:W-:Y:S01]  /*4860*/  IADD3 R10, -R10, 0xb, RZ ;  /* 0x0000000b0a0a7810 */ /* 0x000fe20007ffe1ff */
[----:B------:R-:W-:Y:S02]  /*4870*/  WARPGROUP.DEPBAR.LE gsb0, 0x0 ;  /* 0x00008000000079c5 */ /* 0x000fe40000010000 */
[----:B------:R-:W-:-:S15]  /*4880*/  WARPGROUP.ARRIVE ;  /* 0x00000000000079c5 */ /* 0x000fde0000000000 */
[----:B------:R-:W-:-:S02]  /*4890*/  NOP ;  /* 0x0000000000007918 */ /* 0x000fc40000000000 */
[----:B------:R-:W-:Y:S01]  /*48a0*/  QGMMA.64x256x32.F32.E4M3.E4M3 R24, R184, gdesc[UR4], R24, gsb0 ;  /* 0x03e00004b8187df3 */ /* 0x000fe20008000818 */
[----:B------:R-:W-:Y:S02]  /*48b0*/  @UP0 ULDC UR6, c[0x0][0x44c] ;  /* 0x0001130000060ab9 */ /* 0x000fe40000000800 */
[----:B------:R-:W-:Y:S01]  /*48c0*/  @P2 IMAD.HI.U32 R9, R12, UR6, RZ ;  /* 0x000000060c092c27 */ /* 0x000fe2000f8e00ff */
[----:B------:R-:W-:Y:S01]  /*48d0*/  @UP0 ULDC UR6, c[0x0][0x450] ;  /* 0x0001140000060ab9 */ /* 0x000fe20000000800 */
[----:B------:R-:W-:-:S03]  /*48e0*/  PLOP3.LUT P2, PT, PT, PT, UP1, 0x40, 0x0 ;  /* 0x000000000000781c */ /* 0x000fc60003f4e818 */
[----:B------:R-:W-:Y:S01]  /*48f0*/  @P3 SHF.R.U32.HI R12, RZ, UR6, R9 ;  /* 0x00000006ff0c3c19 */ /* 0x000fe20008011609 */
[----:B------:R-:W-:Y:S01]  /*4900*/  IMAD.SHL.U32 R9, R6, 0x40, RZ ;  /* 0x0000004006097824 */ /* 0x000fe200078e00ff */
[----:B------:R-:W-:-:S03]  /*4910*/  ULOP3.LUT UR6, URZ, UR54, URZ, 0x33, !UPT ;  /* 0x000000363f067292 */ /* 0x000fc6000f8e333f */
[----:B------:R-:W2:Y:S01]  /*4920*/  SHFL.IDX PT, R20, R12, RZ, 0x1c1f ;  /* 0x001c1fff0c147589 */ /* 0x000ea200000e0000 */
[----:B------:R-:W-:-:S05]  /*4930*/  IADD3 R13, -R9, 0x1, RZ ;  /* 0x00000001090d7810 */ /* 0x000fca0007ffe1ff */
[----:B------:R-:W-:-:S04]  /*4940*/  IMAD R13, R2, -0x2, R13 ;  /* 0xfffffffe020d7824 */ /* 0x000fc800078e020d */
[----:B-1----:R-:W-:-:S04]  /*4950*/  IMAD R14, R8, UR44, R13 ;  /* 0x0000002c080e7c24 */ /* 0x002fc8000f8e020d */
[----:B0-----:R-:W-:-:S04]  /*4960*/  IMAD.IADD R14, R14, 0x1, -R7 ;  /* 0x000000010e0e7824 */ /* 0x001fc800078e0a07 */
[C---:B------:R-:W-:Y:S02]  /*4970*/  VIADD R15, R14.reuse, UR55 ;  /* 0x000000370e0f7c36 */ /* 0x040fe40008000000 */
[----:B------:R-:W-:Y:S01]  /*4980*/  VIADD R21, R14, UR6 ;  /* 0x000000060e157c36 */ /* 0x000fe20008000000 */
[----:B------:R-:W-:Y:S02]  /*4990*/  WARPGROUP.DEPBAR.LE gsb0, 0x0 ;  /* 0x00008000000079c5 */ /* 0x000fe40000010000 */
[----:B------:R2:W-:Y:S06]  /*49a0*/  BAR.ARV R10, 0x100 ;  /* 0x0004000a0000751d */ /* 0x0005ec0000002000 */
[----:B------:R0:W-:Y:S01]  /*49b0*/  @!P1 SYNCS.ARRIVE.TRANS64.RED.A1T0 RZ, [R11+URZ], RZ ;  /* 0x000000ff0bff99a7 */ /* 0x0001e2000810043f */
[----:B--2---:R-:W-:-:S02]  /*49c0*/  IMAD.IADD R10, R21, 0x1, R20 ;  /* 0x00000001150a7824 */ /* 0x004fc400078e0214 */
[----:B0-----:R-:W-:Y:S01]  /*49d0*/  IMAD.IADD R11, R15, 0x1, R20 ;  /* 0x000000010f0b7824 */ /* 0x001fe200078e0214 */
[----:B------:R-:W-:Y:S06]  /*49e0*/  @P2 BRA `(.L_x_882) ;  /* 0x00000000005c2947 */ /* 0x000fec0003800000 */
[----:B------:R-:W-:Y:S01]  /*49f0*/  IMAD R14, R8, UR44, R20 ;  /* 0x0000002c080e7c24 */ /* 0x000fe2000f8e0214 */
[----:B------:R-:W-:Y:S03]  /*4a00*/  BSSY B0, `(.L_x_883) ;  /* 0x0000011000007945 */ /* 0x000fe60003800000 */
[----:B------:R-:W-:-:S05]  /*4a10*/  IMAD.IADD R14, R14, 0x1, -R7 ;  /* 0x000000010e0e7824 */ /* 0x000fca00078e0a07 */
[----:B------:R-:W-:-:S13]  /*4a20*/  ISETP.GT.AND P2, PT, R14, -0x1, PT ;  /* 0xffffffff0e00780c */ /* 0x000fda0003f44270 */
[----:B------:R-:W-:Y:S05]  /*4a30*/  @P2 BRA `(.L_x_884) ;  /* 0x0000000000202947 */ /* 0x000fea0003800000 */
[----:B------:R-:W-:Y:S01]  /*4a40*/  IMAD.U32 R184, RZ, RZ, UR53 ;  /* 0x00000035ffb87e24 */ /* 0x000fe2000f8e00ff */
[----:B------:R-:W-:-:S04]  /*4a50*/  LOP3.LUT R13, RZ, R14, RZ, 0x33, !PT ;  /* 0x0000000eff0d7212 */ /* 0x000fc800078e33ff */
[----:B------:R-:W-:-:S13]  /*4a60*/  ISETP.NE.AND P2, PT, R184, 0x1, PT ;  /* 0x00000001b800780c */ /* 0x000fda0003f45270 */
[----:B------:R-:W0:Y:S02]  /*4a70*/  @P2 LDC.64 R186, c[0x0][0x9e8] ;  /* 0x00027a00ffba2b82 */ /* 0x000e240000000a00 */
[----:B0-----:R-:W-:-:S05]  /*4a80*/  @P2 IMAD.HI.U32 R14, R13, R186, RZ ;  /* 0x000000ba0d0e2227 */ /* 0x001fca00078e00ff */
[----:B------:R-:W-:-:S04]  /*4a90*/  @P2 SHF.R.U32.HI R13, RZ, R187, R14 ;  /* 0x000000bbff0d2219 */ /* 0x000fc8000001160e */
[----:B------:R-:W-:Y:S01]  /*4aa0*/  LOP3.LUT R14, RZ, R13, RZ, 0x33, !PT ;  /* 0x0000000dff0e7212 */ /* 0x000fe200078e33ff */
[----:B------:R-:W-:Y:S06]  /*4ab0*/  BRA `(.L_x_885) ;  /* 0x0000000000147947 */ /* 0x000fec0003800000 */
.L_x_884:
[----:B------:R-:W-:-:S05]  /*4ac0*/  IMAD.U32 R184, RZ, RZ, UR53 ;  /* 0x00000035ffb87e24 */ /* 0x000fca000f8e00ff */
[----:B------:R-:W-:-:S13]  /*4ad0*/  ISETP.NE.AND P2, PT, R184, 0x1, PT ;  /* 0x00000001b800780c */ /* 0x000fda0003f45270 */
[----:B------:R-:W0:Y:S02]  /*4ae0*/  @P2 LDC.64 R186, c[0x0][0x9e8] ;  /* 0x00027a00ffba2b82 */ /* 0x000e240000000a00 */
[----:B0-----:R-:W-:-:S05]  /*4af0*/  @P2 IMAD.HI.U32 R20, R14, R186, RZ ;  /* 0x000000ba0e142227 */ /* 0x001fca00078e00ff */
[----:B------:R-:W-:-:S07]  /*4b00*/  @P2 SHF.R.U32.HI R14, RZ, R187, R20 ;  /* 0x000000bbff0e2219 */ /* 0x000fce0000011614 */
.L_x_885:
[----:B------:R-:W-:Y:S05]  /*4b10*/  BSYNC B0 ;  /* 0x0000000000007941 */ /* 0x000fea0003800000 */
.L_x_883:
[----:B------:R-:W-:-:S04]  /*4b20*/  IMAD R13, R14, R184, -R9 ;  /* 0x000000b80e0d7224 */ /* 0x000fc800078e0a09 */
[----:B------:R-:W-:-:S05]  /*4b30*/  IMAD R13, R2, -0x2, R13 ;  /* 0xfffffffe020d7824 */ /* 0x000fca00078e020d */
[----:B------:R-:W-:Y:S02]  /*4b40*/  VIADDMNMX R11, R13, R184, R11, PT ;  /* 0x000000b80d0b7246 */ /* 0x000fe4000380010b */
[----:B------:R-:W-:-:S07]  /*4b50*/  VIMNMX R10, R10, R13, !PT ;  /* 0x0000000d0a0a7248 */ /* 0x000fce0007fe0100 */
.L_x_882:
[----:B------:R-:W-:Y:S01]  /*4b60*/  ISETP.GT.AND P2, PT, R6, -0x1, PT ;  /* 0xffffffff0600780c */ /* 0x000fe20003f44270 */
[----:B------:R-:W0:Y:S03]  /*4b70*/  SHFL.IDX PT, R20, R12, 0x1, 0x1c1f ;  /* 0x003c1f000c147f89 */ /* 0x000e2600000e0000 */
[C---:B------:R-:W-:Y:S02]  /*4b80*/  ISETP.GT.AND P5, PT, R10.reuse, RZ, P2 ;  /* 0x000000ff0a00720c */ /* 0x040fe400017a4270 */
[C---:B------:R-:W-:Y:S02]  /*4b90*/  ISETP.GT.AND P4, PT, R10.reuse, 0x1, P2 ;  /* 0x000000010a00780c */ /* 0x040fe40001784270 */
[----:B------:R-:W-:Y:S02]  /*4ba0*/  ISETP.LT.OR P5, PT, R11, 0x1, P5 ;  /* 0x000000010b00780c */ /* 0x000fe40002fa1670 */
[----:B------:R-:W-:-:S02]  /*4bb0*/  ISETP.GT.AND P6, PT, R10, 0x8, P2 ;  /* 0x000000080a00780c */ /* 0x000fc400017c4270 */
[----:B------:R-:W-:Y:S02]  /*4bc0*/  FSEL R13, R152, -INF , !P5 ;  /* 0xff800000980d7808 */ /* 0x000fe40006800000 */
[C---:B------:R-:W-:Y:S02]  /*4bd0*/  ISETP.GT.AND P5, PT, R10.reuse, 0x10, P2 ;  /* 0x000000100a00780c */ /* 0x040fe400017a4270 */
[----:B------:R-:W-:Y:S02]  /*4be0*/  ISETP.GT.AND P3, PT, R10, 0x9, P2 ;  /* 0x000000090a00780c */ /* 0x000fe40001764270 */
[C---:B------:R-:W-:Y:S02]  /*4bf0*/  ISETP.LT.OR P5, PT, R11.reuse, 0x11, P5 ;  /* 0x000000110b00780c */ /* 0x040fe40002fa1670 */
[----:B------:R-:W-:Y:S02]  /*4c00*/  ISETP.LT.OR P4, PT, R11, 0x2, P4 ;  /* 0x000000020b00780c */ /* 0x000fe40002781670 */
[----:B------:R-:W-:-:S02]  /*4c10*/  FSEL R160, R160, -INF , !P5 ;  /* 0xff800000a0a07808 */ /* 0x000fc40006800000 */
[----:B------:R-:W-:Y:S01]  /*4c20*/  ISETP.GT.AND P5, PT, R10, 0x20, P2 ;  /* 0x000000200a00780c */ /* 0x000fe200017a4270 */
[--C-:B0-----:R-:W-:Y:S01]  /*4c30*/  IMAD.IADD R12, R15, 0x1, R20.reuse ;  /* 0x000000010f0c7824 */ /* 0x101fe200078e0214 */
[----:B------:R-:W-:Y:S01]  /*4c40*/  ISETP.LT.OR P6, PT, R11, 0x9, P6 ;  /* 0x000000090b00780c */ /* 0x000fe200037c1670 */
[----:B------:R-:W-:Y:S01]  /*4c50*/  IMAD.IADD R14, R21, 0x1, R20 ;  /* 0x00000001150e7824 */ /* 0x000fe200078e0214 */
[C---:B------:R-:W-:Y:S02]  /*4c60*/  ISETP.LT.OR P3, PT, R11.reuse, 0xa, P3 ;  /* 0x0000000a0b00780c */ /* 0x040fe40001f61670 */
[----:B------:R-:W-:Y:S02]  /*4c70*/  ISETP.LT.OR P5, PT, R11, 0x21, P5 ;  /* 0x000000210b00780c */ /* 0x000fe40002fa1670 */
[----:B------:R-:W-:Y:S02]  /*4c80*/  FSEL R153, R153, -INF , !P4 ;  /* 0xff80000099997808 */ /* 0x000fe40006000000 */
[----:B------:R-:W-:-:S02]  /*4c90*/  FSEL R156, R156, -INF , !P6 ;  /* 0xff8000009c9c7808 */ /* 0x000fc40007000000 */
[----:B------:R-:W-:Y:S02]  /*4ca0*/  FSEL R157, R157, -INF , !P3 ;  /* 0xff8000009d9d7808 */ /* 0x000fe40005800000 */
[C---:B------:R-:W-:Y:S02]  /*4cb0*/  ISETP.GT.AND P4, PT, R10.reuse, 0x11, P2 ;  /* 0x000000110a00780c */ /* 0x040fe40001784270 */
[C---:B------:R-:W-:Y:S02]  /*4cc0*/  ISETP.GT.AND P6, PT, R10.reuse, 0x18, P2 ;  /* 0x000000180a00780c */ /* 0x040fe400017c4270 */
[----:B------:R-:W-:Y:S02]  /*4cd0*/  ISETP.GT.AND P3, PT, R10, 0x19, P2 ;  /* 0x000000190a00780c */ /* 0x000fe40001764270 */
[----:B------:R-:W-:Y:S02]  /*4ce0*/  FSEL R168, R168, -INF , !P5 ;  /* 0xff800000a8a87808 */ /* 0x000fe40006800000 */
[----:B------:R-:W-:-:S02]  /*4cf0*/  ISETP.GT.AND P5, PT, R10, 0x30, P2 ;  /* 0x000000300a00780c */ /* 0x000fc400017a4270 */
[C---:B------:R-:W-:Y:S02]  /*4d00*/  ISETP.LT.OR P4, PT, R11.reuse, 0x12, P4 ;  /* 0x000000120b00780c */ /* 0x040fe40002781670 */
[C---:B------:R-:W-:Y:S02]  /*4d10*/  ISETP.LT.OR P6, PT, R11.reuse, 0x19, P6 ;  /* 0x000000190b00780c */ /* 0x040fe400037c1670 */
        /* <DEDUP_REMOVED lines=9> */
[----:B------:R-:W-:-:S02]  /*4db0*/  PLOP3.LUT P5, PT, PT, PT, UP1, 0x40, 0x0 ;  /* 0x000000000000781c */ /* 0x000fc40003fae818 */
[C---:B------:R-:W-:Y:S02]  /*4dc0*/  ISETP.LT.OR P4, PT, R11.reuse, 0x22, P4 ;  /* 0x000000220b00780c */ /* 0x040fe40002781670 */
[C---:B------:R-:W-:Y:S02]  /*4dd0*/  ISETP.LT.OR P6, PT, R11.reuse, 0x29, P6 ;  /* 0x000000290b00780c */ /* 0x040fe400037c1670 */
[----:B------:R-:W-:Y:S02]  /*4de0*/  ISETP.LT.OR P3, PT, R11, 0x2a, P3 ;  /* 0x0000002a0b00780c */ /* 0x000fe40001f61670 */
[----:B------:R-:W-:Y:S02]  /*4df0*/  FSEL R169, R169, -INF , !P4 ;  /* 0xff800000a9a97808 */ /* 0x000fe40006000000 */
[----:B------:R-:W-:Y:S02]  /*4e00*/  FSEL R172, R172, -INF , !P6 ;  /* 0xff800000acac7808 */ /* 0x000fe40007000000 */
[----:B------:R-:W-:-:S02]  /*4e10*/  FSEL R173, R173, -INF , !P3 ;  /* 0xff800000adad7808 */ /* 0x000fc40005800000 */
[C---:B------:R-:W-:Y:S02]  /*4e20*/  ISETP.GT.AND P4, PT, R10.reuse, 0x31, P2 ;  /* 0x000000310a00780c */ /* 0x040fe40001784270 */
[C---:B------:R-:W-:Y:S02]  /*4e30*/  ISETP.GT.AND P6, PT, R10.reuse, 0x38, P2 ;  /* 0x000000380a00780c */ /* 0x040fe400017c4270 */
[----:B------:R-:W-:Y:S02]  /*4e40*/  ISETP.GT.AND P3, PT, R10, 0x39, P2 ;  /* 0x000000390a00780c */ /* 0x000fe40001764270 */
[C---:B------:R-:W-:Y:S02]  /*4e50*/  ISETP.LT.OR P4, PT, R11.reuse, 0x32, P4 ;  /* 0x000000320b00780c */ /* 0x040fe40002781670 */
[C---:B------:R-:W-:Y:S02]  /*4e60*/  ISETP.LT.OR P6, PT, R11.reuse, 0x39, P6 ;  /* 0x000000390b00780c */ /* 0x040fe400037c1670 */
[----:B------:R-:W-:-:S02]  /*4e70*/  ISETP.LT.OR P3, PT, R11, 0x3a, P3 ;  /* 0x0000003a0b00780c */ /* 0x000fc40001f61670 */
[----:B------:R-:W-:Y:S02]  /*4e80*/  FSEL R177, R177, -INF , !P4 ;  /* 0xff800000b1b17808 */ /* 0x000fe40006000000 */
[----:B------:R-:W-:Y:S02]  /*4e90*/  FSEL R180, R180, -INF , !P6 ;  /* 0xff800000b4b47808 */ /* 0x000fe40007000000 */
[----:B------:R-:W-:Y:S01]  /*4ea0*/  FSEL R181, R181, -INF , !P3 ;  /* 0xff800000b5b57808 */ /* 0x000fe20005800000 */
        /* <DEDUP_REMOVED lines=14> */
.L_x_888:
[----:B------:R-:W-:-:S05]  /*4f90*/  IMAD.U32 R20, RZ, RZ, UR53 ;  /* 0x00000035ff147e24 */ /* 0x000fca000f8e00ff */
[----:B------:R-:W-:-:S13]  /*4fa0*/  ISETP.NE.AND P3, PT, R20, 0x1, PT ;  /* 0x000000011400780c */ /* 0x000fda0003f65270 */
[----:B------:R-:W0:Y:S02]  /*4fb0*/  @P3 LDC.64 R10, c[0x0][0x9e8] ;  /* 0x00027a00ff0a3b82 */ /* 0x000e240000000a00 */
[----:B0-----:R-:W-:-:S05]  /*4fc0*/  @P3 IMAD.HI.U32 R10, R15, R10, RZ ;  /* 0x0000000a0f0a3227 */ /* 0x001fca00078e00ff */
[----:B------:R-:W-:-:S07]  /*4fd0*/  @P3 SHF.R.U32.HI R15, RZ, R11, R10 ;  /* 0x0000000bff0f3219 */ /* 0x000fce000001160a */
.L_x_889:
[----:B------:R-:W-:Y:S05]  /*4fe0*/  BSYNC B0 ;  /* 0x0000000000007941 */ /* 0x000fea0003800000 */
.L_x_887:
[----:B------:R-:W-:-:S04]  /*4ff0*/  IMAD R9, R15, R20, -R9 ;  /* 0x000000140f097224 */ /* 0x000fc800078e0a09 */
[----:B------:R-:W-:-:S05]  /*5000*/  IMAD R9, R2, -0x2, R9 ;  /* 0xfffffffe02097824 */ /* 0x000fca00078e0209 */
[----:B------:R-:W-:Y:S02]  /*5010*/  VIADDMNMX R12, R9, R20, R12, PT ;  /* 0x00000014090c7246 */ /* 0x000fe4000380010c */
[----:B------:R-:W-:-:S07]  /*5020*/  VIMNMX R14, R14, R9, !PT ;  /* 0x000000090e0e7248 */ /* 0x000fce0007fe0100 */
.L_x_886:
[----:B------:R-:W-:Y:S02]  /*5030*/  FMNMX.FTZ R10, R13, R4, !PT ;  /* 0x000000040d0a7209 */ /* 0x000fe40007810000 */
[----:B------:R-:W-:Y:S02]  /*5040*/  ISETP.GT.AND P3, PT, R14, 0x1, P2 ;  /* 0x000000010e00780c */ /* 0x000fe40001764270 */
[----:B------:R-:W-:Y:S02]  /*5050*/  FMNMX.FTZ R9, R153, R10, !PT ;  /* 0x0000000a99097209 */ /* 0x000fe40007810000 */
[----:B------:R-:W-:Y:S02]  /*5060*/  ISETP.LT.OR P3, PT, R12, 0x2, P3 ;  /* 0x000000020c00780c */ /* 0x000fe40001f61670 */
[----:B------:R-:W-:Y:S02]  /*5070*/  FMNMX.FTZ R10, R156, R9, !PT ;  /* 0x000000099c0a7209 */ /* 0x000fe40007810000 */
[----:B------:R-:W-:-:S02]  /*5080*/  FSEL R155, R155, -INF , !P3 ;  /* 0xff8000009b9b7808 */ /* 0x000fc40005800000 */
[----:B------:R-:W-:Y:S02]  /*5090*/  FMNMX.FTZ R9, R157, R10, !PT ;  /* 0x0000000a9d097209 */ /* 0x000fe40007810000 */
[----:B------:R-:W-:Y:S02]  /*50a0*/  ISETP.GT.AND P3, PT, R14, RZ, P2 ;  /* 0x000000ff0e00720c */ /* 0x000fe40001764270 */
[----:B------:R-:W-:Y:S02]  /*50b0*/  FMNMX.FTZ R10, R160, R9, !PT ;  /* 0x00000009a00a7209 */ /* 0x000fe40007810000 */
[----:B------:R-:W-:Y:S02]  /*50c0*/  ISETP.LT.OR P3, PT, R12, 0x1, P3 ;  /* 0x000000010c00780c */ /* 0x000fe40001f61670 */
[----:B------:R-:W-:Y:S02]  /*50d0*/  FMNMX.FTZ R9, R161, R10, !PT ;  /* 0x0000000aa1097209 */ /* 0x000fe40007810000 */
[----:B------:R-:W-:-:S02]  /*50e0*/  ISETP.GT.AND P5, PT, R14, 0x8, P2 ;  /* 0x000000080e00780c */ /* 0x000fc400017a4270 */
[----:B------:R-:W-:Y:S02]  /*50f0*/  FMNMX.FTZ R10, R164, R9, !PT ;  /* 0x00000009a40a7209 */ /* 0x000fe40007810000 */
[----:B------:R-:W-:Y:S02]  /*5100*/  FSEL R154, R154, -INF , !P3 ;  /* 0xff8000009a9a7808 */ /* 0x000fe40005800000 */
[----:B------:R-:W-:Y:S02]  /*5110*/  FMNMX.FTZ R9, R165, R10, !PT ;  /* 0x0000000aa5097209 */ /* 0x000fe40007810000 */
[----:B------:R-:W-:Y:S02]  /*5120*/  ISETP.GT.AND P6, PT, R14, 0x9, P2 ;  /* 0x000000090e00780c */ /* 0x000fe400017c4270 */
[----:B------:R-:W-:Y:S02]  /*5130*/  FMNMX.FTZ R10, R168, R9, !PT ;  /* 0x00000009a80a7209 */ /* 0x000fe40007810000 */
[----:B------:R-:W-:-:S02]  /*5140*/  ISETP.GT.AND P4, PT, R14, 0x10, P2 ;  /* 0x000000100e00780c */ /* 0x000fc40001784270 */
[----:B------:R-:W-:Y:S02]  /*5150*/  FMNMX.FTZ R9, R169, R10, !PT ;  /* 0x0000000aa9097209 */ /* 0x000fe40007810000 */
[----:B------:R-:W-:Y:S02]  /*5160*/  ISETP.LT.OR P5, PT, R12, 0x9, P5 ;  /* 0x000000090c00780c */ /* 0x000fe40002fa1670 */
[----:B------:R-:W-:Y:S02]  /*5170*/  FMNMX.FTZ R10, R172, R9, !PT ;  /* 0x00000009ac0a7209 */ /* 0x000fe40007810000 */
[----:B------:R-:W-:Y:S02]  /*5180*/  ISETP.LT.OR P6, PT, R12, 0xa, P6 ;  /* 0x0000000a0c00780c */ /* 0x000fe400037c1670 */
[----:B------:R-:W-:Y:S02]  /*5190*/  FMNMX.FTZ R9, R173, R10, !PT ;  /* 0x0000000aad097209 */ /* 0x000fe40007810000 */
[----:B------:R-:W-:-:S02]  /*51a0*/  FSEL R158, R158, -INF , !P5 ;  /* 0xff8000009e9e7808 */ /* 0x000fc40006800000 */
[----:B------:R-:W-:Y:S02]  /*51b0*/  FMNMX.FTZ R10, R176, R9, !PT ;  /* 0x00000009b00a7209 */ /* 0x000fe40007810000 */
[----:B------:R-:W-:Y:S02]  /*51c0*/  ISETP.LT.OR P4, PT, R12, 0x11, P4 ;  /* 0x000000110c00780c */ /* 0x000fe40002781670 */
[----:B------:R-:W-:Y:S02]  /*51d0*/  FMNMX.FTZ R9, R177, R10, !PT ;  /* 0x0000000ab1097209 */ /* 0x000fe40007810000 */
[----:B------:R-:W-:Y:S02]  /*51e0*/  ISETP.GT.AND P5, PT, R14, 0x11, P2 ;  /* 0x000000110e00780c */ /* 0x000fe400017a4270 */
[----:B------:R-:W-:Y:S02]  /*51f0*/  FMNMX.FTZ R10, R180, R9, !PT ;  /* 0x00000009b40a7209 */ /* 0x000fe40007810000 */
[----:B------:R-:W-:-:S02]  /*5200*/  FSEL R159, R159, -INF , !P6 ;  /* 0xff8000009f9f7808 */ /* 0x000fc40007000000 */
[----:B------:R-:W-:Y:S02]  /*5210*/  FMNMX.FTZ R10, R181, R10, !PT ;  /* 0x0000000ab50a7209 */ /* 0x000fe40007810000 */
[----:B------:R-:W-:Y:S02]  /*5220*/  FSEL R162, R162, -INF , !P4 ;  /* 0xff800000a2a27808 */ /* 0x000fe40006000000 */
[C---:B------:R-:W-:Y:S01]  /*5230*/  ISETP.GT.AND P4, PT, R14.reuse, 0x19, P2 ;  /* 0x000000190e00780c */ /* 0x040fe20001784270 */
[----:B------:R-:W0:Y:S01]  /*5240*/  SHFL.BFLY PT, R9, R10, 0x2, 0x1f ;  /* 0x0c401f000a097f89 */ /* 0x000e2200000e0000 */
[----:B------:R-:W-:Y:S02]  /*5250*/  ISETP.GT.AND P6, PT, R14, 0x18, P2 ;  /* 0x000000180e00780c */ /* 0x000fe400017c4270 */
[C---:B------:R-:W-:Y:S02]  /*5260*/  ISETP.LT.OR P5, PT, R12.reuse, 0x12, P5 ;  /* 0x000000120c00780c */ /* 0x040fe40002fa1670 */
[----:B------:R-:W-:-:S02]  /*5270*/  ISETP.LT.OR P4, PT, R12, 0x1a, P4 ;  /* 0x0000001a0c00780c */ /* 0x000fc40002781670 */
[----:B------:R-:W-:Y:S02]  /*5280*/  ISETP.LT.OR P6, PT, R12, 0x19, P6 ;  /* 0x000000190c00780c */ /* 0x000fe400037c1670 */
[----:B------:R-:W-:Y:S02]  /*5290*/  FSEL R163, R163, -INF , !P5 ;  /* 0xff800000a3a37808 */ /* 0x000fe40006800000 */
[----:B------:R-:W-:Y:S02]  /*52a0*/  FSEL R167, R167, -INF , !P4 ;  /* 0xff800000a7a77808 */ /* 0x000fe40006000000 */
[----:B------:R-:W-:Y:S02]  /*52b0*/  ISETP.GT.AND P3, PT, R14, 0x20, P2 ;  /* 0x000000200e00780c */ /* 0x000fe40001764270 */
[----:B------:R-:W-:Y:S02]  /*52c0*/  FSEL R166, R166, -INF , !P6 ;  /* 0xff800000a6a67808 */ /* 0x000fe40007000000 */
[----:B------:R-:W-:-:S02]  /*52d0*/  ISETP.GT.AND P5, PT, R14, 0x21, P2 ;  /* 0x000000210e00780c */ /* 0x000fc400017a4270 */
[----:B------:R-:W-:Y:S02]  /*52e0*/  ISETP.LT.OR P3, PT, R12, 0x21, P3 ;  /* 0x000000210c00780c */ /* 0x000fe40001f61670 */
[----:B------:R-:W-:Y:S02]  /*52f0*/  ISETP.GT.AND P6, PT, R14, 0x28, P2 ;  /* 0x000000280e00780c */ /* 0x000fe400017c4270 */
[----:B------:R-:W-:Y:S02]  /*5300*/  ISETP.LT.OR P5, PT, R12, 0x22, P5 ;  /* 0x000000220c00780c */ /* 0x000fe40002fa1670 */
[----:B0-----:R-:W-:Y:S02]  /*5310*/  FMNMX.FTZ R11, R10, R9, !PT ;  /* 0x000000090a0b7209 */ /* 0x001fe40007810000 */
[----:B------:R-:W-:Y:S02]  /*5320*/  FMNMX.FTZ R10, R154, R5, !PT ;  /* 0x000000059a0a7209 */ /* 0x000fe40007810000 */
[----:B------:R-:W-:Y:S01]  /*5330*/  FSEL R170, R170, -INF , !P3 ;  /* 0xff800000aaaa7808 */ /* 0x000fe20005800000 */
[----:B------:R-:W0:Y:S01]  /*5340*/  SHFL.BFLY PT, R20, R11, 0x1, 0x1f ;  /* 0x0c201f000b147f89 */ /* 0x000e2200000e0000 */
[----:B------:R-:W-:-:S02]  /*5350*/  ISETP.GT.AND P3, PT, R14, 0x29, P2 ;  /* 0x000000290e00780c */ /* 0x000fc40001764270 */
[----:B------:R-:W-:Y:S02]  /*5360*/  FSEL R171, R171, -INF , !P5 ;  /* 0xff800000abab7808 */ /* 0x000fe40006800000 */
[C---:B------:R-:W-:Y:S02]  /*5370*/  ISETP.LT.OR P6, PT, R12.reuse, 0x29, P6 ;  /* 0x000000290c00780c */ /* 0x040fe400037c1670 */
[----:B------:R-:W-:Y:S02]  /*5380*/  ISETP.LT.OR P3, PT, R12, 0x2a, P3 ;  /* 0x0000002a0c00780c */ /* 0x000fe40001f61670 */
[----:B------:R-:W-:Y:S02]  /*5390*/  ISETP.GT.AND P5, PT, R14, 0x30, P2 ;  /* 0x000000300e00780c */ /* 0x000fe400017a4270 */
[----:B------:R-:W-:Y:S02]  /*53a0*/  FSEL R174, R174, -INF , !P6 ;  /* 0xff800000aeae7808 */ /* 0x000fe40007000000 */
[----:B------:R-:W-:-:S02]  /*53b0*/  FSEL R175, R175, -INF , !P3 ;  /* 0xff800000afaf7808 */ /* 0x000fc40005800000 */
[C---:B------:R-:W-:Y:S02]  /*53c0*/  ISETP.GT.AND P6, PT, R14.reuse, 0x31, P2 ;  /* 0x000000310e00780c */ /* 0x040fe400017c4270 */
[C---:B------:R-:W-:Y:S02]  /*53d0*/  ISETP.GT.AND P3, PT, R14.reuse, 0x38, P2 ;  /* 0x000000380e00780c */ /* 0x040fe40001764270 */
[----:B------:R-:W-:Y:S02]  /*53e0*/  ISETP.GT.AND P2, PT, R14, 0x39, P2 ;  /* 0x000000390e00780c */ /* 0x000fe40001744270 */
[C---:B------:R-:W-:Y:S02]  /*53f0*/  ISETP.LT.OR P5, PT, R12.reuse, 0x31, P5 ;  /* 0x000000310c00780c */ /* 0x040fe40002fa1670 */
[----:B------:R-:W-:Y:S02]  /*5400*/  ISETP.LT.OR P6, PT, R12, 0x32, P6 ;  /* 0x000000320c00780c */ /* 0x000fe400037c1670 */
[----:B0-----:R-:W-:Y:S01]  /*5410*/  FMNMX.FTZ R9, R11, R20, !PT ;  /* 0x000000140b097209 */ /* 0x001fe20007810000 */
[----:B------:R-:W-:Y:S01]  /*5420*/  IMAD.U32 R20, RZ, RZ, UR37 ;  /* 0x00000025ff147e24 */ /* 0x000fe2000f8e00ff */
[----:B------:R-:W-:-:S02]  /*5430*/  FMNMX.FTZ R11, R155, R10, !PT ;  /* 0x0000000a9b0b7209 */ /* 0x000fc40007810000 */
[C---:B------:R-:W-:Y:S01]  /*5440*/  FSETP.NEU.FTZ.AND P4, PT, R9.reuse, -INF , PT ;  /* 0xff8000000900780b */ /* 0x040fe20003f9d000 */
[----:B------:R-:W-:-:S01]  /*5450*/  FFMA.FTZ R20, R9, R20, -8 ;  /* 0xc100000009147423 */ /* 0x000fc20000010014 */
[----:B------:R-:W-:Y:S02]  /*5460*/  FMNMX.FTZ R10, R158, R11, !PT ;  /* 0x0000000b9e0a7209 */ /* 0x000fe40007810000 */
[----:B------:R-:W-:Y:S02]  /*5470*/  FSEL R178, R178, -INF , !P5 ;  /* 0xff800000b2b27808 */ /* 0x000fe40006800000 */
[----:B------:R-:W-:Y:S02]  /*5480*/  FMNMX.FTZ R11, R159, R10, !PT ;  /* 0x0000000a9f0b7209 */ /* 0x000fe40007810000 */
[----:B------:R-:W-:Y:S02]  /*5490*/  FSEL R20, R20, RZ, P4 ;  /* 0x000000ff14147208 */ /* 0x000fe40002000000 */
[----:B------:R-:W-:-:S02]  /*54a0*/  FMNMX.FTZ R10, R162, R11, !PT ;  /* 0x0000000ba20a7209 */ /* 0x000fc40007810000 */
[----:B------:R-:W-:Y:S01]  /*54b0*/  ISETP.LT.OR P3, PT, R12, 0x39, P3 ;  /* 0x000000390c00780c */ /* 0x000fe20001f61670 */
[--C-:B------:R-:W-:Y:S01]  /*54c0*/  FFMA.FTZ R153, R153, UR37, -R20.reuse ;  /* 0x0000002599997c23 */ /* 0x100fe20008010814 */
[----:B------:R-:W-:Y:S01]  /*54d0*/  FMNMX.FTZ R11, R163, R10, !PT ;  /* 0x0000000aa30b7209 */ /* 0x000fe20007810000 */
[--C-:B------:R-:W-:Y:S01]  /*54e0*/  FFMA.FTZ R152, R165, UR37, -R20.reuse ;  /* 0x00000025a5987c23 */ /* 0x100fe20008010814 */
[----:B------:R-:W-:Y:S01]  /*54f0*/  FSEL R179, R179, -INF , !P6 ;  /* 0xff800000b3b37808 */ /* 0x000fe20007000000 */
[--C-:B------:R-:W-:Y:S01]  /*5500*/  FFMA.FTZ R165, R169, UR37, -R20.reuse ;  /* 0x00000025a9a57c23 */ /* 0x100fe20008010814 */
[----:B------:R-:W-:Y:S01]  /*5510*/  FMNMX.FTZ R10, R166, R11, !PT ;  /* 0x0000000ba60a7209 */ /* 0x000fe20007810000 */
[--C-:B------:R-:W-:Y:S01]  /*5520*/  FFMA.FTZ R11, R13, UR37, -R20.reuse ;  /* 0x000000250d0b7c23 */ /* 0x100fe20008010814 */
[----:B------:R-:W-:Y:S01]  /*5530*/  ISETP.LT.OR P2, PT, R12, 0x3a, P2 ;  /* 0x0000003a0c00780c */ /* 0x000fe20001741670 */
[--C-:B------:R-:W-:Y:S01]  /*5540*/  FFMA.FTZ R12, R157, UR37, -R20.reuse ;  /* 0x000000259d0c7c23 */ /* 0x100fe20008010814 */
[----:B------:R-:W-:Y:S01]  /*5550*/  FMNMX.FTZ R13, R167, R10, !PT ;  /* 0x0000000aa70d7209 */ /* 0x000fe20007810000 */
[--C-:B------:R-:W-:Y:S01]  /*5560*/  FFMA.FTZ R21, R164, UR37, -R20.reuse ;  /* 0x00000025a4157c23 */ /* 0x100fe20008010814 */
[----:B------:R-:W-:Y:S01]  /*5570*/  FSEL R182, R182, -INF , !P3 ;  /* 0xff800000b6b67808 */ /* 0x000fe20005800000 */
[--C-:B------:R-:W-:Y:S01]  /*5580*/  FFMA.FTZ R164, R177, UR37, -R20.reuse ;  /* 0x00000025b1a47c23 */ /* 0x100fe20008010814 */
[----:B------:R-:W-:Y:S01]  /*5590*/  FMNMX.FTZ R10, R170, R13, !PT ;  /* 0x0000000daa0a7209 */ /* 0x000fe20007810000 */
[----:B------:R-:W-:Y:S01]  /*55a0*/  FFMA.FTZ R181, R181, UR37, -R20 ;  /* 0x00000025b5b57c23 */ /* 0x000fe20008010814 */
[----:B------:R-:W-:Y:S01]  /*55b0*/  FSEL R183, R183, -INF , !P2 ;  /* 0xff800000b7b77808 */ /* 0x000fe20005000000 */
[----:B------:R-:W-:Y:S01]  /*55c0*/  MUFU.EX2 R11, R11 ;  /* 0x0000000b000b7308 */ /* 0x000fe20000000800 */
[----:B------:R-:W-:-:S04]  /*55d0*/  FMNMX.FTZ R13, R171, R10, !PT ;  /* 0x0000000aab0d7209 */ /* 0x000fc80007810000 */
[----:B------:R-:W-:Y:S01]  /*55e0*/  FMNMX.FTZ R14, R174, R13, !PT ;  /* 0x0000000dae0e7209 */ /* 0x000fe20007810000 */
[----:B------:R-:W-:-:S01]  /*55f0*/  FFMA.FTZ R13, R156, UR37, -R20 ;  /* 0x000000259c0d7c23 */ /* 0x000fc20008010814 */
[----:B------:R-:W-:Y:S01]  /*5600*/  FFMA.FTZ R156, R160, UR37, -R20 ;  /* 0x00000025a09c7c23 */ /* 0x000fe20008010814 */
[----:B------:R0:W-:Y:S01]  /*5610*/  MUFU.EX2 R10, R153 ;  /* 0x00000099000a7308 */ /* 0x0001e20000000800 */
[----:B------:R-:W-:-:S04]  /*5620*/  FMNMX.FTZ R15, R175, R14, !PT ;  /* 0x0000000eaf0f7209 */ /* 0x000fc80007810000 */
[----:B------:R-:W-:-:S03]  /*5630*/  FMNMX.FTZ R14, R178, R15, !PT ;  /* 0x0000000fb20e7209 */ /* 0x000fc60007810000 */
[----:B------:R-:W-:Y:S01]  /*5640*/  MUFU.EX2 R13, R13 ;  /* 0x0000000d000d7308 */ /* 0x000fe20000000800 */
[----:B------:R-:W-:Y:S01]  /*5650*/  FMNMX.FTZ R15, R179, R14, !PT ;  /* 0x0000000eb30f7209 */ /* 0x000fe20007810000 */
[----:B0-----:R-:W-:-:S03]  /*5660*/  FFMA.FTZ R153, R168, UR37, -R20 ;  /* 0x00000025a8997c23 */ /* 0x001fc60008010814 */
[----:B------:R-:W-:Y:S01]  /*5670*/  FMNMX.FTZ R14, R182, R15, !PT ;  /* 0x0000000fb60e7209 */ /* 0x000fe20007810000 */
[----:B------:R-:W-:-:S01]  /*5680*/  FFMA.FTZ R15, R161, UR37, -R20 ;  /* 0x00000025a10f7c23 */ /* 0x000fc20008010814 */
[----:B------:R-:W-:Y:S01]  /*5690*/  FFMA.FTZ R161, R176, UR37, -R20 ;  /* 0x00000025b0a17c23 */ /* 0x000fe20008010814 */
[----:B------:R-:W-:Y:S01]  /*56a0*/  MUFU.EX2 R12, R12 ;  /* 0x0000000c000c7308 */ /* 0x000fe20000000800 */
[----:B------:R-:W-:-:S05]  /*56b0*/  FMNMX.FTZ R157, R183, R14, !PT ;  /* 0x0000000eb79d7209 */ /* 0x000fca0007810000 */
[----:B------:R-:W0:Y:S02]  /*56c0*/  SHFL.BFLY PT, R160, R157, 0x2, 0x1f ;  /* 0x0c401f009da07f89 */ /* 0x000e2400000e0000 */
[----:B------:R-:W-:Y:S08]  /*56d0*/  MUFU.EX2 R14, R156 ;  /* 0x0000009c000e7308 */ /* 0x000ff00000000800 */
[----:B------:R1:W-:Y:S08]  /*56e0*/  MUFU.EX2 R156, R165 ;  /* 0x000000a5009c7308 */ /* 0x0003f00000000800 */
[----:B------:R-:W-:Y:S01]  /*56f0*/  MUFU.EX2 R15, R15 ;  /* 0x0000000f000f7308 */ /* 0x000fe20000000800 */
[----:B-1----:R-:W-:-:S01]  /*5700*/  FFMA.FTZ R165, R180, UR37, -R20 ;  /* 0x00000025b4a57c23 */ /* 0x002fc20008010814 */
[----:B0-----:R-:W-:Y:S01]  /*5710*/  FMNMX.FTZ R168, R157, R160, !PT ;  /* 0x000000a09da87209 */ /* 0x001fe20007810000 */
[----:B------:R-:W-:-:S01]  /*5720*/  FFMA.FTZ R157, R172, UR37, -R20 ;  /* 0x00000025ac9d7c23 */ /* 0x000fc20008010814 */
[----:B------:R-:W-:Y:S01]  /*5730*/  FFMA.FTZ R160, R173, UR37, -R20 ;  /* 0x00000025ada07c23 */ /* 0x000fe20008010814 */
[----:B------:R-:W-:-:S03]  /*5740*/  FSEL R173, R9, RZ, P4 ;  /* 0x000000ff09ad7208 */ /* 0x000fc60002000000 */
[----:B------:R-:W-:Y:S01]  /*5750*/  MUFU.EX2 R21, R21 ;  /* 0x0000001500157308 */ /* 0x000fe20000000800 */
[----:B------:R-:W0:Y:S01]  /*5760*/  SHFL.BFLY PT, R169, R168, 0x1, 0x1f ;  /* 0x0c201f00a8a97f89 */ /* 0x000e2200000e0000 */
[----:B------:R-:W-:-:S04]  /*5770*/  FADD.FTZ R173, -R173, R4 ;  /* 0x00000004adad7221 */ /* 0x000fc80000010100 */
[----:B------:R-:W-:Y:S02]  /*5780*/  FMUL.FTZ R172, R173, UR37 ;  /* 0x00000025adac7c20 */ /* 0x000fe40008410000 */
[----:B------:R-:W-:Y:S08]  /*5790*/  MUFU.EX2 R152, R152 ;  /* 0x0000009800987308 */ /* 0x000ff00000000800 */
[----:B------:R-:W1:Y:S01]  /*57a0*/  MUFU.EX2 R172, R172 ;  /* 0x000000ac00ac7308 */ /* 0x000e620000000800 */
[----:B0-----:R-:W-:Y:S01]  /*57b0*/  FMNMX.FTZ R20, R168, R169, !PT ;  /* 0x000000a9a8147209 */ /* 0x001fe20007810000 */
[----:B------:R-:W-:-:S06]  /*57c0*/  IMAD.U32 R169, RZ, RZ, UR37 ;  /* 0x00000025ffa97e24 */ /* 0x000fcc000f8e00ff */
[----:B------:R-:W-:Y:S01]  /*57d0*/  MUFU.EX2 R153, R153 ;  /* 0x0000009900997308 */ /* 0x000fe20000000800 */
[C---:B------:R-:W-:Y:S01]  /*57e0*/  FSETP.NEU.FTZ.AND P2, PT, R20.reuse, -INF , PT ;  /* 0xff8000001400780b */ /* 0x040fe20003f5d000 */
[----:B------:R-:W-:-:S03]  /*57f0*/  FFMA.FTZ R168, R20, R169, -8 ;  /* 0xc100000014a87423 */ /* 0x000fc600000100a9 */
[----:B------:R-:W-:Y:S02]  /*5800*/  FSEL R176, R20, RZ, P2 ;  /* 0x000000ff14b07208 */ /* 0x000fe40001000000 */
[----:B------:R-:W-:Y:S01]  /*5810*/  FSEL R168, R168, RZ, P2 ;  /* 0x000000ffa8a87208 */ /* 0x000fe20001000000 */
[----:B------:R-:W-:Y:S02]  /*5820*/  MUFU.EX2 R157, R157 ;  /* 0x0000009d009d7308 */ /* 0x000fe40000000800 */
[----:B------:R-:W-:-:S02]  /*5830*/  FADD.FTZ R176, -R176, R5 ;  /* 0x00000005b0b07221 */ /* 0x000fc40000010100 */
[--C-:B------:R-:W-:Y:S01]  /*5840*/  FFMA.FTZ R154, R154, UR37, -R168.reuse ;  /* 0x000000259a9a7c23 */ /* 0x100fe200080108a8 */
[----:B------:R-:W-:-:S01]  /*5850*/  FFMA.FTZ R155, R155, UR37, -R168 ;  /* 0x000000259b9b7c23 */ /* 0x000fc200080108a8 */
[----:B------:R-:W-:Y:S01]  /*5860*/  FMUL.FTZ R5, R176, UR37 ;  /* 0x00000025b0057c20 */ /* 0x000fe20008410000 */
[----:B------:R-:W-:-:S01]  /*5870*/  FFMA.FTZ R158, R158, UR37, -R168 ;  /* 0x000000259e9e7c23 */ /* 0x000fc200080108a8 */
[--C-:B------:R-:W-:Y:S01]  /*5880*/  FFMA.FTZ R159, R159, UR37, -R168.reuse ;  /* 0x000000259f9f7c23 */ /* 0x100fe200080108a8 */
[----:B------:R-:W-:-:S01]  /*5890*/  FFMA.FTZ R162, R162, UR37, -R168 ;  /* 0x00000025a2a27c23 */ /* 0x000fc200080108a8 */
[----:B------:R-:W-:Y:S01]  /*58a0*/  MUFU.EX2 R154, R154 ;  /* 0x0000009a009a7308 */ /* 0x000fe20000000800 */
[----:B------:R-:W-:-:S01]  /*58b0*/  FFMA.FTZ R163, R163, UR37, -R168 ;  /* 0x00000025a3a37c23 */ /* 0x000fc200080108a8 */
[--C-:B------:R-:W-:Y:S01]  /*58c0*/  FFMA.FTZ R176, R167, UR37, -R168.reuse ;  /* 0x00000025a7b07c23 */ /* 0x100fe200080108a8 */
[----:B------:R-:W-:-:S01]  /*58d0*/  FFMA.FTZ R167, R171, UR37, -R168 ;  /* 0x00000025aba77c23 */ /* 0x000fc200080108a8 */
[----:B-1----:R-:W-:Y:S01]  /*58e0*/  FFMA.FTZ R171, R172, R0, R11 ;  /* 0x00000000acab7223 */ /* 0x002fe2000001000b */
[----:B------:R-:W-:-:S01]  /*58f0*/  FFMA.FTZ R169, R166, UR37, -R168 ;  /* 0x00000025a6a97c23 */ /* 0x000fc200080108a8 */
[--C-:B------:R-:W-:Y:S01]  /*5900*/  FFMA.FTZ R166, R170, UR37, -R168.reuse ;  /* 0x00000025aaa67c23 */ /* 0x100fe200080108a8 */
[----:B------:R-:W-:-:S01]  /*5910*/  FFMA.FTZ R174, R174, UR37, -R168 ;  /* 0x00000025aeae7c23 */ /* 0x000fc200080108a8 */
[----:B------:R-:W0:Y:S01]  /*5920*/  MUFU.EX2 R5, R5 ;  /* 0x0000000500057308 */ /* 0x000e220000000800 */
[----:B------:R-:W-:-:S01]  /*5930*/  FADD.FTZ R170, R10, R171 ;  /* 0x000000ab0aaa7221 */ /* 0x000fc20000010000 */
[--C-:B------:R-:W-:Y:S01]  /*5940*/  FFMA.FTZ R175, R175, UR37, -R168.reuse ;  /* 0x00000025afaf7c23 */ /* 0x100fe200080108a8 */
[----:B------:R-:W-:-:S01]  /*5950*/  FFMA.FTZ R178, R178, UR37, -R168 ;  /* 0x00000025b2b27c23 */ /* 0x000fc200080108a8 */
[----:B------:R-:W-:Y:S01]  /*5960*/  FFMA.FTZ R179, R179, UR37, -R168 ;  /* 0x00000025b3b37c23 */ /* 0x000fe200080108a8 */
[----:B------:R-:W-:-:S01]  /*5970*/  FADD.FTZ R171, R13, R170 ;  /* 0x000000aa0dab7221 */ /* 0x000fc20000010000 */
[--C-:B------:R-:W-:Y:S01]  /*5980*/  FFMA.FTZ R182, R182, UR37, -R168.reuse ;  /* 0x00000025b6b67c23 */ /* 0x100fe200080108a8 */
[----:B------:R-:W-:-:S01]  /*5990*/  FFMA.FTZ R168, R183, UR37, -R168 ;  /* 0x00000025b7a87c23 */ /* 0x000fc200080108a8 */
[----:B------:R-:W1:Y:S01]  /*59a0*/  MUFU.EX2 R155, R155 ;  /* 0x0000009b009b7308 */ /* 0x000e620000000800 */
[----:B------:R-:W-:-:S07]  /*59b0*/  FADD.FTZ R171, R12, R171 ;  /* 0x000000ab0cab7221 */ /* 0x000fce0000010000 */
[----:B------:R-:W2:Y:S01]  /*59c0*/  MUFU.EX2 R158, R158 ;  /* 0x0000009e009e7308 */ /* 0x000ea20000000800 */
[----:B0-----:R-:W-:-:S07]  /*59d0*/  FFMA.FTZ R0, R5, R3, R154 ;  /* 0x0000000305007223 */ /* 0x001fce000001009a */
[----:B------:R-:W0:Y:S01]  /*59e0*/  MUFU.EX2 R159, R159 ;  /* 0x0000009f009f7308 */ /* 0x000e220000000800 */
[----:B-1----:R-:W-:-:S07]  /*59f0*/  FADD.FTZ R3, R155, R0 ;  /* 0x000000009b037221 */ /* 0x002fce0000010000 */
[----:B------:R-:W1:Y:S01]  /*5a00*/  MUFU.EX2 R162, R162 ;  /* 0x000000a200a27308 */ /* 0x000e620000000800 */
[----:B--2---:R-:W-:-:S07]  /*5a10*/  FADD.FTZ R0, R158, R3 ;  /* 0x000000039e007221 */ /* 0x004fce0000010000 */
[----:B------:R-:W2:Y:S01]  /*5a20*/  MUFU.EX2 R163, R163 ;  /* 0x000000a300a37308 */ /* 0x000ea20000000800 */
[----:B0-----:R-:W-:-:S01]  /*5a30*/  FADD.FTZ R3, R159, R0 ;  /* 0x000000009f037221 */ /* 0x001fc20000010000 */
[----:B------:R-:W-:-:S04]  /*5a40*/  FADD.FTZ R0, R14, R171 ;  /* 0x000000ab0e007221 */ /* 0x000fc80000010000 */
[----:B------:R-:W-:Y:S02]  /*5a50*/  FADD.FTZ R0, R15, R0 ;  /* 0x000000000f007221 */ /* 0x000fe40000010000 */
[----:B------:R-:W0:Y:S01]  /*5a60*/  MUFU.EX2 R169, R169 ;  /* 0x000000a900a97308 */ /* 0x000e220000000800 */
[----:B-1----:R-:W-:-:S01]  /*5a70*/  FADD.FTZ R170, R162, R3 ;  /* 0x00000003a2aa7221 */ /* 0x002fc20000010000 */
[----:B------:R-:W-:-:S04]  /*5a80*/  FADD.FTZ R3, R21, R0 ;  /* 0x0000000015037221 */ /* 0x000fc80000010000 */
[----:B------:R-:W-:Y:S02]  /*5a90*/  FADD.FTZ R0, R152, R3 ;  /* 0x0000000398007221 */ /* 0x000fe40000010000 */
[----:B------:R-:W1:Y:S01]  /*5aa0*/  MUFU.EX2 R176, R176 ;  /* 0x000000b000b07308 */ /* 0x000e620000000800 */
[----:B--2---:R-:W-:-:S01]  /*5ab0*/  FADD.FTZ R170, R163, R170 ;  /* 0x000000aaa3aa7221 */ /* 0x004fc20000010000 */
[----:B------:R-:W-:-:S06]  /*5ac0*/  FADD.FTZ R3, R153, R0 ;  /* 0x0000000099037221 */ /* 0x000fcc0000010000 */
[----:B------:R-:W2:Y:S01]  /*5ad0*/  MUFU.EX2 R166, R166 ;  /* 0x000000a600a67308 */ /* 0x000ea20000000800 */
[----:B0-----:R-:W-:-:S01]  /*5ae0*/  FADD.FTZ R171, R169, R170 ;  /* 0x000000aaa9ab7221 */ /* 0x001fc20000010000 */
[----:B------:R-:W-:-:S04]  /*5af0*/  FADD.FTZ R170, R156, R3 ;  /* 0x000000039caa7221 */ /* 0x000fc80000010000 */
[----:B------:R-:W-:Y:S02]  /*5b00*/  FADD.FTZ R3, R157, R170 ;  /* 0x000000aa9d037221 */ /* 0x000fe40000010000 */
        /* <DEDUP_REMOVED lines=24> */
[----:B-1----:R-:W-:-:S03]  /*5c90*/  FADD.FTZ R0, R4, R3 ;  /* 0x0000000304007221 */ /* 0x002fc60000010000 */
[----:B--2---:R-:W-:Y:S01]  /*5ca0*/  FADD.FTZ R3, R168, R170 ;  /* 0x000000aaa8037221 */ /* 0x004fe20000010000 */
[----:B------:R-:W-:Y:S06]  /*5cb0*/  @!P0 BRA `(.L_x_890) ;  /* 0x0000000000048947 */ /* 0x000fec0003800000 */
[----:B------:R-:W-:Y:S01]  /*5cc0*/  BPT.TRAP 0x1 ;  /* 0x000000040000795c */ /* 0x000fe20000300000 */
.L_x_890:
[----:B------:R-:W-:Y:S01]  /*5cd0*/  ULEA UR6, UR52, UR41, 0x3 ;  /* 0x0000002934067291 */ /* 0x000fe2000f8e183f */
[----:B------:R-:W-:Y:S01]  /*5ce0*/  ISETP.GT.AND P2, PT, R6, UR58, PT ;  /* 0x0000003a06007c0c */ /* 0x000fe2000bf44270 */
[----:B------:R-:W-:Y:S01]  /*5cf0*/  UMOV UR46, UR56 ;  /* 0x00000038002e7c82 */ /* 0x000fe20008000000 */
[----:B------:R-:W-:Y:S01]  /*5d00*/  F2FP.SATFINITE.E4M3.F32.PACK_AB_MERGE_C R12, R12, R13, RZ ;  /* 0x0000000d0c0c723e */ /* 0x000fe200048070ff */
[----:B------:R-:W-:Y:S01]  /*5d10*/  UIADD3 UR6, UR6, 0x28460, URZ ;  /* 0x0002846006067890 */ /* 0x000fe2000fffe03f */
[----:B------:R-:W-:Y:S01]  /*5d20*/  F2FP.SATFINITE.E4M3.F32.PACK_AB_MERGE_C R21, R152, R21, RZ ;  /* 0x000000159815723e */ /* 0x000fe200048070ff */
[----:B------:R-:W-:Y:S01]  /*5d30*/  UMOV UR52, UR57 ;  /* 0x0000003900347c82 */ /* 0x000fe20008000000 */
[----:B------:R-:W-:Y:S01]  /*5d40*/  F2FP.SATFINITE.E4M3.F32.PACK_AB_MERGE_C R4, R4, R165, RZ ;  /* 0x000000a50404723e */ /* 0x000fe200048070ff */
[----:B------:R-:W-:Y:S01]  /*5d50*/  UPRMT UR6, UR40, 0x654, UR6 ;  /* 0x0000065428067896 */ /* 0x000fe20008000006 */
        /* <DEDUP_REMOVED lines=9> */
[----:B------:R-:W-:Y:S01]  /*5df0*/  SYNCS.ARRIVE.TRANS64.RED.A1T0 RZ, [UR6], RZ ;  /* 0x000000ffffff79a7 */ /* 0x000fe20008100406 */
        /* <DEDUP_REMOVED lines=69> */
[----:B------:R-:W-:Y:S01]  /*6250*/  F2FP.SATFINITE.E4M3.F32.PACK_AB_MERGE_C R184, R156, R153, R157 ;  /* 0x000000999cb8723e */ /* 0x000fe2000480709d */
[----:B------:R-:W-:Y:S01]  /*6260*/  FMUL.FTZ R32, R32, R172 ;  /* 0x000000ac20207220 */ /* 0x000fe20000410000 */
[----:B------:R-:W-:Y:S01]  /*6270*/  F2FP.SATFINITE.E4M3.F32.PACK_AB_MERGE_C R185, R167, R166, R13 ;  /* 0x000000a6a7b9723e */ /* 0x000fe2000480700d */
[-C--:B------:R-:W-:Y:S01]  /*6280*/  FMUL.FTZ R33, R33, R172.reuse ;  /* 0x000000ac21217220 */ /* 0x080fe20000410000 */
        /* <DEDUP_REMOVED lines=59> */
[----:B------:R-:W-:-:S02]  /*6640*/  VIADD R6, R6, 0xffffffff ;  /* 0xffffffff06067836 */ /* 0x000fc40000000000 */
[----:B------:R-:W-:Y:S02]  /*6650*/  IMAD.MOV.U32 R5, RZ, RZ, R20 ;  /* 0x000000ffff057224 */ /* 0x000fe400078e0014 */
[----:B------:R-:W-:Y:S01]  /*6660*/  IMAD.MOV.U32 R4, RZ, RZ, R9 ;  /* 0x000000ffff047224 */ /* 0x000fe200078e0009 */
[----:B------:R-:W-:Y:S06]  /*6670*/  @P2 BRA `(.L_x_891) ;  /* 0xffffffd800fc2947 */ /* 0x000fec000383ffff */
[----:B------:R-:W-:Y:S01]  /*6680*/  IMAD.MOV.U32 R5, RZ, RZ, R20 ;  /* 0x000000ffff057224 */ /* 0x000fe200078e0014 */
[----:B------:R-:W-:Y:S01]  /*6690*/  UMOV UR52, UR57 ;  /* 0x0000003900347c82 */ /* 0x000fe20008000000 */
[----:B------:R-:W-:Y:S01]  /*66a0*/  IMAD.MOV.U32 R4, RZ, RZ, R9 ;  /* 0x000000ffff047224 */ /* 0x000fe200078e0009 */
[----:B------:R-:W-:-:S06]  /*66b0*/  UMOV UR46, UR56 ;  /* 0x00000038002e7c82 */ /* 0x000fcc0008000000 */
.L_x_873:
[----:B------:R-:W0:Y:S01]  /*66c0*/  LDC R9, c[0x0][0x448] ;  /* 0x00011200ff097b82 */ /* 0x000e220000000800 */
[----:B------:R-:W-:Y:S01]  /*66d0*/  UIADD3 UR6, UR36, 0x7f, URZ ;  /* 0x0000007f24067890 */ /* 0x000fe2000fffe03f */
[----:B------:R-:W-:-:S05]  /*66e0*/  IADD3 R11, -R7, 0x1, RZ ;  /* 0x00000001070b7810 */ /* 0x000fca0007ffe1ff */
[----:B------:R-:W-:Y:S01]  /*66f0*/  IMAD.U32 R7, RZ, RZ, UR6 ;  /* 0x00000006ff077e24 */ /* 0x000fe2000f8e00ff */
[----:B------:R-:W1:Y:S01]  /*6700*/  LDC R12, c[0x0][0x9e4] ;  /* 0x00027900ff0c7b82 */ /* 0x000e620000000800 */
[----:B------:R-:W-:Y:S01]  /*6710*/  IMAD R8, R8, UR44, R11 ;  /* 0x0000002c08087c24 */ /* 0x000fe2000f8e020b */
[----:B0-----:R-:W-:Y:S02]  /*6720*/  ISETP.NE.AND P5, PT, R9, 0x1, PT ;  /* 0x000000010900780c */ /* 0x001fe40003fa5270 */
[----:B-1----:R-:W-:-:S11]  /*6730*/  ISETP.GE.AND P6, PT, R12, 0x1, PT ;  /* 0x000000010c00780c */ /* 0x002fd60003fc6270 */
[----:B------:R-:W0:Y:S08]  /*6740*/  @P5 LDC R9, c[0x0][0x44c] ;  /* 0x00011300ff095b82 */ /* 0x000e300000000800 */
[----:B------:R-:W1:Y:S01]  /*6750*/  @P5 LDC R10, c[0x0][0x450] ;  /* 0x00011400ff0a5b82 */ /* 0x000e620000000800 */
[----:B0-----:R-:W-:-:S05]  /*6760*/  @P5 IMAD.HI.U32 R9, R9, UR6, RZ ;  /* 0x0000000609095c27 */ /* 0x001fca000f8e00ff */
[----:B-1----:R-:W-:-:S05]  /*6770*/  @P5 SHF.R.U32.HI R7, RZ, R10, R9 ;  /* 0x0000000aff075219 */ /* 0x002fca0000011609 */
[----:B------:R-:W-:-:S04]  /*6780*/  IMAD.IADD R7, R8, 0x1, R7 ;  /* 0x0000000108077824 */ /* 0x000fc800078e0207 */
[----:B------:R-:W-:Y:S01]  /*6790*/  VIADD R8, R7, -UR54 ;  /* 0x8000003607087c36 */ /* 0x000fe20008000000 */
[----:B------:R-:W-:Y:S06]  /*67a0*/  @!P6 BRA `(.L_x_892) ;  /* 0x00000000003ce947 */ /* 0x000fec0003800000 */
[----:B------:R-:W-:-:S13]  /*67b0*/  ISETP.GT.AND P2, PT, R7, -0x1, PT ;  /* 0xffffffff0700780c */ /* 0x000fda0003f44270 */
[----:B------:R-:W-:Y:S05]  /*67c0*/  @P2 BRA `(.L_x_893) ;  /* 0x00000000001c2947 */ /* 0x000fea0003800000 */
[----:B------:R-:W-:Y:S02]  /*67d0*/  ISETP.NE.AND P2, PT, R12, 0x1, PT ;  /* 0x000000010c00780c */ /* 0x000fe40003f45270 */
[----:B------:R-:W-:-:S11]  /*67e0*/  LOP3.LUT R7, RZ, R7, RZ, 0x33, !PT ;  /* 0x00000007ff077212 */ /* 0x000fd600078e33ff */
[----:B------:R-:W0:Y:S02]  /*67f0*/  @P2 LDC.64 R10, c[0x0][0x9e8] ;  /* 0x00027a00ff0a2b82 */ /* 0x000e240000000a00 */
[----:B0-----:R-:W-:-:S05]  /*6800*/  @P2 IMAD.HI.U32 R10, R7, R10, RZ ;  /* 0x0000000a070a2227 */ /* 0x001fca00078e00ff */
[----:B------:R-:W-:-:S04]  /*6810*/  @P2 SHF.R.U32.HI R7, RZ, R11, R10 ;  /* 0x0000000bff072219 */ /* 0x000fc8000001160a */
[----:B------:R-:W-:Y:S01]  /*6820*/  LOP3.LUT R7, RZ, R7, RZ, 0x33, !PT ;  /* 0x00000007ff077212 */ /* 0x000fe200078e33ff */
[----:B------:R-:W-:Y:S06]  /*6830*/  BRA `(.L_x_894) ;  /* 0x0000000000107947 */ /* 0x000fec0003800000 */
.L_x_893:
[----:B------:R-:W-:-:S13]  /*6840*/  ISETP.NE.AND P2, PT, R12, 0x1, PT ;  /* 0x000000010c00780c */ /* 0x000fda0003f45270 */
[----:B------:R-:W0:Y:S02]  /*6850*/  @P2 LDC.64 R10, c[0x0][0x9e8] ;  /* 0x00027a00ff0a2b82 */ /* 0x000e240000000a00 */
[----:B0-----:R-:W-:-:S05]  /*6860*/  @P2 IMAD.HI.U32 R10, R7, R10, RZ ;  /* 0x0000000a070a2227 */ /* 0x001fca00078e00ff */
[----:B------:R-:W-:-:S07]  /*6870*/  @P2 SHF.R.U32.HI R7, RZ, R11, R10 ;  /* 0x0000000bff072219 */ /* 0x000fce000001160a */
.L_x_894:
[----:B------:R-:W-:-:S05]  /*6880*/  IMAD R7, R7, R12, RZ ;  /* 0x0000000c07077224 */ /* 0x000fca00078e02ff */
[----:B------:R-:W-:-:S07]  /*6890*/  VIMNMX R8, R8, R7, !PT ;  /* 0x0000000708087248 */ /* 0x000fce0007fe0100 */
.L_x_892:
[----:B------:R-:W-:-:S05]  /*68a0*/  VIADD R8, R8, 0x3f ;  /* 0x0000003f08087836 */ /* 0x000fca0000000000 */
[----:B------:R-:W-:-:S04]  /*68b0*/  SHF.R.S32.HI R7, RZ, 0x1f, R8 ;  /* 0x0000001fff077819 */ /* 0x000fc80000011408 */
[----:B------:R-:W-:-:S04]  /*68c0*/  LEA.HI R7, R7, R8, RZ, 0x6 ;  /* 0x0000000807077211 */ /* 0x000fc800078f30ff */
[----:B------:R-:W-:-:S04]  /*68d0*/  SHF.R.S32.HI R7, RZ, 0x6, R7 ;  /* 0x00000006ff077819 */ /* 0x000fc80000011407 */
[----:B------:R-:W-:-:S04]  /*68e0*/  VIMNMX R7, R7, UR39, !PT ;  /* 0x0000002707077c48 */ /* 0x000fc8000ffe0100 */
[----:B------:R-:W-:-:S13]  /*68f0*/  ISETP.GE.AND P2, PT, R6, R7, PT ;  /* 0x000000070600720c */ /* 0x000fda0003f46270 */
[----:B------:R-:W-:Y:S05]  /*6900*/  @!P2 BRA `(.L_x_895) ;  /* 0x000000180060a947 */ /* 0x000fea0003800000 */
[----:B------:R-:W-:Y:S01]  /*6910*/  IMAD.MOV.U32 R8, RZ, RZ, R5 ;  /* 0x000000ffff087224 */ /* 0x000fe200078e0005 */
[----:B------:R-:W-:Y:S01]  /*6920*/  UMOV UR54, UR46 ;  /* 0x0000002e00367c82 */ /* 0x000fe20008000000 */
[----:B------:R-:W-:Y:S01]  /*6930*/  IMAD.MOV.U32 R9, RZ, RZ, R4 ;  /* 0x000000ffff097224 */ /* 0x000fe200078e0004 */
[----:B------:R-:W-:-:S06]  /*6940*/  UMOV UR53, UR52 ;  /* 0x0000003400357c82 */ /* 0x000fcc0008000000 */
.L_x_905:
[----:B------:R-:W-:Y:S01]  /*6950*/  ISETP.NE.AND P2, PT, RZ, UR43, PT ;  /* 0x0000002bff007c0c */ /* 0x000fe2000bf45270 */
[----:B------:R-:W-:-:S04]  /*6960*/  UISETP.NE.AND UP0, UPT, UR53, 0x1, UPT ;  /* 0x000000013500788c */ /* 0x000fc8000bf05270 */
[----:B------:R-:W-:-:S04]  /*6970*/  USEL UR46, URZ, 0x1, UP0 ;  /* 0x000000013f2e7887 */ /* 0x000fc80008000000 */
[----:B------:R-:W-:-:S04]  /*6980*/  ULOP3.LUT UR46, UR54, UR46, URZ, 0x3c, !UPT ;  /* 0x0000002e362e7292 */ /* 0x000fc8000f8e3c3f */
[----:B------:R-:W-:Y:S08]  /*6990*/  @P2 BRA `(.L_x_896) ;  /* 0x0000000000382947 */ /* 0x000ff00003800000 */
[----:B------:R-:W-:Y:S05]  /*69a0*/  @!P0 BRA `(.L_x_897) ;  /* 0x0000000000048947 */ /* 0x000fea0003800000 */
[----:B------:R-:W-:Y:S01]  /*69b0*/  BPT.TRAP 0x1 ;  /* 0x000000040000795c */ /* 0x000fe20000300000 */
.L_x_897:
        /* <DEDUP_REMOVED lines=9> */
.L_x_898:
[----:B-1----:R-:W-:Y:S05]  /*6a50*/  @P3 BRA `(.L_x_896) ;  /* 0x0000000000083947 */ /* 0x002fea0003800000 */
[----:B------:R-:W1:Y:S02]  /*6a60*/  SYNCS.PHASECHK.TRANS64.TRYWAIT P3, [UR6+0x28430], R4 ;  /* 0x02843004ff0075a7 */ /* 0x000e640008060146 */
[----:B-1----:R-:W-:Y:S05]  /*6a70*/  @!P3 BRA `(.L_x_899) ;  /* 0x000000c4009cb947 */ /* 0x002fea0003800000 */
.L_x_896:
        /* <DEDUP_REMOVED lines=50> */
.L_x_901:
[----:B------:R-:W-:Y:S01]  /*6da0*/  ULEA UR6, UR53, UR41, 0x3 ;  /* 0x0000002935067291 */ /* 0x000fe2000f8e183f */
[----:B------:R-:W-:-:S05]  /*6db0*/  IMAD.U32 R4, RZ, RZ, UR54 ;  /* 0x00000036ff047e24 */ /* 0x000fca000f8e00ff */
[----:B------:R-:W-:-:S04]  /*6dc0*/  SHF.L.U32 R4, R4, 0x1f, RZ ;  /* 0x0000001f04047819 */ /* 0x000fc800000006ff */
[----:B------:R0:W1:Y:S01]  /*6dd0*/  SYNCS.PHASECHK.TRANS64.TRYWAIT P2, [UR6+0x28450], R4 ;  /* 0x02845004ff0075a7 */ /* 0x0000620008040146 */
[----:B------:R-:W-:Y:S05]  /*6de0*/  @!P0 BRA `(.L_x_902) ;  /* 0x0000000000048947 */ /* 0x000fea0003800000 */
[----:B------:R-:W-:Y:S01]  /*6df0*/  BPT.TRAP 0x1 ;  /* 0x000000040000795c */ /* 0x000fe20000300000 */
.L_x_902:
[----:B-1----:R-:W-:Y:S05]  /*6e00*/  @P2 BRA `(.L_x_900) ;  /* 0x0000000000082947 */ /* 0x002fea0003800000 */
[----:B------:R-:W1:Y:S02]  /*6e10*/  SYNCS.PHASECHK.TRANS64.TRYWAIT P2, [UR6+0x28450], R4 ;  /* 0x02845004ff0075a7 */ /* 0x000e640008040146 */
[----:B-1----:R-:W-:Y:S05]  /*6e20*/  @!P2 BRA `(.L_x_903) ;  /* 0x000000c000c8a947 */ /* 0x002fea0003800000 */
.L_x_900:
[----:B------:R-:W-:Y:S01]  /*6e30*/  UIADD3 UR6, UR41, 0x8000, URZ ;  /* 0x0000800029067890 */ /* 0x000fe2000fffe03f */
[----:B------:R-:W-:Y:S01]  /*6e40*/  WARPGROUP.ARRIVE ;  /* 0x00000000000079c5 */ /* 0x000fe20000000000 */
[----:B------:R-:W-:Y:S01]  /*6e50*/  UMOV UR7, 0x80000020 ;  /* 0x8000002000077882 */ /* 0x000fe20000000000 */
[----:B01----:R-:W-:Y:S01]  /*6e60*/  FMNMX.FTZ R4, R152, R9, !PT ;  /* 0x0000000998047209 */ /* 0x003fe20007810000 */
[----:B------:R-:W-:Y:S01]  /*6e70*/  USHF.R.U32.HI UR6, URZ, 0x4, UR6 ;  /* 0x000000043f067899 */ /* 0x000fe20008011606 */
[----:B------:R-:W-:Y:S01]  /*6e80*/  FMNMX.FTZ R10, R154, R8, !PT ;  /* 0x000000089a0a7209 */ /* 0x000fe20007810000 */
[----:B------:R-:W-:Y:S01]  /*6e90*/  IMAD.U32 R15, RZ, RZ, UR37 ;  /* 0x00000025ff0f7e24 */ /* 0x000fe2000f8e00ff */
[----:B------:R-:W-:Y:S01]  /*6ea0*/  FMNMX.FTZ R5, R153, R4, !PT ;  /* 0x0000000499057209 */ /* 0x000fe20007810000 */
[----:B------:R-:W-:Y:S01]  /*6eb0*/  ULOP3.LUT UR6, UR6, 0x3fff, URZ, 0xc0, !UPT ;  /* 0x00003fff06067892 */ /* 0x000fe2000f8ec03f */
[----:B------:R-:W-:Y:S01]  /*6ec0*/  FMNMX.FTZ R11, R155, R10, !PT ;  /* 0x0000000a9b0b7209 */ /* 0x000fe20007810000 */
[----:B------:R-:W0:Y:S01]  /*6ed0*/  S2R R202, SR_TID.X ;  /* 0x0000000000ca7919 */ /* 0x000e220000002100 */
[----:B------:R-:W-:Y:S01]  /*6ee0*/  FMNMX.FTZ R4, R156, R5, !PT ;  /* 0x000000059c047209 */ /* 0x000fe20007810000 */
[----:B------:R-:W-:Y:S01]  /*6ef0*/  ULOP3.LUT UR6, UR6, 0x10000, URZ, 0xfc, !UPT ;  /* 0x0001000006067892 */ /* 0x000fe2000f8efc3f */
[----:B------:R-:W-:-:S02]  /*6f00*/  FMNMX.FTZ R10, R158, R11, !PT ;  /* 0x0000000b9e0a7209 */ /* 0x000fc40007810000 */
[----:B------:R-:W-:Y:S01]  /*6f10*/  FMNMX.FTZ R5, R157, R4, !PT ;  /* 0x000000049d057209 */ /* 0x000fe20007810000 */
[----:B------:R-:W-:Y:S01]  /*6f20*/  ULEA UR6, UR53, UR6, 0xa ;  /* 0x0000000635067291 */ /* 0x000fe2000f8e503f */
[----:B------:R-:W-:Y:S02]  /*6f30*/  FMNMX.FTZ R11, R159, R10, !PT ;  /* 0x0000000a9f0b7209 */ /* 0x000fe40007810000 */
[----:B------:R-:W-:Y:S02]  /*6f40*/  FMNMX.FTZ R4, R160, R5, !PT ;  /* 0x00000005a0047209 */ /* 0x000fe40007810000 */
[----:B------:R-:W-:Y:S02]  /*6f50*/  FMNMX.FTZ R10, R162, R11, !PT ;  /* 0x0000000ba20a7209 */ /* 0x000fe40007810000 */
[----:B------:R-:W-:Y:S02]  /*6f60*/  FMNMX.FTZ R5, R161, R4, !PT ;  /* 0x00000004a1057209 */ /* 0x000fe40007810000 */
[----:B------:R-:W-:Y:S01]  /*6f70*/  QGMMA.64x256x32.F32.E4M3.E4M3 R24, R188, gdesc[UR4], R24, gsb0 ;  /* 0x03e00004bc187df3 */ /* 0x000fe20008000818 */
[----:B------:R-:W-:Y:S01]  /*6f80*/  FMNMX.FTZ R11, R163, R10, !PT ;  /* 0x0000000aa30b7209 */ /* 0x000fe20007810000 */
        /* <DEDUP_REMOVED lines=22> */
[----:B0-----:R-:W-:Y:S01]  /*70f0*/  SHF.R.U32.HI R202, RZ, 0x7, R202 ;  /* 0x00000007ffca7819 */ /* 0x001fe200000116ca */
[----:B------:R-:W0:Y:S04]  /*7100*/  SHFL.BFLY PT, R4, R11, 0x2, 0x1f ;  /* 0x0c401f000b047f89 */ /* 0x000e2800000e0000 */
[----:B------:R-:W1:Y:S01]  /*7110*/  SHFL.BFLY PT, R5, R10, 0x2, 0x1f ;  /* 0x0c401f000a057f89 */ /* 0x000e6200000e0000 */
[----:B0-----:R-:W-:Y:S02]  /*7120*/  FMNMX.FTZ R12, R11, R4, !PT ;  /* 0x000000040b0c7209 */ /* 0x001fe40007810000 */
[----:B-1----:R-:W-:-:S03]  /*7130*/  FMNMX.FTZ R13, R10, R5, !PT ;  /* 0x000000050a0d7209 */ /* 0x002fc60007810000 */
[----:B------:R-:W0:Y:S04]  /*7140*/  SHFL.BFLY PT, R5, R12, 0x1, 0x1f ;  /* 0x0c201f000c057f89 */ /* 0x000e2800000e0000 */
[----:B------:R-:W1:Y:S01]  /*7150*/  SHFL.BFLY PT, R14, R13, 0x1, 0x1f ;  /* 0x0c201f000d0e7f89 */ /* 0x000e6200000e0000 */
[----:B0-----:R-:W-:Y:S02]  /*7160*/  FMNMX.FTZ R4, R12, R5, !PT ;  /* 0x000000050c047209 */ /* 0x001fe40007810000 */
[----:B-1----:R-:W-:-:S03]  /*7170*/  FMNMX.FTZ R5, R13, R14, !PT ;  /* 0x0000000e0d057209 */ /* 0x002fc60007810000 */
[----:B------:R-:W-:Y:S02]  /*7180*/  FADD.FTZ R9, -R4, R9 ;  /* 0x0000000904097221 */ /* 0x000fe40000010100 */
[----:B------:R-:W-:-:S02]  /*7190*/  FADD.FTZ R8, -R5, R8 ;  /* 0x0000000805087221 */ /* 0x000fc40000010100 */
[----:B------:R-:W-:Y:S02]  /*71a0*/  FMUL.FTZ R9, R9, UR37 ;  /* 0x0000002509097c20 */ /* 0x000fe40008410000 */
[----:B------:R-:W-:-:S04]  /*71b0*/  FMUL.FTZ R8, R8, UR37 ;  /* 0x0000002508087c20 */ /* 0x000fc80008410000 */
[----:B------:R-:W-:Y:S08]  /*71c0*/  MUFU.EX2 R9, R9 ;  /* 0x0000000900097308 */ /* 0x000ff00000000800 */
[----:B------:R-:W-:Y:S01]  /*71d0*/  MUFU.EX2 R8, R8 ;  /* 0x0000000800087308 */ /* 0x000fe20000000800 */
[----:B------:R-:W-:Y:S02]  /*71e0*/  WARPGROUP.DEPBAR.LE gsb0, 0x0 ;  /* 0x00008000000079c5 */ /* 0x000fe40000010000 */
[----:B------:R-:W-:Y:S01]  /*71f0*/  WARPGROUP.ARRIVE ;  /* 0x00000000000079c5 */ /* 0x000fe20000000000 */
[----:B------:R-:W-:-:S04]  /*7200*/  FFMA.FTZ R188, R4, R15, -8 ;  /* 0xc100000004bc7423 */ /* 0x000fc8000001000f */
[--C-:B------:R-:W-:Y:S01]  /*7210*/  FFMA.FTZ R10, R152, UR37, -R188.reuse ;  /* 0x00000025980a7c23 */ /* 0x100fe200080108bc */
[----:B------:R-:W-:Y:S01]  /*7220*/  QGMMA.64x256x32.F32.E4M3.E4M3 R24, R184, gdesc[UR4], R24, gsb0 ;  /* 0x03e00004b8187df3 */ /* 0x000fe20008000818 */
[----:B------:R-:W-:-:S01]  /*7230*/  FFMA.FTZ R152, R168, UR37, -R188 ;  /* 0x00000025a8987c23 */ /* 0x000fc200080108bc */
[----:B------:R-:W-:Y:S02]  /*7240*/  IMAD.U32 R168, RZ, RZ, UR37 ;  /* 0x00000025ffa87e24 */ /* 0x000fe4000f8e00ff */
[----:B------:R-:W-:-:S01]  /*7250*/  FFMA.FTZ R11, R153, UR37, -R188 ;  /* 0x00000025990b7c23 */ /* 0x000fc200080108bc */
[----:B------:R-:W-:Y:S01]  /*7260*/  FFMA.FTZ R153, R169, UR37, -R188 ;  /* 0x00000025a9997c23 */ /* 0x000fe200080108bc */
[----:B------:R-:W0:Y:S01]  /*7270*/  MUFU.EX2 R10, R10 ;  /* 0x0000000a000a7308 */ /* 0x000e220000000800 */
[----:B------:R-:W-:-:S01]  /*7280*/  FFMA.FTZ R168, R5, R168, -8 ;  /* 0xc100000005a87423 */ /* 0x000fc200000100a8 */
[--C-:B------:R-:W-:Y:S01]  /*7290*/  FFMA.FTZ R12, R156, UR37, -R188.reuse ;  /* 0x000000259c0c7c23 */ /* 0x100fe200080108bc */
[----:B------:R-:W-:-:S01]  /*72a0*/  FFMA.FTZ R13, R157, UR37, -R188 ;  /* 0x000000259d0d7c23 */ /* 0x000fc200080108bc */
[----:B------:R-:W-:Y:S01]  /*72b0*/  FFMA.FTZ R14, R160, UR37, -R188 ;  /* 0x00000025a00e7c23 */ /* 0x000fe200080108bc */
[----:B------:R-:W-:-:S01]  /*72c0*/  FFMA.FTZ R169, R154, UR37, -R168 ;  /* 0x000000259aa97c23 */ /* 0x000fc200080108a8 */
[--C-:B------:R-:W-:Y:S01]  /*72d0*/  FFMA.FTZ R154, R155, UR37, -R168.reuse ;  /* 0x000000259b9a7c23 */ /* 0x100fe200080108a8 */
[----:B------:R-:W-:-:S01]  /*72e0*/  FFMA.FTZ R155, R158, UR37, -R168 ;  /* 0x000000259e9b7c23 */ /* 0x000fc200080108a8 */
[----:B------:R-:W1:Y:S01]  /*72f0*/  MUFU.EX2 R11, R11 ;  /* 0x0000000b000b7308 */ /* 0x000e620000000800 */
[----:B------:R-:W-:-:S01]  /*7300*/  FFMA.FTZ R158, R159, UR37, -R168 ;  /* 0x000000259f9e7c23 */ /* 0x000fc200080108a8 */
[----:B------:R-:W-:Y:S01]  /*7310*/  FFMA.FTZ R159, R162, UR37, -R168 ;  /* 0x00000025a29f7c23 */ /* 0x000fe200080108a8 */
[----:B------:R-:W-:-:S01]  /*7320*/  FFMA.FTZ R15, R161, UR37, -R188 ;  /* 0x00000025a10f7c23 */ /* 0x000fc200080108bc */
[----:B------:R-:W-:Y:S01]  /*7330*/  FFMA.FTZ R162, R163, UR37, -R168 ;  /* 0x00000025a3a27c23 */ /* 0x000fe200080108a8 */
[----:B------:R-:W-:-:S01]  /*7340*/  FFMA.FTZ R20, R164, UR37, -R188 ;  /* 0x00000025a4147c23 */ /* 0x000fc200080108bc */
[----:B------:R-:W-:Y:S01]  /*7350*/  FFMA.FTZ R156, R172, UR37, -R188 ;  /* 0x00000025ac9c7c23 */ /* 0x000fe200080108bc */
[----:B------:R-:W-:-:S01]  /*7360*/  FFMA.FTZ R172, R166, UR37, -R168 ;  /* 0x00000025a6ac7c23 */ /* 0x000fc200080108a8 */
[----:B------:R-:W2:Y:S01]  /*7370*/  MUFU.EX2 R169, R169 ;  /* 0x000000a900a97308 */ /* 0x000ea20000000800 */
[----:B0-----:R-:W-:-:S01]  /*7380*/  FFMA.FTZ R0, R9, R0, R10 ;  /* 0x0000000009007223 */ /* 0x001fc2000001000a */
[----:B------:R-:W-:Y:S01]  /*7390*/  FFMA.FTZ R166, R171, UR37, -R168 ;  /* 0x00000025aba67c23 */ /* 0x000fe200080108a8 */
[----:B------:R-:W-:-:S01]  /*73a0*/  FFMA.FTZ R21, R165, UR37, -R188 ;  /* 0x00000025a5157c23 */ /* 0x000fc200080108bc */
[--C-:B------:R-:W-:Y:S01]  /*73b0*/  FFMA.FTZ R167, R167, UR37, -R168.reuse ;  /* 0x00000025a7a77c23 */ /* 0x100fe200080108a8 */
[----:B------:R-:W-:-:S01]  /*73c0*/  FFMA.FTZ R163, R170, UR37, -R168 ;  /* 0x00000025aaa37c23 */ /* 0x000fc200080108a8 */
[----:B------:R-:W-:Y:S01]  /*73d0*/  FFMA.FTZ R170, R174, UR37, -R168 ;  /* 0x00000025aeaa7c23 */ /* 0x000fe200080108a8 */
[----:B------:R-:W-:-:S01]  /*73e0*/  FFMA.FTZ R157, R173, UR37, -R188 ;  /* 0x00000025ad9d7c23 */ /* 0x000fc200080108bc */
[----:B------:R-:W0:Y:S01]  /*73f0*/  MUFU.EX2 R154, R154 ;  /* 0x0000009a009a7308 */ /* 0x000e220000000800 */
[----:B-1----:R-:W-:-:S01]  /*7400*/  FADD.FTZ R171, R11, R0 ;  /* 0x000000000bab7221 */ /* 0x002fc20000010000 */
[----:B------:R-:W-:Y:S01]  /*7410*/  FFMA.FTZ R175, R175, UR37, -R168 ;  /* 0x00000025afaf7c23 */ /* 0x000fe200080108a8 */
[----:B------:R-:W-:-:S01]  /*7420*/  FFMA.FTZ R160, R176, UR37, -R188 ;  /* 0x00000025b0a07c23 */ /* 0x000fc200080108bc */
[----:B------:R-:W-:Y:S01]  /*7430*/  FFMA.FTZ R178, R178, UR37, -R168 ;  /* 0x00000025b2b27c23 */ /* 0x000fe200080108a8 */
[----:B------:R-:W-:-:S01]  /*7440*/  FFMA.FTZ R161, R177, UR37, -R188 ;  /* 0x00000025b1a17c23 */ /* 0x000fc200080108bc */
[----:B------:R-:W-:Y:S01]  /*7450*/  FFMA.FTZ R179, R179, UR37, -R168 ;  /* 0x00000025b3b37c23 */ /* 0x000fe200080108a8 */
[----:B------:R-:W-:-:S01]  /*7460*/  FFMA.FTZ R164, R180, UR37, -R188 ;  /* 0x00000025b4a47c23 */ /* 0x000fc200080108bc */
[----:B------:R-:W1:Y:S01]  /*7470*/  MUFU.EX2 R12, R12 ;  /* 0x0000000c000c7308 */ /* 0x000e620000000800 */
[----:B--2---:R-:W-:-:S01]  /*7480*/  FFMA.FTZ R3, R8, R3, R169 ;  /* 0x0000000308037223 */ /* 0x004fc200000100a9 */
[----:B------:R-:W-:Y:S01]  /*7490*/  FFMA.FTZ R182, R182, UR37, -R168 ;  /* 0x00000025b6b67c23 */ /* 0x000fe200080108a8 */
[----:B------:R-:W-:-:S01]  /*74a0*/  FFMA.FTZ R165, R181, UR37, -R188 ;  /* 0x00000025b5a57c23 */ /* 0x000fc200080108bc */
[----:B------:R-:W-:Y:S01]  /*74b0*/  FFMA.FTZ R168, R183, UR37, -R168 ;  /* 0x00000025b7a87c23 */ /* 0x000fe200080108a8 */
[----:B------:R-:W-:-:S03]  /*74c0*/  IADD3 R173, -R202, 0xb, RZ ;  /* 0x0000000bcaad7810 */ /* 0x000fc60007ffe1ff */
        /* <DEDUP_REMOVED lines=20> */
[----:B------:R-:W-:-:S06]  /*7610*/  IMAD.U32 R171, RZ, RZ, UR52 ;  /* 0x00000034ffab7e24 */ /* 0x000fcc000f8e00ff */
[----:B------:R-:W0:Y:S01]  /*7620*/  MUFU.EX2 R167, R167 ;  /* 0x000000a700a77308 */ /* 0x000e220000000800 */
[----:B-1----:R-:W-:-:S07]  /*7630*/  FADD.FTZ R174, R172, R3 ;  /* 0x00000003acae7221 */ /* 0x002fce0000010000 */
[----:B------:R-:W1:Y:S01]  /*7640*/  MUFU.EX2 R152, R152 ;  /* 0x0000009800987308 */ /* 0x000e620000000800 */
[----:B--2---:R-:W-:-:S01]  /*7650*/  FADD.FTZ R3, R21, R0 ;  /* 0x0000000015037221 */ /* 0x004fc20000010000 */
[----:B------:R-:W-:-:S05]  /*7660*/  @!P1 LEA R0, R171, UR41, 0x3 ;  /* 0x00000029ab009c11 */ /* 0x000fca000f8e18ff */
[----:B------:R-:W-:Y:S01]  /*7670*/  @!P1 VIADD R0, R0, 0x28440 ;  /* 0x0002844000009836 */ /* 0x000fe20000000000 */
[----:B------:R-:W2:Y:S01]  /*7680*/  MUFU.EX2 R163, R163 ;  /* 0x000000a300a37308 */ /* 0x000ea20000000800 */
[----:B0-----:R-:W-:-:S03]  /*7690*/  FADD.FTZ R174, R167, R174 ;  /* 0x000000aea7ae7221 */ /* 0x001fc60000010000 */
[----:B------:R-:W-:-:S04]  /*76a0*/  @!P1 PRMT R0, RZ, 0x654, R0 ;  /* 0x00000654ff009816 */ /* 0x000fc80000000000 */
        /* <DEDUP_REMOVED lines=22> */
[----:B------:R-:W-:Y:S08]  /*7810*/  MUFU.EX2 R165, R165 ;  /* 0x000000a500a57308 */ /* 0x000ff00000000800 */
[----:B------:R-:W1:Y:S01]  /*7820*/  MUFU.EX2 R168, R168 ;  /* 0x000000a800a87308 */ /* 0x000e620000000800 */
[----:B0-----:R-:W-:-:S01]  /*7830*/  FADD.FTZ R3, R182, R3 ;  /* 0x00000003b6037221 */ /* 0x001fc20000010000 */
[----:B------:R-:W-:-:S02]  /*7840*/  WARPGROUP.DEPBAR.LE gsb0, 0x0 ;  /* 0x00008000000079c5 */ /* 0x000fc40000010000 */
[----:B------:R0:W-:Y:S06]  /*7850*/  BAR.ARV R173, 0x100 ;  /* 0x000400ad0000751d */ /* 0x0001ec0000002000 */
[----:B------:R2:W-:Y:S01]  /*7860*/  @!P1 SYNCS.ARRIVE.TRANS64.RED.A1T0 RZ, [R0+URZ], RZ ;  /* 0x000000ff00ff99a7 */ /* 0x0005e2000810043f */
[----:B-1----:R-:W-:-:S01]  /*7870*/  FADD.FTZ R3, R168, R3 ;  /* 0x00000003a8037221 */ /* 0x002fc20000010000 */
[----:B--2---:R-:W-:-:S04]  /*7880*/  FADD.FTZ R0, R160, R171 ;  /* 0x000000aba0007221 */ /* 0x004fc80000010000 */
[----:B------:R-:W-:-:S04]  /*7890*/  FADD.FTZ R171, R161, R0 ;  /* 0x00000000a1ab7221 */ /* 0x000fc80000010000 */
[----:B------:R-:W-:-:S04]  /*78a0*/  FADD.FTZ R0, R164, R171 ;  /* 0x000000aba4007221 */ /* 0x000fc80000010000 */
[----:B------:R-:W-:Y:S01]  /*78b0*/  FADD.FTZ R0, R165, R0 ;  /* 0x00000000a5007221 */ /* 0x000fe20000010000 */
[----:B0-----:R-:W-:Y:S06]  /*78c0*/  @!P0 BRA `(.L_x_904) ;  /* 0x0000000000048947 */ /* 0x001fec0003800000 */
[----:B------:R-:W-:Y:S01]  /*78d0*/  BPT.TRAP 0x1 ;  /* 0x000000040000795c */ /* 0x000fe20000300000 */
.L_x_904:
[----:B------:R-:W-:Y:S01]  /*78e0*/  ULEA UR6, UR53, UR41, 0x3 ;  /* 0x0000002935067291 */ /* 0x000fe2000f8e183f */
[----:B------:R-:W-:Y:S01]  /*78f0*/  ISETP.GT.AND P2, PT, R6, R7, PT ;  /* 0x000000070600720c */ /* 0x000fe20003f44270 */
        /* <DEDUP_REMOVED lines=16> */
[----:B------:R-:W-:Y:S01]  /*7a00*/  SYNCS.ARRIVE.TRANS64.RED.A1T0 RZ, [UR6], RZ ;  /* 0x000000ffffff79a7 */ /* 0x000fe20008100406 */
        /* <DEDUP_REMOVED lines=125> */
[----:B------:R-:W-:Y:S01]  /*81e0*/  VIADD R6, R6, 0xffffffff ;  /* 0xffffffff06067836 */ /* 0x000fe20000000000 */
        /* <DEDUP_REMOVED lines=8> */
[----:B------:R-:W-:Y:S01]  /*8270*/  F2FP.SATFINITE.E4M3.F32.PACK_AB_MERGE_C R187, R180, R178, R13 ;  /* 0x000000b2b4bb723e */ /* 0x000fe2000480700d */
[----:B------:R-:W-:Y:S06]  /*8280*/  @P2 BRA `(.L_x_905) ;  /* 0xffffffe400b02947 */ /* 0x000fec000383ffff */
.L_x_895:
[----:B------:R-:W-:-:S13]  /*8290*/  ISETP.GE.AND P2, PT, R6, UR39, PT ;  /* 0x0000002706007c0c */ /* 0x000fda000bf46270 */
[----:B------:R-:W-:Y:S05]  /*82a0*/  @!P2 BRA `(.L_x_906) ;  /* 0x000000240020a947 */ /* 0x000fea0003800000 */
[----:B------:R-:W-:Y:S01]  /*82b0*/  IMAD.MOV.U32 R8, RZ, RZ, R5 ;  /* 0x000000ffff087224 */ /* 0x000fe200078e0005 */
[----:B------:R-:W-:Y:S01]  /*82c0*/  UMOV UR57, UR52 ;  /* 0x0000003400397c82 */ /* 0x000fe20008000000 */
[----:B------:R-:W-:Y:S01]  /*82d0*/  IMAD.MOV.U32 R7, RZ, RZ, R4 ;  /* 0x000000ffff077224 */ /* 0x000fe200078e0004 */
[----:B------:R-:W-:Y:S01]  /*82e0*/  UMOV UR58, UR46 ;  /* 0x0000002e003a7c82 */ /* 0x000fe20008000000 */
[----:B------:R-:W-:Y:S01]  /*82f0*/  ULDC UR52, c[0x0][0x9e4] ;  /* 0x0002790000347ab9 */ /* 0x000fe20000000800 */
[----:B------:R-:W-:Y:S01]  /*8300*/  ULDC UR54, c[0x0][0x288] ;  /* 0x0000a20000367ab9 */ /* 0x000fe20000000800 */
[----:B------:R-:W-:Y:S01]  /*8310*/  ULDC UR55, c[0x0][0x9dc] ;  /* 0x0002770000377ab9 */ /* 0x000fe20000000800 */
[----:B------:R-:W-:-:S05]  /*8320*/  ULDC UR53, c[0x0][0x9e0] ;  /* 0x0002780000357ab9 */ /* 0x000fca0000000800 */
.L_x_924:
[----:B------:R-:W-:Y:S01]  /*8330*/  ISETP.NE.AND P2, PT, RZ, UR43, PT ;  /* 0x0000002bff007c0c */ /* 0x000fe2000bf45270 */
[----:B------:R-:W-:-:S04]  /*8340*/  UISETP.NE.AND UP0, UPT, UR57, 0x1, UPT ;  /* 0x000000013900788c */ /* 0x000fc8000bf05270 */
[----:B------:R-:W-:-:S04]  /*8350*/  USEL UR46, URZ, 0x1, UP0 ;  /* 0x000000013f2e7887 */ /* 0x000fc80008000000 */
[----:B------:R-:W-:-:S04]  /*8360*/  ULOP3.LUT UR46, UR58, UR46, URZ, 0x3c, !UPT ;  /* 0x0000002e3a2e7292 */ /* 0x000fc8000f8e3c3f */
[----:B------:R-:W-:Y:S08]  /*8370*/  @P2 BRA `(.L_x_907) ;  /* 0x0000000000382947 */ /* 0x000ff00003800000 */
[----:B------:R-:W-:Y:S05]  /*8380*/  @!P0 BRA `(.L_x_908) ;  /* 0x0000000000048947 */ /* 0x000fea0003800000 */
[----:B------:R-:W-:Y:S01]  /*8390*/  BPT.TRAP 0x1 ;  /* 0x000000040000795c */ /* 0x000fe20000300000 */
.L_x_908:
        /* <DEDUP_REMOVED lines=9> */
.L_x_909:
[----:B-1----:R-:W-:Y:S05]  /*8430*/  @P3 BRA `(.L_x_907) ;  /* 0x0000000000083947 */ /* 0x002fea0003800000 */
[----:B------:R-:W1:Y:S02]  /*8440*/  SYNCS.PHASECHK.TRANS64.TRYWAIT P3, [UR6+0x28430], R4 ;  /* 0x02843004ff0075a7 */ /* 0x000e640008060146 */
[----:B-1----:R-:W-:Y:S05]  /*8450*/  @!P3 BRA `(.L_x_910) ;  /* 0x000000ac0054b947 */ /* 0x002fea0003800000 */
.L_x_907:
        /* <DEDUP_REMOVED lines=50> */
.L_x_912:
[----:B------:R-:W-:Y:S01]  /*8780*/  ULEA UR6, UR57, UR41, 0x3 ;  /* 0x0000002939067291 */ /* 0x000fe2000f8e183f */
[----:B------:R-:W-:-:S05]  /*8790*/  IMAD.U32 R4, RZ, RZ, UR58 ;  /* 0x0000003aff047e24 */ /* 0x000fca000f8e00ff */
[----:B------:R-:W-:-:S04]  /*87a0*/  SHF.L.U32 R4, R4, 0x1f, RZ ;  /* 0x0000001f04047819 */ /* 0x000fc800000006ff */
[----:B------:R0:W1:Y:S01]  /*87b0*/  SYNCS.PHASECHK.TRANS64.TRYWAIT P2, [UR6+0x28450], R4 ;  /* 0x02845004ff0075a7 */ /* 0x0000620008040146 */
[----:B------:R-:W-:Y:S05]  /*87c0*/  @!P0 BRA `(.L_x_913) ;  /* 0x0000000000048947 */ /* 0x000fea0003800000 */
[----:B------:R-:W-:Y:S01]  /*87d0*/  BPT.TRAP 0x1 ;  /* 0x000000040000795c */ /* 0x000fe20000300000 */
.L_x_913:
[----:B-1----:R-:W-:Y:S05]  /*87e0*/  @P2 BRA `(.L_x_911) ;  /* 0x0000000000082947 */ /* 0x002fea0003800000 */
[----:B------:R-:W1:Y:S02]  /*87f0*/  SYNCS.PHASECHK.TRANS64.TRYWAIT P2, [UR6+0x28450], R4 ;  /* 0x02845004ff0075a7 */ /* 0x000e640008040146 */
[----:B-1----:R-:W-:Y:S05]  /*8800*/  @!P2 BRA `(.L_x_914) ;  /* 0x000000a80080a947 */ /* 0x002fea0003800000 */
.L_x_911:
[----:B------:R-:W-:Y:S01]  /*8810*/  UIADD3 UR6, UR41, 0x8000, URZ ;  /* 0x0000800029067890 */ /* 0x000fe2000fffe03f */
[----:B------:R-:W-:Y:S01]  /*8820*/  WARPGROUP.ARRIVE ;  /* 0x00000000000079c5 */ /* 0x000fe20000000000 */
[----:B------:R-:W-:Y:S01]  /*8830*/  UMOV UR7, 0x80000020 ;  /* 0x8000002000077882 */ /* 0x000fe20000000000 */
[----:B01----:R-:W0:Y:S01]  /*8840*/  @P5 LDC R4, c[0x0][0x44c] ;  /* 0x00011300ff045b82 */ /* 0x003e220000000800 */
[----:B------:R-:W-:-:S03]  /*8850*/  USHF.R.U32.HI UR6, URZ, 0x4, UR6 ;  /* 0x000000043f067899 */ /* 0x000fc60008011606 */
[----:B------:R-:W1:Y:S01]  /*8860*/  S2R R12, SR_TID.X ;  /* 0x00000000000c7919 */ /* 0x000e620000002100 */
[----:B------:R-:W-:Y:S01]  /*8870*/  VIADD R5, R17, UR36 ;  /* 0x0000002411057c36 */ /* 0x000fe20008000000 */
[----:B------:R-:W-:Y:S01]  /*8880*/  ULOP3.LUT UR6, UR6, 0x3fff, URZ, 0xc0, !UPT ;  /* 0x00003fff06067892 */ /* 0x000fe2000f8ec03f */
[----:B------:R-:W-:Y:S01]  /*8890*/  IMAD.U32 R11, RZ, RZ, UR56 ;  /* 0x00000038ff0b7e24 */ /* 0x000fe2000f8e00ff */
[----:B------:R-:W2:Y:S02]  /*88a0*/  @P5 LDC R10, c[0x0][0x450] ;  /* 0x00011400ff0a5b82 */ /* 0x000ea40000000800 */
[----:B------:R-:W-:-:S04]  /*88b0*/  ULOP3.LUT UR6, UR6, 0x10000, URZ, 0xfc, !UPT ;  /* 0x0001000006067892 */ /* 0x000fc8000f8efc3f */
[----:B------:R-:W-:Y:S02]  /*88c0*/  ULEA UR6, UR57, UR6, 0xa ;  /* 0x0000000639067291 */ /* 0x000fe4000f8e503f */
[----:B------:R-:W3:Y:S07]  /*88d0*/  LDC R20, c[0x0][0x2f0] ;  /* 0x0000bc00ff147b82 */ /* 0x000eee0000000800 */
[----:B------:R-:W-:Y:S01]  /*88e0*/  QGMMA.64x256x32.F32.E4M3.E4M3 R24, R188, gdesc[UR4], R24, gsb0 ;  /* 0x03e00004bc187df3 */ /* 0x000fe20008000818 */
[----:B------:R-:W-:Y:S01]  /*88f0*/  UIADD3 UR6, UR6, 0x2, URZ ;  /* 0x0000000206067890 */ /* 0x000fe2000fffe03f */
[----:B0-----:R-:W-:Y:S01]  /*8900*/  @P5 IMAD.HI.U32 R9, R5, R4, RZ ;  /* 0x0000000405095227 */ /* 0x001fe200078e00ff */
[----:B------:R-:W-:Y:S01]  /*8910*/  UMOV UR7, 0x80000020 ;  /* 0x8000002000077882 */ /* 0x000fe20000000000 */
[----:B------:R-:W-:-:S02]  /*8920*/  @!P1 LEA R4, R11, UR41, 0x3 ;  /* 0x000000290b049c11 */ /* 0x000fc4000f8e18ff */
[----:B------:R-:W-:-:S03]  /*8930*/  IMAD.SHL.U32 R11, R6, 0x40, RZ ;  /* 0x00000040060b7824 */ /* 0x000fc600078e00ff */
[----:B------:R-:W-:Y:S01]  /*8940*/  @!P1 VIADD R4, R4, 0x28440 ;  /* 0x0002844004049836 */ /* 0x000fe20000000000 */
[----:B--2---:R-:W-:Y:S02]  /*8950*/  @P5 SHF.R.U32.HI R5, RZ, R10, R9 ;  /* 0x0000000aff055219 */ /* 0x004fe40000011609 */
[----:B------:R-:W-:Y:S02]  /*8960*/  IADD3 R9, -R11, 0x1, RZ ;  /* 0x000000010b097810 */ /* 0x000fe40007ffe1ff */
[----:B-1----:R-:W-:Y:S01]  /*8970*/  SHF.R.U32.HI R12, RZ, 0x7, R12 ;  /* 0x00000007ff0c7819 */ /* 0x002fe2000001160c */
[----:B------:R-:W0:Y:S01]  /*8980*/  SHFL.IDX PT, R10, R5, RZ, 0x1c1f ;  /* 0x001c1fff050a7589 */ /* 0x000e2200000e0000 */
[----:B------:R-:W-:Y:S01]  /*8990*/  @!P1 PRMT R4, RZ, 0x654, R4 ;  /* 0x00000654ff049816 */ /* 0x000fe20000000004 */
[----:B------:R-:W-:Y:S01]  /*89a0*/  IMAD R9, R2, -0x2, R9 ;  /* 0xfffffffe02097824 */ /* 0x000fe200078e0209 */
[----:B------:R-:W-:-:S03]  /*89b0*/  IADD3 R12, -R12, 0xb, RZ ;  /* 0x0000000b0c0c7810 */ /* 0x000fc60007ffe1ff */
[----:B---3--:R-:W-:-:S04]  /*89c0*/  IMAD R9, R20, UR44, R9 ;  /* 0x0000002c14097c24 */ /* 0x008fc8000f8e0209 */
[----:B------:R-:W-:-:S04]  /*89d0*/  VIADD R9, R9, -UR54 ;  /* 0x8000003609097c36 */ /* 0x000fc80008000000 */
[----:B------:R-:W-:Y:S01]  /*89e0*/  VIADD R14, R9, UR53 ;  /* 0x00000035090e7c36 */ /* 0x000fe20008000000 */
[----:B------:R-:W-:Y:S02]  /*89f0*/  WARPGROUP.DEPBAR.LE gsb0, 0x0 ;  /* 0x00008000000079c5 */ /* 0x000fe40000010000 */
[----:B------:R-:W-:-:S06]  /*8a00*/  WARPGROUP.ARRIVE ;  /* 0x00000000000079c5 */ /* 0x000fcc0000000000 */
[----:B------:R-:W-:Y:S01]  /*8a10*/  QGMMA.64x256x32.F32.E4M3.E4M3 R24, R184, gdesc[UR4], R24, gsb0 ;  /* 0x03e00004b8187df3 */ /* 0x000fe20008000818 */
[----:B------:R-:W-:-:S06]  /*8a20*/  ULOP3.LUT UR6, URZ, UR55, URZ, 0x33, !UPT ;  /* 0x000000373f067292 */ /* 0x000fcc000f8e333f */
[----:B------:R-:W-:-:S04]  /*8a30*/  VIADD R15, R9, UR6 ;  /* 0x00000006090f7c36 */ /* 0x000fc80008000000 */
[--C-:B0-----:R-:W-:Y:S01]  /*8a40*/  IMAD.IADD R9, R15, 0x1, R10.reuse ;  /* 0x000000010f097824 */ /* 0x101fe200078e020a */
[----:B------:R-:W-:Y:S02]  /*8a50*/  WARPGROUP.DEPBAR.LE gsb0, 0x0 ;  /* 0x00008000000079c5 */ /* 0x000fe40000010000 */
[----:B------:R0:W-:Y:S06]  /*8a60*/  BAR.ARV R12, 0x100 ;  /* 0x0004000c0000751d */ /* 0x0001ec0000002000 */
[----:B------:R1:W-:Y:S02]  /*8a70*/  @!P1 SYNCS.ARRIVE.TRANS64.RED.A1T0 RZ, [R4+URZ], RZ ;  /* 0x000000ff04ff99a7 */ /* 0x0003e4000810043f */
[----:B-1----:R-:W-:Y:S01]  /*8a80*/  IMAD.IADD R4, R14, 0x1, R10 ;  /* 0x000000010e047824 */ /* 0x002fe200078e020a */
[----:B0-----:R-:W-:Y:S06]  /*8a90*/  @!P6 BRA `(.L_x_915) ;  /* 0x00000000005ce947 */ /* 0x001fec0003800000 */
[----:B------:R-:W-:Y:S01]  /*8aa0*/  IMAD R10, R20, UR44, R10 ;  /* 0x0000002c140a7c24 */ /* 0x000fe2000f8e020a */
[----:B------:R-:W-:Y:S03]  /*8ab0*/  BSSY B0, `(.L_x_916) ;  /* 0x0000011000007945 */ /* 0x000fe60003800000 */
[----:B------:R-:W-:-:S05]  /*8ac0*/  VIADD R10, R10, -UR54 ;  /* 0x800000360a0a7c36 */ /* 0x000fca0008000000 */
        /* <DEDUP_REMOVED lines=10> */
.L_x_917:
[----:B------:R-:W-:-:S05]  /*8b70*/  IMAD.U32 R21, RZ, RZ, UR52 ;  /* 0x00000034ff157e24 */ /* 0x000fca000f8e00ff */
[----:B------:R-:W-:-:S13]  /*8b80*/  ISETP.NE.AND P2, PT, R21, 0x1, PT ;  /* 0x000000011500780c */ /* 0x000fda0003f45270 */
[----:B------:R-:W0:Y:S02]  /*8b90*/  @P2 LDC.64 R12, c[0x0][0x9e8] ;  /* 0x00027a00ff0c2b82 */ /* 0x000e240000000a00 */
[----:B0-----:R-:W-:-:S05]  /*8ba0*/  @P2 IMAD.HI.U32 R12, R10, R12, RZ ;  /* 0x0000000c0a0c2227 */ /* 0x001fca00078e00ff */
[----:B------:R-:W-:-:S07]  /*8bb0*/  @P2 SHF.R.U32.HI R10, RZ, R13, R12 ;  /* 0x0000000dff0a2219 */ /* 0x000fce000001160c */
.L_x_918:
[----:B------:R-:W-:Y:S05]  /*8bc0*/  BSYNC B0 ;  /* 0x0000000000007941 */ /* 0x000fea0003800000 */
.L_x_916:
[----:B------:R-:W-:-:S04]  /*8bd0*/  IMAD R13, R10, R21, -R11 ;  /* 0x000000150a0d7224 */ /* 0x000fc800078e0a0b */
[----:B------:R-:W-:-:S05]  /*8be0*/  IMAD R13, R2, -0x2, R13 ;  /* 0xfffffffe020d7824 */ /* 0x000fca00078e020d */
[----:B------:R-:W-:Y:S02]  /*8bf0*/  VIADDMNMX R4, R13, R21, R4, PT ;  /* 0x000000150d047246 */ /* 0x000fe40003800104 */
[----:B------:R-:W-:-:S07]  /*8c00*/  VIMNMX R9, R9, R13, !PT ;  /* 0x0000000d09097248 */ /* 0x000fce0007fe0100 */
.L_x_915:
[----:B------:R-:W-:Y:S01]  /*8c10*/  ISETP.GT.AND P2, PT, R6, -0x1, PT ;  /* 0xffffffff0600780c */ /* 0x000fe20003f44270 */
[----:B------:R-:W0:Y:S03]  /*8c20*/  SHFL.IDX PT, R5, R5, 0x1, 0x1c1f ;  /* 0x003c1f0005057f89 */ /* 0x000e2600000e0000 */
[C---:B------:R-:W-:Y:S02]  /*8c30*/  ISETP.GT.AND P4, PT, R9.reuse, RZ, P2 ;  /* 0x000000ff0900720c */ /* 0x040fe40001784270 */
[----:B------:R-:W-:Y:S02]  /*8c40*/  ISETP.GT.AND P3, PT, R9, 0x1, P2 ;  /* 0x000000010900780c */ /* 0x000fe40001764270 */
[C---:B------:R-:W-:Y:S02]  /*8c50*/  ISETP.LT.OR P4, PT, R4.reuse, 0x1, P4 ;  /* 0x000000010400780c */ /* 0x040fe40002781670 */
[----:B------:R-:W-:-:S02]  /*8c60*/  ISETP.LT.OR P3, PT, R4, 0x2, P3 ;  /* 0x000000020400780c */ /* 0x000fc40001f61670 */
[----:B------:R-:W-:Y:S02]  /*8c70*/  FSEL R152, R152, -INF , !P4 ;  /* 0xff80000098987808 */ /* 0x000fe40006000000 */
[----:B------:R-:W-:Y:S02]  /*8c80*/  FSEL R153, R153, -INF , !P3 ;  /* 0xff80000099997808 */ /* 0x000fe40005800000 */
[C---:B------:R-:W-:Y:S02]  /*8c90*/  ISETP.GT.AND P4, PT, R9.reuse, 0x8, P2 ;  /* 0x000000080900780c */ /* 0x040fe40001784270 */
[----:B------:R-:W-:Y:S02]  /*8ca0*/  ISETP.GT.AND P3, PT, R9, 0x9, P2 ;  /* 0x000000090900780c */ /* 0x000fe40001764270 */
[C---:B------:R-:W-:Y:S02]  /*8cb0*/  ISETP.LT.OR P4, PT, R4.reuse, 0x9, P4 ;  /* 0x000000090400780c */ /* 0x040fe40002781670 */
[----:B------:R-:W-:-:S02]  /*8cc0*/  ISETP.LT.OR P3, PT, R4, 0xa, P3 ;  /* 0x0000000a0400780c */ /* 0x000fc40001f61670 */
[----:B------:R-:W-:Y:S01]  /*8cd0*/  FSEL R156, R156, -INF , !P4 ;  /* 0xff8000009c9c7808 */ /* 0x000fe20006000000 */
[----:B0-----:R-:W-:Y:S01]  /*8ce0*/  IMAD.IADD R10, R15, 0x1, R5 ;  /* 0x000000010f0a7824 */ /* 0x001fe200078e0205 */
[----:B------:R-:W-:Y:S02]  /*8cf0*/  FSEL R157, R157, -INF , !P3 ;  /* 0xff8000009d9d7808 */ /* 0x000fe40005800000 */
[C---:B------:R-:W-:Y:S02]  /*8d00*/  ISETP.GT.AND P4, PT, R9.reuse, 0x10, P2 ;  /* 0x000000100900780c */ /* 0x040fe40001784270 */
        /* <DEDUP_REMOVED lines=30> */
[----:B------:R-:W-:Y:S01]  /*8ef0*/  ISETP.GT.AND P3, PT, R9, 0x39, P2 ;  /* 0x000000390900780c */ /* 0x000fe20001764270 */
[----:B------:R-:W-:Y:S01]  /*8f00*/  IMAD.IADD R9, R14, 0x1, R5 ;  /* 0x000000010e097824 */ /* 0x000fe200078e0205 */
[C---:B------:R-:W-:Y:S02]  /*8f10*/  ISETP.LT.OR P4, PT, R4.reuse, 0x39, P4 ;  /* 0x000000390400780c */ /* 0x040fe40002781670 */
[----:B------:R-:W-:-:S02]  /*8f20*/  ISETP.LT.OR P3, PT, R4, 0x3a, P3 ;  /* 0x0000003a0400780c */ /* 0x000fc40001f61670 */
[----:B------:R-:W-:Y:S02]  /*8f30*/  FSEL R180, R180, -INF , !P4 ;  /* 0xff800000b4b47808 */ /* 0x000fe40006000000 */
[----:B------:R-:W-:Y:S01]  /*8f40*/  FSEL R181, R181, -INF , !P3 ;  /* 0xff800000b5b57808 */ /* 0x000fe20005800000 */
[----:B------:R-:W-:Y:S08]  /*8f50*/  @!P6 BRA `(.L_x_919) ;  /* 0x00000000005ce947 */ /* 0x000ff00003800000 */
        /* <DEDUP_REMOVED lines=13> */
.L_x_921:
[----:B------:R-:W-:-:S05]  /*9030*/  IMAD.U32 R14, RZ, RZ, UR52 ;  /* 0x00000034ff0e7e24 */ /* 0x000fca000f8e00ff */
[----:B------:R-:W-:-:S13]  /*9040*/  ISETP.NE.AND P3, PT, R14, 0x1, PT ;  /* 0x000000010e00780c */ /* 0x000fda0003f65270 */
[----:B------:R-:W0:Y:S02]  /*9050*/  @P3 LDC.64 R4, c[0x0][0x9e8] ;  /* 0x00027a00ff043b82 */ /* 0x000e240000000a00 */
[----:B0-----:R-:W-:-:S05]  /*9060*/  @P3 IMAD.HI.U32 R4, R12, R4, RZ ;  /* 0x000000040c043227 */ /* 0x001fca00078e00ff */
[----:B------:R-:W-:-:S07]  /*9070*/  @P3 SHF.R.U32.HI R12, RZ, R5, R4 ;  /* 0x00000005ff0c3219 */ /* 0x000fce0000011604 */
.L_x_922:
[----:B------:R-:W-:Y:S05]  /*9080*/  BSYNC B0 ;  /* 0x0000000000007941 */ /* 0x000fea0003800000 */
.L_x_920:
[----:B------:R-:W-:-:S04]  /*9090*/  IMAD R11, R12, R14, -R11 ;  /* 0x0000000e0c0b7224 */ /* 0x000fc800078e0a0b */
[----:B------:R-:W-:-:S05]  /*90a0*/  IMAD R11, R2, -0x2, R11 ;  /* 0xfffffffe020b7824 */ /* 0x000fca00078e020b */
[----:B------:R-:W-:Y:S02]  /*90b0*/  VIADDMNMX R9, R11, R14, R9, PT ;  /* 0x0000000e0b097246 */ /* 0x000fe40003800109 */
[----:B------:R-:W-:-:S07]  /*90c0*/  VIMNMX R10, R10, R11, !PT ;  /* 0x0000000b0a0a7248 */ /* 0x000fce0007fe0100 */
.L_x_919:
[----:B------:R-:W-:Y:S01]  /*90d0*/  FMNMX.FTZ R4, R152, R7, !PT ;  /* 0x0000000798047209 */ /* 0x000fe20007810000 */
[----:B------:R-:W-:Y:S01]  /*90e0*/  IMAD.U32 R13, RZ, RZ, UR37 ;  /* 0x00000025ff0d7e24 */ /* 0x000fe2000f8e00ff */
[----:B------:R-:W-:Y:S02]  /*90f0*/  ISETP.GT.AND P4, PT, R10, 0x8, P2 ;  /* 0x000000080a00780c */ /* 0x000fe40001784270 */
[----:B------:R-:W-:Y:S02]  /*9100*/  FMNMX.FTZ R5, R153, R4, !PT ;  /* 0x0000000499057209 */ /* 0x000fe40007810000 */
[----:B------:R-:W-:Y:S02]  /*9110*/  ISETP.LT.OR P4, PT, R9, 0x9, P4 ;  /* 0x000000090900780c */ /* 0x000fe40002781670 */
[----:B------:R-:W-:Y:S02]  /*9120*/  FMNMX.FTZ R4, R156, R5, !PT ;  /* 0x000000059c047209 */ /* 0x000fe40007810000 */
[----:B------:R-:W-:-:S02]  /*9130*/  FSEL R158, R158, -INF , !P4 ;  /* 0xff8000009e9e7808 */ /* 0x000fc40006000000 */
[----:B------:R-:W-:Y:S02]  /*9140*/  FMNMX.FTZ R5, R157, R4, !PT ;  /* 0x000000049d057209 */ /* 0x000fe40007810000 */
[----:B------:R-:W-:Y:S02]  /*9150*/  ISETP.GT.AND P4, PT, R10, 0x10, P2 ;  /* 0x000000100a00780c */ /* 0x000fe40001784270 */
[----:B------:R-:W-:Y:S02]  /*9160*/  FMNMX.FTZ R4, R160, R5, !PT ;  /* 0x00000005a0047209 */ /* 0x000fe40007810000 */
[----:B------:R-:W-:Y:S02]  /*9170*/  ISETP.GT.AND P3, PT, R10, 0x1, P2 ;  /* 0x000000010a00780c */ /* 0x000fe40001764270 */
[----:B------:R-:W-:Y:S02]  /*9180*/  FMNMX.FTZ R5, R161, R4, !PT ;  /* 0x00000004a1057209 */ /* 0x000fe40007810000 */
[----:B------:R-:W-:-:S02]  /*9190*/  ISETP.LT.OR P4, PT, R9, 0x11, P4 ;  /* 0x000000110900780c */ /* 0x000fc40002781670 */
[----:B------:R-:W-:Y:S02]  /*91a0*/  FMNMX.FTZ R4, R164, R5, !PT ;  /* 0x00000005a4047209 */ /* 0x000fe40007810000 */
[----:B------:R-:W-:Y:S02]  /*91b0*/  ISETP.LT.OR P3, PT, R9, 0x2, P3 ;  /* 0x000000020900780c */ /* 0x000fe40001f61670 */
[----:B------:R-:W-:Y:S02]  /*91c0*/  FMNMX.FTZ R5, R165, R4, !PT ;  /* 0x00000004a5057209 */ /* 0x000fe40007810000 */
[----:B------:R-:W-:Y:S02]  /*91d0*/  FSEL R162, R162, -INF , !P4 ;  /* 0xff800000a2a27808 */ /* 0x000fe40006000000 */
[----:B------:R-:W-:Y:S02]  /*91e0*/  FMNMX.FTZ R4, R168, R5, !PT ;  /* 0x00000005a8047209 */ /* 0x000fe40007810000 */
[----:B------:R-:W-:-:S02]  /*91f0*/  ISETP.GT.AND P4, PT, R10, 0x18, P2 ;  /* 0x000000180a00780c */ /* 0x000fc40001784270 */
[----:B------:R-:W-:Y:S02]  /*9200*/  FMNMX.FTZ R5, R169, R4, !PT ;  /* 0x00000004a9057209 */ /* 0x000fe40007810000 */
[----:B------:R-:W-:Y:S02]  /*9210*/  FSEL R155, R155, -INF , !P3 ;  /* 0xff8000009b9b7808 */ /* 0x000fe40005800000 */
        /* <DEDUP_REMOVED lines=9> */
[----:B------:R-:W-:-:S02]  /*92b0*/  ISETP.GT.AND P4, PT, R10, RZ, P2 ;  /* 0x000000ff0a00720c */ /* 0x000fc40001784270 */
[----:B------:R-:W-:Y:S02]  /*92c0*/  FMNMX.FTZ R4, R181, R4, !PT ;  /* 0x00000004b5047209 */ /* 0x000fe40007810000 */
[----:B------:R-:W-:Y:S02]  /*92d0*/  FSEL R159, R159, -INF , !P3 ;  /* 0xff8000009f9f7808 */ /* 0x000fe40005800000 */
[----:B------:R-:W-:Y:S01]  /*92e0*/  ISETP.GT.AND P3, PT, R10, 0x11, P2 ;  /* 0x000000110a00780c */ /* 0x000fe20001764270 */
[----:B------:R-:W0:Y:S01]  /*92f0*/  SHFL.BFLY PT, R5, R4, 0x2, 0x1f ;  /* 0x0c401f0004057f89 */ /* 0x000e2200000e0000 */
[C---:B------:R-:W-:Y:S02]  /*9300*/  ISETP.LT.OR P4, PT, R9.reuse, 0x1, P4 ;  /* 0x000000010900780c */ /* 0x040fe40002781670 */
[----:B------:R-:W-:Y:S02]  /*9310*/  ISETP.LT.OR P3, PT, R9, 0x12, P3 ;  /* 0x000000120900780c */ /* 0x000fe40001f61670 */
[----:B------:R-:W-:-:S02]  /*9320*/  FSEL R11, R154, -INF , !P4 ;  /* 0xff8000009a0b7808 */ /* 0x000fc40006000000 */
[----:B------:R-:W-:Y:S02]  /*9330*/  FSEL R163, R163, -INF , !P3 ;  /* 0xff800000a3a37808 */ /* 0x000fe40005800000 */
[C---:B------:R-:W-:Y:S02]  /*9340*/  ISETP.GT.AND P3, PT, R10.reuse, 0x19, P2 ;  /* 0x000000190a00780c */ /* 0x040fe40001764270 */
[----:B------:R-:W-:Y:S02]  /*9350*/  FMNMX.FTZ R12, R11, R8, !PT ;  /* 0x000000080b0c7209 */ /* 0x000fe40007810000 */
[----:B------:R-:W-:Y:S02]  /*9360*/  ISETP.LT.OR P3, PT, R9, 0x1a, P3 ;  /* 0x0000001a0900780c */ /* 0x000fe40001f61670 */
[----:B------:R-:W-:Y:S02]  /*9370*/  ISETP.GT.AND P4, PT, R10, 0x20, P2 ;  /* 0x000000200a00780c */ /* 0x000fe40001784270 */
[----:B------:R-:W-:-:S02]  /*9380*/  FSEL R167, R167, -INF , !P3 ;  /* 0xff800000a7a77808 */ /* 0x000fc40005800000 */
[----:B------:R-:W-:Y:S02]  /*9390*/  ISETP.GT.AND P3, PT, R10, 0x21, P2 ;  /* 0x000000210a00780c */ /* 0x000fe40001764270 */
[C---:B------:R-:W-:Y:S02]  /*93a0*/  ISETP.LT.OR P4, PT, R9.reuse, 0x21, P4 ;  /* 0x000000210900780c */ /* 0x040fe40002781670 */
[----:B------:R-:W-:Y:S02]  /*93b0*/  ISETP.LT.OR P3, PT, R9, 0x22, P3 ;  /* 0x000000220900780c */ /* 0x000fe40001f61670 */
[----:B0-----:R-:W-:Y:S02]  /*93c0*/  FMNMX.FTZ R5, R4, R5, !PT ;  /* 0x0000000504057209 */ /* 0x001fe40007810000 */
[----:B------:R-:W-:Y:S02]  /*93d0*/  FSEL R171, R171, -INF , !P3 ;  /* 0xff800000abab7808 */ /* 0x000fe40005800000 */
[----:B------:R-:W-:Y:S01]  /*93e0*/  ISETP.GT.AND P3, PT, R10, 0x29, P2 ;  /* 0x000000290a00780c */ /* 0x000fe20001764270 */
[----:B------:R-:W0:Y:S01]  /*93f0*/  SHFL.BFLY PT, R4, R5, 0x1, 0x1f ;  /* 0x0c201f0005047f89 */ /* 0x000e2200000e0000 */
[----:B------:R-:W-:-:S02]  /*9400*/  FSEL R170, R170, -INF , !P4 ;  /* 0xff800000aaaa7808 */ /* 0x000fc40006000000 */
[----:B------:R-:W-:Y:S02]  /*9410*/  ISETP.LT.OR P3, PT, R9, 0x2a, P3 ;  /* 0x0000002a0900780c */ /* 0x000fe40001f61670 */
[C---:B------:R-:W-:Y:S02]  /*9420*/  ISETP.GT.AND P4, PT, R10.reuse, 0x28, P2 ;  /* 0x000000280a00780c */ /* 0x040fe40001784270 */
[----:B------:R-:W-:Y:S02]  /*9430*/  FSEL R175, R175, -INF , !P3 ;  /* 0xff800000afaf7808 */ /* 0x000fe40005800000 */
[----:B------:R-:W-:Y:S02]  /*9440*/  ISETP.GT.AND P3, PT, R10, 0x30, P2 ;  /* 0x000000300a00780c */ /* 0x000fe40001764270 */
[C---:B------:R-:W-:Y:S02]  /*9450*/  ISETP.LT.OR P4, PT, R9.reuse, 0x29, P4 ;  /* 0x000000290900780c */ /* 0x040fe40002781670 */
[----:B------:R-:W-:-:S02]  /*9460*/  ISETP.LT.OR P3, PT, R9, 0x31, P3 ;  /* 0x000000310900780c */ /* 0x000fc40001f61670 */
[----:B------:R-:W-:Y:S02]  /*9470*/  FSEL R174, R174, -INF , !P4 ;  /* 0xff800000aeae7808 */ /* 0x000fe40006000000 */
[----:B------:R-:W-:Y:S02]  /*9480*/  FSEL R178, R178, -INF , !P3 ;  /* 0xff800000b2b27808 */ /* 0x000fe40005800000 */
[----:B------:R-:W-:-:S04]  /*9490*/  ISETP.GT.AND P3, PT, R10, 0x31, P2 ;  /* 0x000000310a00780c */ /* 0x000fc80001764270 */
[----:B------:R-:W-:Y:S02]  /*94a0*/  ISETP.LT.OR P3, PT, R9, 0x32, P3 ;  /* 0x000000320900780c */ /* 0x000fe40001f61670 */
[----:B0-----:R-:W-:Y:S02]  /*94b0*/  FMNMX.FTZ R4, R5, R4, !PT ;  /* 0x0000000405047209 */ /* 0x001fe40007810000 */
[----:B------:R-:W-:Y:S02]  /*94c0*/  FMNMX.FTZ R5, R155, R12, !PT ;  /* 0x0000000c9b057209 */ /* 0x000fe40007810000 */
[----:B------:R-:W-:Y:S01]  /*94d0*/  FSEL R179, R179, -INF , !P3 ;  /* 0xff800000b3b37808 */ /* 0x000fe20005800000 */
[----:B------:R-:W-:-:S01]  /*94e0*/  FFMA.FTZ R13, R4, R13, -8 ;  /* 0xc1000000040d7423 */ /* 0x000fc2000001000d */
[----:B------:R-:W-:Y:S02]  /*94f0*/  FMNMX.FTZ R12, R158, R5, !PT ;  /* 0x000000059e0c7209 */ /* 0x000fe40007810000 */
[----:B------:R-:W-:-:S02]  /*9500*/  ISETP.GT.AND P3, PT, R10, 0x38, P2 ;  /* 0x000000380a00780c */ /* 0x000fc40001764270 */
[----:B------:R-:W-:Y:S02]  /*9510*/  FMNMX.FTZ R5, R159, R12, !PT ;  /* 0x0000000c9f057209 */ /* 0x000fe40007810000 */
[----:B------:R-:W-:Y:S02]  /*9520*/  ISETP.GT.AND P2, PT, R10, 0x39, P2 ;  /* 0x000000390a00780c */ /* 0x000fe40001744270 */
[----:B------:R-:W-:Y:S02]  /*9530*/  FMNMX.FTZ R12, R162, R5, !PT ;  /* 0x00000005a20c7209 */ /* 0x000fe40007810000 */
[----:B------:R-:W-:Y:S02]  /*9540*/  ISETP.LT.OR P3, PT, R9, 0x39, P3 ;  /* 0x000000390900780c */ /* 0x000fe40001f61670 */
[----:B------:R-:W-:Y:S02]  /*9550*/  FMNMX.FTZ R5, R163, R12, !PT ;  /* 0x0000000ca3057209 */ /* 0x000fe40007810000 */
[----:B------:R-:W-:-:S02]  /*9560*/  ISETP.LT.OR P2, PT, R9, 0x3a, P2 ;  /* 0x0000003a0900780c */ /* 0x000fc40001741670 */
[----:B------:R-:W-:Y:S02]  /*9570*/  FMNMX.FTZ R12, R166, R5, !PT ;  /* 0x00000005a60c7209 */ /* 0x000fe40007810000 */
[----:B------:R-:W-:Y:S02]  /*9580*/  FSEL R182, R182, -INF , !P3 ;  /* 0xff800000b6b67808 */ /* 0x000fe40005800000 */
[----:B------:R-:W-:Y:S02]  /*9590*/  FMNMX.FTZ R5, R167, R12, !PT ;  /* 0x0000000ca7057209 */ /* 0x000fe40007810000 */
[----:B------:R-:W-:Y:S02]  /*95a0*/  FSEL R183, R183, -INF , !P2 ;  /* 0xff800000b7b77808 */ /* 0x000fe40005000000 */
[----:B------:R-:W-:Y:S02]  /*95b0*/  FMNMX.FTZ R12, R170, R5, !PT ;  /* 0x00000005aa0c7209 */ /* 0x000fe40007810000 */
[----:B------:R-:W-:-:S02]  /*95c0*/  FSETP.NEU.FTZ.AND P4, PT, R4, -INF , PT ;  /* 0xff8000000400780b */ /* 0x000fc40003f9d000 */
[----:B------:R-:W-:Y:S02]  /*95d0*/  FMNMX.FTZ R5, R171, R12, !PT ;  /* 0x0000000cab057209 */ /* 0x000fe40007810000 */
[----:B------:R-:W-:Y:S02]  /*95e0*/  FSEL R184, R13, RZ, P4 ;  /* 0x000000ff0db87208 */ /* 0x000fe40002000000 */
[----:B------:R-:W-:-:S03]  /*95f0*/  FMNMX.FTZ R14, R174, R5, !PT ;  /* 0x00000005ae0e7209 */ /* 0x000fc60007810000 */
[--C-:B------:R-:W-:Y:S01]  /*9600*/  FFMA.FTZ R20, R164, UR37, -R184.reuse ;  /* 0x00000025a4147c23 */ /* 0x100fe200080108b8 */
[----:B------:R-:W-:Y:S01]  /*9610*/  FMNMX.FTZ R5, R175, R14, !PT ;  /* 0x0000000eaf057209 */ /* 0x000fe20007810000 */
[--C-:B------:R-:W-:Y:S01]  /*9620*/  FFMA.FTZ R13, R152, UR37, -R184.reuse ;  /* 0x00000025980d7c23 */ /* 0x100fe200080108b8 */
[----:B------:R-:W-:-:S01]  /*9630*/  FFMA.FTZ R152, R168, UR37, -R184 ;  /* 0x00000025a8987c23 */ /* 0x000fc200080108b8 */
[----:B------:R-:W-:Y:S01]  /*9640*/  FSEL R168, R4, RZ, P4 ;  /* 0x000000ff04a87208 */ /* 0x000fe20002000000 */
[----:B------:R-:W-:-:S01]  /*9650*/  FFMA.FTZ R153, R153, UR37, -R184 ;  /* 0x0000002599997c23 */ /* 0x000fc200080108b8 */
[----:B------:R-:W-:Y:S01]  /*9660*/  FMNMX.FTZ R14, R178, R5, !PT ;  /* 0x00000005b20e7209 */ /* 0x000fe20007810000 */
[----:B------:R-:W-:-:S01]  /*9670*/  FFMA.FTZ R156, R156, UR37, -R184 ;  /* 0x000000259c9c7c23 */ /* 0x000fc200080108b8 */
[----:B------:R-:W-:Y:S01]  /*9680*/  MUFU.EX2 R13, R13 ;  /* 0x0000000d000d7308 */ /* 0x000fe20000000800 */
[----:B------:R-:W-:-:S01]  /*9690*/  FADD.FTZ R168, -R168, R7 ;  /* 0x00000007a8a87221 */ /* 0x000fc20000010100 */
[----:B------:R-:W-:Y:S01]  /*96a0*/  FMNMX.FTZ R5, R179, R14, !PT ;  /* 0x0000000eb3057209 */ /* 0x000fe20007810000 */
[----:B------:R-:W-:-:S01]  /*96b0*/  FFMA.FTZ R9, R157, UR37, -R184 ;  /* 0x000000259d097c23 */ /* 0x000fc200080108b8 */
[--C-:B------:R-:W-:Y:S01]  /*96c0*/  FFMA.FTZ R160, R160, UR37, -R184.reuse ;  /* 0x00000025a0a07c23 */ /* 0x100fe200080108b8 */
[----:B------:R-:W-:-:S01]  /*96d0*/  FFMA.FTZ R15, R161, UR37, -R184 ;  /* 0x00000025a10f7c23 */ /* 0x000fc200080108b8 */
[----:B------:R-:W-:Y:S01]  /*96e0*/  FMNMX.FTZ R14, R182, R5, !PT ;  /* 0x00000005b60e7209 */ /* 0x000fe20007810000 */
[----:B------:R-:W-:-:S01]  /*96f0*/  FFMA.FTZ R21, R165, UR37, -R184 ;  /* 0x00000025a5157c23 */ /* 0x000fc200080108b8 */
[----:B------:R0:W-:Y:S01]  /*9700*/  MUFU.EX2 R12, R153 ;  /* 0x00000099000c7308 */ /* 0x0001e20000000800 */
[----:B------:R-:W-:-:S01]  /*9710*/  FFMA.FTZ R157, R173, UR37, -R184 ;  /* 0x00000025ad9d7c23 */ /* 0x000fc200080108b8 */
[----:B------:R-:W-:Y:S01]  /*9720*/  FMNMX.FTZ R5, R183, R14, !PT ;  /* 0x0000000eb7057209 */ /* 0x000fe20007810000 */
[----:B------:R-:W-:-:S01]  /*9730*/  FFMA.FTZ R161, R177, UR37, -R184 ;  /* 0x00000025b1a17c23 */ /* 0x000fc200080108b8 */
[----:B------:R-:W-:-:S03]  /*9740*/  FFMA.FTZ R181, R181, UR37, -R184 ;  /* 0x00000025b5b57c23 */ /* 0x000fc600080108b8 */
[----:B------:R-:W1:Y:S01]  /*9750*/  SHFL.BFLY PT, R154, R5, 0x2, 0x1f ;  /* 0x0c401f00059a7f89 */ /* 0x000e6200000e0000 */
[----:B------:R2:W-:Y:S01]  /*9760*/  MUFU.EX2 R10, R156 ;  /* 0x0000009c000a7308 */ /* 0x0005e20000000800 */
[----:B0-----:R-:W-:-:S07]  /*9770*/  FFMA.FTZ R153, R169, UR37, -R184 ;  /* 0x00000025a9997c23 */ /* 0x001fce00080108b8 */
[----:B------:R-:W-:Y:S01]  /*9780*/  MUFU.EX2 R9, R9 ;  /* 0x0000000900097308 */ /* 0x000fe20000000800 */
[----:B--2---:R-:W-:-:S07]  /*9790*/  FFMA.FTZ R156, R176, UR37, -R184 ;  /* 0x00000025b09c7c23 */ /* 0x004fce00080108b8 */
[----:B------:R0:W-:Y:S01]  /*97a0*/  MUFU.EX2 R14, R160 ;  /* 0x000000a0000e7308 */ /* 0x0001e20000000800 */
[----:B-1----:R-:W-:Y:S01]  /*97b0*/  FMNMX.FTZ R164, R5, R154, !PT ;  /* 0x0000009a05a47209 */ /* 0x002fe20007810000 */
[----:B------:R-:W-:Y:S01]  /*97c0*/  FFMA.FTZ R154, R172, UR37, -R184 ;  /* 0x00000025ac9a7c23 */ /* 0x000fe200080108b8 */
[----:B------:R-:W-:-:S05]  /*97d0*/  IMAD.U32 R172, RZ, RZ, UR37 ;  /* 0x00000025ffac7e24 */ /* 0x000fca000f8e00ff */
[----:B------:R-:W-:Y:S01]  /*97e0*/  MUFU.EX2 R15, R15 ;  /* 0x0000000f000f7308 */ /* 0x000fe20000000800 */
[----:B0-----:R-:W-:-:S01]  /*97f0*/  FFMA.FTZ R160, R180, UR37, -R184 ;  /* 0x00000025b4a07c23 */ /* 0x001fc200080108b8 */
[----:B------:R-:W0:Y:S06]  /*9800*/  SHFL.BFLY PT, R5, R164, 0x1, 0x1f ;  /* 0x0c201f00a4057f89 */ /* 0x000e2c00000e0000 */
[----:B------:R-:W-:Y:S08]  /*9810*/  MUFU.EX2 R20, R20 ;  /* 0x0000001400147308 */ /* 0x000ff00000000800 */
[----:B------:R-:W-:Y:S08]  /*9820*/  MUFU.EX2 R21, R21 ;  /* 0x0000001500157308 */ /* 0x000ff00000000800 */
[----:B------:R-:W-:Y:S01]  /*9830*/  MUFU.EX2 R152, R152 ;  /* 0x0000009800987308 */ /* 0x000fe20000000800 */
[----:B0-----:R-:W-:Y:S01]  /*9840*/  FMNMX.FTZ R5, R164, R5, !PT ;  /* 0x00000005a4057209 */ /* 0x001fe20007810000 */
[----:B------:R-:W-:-:S03]  /*9850*/  FMUL.FTZ R164, R168, UR37 ;  /* 0x00000025a8a47c20 */ /* 0x000fc60008410000 */
[C---:B------:R-:W-:Y:S01]  /*9860*/  FSETP.NEU.FTZ.AND P2, PT, R5.reuse, -INF , PT ;  /* 0xff8000000500780b */ /* 0x040fe20003f5d000 */
[----:B------:R-:W-:-:S02]  /*9870*/  FFMA.FTZ R172, R5, R172, -8 ;  /* 0xc100000005ac7423 */ /* 0x000fc400000100ac */
[----:B------:R-:W-:Y:S03]  /*9880*/  MUFU.EX2 R153, R153 ;  /* 0x0000009900997308 */ /* 0x000fe60000000800 */
[----:B------:R-:W-:-:S05]  /*9890*/  FSEL R172, R172, RZ, P2 ;  /* 0x000000ffacac7208 */ /* 0x000fca0001000000 */
[----:B------:R-:W0:Y:S01]  /*98a0*/  MUFU.EX2 R164, R164 ;  /* 0x000000a400a47308 */ /* 0x000e220000000800 */
[----:B------:R-:W-:-:S01]  /*98b0*/  FFMA.FTZ R168, R11, UR37, -R172 ;  /* 0x000000250ba87c23 */ /* 0x000fc200080108ac */
[--C-:B------:R-:W-:Y:S01]  /*98c0*/  FFMA.FTZ R11, R155, UR37, -R172.reuse ;  /* 0x000000259b0b7c23 */ /* 0x100fe200080108ac */
[----:B------:R-:W-:-:S01]  /*98d0*/  FFMA.FTZ R155, R158, UR37, -R172 ;  /* 0x000000259e9b7c23 */ /* 0x000fc200080108ac */
[--C-:B------:R-:W-:Y:S01]  /*98e0*/  FFMA.FTZ R158, R159, UR37, -R172.reuse ;  /* 0x000000259f9e7c23 */ /* 0x100fe200080108ac */
[----:B------:R-:W-:-:S01]  /*98f0*/  FFMA.FTZ R159, R162, UR37, -R172 ;  /* 0x00000025a29f7c23 */ /* 0x000fc200080108ac */
[--C-:B------:R-:W-:Y:S01]  /*9900*/  FFMA.FTZ R162, R163, UR37, -R172.reuse ;  /* 0x00000025a3a27c23 */ /* 0x100fe200080108ac */
[----:B------:R-:W-:Y:S01]  /*9910*/  FSEL R163, R5, RZ, P2 ;  /* 0x000000ff05a37208 */ /* 0x000fe20001000000 */
[----:B------:R-:W-:Y:S01]  /*9920*/  MUFU.EX2 R168, R168 ;  /* 0x000000a800a87308 */ /* 0x000fe20000000800 */
[----:B------:R-:W-:-:S01]  /*9930*/  FFMA.FTZ R166, R166, UR37, -R172 ;  /* 0x00000025a6a67c23 */ /* 0x000fc200080108ac */
[--C-:B------:R-:W-:Y:S01]  /*9940*/  FFMA.FTZ R167, R167, UR37, -R172.reuse ;  /* 0x00000025a7a77c23 */ /* 0x100fe200080108ac */
[----:B------:R-:W-:-:S01]  /*9950*/  FFMA.FTZ R165, R171, UR37, -R172 ;  /* 0x00000025aba57c23 */ /* 0x000fc200080108ac */
[----:B------:R-:W-:Y:S01]  /*9960*/  FADD.FTZ R163, -R163, R8 ;  /* 0x00000008a3a37221 */ /* 0x000fe20000010100 */
[----:B------:R-:W-:-:S01]  /*9970*/  FFMA.FTZ R8, R170, UR37, -R172 ;  /* 0x00000025aa087c23 */ /* 0x000fc200080108ac */
[--C-:B------:R-:W-:Y:S01]  /*9980*/  FFMA.FTZ R174, R174, UR37, -R172.reuse ;  /* 0x00000025aeae7c23 */ /* 0x100fe200080108ac */
[----:B------:R-:W-:-:S01]  /*9990*/  FFMA.FTZ R175, R175, UR37, -R172 ;  /* 0x00000025afaf7c23 */ /* 0x000fc200080108ac */
[----:B------:R-:W-:Y:S01]  /*99a0*/  FMUL.FTZ R163, R163, UR37 ;  /* 0x00000025a3a37c20 */ /* 0x000fe20008410000 */
[----:B------:R-:W-:Y:S01]  /*99b0*/  MUFU.EX2 R11, R11 ;  /* 0x0000000b000b7308 */ /* 0x000fe20000000800 */
[----:B0-----:R-:W-:-:S01]  /*99c0*/  FFMA.FTZ R169, R164, R0, R13 ;  /* 0x00000000a4a97223 */ /* 0x001fc2000001000d */
[--C-:B------:R-:W-:Y:S01]  /*99d0*/  FFMA.FTZ R178, R178, UR37, -R172.reuse ;  /* 0x00000025b2b27c23 */ /* 0x100fe200080108ac */
[----:B------:R-:W-:-:S01]  /*99e0*/  FFMA.FTZ R179, R179, UR37, -R172 ;  /* 0x00000025b3b37c23 */ /* 0x000fc200080108ac */
[----:B------:R-:W-:Y:S01]  /*99f0*/  FFMA.FTZ R182, R182, UR37, -R172 ;  /* 0x00000025b6b67c23 */ /* 0x000fe200080108ac */
[----:B------:R-:W-:-:S01]  /*9a00*/  FADD.FTZ R169, R12, R169 ;  /* 0x000000a90ca97221 */ /* 0x000fc20000010000 */
[----:B------:R-:W-:-:S02]  /*9a10*/  FFMA.FTZ R172, R183, UR37, -R172 ;  /* 0x00000025b7ac7c23 */ /* 0x000fc400080108ac */
[----:B------:R-:W0:Y:S01]  /*9a20*/  MUFU.EX2 R163, R163 ;  /* 0x000000a300a37308 */ /* 0x000e220000000800 */
[----:B------:R-:W-:-:S07]  /*9a30*/  FADD.FTZ R170, R10, R169 ;  /* 0x000000a90aaa7221 */ /* 0x000fce0000010000 */
[----:B------:R-:W1:Y:S08]  /*9a40*/  MUFU.EX2 R155, R155 ;  /* 0x0000009b009b7308 */ /* 0x000e700000000800 */
[----:B------:R-:W2:Y:S01]  /*9a50*/  MUFU.EX2 R158, R158 ;  /* 0x0000009e009e7308 */ /* 0x000ea20000000800 */
[----:B0-----:R-:W-:-:S04]  /*9a60*/  FFMA.FTZ R0, R163, R3, R168 ;  /* 0x00000003a3007223 */ /* 0x001fc800000100a8 */
[----:B------:R-:W-:-:S03]  /*9a70*/  FADD.FTZ R0, R11, R0 ;  /* 0x000000000b007221 */ /* 0x000fc60000010000 */
[----:B------:R-:W0:Y:S01]  /*9a80*/  MUFU.EX2 R159, R159 ;  /* 0x0000009f009f7308 */ /* 0x000e220000000800 */
[----:B-1----:R-:W-:-:S07]  /*9a90*/  FADD.FTZ R3, R155, R0 ;  /* 0x000000009b037221 */ /* 0x002fce0000010000 */
[----:B------:R-:W1:Y:S01]  /*9aa0*/  MUFU.EX2 R162, R162 ;  /* 0x000000a200a27308 */ /* 0x000e620000000800 */
[----:B--2---:R-:W-:-:S07]  /*9ab0*/  FADD.FTZ R0, R158, R3 ;  /* 0x000000039e007221 */ /* 0x004fce0000010000 */
[----:B------:R-:W2:Y:S01]  /*9ac0*/  MUFU.EX2 R166, R166 ;  /* 0x000000a600a67308 */ /* 0x000ea20000000800 */
[----:B0-----:R-:W-:-:S07]  /*9ad0*/  FADD.FTZ R3, R159, R0 ;  /* 0x000000009f037221 */ /* 0x001fce0000010000 */
[----:B------:R0:W3:Y:S01]  /*9ae0*/  MUFU.EX2 R173, R167 ;  /* 0x000000a700ad7308 */ /* 0x0000e20000000800 */
[----:B-1----:R-:W-:-:S07]  /*9af0*/  FADD.FTZ R3, R162, R3 ;  /* 0x00000003a2037221 */ /* 0x002fce0000010000 */
[----:B------:R-:W1:Y:S01]  /*9b00*/  MUFU.EX2 R8, R8 ;  /* 0x0000000800087308 */ /* 0x000e620000000800 */
[----:B0-----:R-:W-:-:S01]  /*9b10*/  FADD.FTZ R167, R9, R170 ;  /* 0x000000aa09a77221 */ /* 0x001fc20000010000 */
[----:B--2---:R-:W-:-:S03]  /*9b20*/  FADD.FTZ R3, R166, R3 ;  /* 0x00000003a6037221 */ /* 0x004fc60000010000 */
[----:B------:R-:W-:-:S03]  /*9b30*/  FADD.FTZ R170, R14, R167 ;  /* 0x000000a70eaa7221 */ /* 0x000fc60000010000 */
[----:B------:R-:W0:Y:S01]  /*9b40*/  MUFU.EX2 R165, R165 ;  /* 0x000000a500a57308 */ /* 0x000e220000000800 */
[----:B------:R-:W-:-:S01]  /*9b50*/  FADD.FTZ R167, R15, R170 ;  /* 0x000000aa0fa77221 */ /* 0x000fc20000010000 */
[----:B---3--:R-:W-:-:S03]  /*9b60*/  FADD.FTZ R3, R173, R3 ;  /* 0x00000003ad037221 */ /* 0x008fc60000010000 */
[----:B------:R-:W-:-:S03]  /*9b70*/  FADD.FTZ R0, R20, R167 ;  /* 0x000000a714007221 */ /* 0x000fc60000010000 */
[----:B------:R-:W2:Y:S01]  /*9b80*/  MUFU.EX2 R154, R154 ;  /* 0x0000009a009a7308 */ /* 0x000ea20000000800 */
[----:B------:R-:W-:-:S01]  /*9b90*/  FADD.FTZ R167, R21, R0 ;  /* 0x0000000015a77221 */ /* 0x000fc20000010000 */
[----:B-1----:R-:W-:-:S03]  /*9ba0*/  FADD.FTZ R170, R8, R3 ;  /* 0x0000000308aa7221 */ /* 0x002fc60000010000 */
[----:B------:R-:W-:-:S03]  /*9bb0*/  FADD.FTZ R0, R152, R167 ;  /* 0x000000a798007221 */ /* 0x000fc60000010000 */
[----:B------:R-:W1:Y:S01]  /*9bc0*/  MUFU.EX2 R171, R174 ;  /* 0x000000ae00ab7308 */ /* 0x000e620000000800 */
[----:B------:R-:W-:-:S01]  /*9bd0*/  FADD.FTZ R3, R153, R0 ;  /* 0x0000000099037221 */ /* 0x000fc20000010000 */
[----:B0-----:R-:W-:-:S06]  /*9be0*/  FADD.FTZ R170, R165, R170 ;  /* 0x000000aaa5aa7221 */ /* 0x001fcc0000010000 */
[----:B------:R-:W0:Y:S01]  /*9bf0*/  MUFU.EX2 R157, R157 ;  /* 0x0000009d009d7308 */ /* 0x000e220000000800 */
[----:B--2---:R-:W-:-:S07]  /*9c00*/  FADD.FTZ R0, R154, R3 ;  /* 0x000000039a007221 */ /* 0x004fce0000010000 */
[----:B------:R-:W2:Y:S01]  /*9c10*/  MUFU.EX2 R175, R175 ;  /* 0x000000af00af7308 */ /* 0x000ea20000000800 */
[----:B-1----:R-:W-:-:S07]  /*9c20*/  FADD.FTZ R170, R171, R170 ;  /* 0x000000aaabaa7221 */ /* 0x002fce0000010000 */
[----:B------:R-:W1:Y:S01]  /*9c30*/  MUFU.EX2 R156, R156 ;  /* 0x0000009c009c7308 */ /* 0x000e620000000800 */
[----:B0-----:R-:W-:-:S07]  /*9c40*/  FADD.FTZ R3, R157, R0 ;  /* 0x000000009d037221 */ /* 0x001fce0000010000 */
        /* <DEDUP_REMOVED lines=13> */
[----:B--2---:R-:W-:-:S01]  /*9d20*/  FADD.FTZ R170, R167, R170 ;  /* 0x000000aaa7aa7221 */ /* 0x004fc20000010000 */
[----:B-1----:R-:W-:-:S03]  /*9d30*/  FADD.FTZ R0, R7, R0 ;  /* 0x0000000007007221 */ /* 0x002fc60000010000 */
[----:B0-----:R-:W-:Y:S01]  /*9d40*/  FADD.FTZ R3, R172, R170 ;  /* 0x000000aaac037221 */ /* 0x001fe20000010000 */
[----:B------:R-:W-:Y:S06]  /*9d50*/  @!P0 BRA `(.L_x_923) ;  /* 0x0000000000048947 */ /* 0x000fec0003800000 */
[----:B------:R-:W-:Y:S01]  /*9d60*/  BPT.TRAP 0x1 ;  /* 0x000000040000795c */ /* 0x000fe20000300000 */
.L_x_923:
        /* <DEDUP_REMOVED lines=20> */
[----:B------:R-:W-:Y:S01]  /*9eb0*/  FMUL.FTZ R32, R32, R164 ;  /* 0x000000a420207220 */ /* 0x000fe20000410000 */
[----:B------:R-:W-:Y:S01]  /*9ec0*/  F2FP.SATFINITE.E4M3.F32.PACK_AB_MERGE_C R186, R161, R156, R7 ;  /* 0x0000009ca1ba723e */ /* 0x000fe20004807007 */
[-C--:B------:R-:W-:Y:S01]  /*9ed0*/  FMUL.FTZ R33, R33, R164.reuse ;  /* 0x000000a421217220 */ /* 0x080fe20000410000 */
        /* <DEDUP_REMOVED lines=129> */
[----:B------:R-:W-:-:S02]  /*a6f0*/  IMAD.MOV.U32 R8, RZ, RZ, R5 ;  /* 0x000000ffff087224 */ /* 0x000fc400078e0005 */
[----:B------:R-:W-:Y:S01]  /*a700*/  IMAD.MOV.U32 R7, RZ, RZ, R4 ;  /* 0x000000ffff077224 */ /* 0x000fe200078e0004 */
[----:B------:R-:W-:Y:S06]  /*a710*/  @P2 BRA `(.L_x_924) ;  /* 0xffffffdc00042947 */ /* 0x000fec000383ffff */
[----:B------:R-:W-:-:S05]  /*a720*/  UMOV UR52, UR56 ;  /* 0x0000003800347c82 */ /* 0x000fca0008000000 */
.L_x_906:
[----:B------:R-:W-:Y:S06]  /*a730*/  BAR.ARV 0x8, 0x180 ;  /* 0x0206000000007b1d */ /* 0x000fec0000002000 */
[----:B------:R-:W-:Y:S05]  /*a740*/  @!P0 BRA `(.L_x_925) ;  /* 0x0000000000048947 */ /* 0x000fea0003800000 */
[----:B------:R-:W-:Y:S01]  /*a750*/  BPT.TRAP 0x1 ;  /* 0x000000040000795c */ /* 0x000fe20000300000 */
.L_x_925:
[----:B------:R-:W-:Y:S01]  /*a760*/  ULEA UR9, UR52, UR41, 0x3 ;  /* 0x0000002934097291 */ /* 0x000fe2000f8e183f */
[----:B------:R-:W-:-:S05]  /*a770*/  IMAD.U32 R6, RZ, RZ, UR46 ;  /* 0x0000002eff067e24 */ /* 0x000fca000f8e00ff */
[----:B------:R-:W-:-:S04]  /*a780*/  SHF.L.U32 R6, R6, 0x1f, RZ ;  /* 0x0000001f06067819 */ /* 0x000fc800000006ff */
[----:B------:R0:W1:Y:S01]  /*a790*/  SYNCS.PHASECHK.TRANS64.TRYWAIT P1, [UR9+0x28450], R6 ;  /* 0x02845006ff0075a7 */ /* 0x0000620008020149 */
[----:B------:R-:W-:Y:S05]  /*a7a0*/  @!P0 BRA `(.L_x_926) ;  /* 0x0000000000048947 */ /* 0x000fea0003800000 */
[----:B------:R-:W-:Y:S01]  /*a7b0*/  BPT.TRAP 0x1 ;  /* 0x000000040000795c */ /* 0x000fe20000300000 */
.L_x_926:
[----:B-1----:R-:W-:Y:S05]  /*a7c0*/  @P1 BRA `(.L_x_927) ;  /* 0x0000000000081947 */ /* 0x002fea0003800000 */
[----:B------:R-:W1:Y:S02]  /*a7d0*/  SYNCS.PHASECHK.TRANS64.TRYWAIT P1, [UR9+0x28450], R6 ;  /* 0x02845006ff0075a7 */ /* 0x000e640008020149 */
[----:B-1----:R-:W-:Y:S05]  /*a7e0*/  @!P1 BRA `(.L_x_928) ;  /* 0x0000008800a09947 */ /* 0x002fea0003800000 */
.L_x_927:
[----:B------:R-:W-:Y:S01]  /*a7f0*/  ULDC.64 UR4, c[0x0][0x9a0] ;  /* 0x0002680000047ab9 */ /* 0x000fe20000000a00 */
[----:B------:R-:W-:Y:S01]  /*a800*/  UIADD3 UR41, UR41, 0x8000, URZ ;  /* 0x0000800029297890 */ /* 0x000fe2000fffe03f */
[----:B------:R-:W-:Y:S01]  /*a810*/  WARPGROUP.ARRIVE ;  /* 0x00000000000079c5 */ /* 0x000fe20000000000 */
[----:B------:R-:W-:Y:S01]  /*a820*/  UISETP.NE.U32.AND UP0, UPT, UR4, URZ, UPT ;  /* 0x0000003f0400728c */ /* 0x000fe2000bf05070 */
[----:B------:R-:W-:Y:S01]  /*a830*/  IMAD.MOV.U32 R8, RZ, RZ, 0x3f800000 ;  /* 0x3f800000ff087424 */ /* 0x000fe200078e00ff */
[----:B------:R-:W-:Y:S02]  /*a840*/  USHF.R.U32.HI UR41, URZ, 0x4, UR41 ;  /* 0x000000043f297899 */ /* 0x000fe40008011629 */
[----:B------:R-:W-:Y:S02]  /*a850*/  UISETP.NE.AND.EX UP0, UPT, UR5, URZ, UPT, UP0 ;  /* 0x0000003f0500728c */ /* 0x000fe4000bf05300 */
[----:B------:R-:W-:-:S04]  /*a860*/  ULOP3.LUT UR41, UR41, 0x3fff, URZ, 0xc0, !UPT ;  /* 0x00003fff29297892 */ /* 0x000fc8000f8ec03f */
[----:B------:R-:W-:-:S05]  /*a870*/  PLOP3.LUT P1, PT, PT, PT, UP0, 0x80, 0x0 ;  /* 0x000000000000781c */ /* 0x000fca0003f2f008 */
[----:B------:R-:W-:Y:S01]  /*a880*/  @UP0 USHF.R.S32.HI UR8, URZ, 0x1f, UR45 ;  /* 0x0000001f3f080899 */ /* 0x000fe2000801142d */
[----:B------:R-:W-:Y:S01]  /*a890*/  @UP0 ULDC.64 UR10, c[0x0][0x9c8] ;  /* 0x00027200000a0ab9 */ /* 0x000fe20000000a00 */
[----:B------:R-:W-:Y:S02]  /*a8a0*/  @UP0 ULDC.64 UR12, c[0x0][0x9d0] ;  /* 0x00027400000c0ab9 */ /* 0x000fe40000000a00 */
[----:B------:R-:W-:Y:S02]  /*a8b0*/  @UP0 UIMAD UR8, UR8, UR10, URZ ;  /* 0x0000000a080802a4 */ /* 0x000fe4000f8e023f */
[----:B------:R-:W-:Y:S02]  /*a8c0*/  @UP0 UIMAD.WIDE.U32 UR6, UR45, UR10, URZ ;  /* 0x0000000a2d0602a5 */ /* 0x000fe4000f8e003f */
[----:B------:R-:W-:Y:S02]  /*a8d0*/  ULOP3.LUT UR10, UR41, 0x10000, URZ, 0xfc, !UPT ;  /* 0x00010000290a7892 */ /* 0x000fe4000f8efc3f */
[----:B------:R-:W-:-:S02]  /*a8e0*/  @UP0 UIMAD UR8, UR45, UR11, UR8 ;  /* 0x0000000b2d0802a4 */ /* 0x000fc4000f8e0208 */
[----:B------:R-:W-:Y:S02]  /*a8f0*/  @UP0 USHF.R.S32.HI UR11, URZ, 0x1f, UR42 ;  /* 0x0000001f3f0b0899 */ /* 0x000fe4000801142a */
[----:B------:R-:W-:Y:S02]  /*a900*/  ULEA UR10, UR52, UR10, 0xa ;  /* 0x0000000a340a7291 */ /* 0x000fe4000f8e503f */
[----:B------:R-:W-:Y:S02]  /*a910*/  @UP0 UIADD3 UR7, UR7, UR8, URZ ;  /* 0x0000000807070290 */ /* 0x000fe4000fffe03f */
[----:B------:R-:W-:Y:S02]  /*a920*/  @UP0 UIMAD UR8, UR11, UR12, URZ ;  /* 0x0000000c0b0802a4 */ /* 0x000fe4000f8e023f */
[----:B------:R-:W-:Y:S01]  /*a930*/  @UP0 UIMAD.WIDE.U32 UR6, UR42, UR12, UR6 ;  /* 0x0000000c2a0602a5 */ /* 0x000fe2000f8e0006 */
[----:B------:R-:W-:Y:S01]  /*a940*/  UMOV UR11, 0x80000020 ;  /* 0x80000020000b7882 */ /* 0x000fe20000000000 */
[----:B------:R-:W-:-:S09]  /*a950*/  @UP0 UIMAD UR8, UR42, UR13, UR8 ;  /* 0x0000000d2a0802a4 */ /* 0x000fd2000f8e0208 */
[----:B------:R-:W-:Y:S01]  /*a960*/  QGMMA.64x256x32.F32.E4M3.E4M3 R24, R188, gdesc[UR8], R24, gsb0 ;  /* 0x03e00008bc187df3 */ /* 0x000fe20008000818 */
[----:B------:R-:W-:Y:S02]  /*a970*/  @UP0 ULEA UR4, UP1, UR6, UR4, 0x2 ;  /* 0x0000000406040291 */ /* 0x000fe4000f82103f */
[----:B------:R-:W-:-:S04]  /*a980*/  @UP0 UIADD3 UR7, UR7, UR8, URZ ;  /* 0x0000000807070290 */ /* 0x000fc8000fffe03f */
[----:B------:R-:W-:Y:S01]  /*a990*/  @UP0 ULEA.HI.X UR5, UR6, UR5, UR7, 0x2, UP1 ;  /* 0x0000000506050291 */ /* 0x000fe200088f1407 */
[----:B01----:R-:W-:-:S05]  /*a9a0*/  IMAD.U32 R6, RZ, RZ, UR4 ;  /* 0x00000004ff067e24 */ /* 0x003fca000f8e00ff */
[----:B------:R-:W-:-:S05]  /*a9b0*/  IMAD.U32 R7, RZ, RZ, UR5 ;  /* 0x00000005ff077e24 */ /* 0x000fca000f8e00ff */
[----:B------:R0:W2:Y:S01]  /*a9c0*/  @P1 LDG.E R8, desc[UR50][R6.64] ;  /* 0x0000003206081981 */ /* 0x0000a2000c1e1900 */
[----:B------:R-:W-:Y:S01]  /*a9d0*/  UIADD3 UR10, UR10, 0x2, URZ ;  /* 0x000000020a0a7890 */ /* 0x000fe2000fffe03f */
[----:B------:R-:W-:Y:S02]  /*a9e0*/  UMOV UR11, 0x80000020 ;  /* 0x80000020000b7882 */ /* 0x000fe40000000000 */
        /* <DEDUP_REMOVED lines=14> */
[----:B------:R-:W-:Y:S01]  /*aad0*/  @P1 MUFU.RCP R7, R13 ;  /* 0x0000000d00071308 */ /* 0x000fe20000001000 */
[----:B------:R-:W-:Y:S01]  /*aae0*/  FSETP.NE.FTZ.AND P1, PT, R14, RZ, PT ;  /* 0x000000ff0e00720b */ /* 0x000fe20003f35000 */
[----:B------:R-:W-:-:S06]  /*aaf0*/  IMAD.MOV.U32 R11, RZ, RZ, RZ ;  /* 0x000000ffff0b7224 */ /* 0x000fcc00078e00ff */
[----:B------:R-:W0:Y:S08]  /*ab00*/  @P2 MUFU.LG2 R6, R6 ;  /* 0x0000000600062308 */ /* 0x000e300000000c00 */
[----:B------:R-:W1:Y:S01]  /*ab10*/  @P3 MUFU.LG2 R10, R15 ;  /* 0x0000000f000a3308 */ /* 0x000e620000000c00 */
[----:B------:R-:W-:Y:S02]  /*ab20*/  WARPGROUP.DEPBAR.LE gsb0, 0x0 ;  /* 0x00008000000079c5 */ /* 0x000fe40000010000 */
[----:B------:R-:W-:-:S06]  /*ab30*/  WARPGROUP.ARRIVE ;  /* 0x00000000000079c5 */ /* 0x000fcc0000000000 */
[----:B------:R-:W-:Y:S01]  /*ab40*/  QGMMA.64x256x32.F32.E4M3.E4M3 R24, R184, gdesc[UR8], R24, gsb0 ;  /* 0x03e00008b8187df3 */ /* 0x000fe20008000818 */
[----:B------:R-:W3:Y:S01]  /*ab50*/  @P1 MUFU.RCP R11, R14 ;  /* 0x0000000e000b1308 */ /* 0x000ee20000001000 */
[----:B------:R-:W-:Y:S02]  /*ab60*/  IMAD.U32 R9, RZ, RZ, UR37 ;  /* 0x00000025ff097e24 */ /* 0x000fe4000f8e00ff */
[----:B------:R-:W-:Y:S02]  /*ab70*/  IMAD.U32 R12, RZ, RZ, UR37 ;  /* 0x00000025ff0c7e24 */ /* 0x000fe4000f8e00ff */
[----:B0-----:R-:W-:Y:S01]  /*ab80*/  @P2 FMUL.FTZ R6, R6, 0.69314718246459960938 ;  /* 0x3f31721806062820 */ /* 0x001fe20000410000 */
[----:B------:R-:W-:Y:S01]  /*ab90*/  @P2 FMUL.FTZ R9, R9, 0.69314718246459960938 ;  /* 0x3f31721809092820 */ /* 0x000fe20000410000 */
[----:B-1----:R-:W-:Y:S01]  /*aba0*/  @P3 FMUL.FTZ R10, R10, 0.69314718246459960938 ;  /* 0x3f3172180a0a3820 */ /* 0x002fe20000410000 */
[----:B------:R-:W-:Y:S01]  /*abb0*/  @P3 FMUL.FTZ R13, R12, 0.69314718246459960938 ;  /* 0x3f3172180c0d3820 */ /* 0x000fe20000410000 */
[----:B------:R-:W-:-:S02]  /*abc0*/  IMAD.MOV.U32 R3, RZ, RZ, -0x800000 ;  /* 0xff800000ff037424 */ /* 0x000fc400078e00ff */
[----:B------:R-:W-:Y:S01]  /*abd0*/  @P2 FFMA.FTZ R3, R9, R4, R6 ;  /* 0x0000000409032223 */ /* 0x000fe20000010006 */
[----:B------:R-:W-:Y:S02]  /*abe0*/  IMAD.MOV.U32 R0, RZ, RZ, -0x800000 ;  /* 0xff800000ff007424 */ /* 0x000fe400078e00ff */
[----:B------:R-:W-:Y:S01]  /*abf0*/  @P3 FFMA.FTZ R0, R13, R5, R10 ;  /* 0x000000050d003223 */ /* 0x000fe2000001000a */
[-C--:B--2---:R-:W-:Y:S01]  /*ac00*/  FMUL.FTZ R152, R7, R8.reuse ;  /* 0x0000000807987220 */ /* 0x084fe20000410000 */
[----:B---3--:R-:W-:Y:S01]  /*ac10*/  FMUL.FTZ R4, R11, R8 ;  /* 0x000000080b047220 */ /* 0x008fe20000410000 */
[----:B------:R-:W-:Y:S02]  /*ac20*/  WARPGROUP.DEPBAR.LE gsb0, 0x0 ;  /* 0x00008000000079c5 */ /* 0x000fe40000010000 */
[----:B------:R-:W-:Y:S05]  /*ac30*/  @!P0 BRA `(.L_x_929) ;  /* 0x0000000000048947 */ /* 0x000fea0003800000 */
[----:B------:R-:W-:Y:S01]  /*ac40*/  BPT.TRAP 0x1 ;  /* 0x000000040000795c */ /* 0x000fe20000300000 */
.L_x_929:
[----:B------:R-:W-:Y:S01]  /*ac50*/  UIADD3 UR4, UR9, 0x28460, URZ ;  /* 0x0002846009047890 */ /* 0x000fe2000fffe03f */
[-C--:B------:R-:W-:Y:S01]  /*ac60*/  FMUL.FTZ R6, R29, R152.reuse ;  /* 0x000000981d067220 */ /* 0x080fe20000410000 */
[----:B------:R-:W-:Y:S01]  /*ac70*/  UIADD3 UR52, UR52, 0x1, URZ ;  /* 0x0000000134347890 */ /* 0x000fe2000fffe03f */
[-C--:B------:R-:W-:Y:S01]  /*ac80*/  FMUL.FTZ R7, R36, R152.reuse ;  /* 0x0000009824077220 */ /* 0x080fe20000410000 */
[----:B------:R-:W-:Y:S01]  /*ac90*/  UPRMT UR4, UR40, 0x654, UR4 ;  /* 0x0000065428047896 */ /* 0x000fe20008000004 */
        /* <DEDUP_REMOVED lines=127> */
[-C--:B------:R-:W-:Y:S01]  /*b490*/  FMUL.FTZ R26, R147, R4.reuse ;  /* 0x00000004931a7220 */ /* 0x080fe20000410000 */
[-C--:B------:R-:W-:Y:S01]  /*b4a0*/  FMUL.FTZ R150, R150, R4.reuse ;  /* 0x0000000496967220 */ /* 0x080fe20000410000 */
[----:B------:R-:W-:Y:S01]  /*b4b0*/  FMUL.FTZ R151, R151, R4 ;  /* 0x0000000497977220 */ /* 0x000fe20000410000 */
[----:B------:R-:W-:-:S02]  /*b4c0*/  UIADD3 UR47, UR47, 0x1, URZ ;  /* 0x000000012f2f7890 */ /* 0x000fc4000fffe03f */
[----:B------:R-:W-:Y:S02]  /*b4d0*/  USEL UR52, UR52, URZ, UP0 ;  /* 0x0000003f34347287 */ /* 0x000fe40008000000 */
[----:B------:R-:W-:-:S12]  /*b4e0*/  ULOP3.LUT UR46, UR46, UR4, URZ, 0x3c, !UPT ;  /* 0x000000042e2e7292 */ /* 0x000fd8000f8e3c3f */
.L_x_855:
[----:B------:R-:W0:Y:S01]  /*b4f0*/  S2R R67, SR_CgaCtaId ;  /* 0x0000000000437919 */ /* 0x000e220000008800 */
[----:B------:R-:W-:Y:S01]  /*b500*/  MOV R4, 0x400 ;  /* 0x0000040000047802 */ /* 0x000fe20000000f00 */
[----:B------:R-:W-:Y:S01]  /*b510*/  BSSY B0, `(.L_x_930) ;  /* 0x0000357000007945 */ /* 0x000fe20003800000 */
[----:B------:R-:W-:Y:S02]  /*b520*/  BAR.SYNC.DEFER_BLOCKING 0x5, 0x180 ;  /* 0x0146000000007b1d */ /* 0x000fe40000010000 */
[----:B0-----:R-:W-:-:S05]  /*b530*/  LEA R4, R67, R4, 0x18 ;  /* 0x0000000443047211 */ /* 0x001fca00078ec0ff */
[----:B------:R-:W0:Y:S02]  /*b540*/  LDS R58, [R4+0x284d0] ;  /* 0x0284d000043a7984 */ /* 0x000e240000000800 */
[----:B0-----:R-:W-:Y:S01]  /*b550*/  R2UR UR4, R58 ;  /* 0x000000003a0472ca */ /* 0x001fe200000e0000 */
[----:B------:R-:W-:Y:S06]  /*b560*/  BAR.ARV 0x4, 0x180 ;  /* 0x0106000000007b1d */ /* 0x000fec0000002000 */
[----:B------:R-:W-:Y:S08]  /*b570*/  @P0 BRA `(.L_x_931) ;  /* 0x00000028006c0947 */ /* 0x000ff00003800000 */
[----:B------:R-:W0:Y:S01]  /*b580*/  S2R R74, SR_TID.X ;  /* 0x00000000004a7919 */ /* 0x000e220000002100 */
[----:B------:R-:W-:Y:S01]  /*b590*/  F2FP.BF16.F32.PACK_AB R9, R9, R40 ;  /* 0x000000280909723e */ /* 0x000fe200000010ff */
[----:B------:R-:W-:Y:S01]  /*b5a0*/  ULDC.64 UR6, c[0x4][0x38] ;  /* 0x01000e0000067ab9 */ /* 0x000fe20000000a00 */
        /* <DEDUP_REMOVED lines=14> */
[----:B------:R-:W-:Y:S01]  /*b690*/  F2FP.BF16.F32.PACK_AB R32, R7, R32 ;  /* 0x000000200720723e */ /* 0x000fe200000010ff */
[----:B0-----:R-:W-:Y:S01]  /*b6a0*/  IMAD.SHL.U32 R40, R74, 0x4, RZ ;  /* 0x000000044a287824 */ /* 0x001fe200078e00ff */
        /* <DEDUP_REMOVED lines=38> */
[----:B------:R-:W-:Y:S01]  /*b910*/  F2FP.BF16.F32.PACK_AB R54, R95, R54 ;  /* 0x000000365f36723e */ /* 0x000fe200000010ff */
[----:B------:R-:W-:Y:S01]  /*b920*/  USHF.R.S32.HI UR10, URZ, 0x1f, UR42 ;  /* 0x0000001f3f0a7899 */ /* 0x000fe2000801142a */
[----:B------:R-:W-:Y:S01]  /*b930*/  LOP3.LUT R48, R40, 0xc, RZ, 0xc0, !PT ;  /* 0x0000000c28307812 */ /* 0x000fe200078ec0ff */
[----:B------:R-:W-:Y:S01]  /*b940*/  ULDC.64 UR8, c[0x0][0xb90] ;  /* 0x0002e40000087ab9 */ /* 0x000fe20000000a00 */
[----:B------:R-:W-:Y:S02]  /*b950*/  F2FP.BF16.F32.PACK_AB R40, R76, R117 ;  /* 0x000000754c28723e */ /* 0x000fe400000010ff */
[----:B------:R-:W-:Y:S02]  /*b960*/  IADD3 R76, P0, R48, UR6, RZ ;  /* 0x00000006304c7c10 */ /* 0x000fe4000ff1e0ff */
[----:B------:R-:W-:Y:S02]  /*b970*/  F2FP.BF16.F32.PACK_AB R42, R84, R121 ;  /* 0x00000079542a723e */ /* 0x000fe400000010ff */
[----:B------:R-:W-:Y:S01]  /*b980*/  F2FP.BF16.F32.PACK_AB R43, R92, R129 ;  /* 0x000000815c2b723e */ /* 0x000fe200000010ff */
[----:B------:R-:W-:Y:S01]  /*b990*/  IMAD.X R77, RZ, RZ, UR7, P0 ;  /* 0x00000007ff4d7e24 */ /* 0x000fe200080e06ff */
[----:B------:R-:W-:-:S02]  /*b9a0*/  F2FP.BF16.F32.PACK_AB R5, R159, R160 ;  /* 0x000000a09f05723e */ /* 0x000fc400000010ff */
[----:B------:R-:W-:Y:S02]  /*b9b0*/  F2FP.BF16.F32.PACK_AB R6, R157, R158 ;  /* 0x0000009e9d06723e */ /* 0x000fe400000010ff */
[----:B------:R0:W2:Y:S01]  /*b9c0*/  LDG.E.CONSTANT R76, desc[UR50][R76.64] ;  /* 0x000000324c4c7981 */ /* 0x0000a2000c1e9900 */
[----:B------:R-:W-:Y:S02]  /*b9d0*/  LOP3.LUT P0, R48, R74, 0x3, RZ, 0xc0, !PT ;  /* 0x000000034a307812 */ /* 0x000fe4000780c0ff */
[----:B------:R-:W-:Y:S02]  /*b9e0*/  F2FP.BF16.F32.PACK_AB R7, R155, R156 ;  /* 0x0000009c9b07723e */ /* 0x000fe400000010ff */
[----:B------:R-:W-:Y:S02]  /*b9f0*/  ISETP.EQ.OR P0, PT, R48, 0x3, !P0 ;  /* 0x000000033000780c */ /* 0x000fe40004702670 */
[----:B------:R-:W-:Y:S02]  /*ba00*/  F2FP.BF16.F32.PACK_AB R49, R125, R132 ;  /* 0x000000847d31723e */ /* 0x000fe400000010ff */
[----:B------:R-:W-:-:S02]  /*ba10*/  SEL R117, R9, R10, P0 ;  /* 0x0000000a09757207 */ /* 0x000fc40000000000 */
[----:B------:R-:W-:Y:S02]  /*ba20*/  SEL R79, R10, R9, P0 ;  /* 0x000000090a4f7207 */ /* 0x000fe40000000000 */
[----:B------:R-:W1:Y:S01]  /*ba30*/  S2R R9, SR_SWINHI ;  /* 0x0000000000097919 */ /* 0x000e620000002f00 */
        /* <DEDUP_REMOVED lines=8> */
[----:B------:R-:W-:Y:S02]  /*bac0*/  F2FP.BF16.F32.PACK_AB R8, R149, R152 ;  /* 0x000000989508723e */ /* 0x000fe400000010ff */
[----:B------:R-:W-:Y:S02]  /*bad0*/  F2FP.BF16.F32.PACK_AB R41, R141, R148 ;  /* 0x000000948d29723e */ /* 0x000fe400000010ff */
[----:B------:R-:W-:-:S02]  /*bae0*/  MOV R42, R4 ;  /* 0x00000004002a7202 */ /* 0x000fc40000000f00 */
[----:B-1----:R-:W-:-:S03]  /*baf0*/  MOV R43, R9 ;  /* 0x00000009002b7202 */ /* 0x002fc60000000f00 */
[----:B------:R-:W-:-:S03]  /*bb00*/  IMAD.WIDE R74, R196, 0x2, R42 ;  /* 0x00000002c44a7825 */ /* 0x000fc600078e022a */
[----:B------:R-:W-:-:S04]  /*bb10*/  IADD3 R73, P4, R74, 0xc060, RZ ;  /* 0x0000c0604a497810 */ /* 0x000fc80007f9e0ff */
[----:B------:R-:W-:Y:S01]  /*bb20*/  LOP3.LUT R72, R73, 0x380, RZ, 0xc0, !PT ;  /* 0x0000038049487812 */ /* 0x000fe200078ec0ff */
[----:B------:R-:W-:Y:S01]  /*bb30*/  IMAD R5, R192, 0x40, R16 ;  /* 0x00000040c0057824 */ /* 0x000fe200078e0210 */
[----:B------:R-:W-:Y:S02]  /*bb40*/  SEL R171, R35, R34, P0 ;  /* 0x0000002223ab7207 */ /* 0x000fe40000000000 */
[----:B------:R-:W-:Y:S02]  /*bb50*/  SEL R110, R34, R35, P0 ;  /* 0x00000023226e7207 */ /* 0x000fe40000000000 */
[----:B------:R-:W-:Y:S02]  /*bb60*/  SHF.R.U64 R72, R72, 0x3, RZ ;  /* 0x0000000348487819 */ /* 0x000fe400000012ff */
[C---:B------:R-:W-:Y:S02]  /*bb70*/  IADD3 R34, P3, R74.reuse, 0xc040, RZ ;  /* 0x0000c0404a227810 */ /* 0x040fe40007f7e0ff */
[----:B------:R-:W-:Y:S01]  /*bb80*/  IADD3 R32, P2, R74, 0xc020, RZ ;  /* 0x0000c0204a207810 */ /* 0x000fe20007f5e0ff */
[----:B------:R-:W-:Y:S01]  /*bb90*/  IMAD.WIDE R42, R5, 0x2, R42 ;  /* 0x00000002052a7825 */ /* 0x000fe200078e022a */
[----:B------:R-:W-:-:S02]  /*bba0*/  SEL R155, R70, R71, P0 ;  /* 0x00000047469b7207 */ /* 0x000fc40000000000 */
[----:B------:R-:W-:Y:S01]  /*bbb0*/  SEL R97, R71, R70, P0 ;  /* 0x0000004647617207 */ /* 0x000fe20000000000 */
[--C-:B------:R-:W-:Y:S01]  /*bbc0*/  IMAD.X R71, RZ, RZ, R75.reuse, P3 ;  /* 0x000000ffff477224 */ /* 0x100fe200018e064b */
[----:B------:R-:W-:Y:S01]  /*bbd0*/  LOP3.LUT R72, R72, R73, RZ, 0x3c, !PT ;  /* 0x0000004948487212 */ /* 0x000fe200078e3cff */
[--C-:B------:R-:W-:Y:S01]  /*bbe0*/  IMAD.X R73, RZ, RZ, R75.reuse, P4 ;  /* 0x000000ffff497224 */ /* 0x100fe200020e064b */
[----:B------:R-:W-:Y:S01]  /*bbf0*/  SEL R107, R24, R25, P0 ;  /* 0x00000019186b7207 */ /* 0x000fe20000000000 */
[----:B------:R-:W-:Y:S01]  /*bc00*/  IMAD.X R69, RZ, RZ, R75, P2 ;  /* 0x000000ffff457224 */ /* 0x000fe200010e064b */
[----:B0-----:R-:W-:Y:S02]  /*bc10*/  SEL R77, R25, R24, P0 ;  /* 0x00000018194d7207 */ /* 0x001fe40000000000 */
        /* <DEDUP_REMOVED lines=8> */
[C---:B------:R-:W-:Y:S02]  /*bca0*/  LOP3.LUT R5, R74.reuse, 0x380, RZ, 0xc0, !PT ;  /* 0x000003804a057812 */ /* 0x040fe400078ec0ff */
[C---:B------:R-:W-:Y:S02]  /*bcb0*/  IADD3 R30, P1, R74.reuse, 0xc000, RZ ;  /* 0x0000c0004a1e7810 */ /* 0x040fe40007f3e0ff */
[C---:B------:R-:W-:Y:S02]  /*bcc0*/  IADD3 R28, P6, R74.reuse, 0x8060, RZ ;  /* 0x000080604a1c7810 */ /* 0x040fe40007fde0ff */
[C---:B------:R-:W-:Y:S02]  /*bcd0*/  IADD3 R6, P5, R74.reuse, 0x20, RZ ;  /* 0x000000204a067810 */ /* 0x040fe40007fbe0ff */
[C---:B------:R-:W-:Y:S02]  /*bce0*/  IADD3 R26, P4, R74.reuse, 0x8040, RZ ;  /* 0x000080404a1a7810 */ /* 0x040fe40007f9e0ff */
[----:B------:R-:W-:-:S02]  /*bcf0*/  IADD3 R24, P3, R74, 0x8020, RZ ;  /* 0x000080204a187810 */ /* 0x000fc40007f7e0ff */
[----:B------:R-:W-:Y:S02]  /*bd00*/  IADD3 R20, P2, R74, 0x8000, RZ ;  /* 0x000080004a147810 */ /* 0x000fe40007f5e0ff */
[----:B------:R-:W-:Y:S02]  /*bd10*/  SEL R141, R93, R100, P0 ;  /* 0x000000645d8d7207 */ /* 0x000fe40000000000 */
[----:B------:R-:W-:Y:S02]  /*bd20*/  SEL R91, R100, R93, P0 ;  /* 0x0000005d645b7207 */ /* 0x000fe40000000000 */
[----:B------:R-:W-:Y:S01]  /*bd30*/  SHF.R.U64 R5, R5, 0x3, RZ ;  /* 0x0000000305057819 */ /* 0x000fe200000012ff */
[--C-:B------:R-:W-:Y:S01]  /*bd40*/  IMAD.X R67, RZ, RZ, R75.reuse, P1 ;  /* 0x000000ffff437224 */ /* 0x100fe200008e064b */
[----:B------:R-:W-:Y:S01]  /*bd50*/  SEL R135, R61, R68, P0 ;  /* 0x000000443d877207 */ /* 0x000fe20000000000 */
[--C-:B------:R-:W-:Y:S01]  /*bd60*/  IMAD.X R65, RZ, RZ, R75.reuse, P6 ;  /* 0x000000ffff417224 */ /* 0x100fe200030e064b */
[----:B------:R-:W-:Y:S01]  /*bd70*/  SEL R88, R68, R61, P0 ;  /* 0x0000003d44587207 */ /* 0x000fe20000000000 */
[--C-:B------:R-:W-:Y:S01]  /*bd80*/  IMAD.X R61, RZ, RZ, R75.reuse, P5 ;  /* 0x000000ffff3d7224 */ /* 0x100fe200028e064b */
[----:B------:R-:W-:Y:S01]  /*bd90*/  SEL R147, R7, R94, P0 ;  /* 0x0000005e07937207 */ /* 0x000fe20000000000 */
[----:B------:R-:W-:Y:S01]  /*bda0*/  IMAD.X R57, RZ, RZ, R75, P2 ;  /* 0x000000ffff397224 */ /* 0x000fe200010e064b */
[----:B------:R-:W-:-:S02]  /*bdb0*/  SEL R157, R63, R66, P0 ;  /* 0x000000423f9d7207 */ /* 0x000fc40000000000 */
[----:B------:R-:W-:Y:S01]  /*bdc0*/  SEL R99, R66, R63, P0 ;  /* 0x0000003f42637207 */ /* 0x000fe20000000000 */
[--C-:B------:R-:W-:Y:S01]  /*bdd0*/  IMAD.X R63, RZ, RZ, R75.reuse, P4 ;  /* 0x000000ffff3f7224 */ /* 0x100fe200020e064b */
[----:B------:R-:W-:Y:S02]  /*bde0*/  SEL R159, R59, R62, P0 ;  /* 0x0000003e3b9f7207 */ /* 0x000fe40000000000 */
[----:B------:R-:W-:Y:S01]  /*bdf0*/  SEL R100, R62, R59, P0 ;  /* 0x0000003b3e647207 */ /* 0x000fe20000000000 */
[----:B------:R-:W-:Y:S01]  /*be00*/  IMAD.X R59, RZ, RZ, R75, P3 ;  /* 0x000000ffff3b7224 */ /* 0x000fe200018e064b */
[----:B------:R-:W-:Y:S02]  /*be10*/  SEL R119, R11, R12, P0 ;  /* 0x0000000c0b777207 */ /* 0x000fe40000000000 */
[----:B------:R-:W-:Y:S02]  /*be20*/  SEL R80, R12, R11, P0 ;  /* 0x0000000b0c507207 */ /* 0x000fe40000000000 */
[----:B------:R-:W-:-:S02]  /*be30*/  SEL R121, R13, R14, P0 ;  /* 0x0000000e0d797207 */ /* 0x000fc40000000000 */
[----:B------:R-:W-:Y:S02]  /*be40*/  SEL R81, R14, R13, P0 ;  /* 0x0000000d0e517207 */ /* 0x000fe40000000000 */
[----:B------:R-:W-:Y:S02]  /*be50*/  SEL R94, R94, R7, P0 ;  /* 0x000000075e5e7207 */ /* 0x000fe40000000000 */
[----:B------:R-:W-:Y:S02]  /*be60*/  SEL R149, R8, R41, P0 ;  /* 0x0000002908957207 */ /* 0x000fe40000000000 */
[----:B------:R-:W-:Y:S02]  /*be70*/  SEL R93, R41, R8, P0 ;  /* 0x00000008295d7207 */ /* 0x000fe40000000000 */
[C---:B------:R-:W-:Y:S02]  /*be80*/  IADD3 R14, P1, R74.reuse, 0x4060, RZ ;  /* 0x000040604a0e7810 */ /* 0x040fe40007f3e0ff */
[----:B------:R-:W-:-:S02]  /*be90*/  IADD3 R8, P6, R74, 0x40, RZ ;  /* 0x000000404a087810 */ /* 0x000fc40007fde0ff */
[C---:B------:R-:W-:Y:S02]  /*bea0*/  IADD3 R12, P5, R74.reuse, 0x4040, RZ ;  /* 0x000040404a0c7810 */ /* 0x040fe40007fbe0ff */
[C---:B------:R-:W-:Y:S02]  /*beb0*/  IADD3 R9, P4, R74.reuse, 0x4020, RZ ;  /* 0x000040204a097810 */ /* 0x040fe40007f9e0ff */
[C---:B------:R-:W-:Y:S02]  /*bec0*/  IADD3 R7, P3, R74.reuse, 0x4000, RZ ;  /* 0x000040004a077810 */ /* 0x040fe40007f7e0ff */
[----:B------:R-:W-:Y:S02]  /*bed0*/  IADD3 R10, P2, R74, 0x60, RZ ;  /* 0x000000604a0a7810 */ /* 0x000fe40007f5e0ff */
[----:B------:R-:W-:Y:S02]  /*bee0*/  LOP3.LUT R74, R5, R74, RZ, 0x3c, !PT ;  /* 0x0000004a054a7212 */ /* 0x000fe400078e3cff */
[----:B------:R-:W-:-:S02]  /*bef0*/  SEL R163, R102, R103, P0 ;  /* 0x0000006766a37207 */ /* 0x000fc40000000000 */
[----:B------:R-:W-:Y:S02]  /*bf00*/  LOP3.LUT R5, R28, 0x380, RZ, 0xc0, !PT ;  /* 0x000003801c057812 */ /* 0x000fe400078ec0ff */
[----:B------:R-:W-:Y:S02]  /*bf10*/  SEL R102, R103, R102, P0 ;  /* 0x0000006667667207 */ /* 0x000fe40000000000 */
[----:B------:R-:W-:Y:S02]  /*bf20*/  SEL R165, R47, R46, P0 ;  /* 0x0000002e2fa57207 */ /* 0x000fe40000000000 */
[----:B------:R-:W-:Y:S01]  /*bf30*/  SEL R103, R46, R47, P0 ;  /* 0x0000002f2e677207 */ /* 0x000fe20000000000 */
[----:B------:R-:W-:Y:S01]  /*bf40*/  IMAD.X R47, RZ, RZ, R75, P2 ;  /* 0x000000ffff2f7224 */ /* 0x000fe200010e064b */
[----:B------:R-:W-:Y:S02]  /*bf50*/  SEL R129, R37, R44, P0 ;  /* 0x0000002c25817207 */ /* 0x000fe40000000000 */
[----:B------:R-:W-:-:S02]  /*bf60*/  SEL R85, R44, R37, P0 ;  /* 0x000000252c557207 */ /* 0x000fc40000000000 */
[----:B------:R-:W-:Y:S02]  /*bf70*/  LOP3.LUT R13, R32, 0x380, RZ, 0xc0, !PT ;  /* 0x00000380200d7812 */ /* 0x000fe400078ec0ff */
[----:B------:R-:W-:Y:S02]  /*bf80*/  SHF.R.U64 R5, R5, 0x3, RZ ;  /* 0x0000000305057819 */ /* 0x000fe400000012ff */
[----:B------:R-:W-:Y:S02]  /*bf90*/  IADD3 R37, P2, R42, 0x3000, RZ ;  /* 0x000030002a257810 */ /* 0x000fe40007f5e0ff */
[----:B------:R-:W-:Y:S02]  /*bfa0*/  LOP3.LUT R11, R30, 0x380, RZ, 0xc0, !PT ;  /* 0x000003801e0b7812 */ /* 0x000fe400078ec0ff */
[----:B------:R-:W-:Y:S02]  /*bfb0*/  SEL R127, R29, R36, P0 ;  /* 0x000000241d7f7207 */ /* 0x000fe40000000000 */
[----:B------:R-:W-:-:S02]  /*bfc0*/  SEL R84, R36, R29, P0 ;  /* 0x0000001d24547207 */ /* 0x000fc40000000000 */
[----:B------:R-:W-:Y:S02]  /*bfd0*/  SHF.R.U64 R13, R13, 0x3, RZ ;  /* 0x000000030d0d7819 */ /* 0x000fe400000012ff */
[----:B------:R-:W-:Y:S02]  /*bfe0*/  LOP3.LUT R64, R5, R28, RZ, 0x3c, !PT ;  /* 0x0000001c05407212 */ /* 0x000fe400078e3cff */
[----:B------:R-:W-:Y:S02]  /*bff0*/  LOP3.LUT R36, R37, 0x380, RZ, 0xc0, !PT ;  /* 0x0000038025247812 */ /* 0x000fe400078ec0ff */
[----:B------:R-:W-:Y:S02]  /*c000*/  SHF.R.U64 R11, R11, 0x3, RZ ;  /* 0x000000030b0b7819 */ /* 0x000fe400000012ff */
[----:B------:R-:W-:Y:S02]  /*c010*/  LOP3.LUT R5, R6, 0x380, RZ, 0xc0, !PT ;  /* 0x0000038006057812 */ /* 0x000fe400078ec0ff */
[----:B------:R-:W-:-:S02]  /*c020*/  LOP3.LUT R68, R13, R32, RZ, 0x3c, !PT ;  /* 0x000000200d447212 */ /* 0x000fc400078e3cff */
[----:B------:R-:W-:Y:S02]  /*c030*/  SHF.R.U64 R36, R36, 0x3, RZ ;  /* 0x0000000324247819 */ /* 0x000fe400000012ff */
[----:B------:R-:W-:Y:S02]  /*c040*/  LOP3.LUT R66, R11, R30, RZ, 0x3c, !PT ;  /* 0x0000001e0b427212 */ /* 0x000fe400078e3cff */
[----:B------:R-:W-:Y:S02]  /*c050*/  LOP3.LUT R13, R24, 0x380, RZ, 0xc0, !PT ;  /* 0x00000380180d7812 */ /* 0x000fe400078ec0ff */
[----:B------:R-:W-:Y:S02]  /*c060*/  SHF.R.U64 R5, R5, 0x3, RZ ;  /* 0x0000000305057819 */ /* 0x000fe400000012ff */
[----:B------:R-:W-:Y:S02]  /*c070*/  LOP3.LUT R11, R20, 0x380, RZ, 0xc0, !PT ;  /* 0x00000380140b7812 */ /* 0x000fe400078ec0ff */
[----:B------:R-:W-:-:S02]  /*c080*/  SEL R133, R53, R60, P0 ;  /* 0x0000003c35857207 */ /* 0x000fc40000000000 */
[----:B------:R-:W-:Y:S02]  /*c090*/  SEL R87, R60, R53, P0 ;  /* 0x000000353c577207 */ /* 0x000fe40000000000 */
[----:B------:R-:W-:Y:S01]  /*c0a0*/  LOP3.LUT R36, R36, R37, RZ, 0x3c, !PT ;  /* 0x0000002524247212 */ /* 0x000fe200078e3cff */
[----:B------:R-:W-:Y:S01]  /*c0b0*/  IMAD.X R37, RZ, RZ, R43, P2 ;  /* 0x000000ffff257224 */ /* 0x000fe200010e062b */
[----:B------:R-:W-:Y:S02]  /*c0c0*/  SHF.R.U64 R13, R13, 0x3, RZ ;  /* 0x000000030d0d7819 */ /* 0x000fe400000012ff */
[----:B------:R-:W-:Y:S02]  /*c0d0*/  LOP3.LUT R60, R5, R6, RZ, 0x3c, !PT ;  /* 0x00000006053c7212 */ /* 0x000fe400078e3cff */
[----:B------:R-:W-:Y:S02]  /*c0e0*/  SHF.R.U64 R11, R11, 0x3, RZ ;  /* 0x000000030b0b7819 */ /* 0x000fe400000012ff */
[----:B------:R-:W-:-:S02]  /*c0f0*/  LOP3.LUT R5, R8, 0x380, RZ, 0xc0, !PT ;  /* 0x0000038008057812 */ /* 0x000fc400078ec0ff */
[----:B------:R-:W-:Y:S02]  /*c100*/  IADD3 R25, P2, R42, 0x9000, RZ ;  /* 0x000090002a197810 */ /* 0x000fe40007f5e0ff */
[----:B------:R-:W-:Y:S02]  /*c110*/  LOP3.LUT R58, R13, R24, RZ, 0x3c, !PT ;  /* 0x000000180d3a7212 */ /* 0x000fe400078e3cff */
[----:B------:R-:W-:Y:S02]  /*c120*/  LOP3.LUT R56, R11, R20, RZ, 0x3c, !PT ;  /* 0x000000140b387212 */ /* 0x000fe400078e3cff */
[----:B------:R-:W-:Y:S02]  /*c130*/  SHF.R.U64 R5, R5, 0x3, RZ ;  /* 0x0000000305057819 */ /* 0x000fe400000012ff */
[----:B------:R-:W-:Y:S02]  /*c140*/  LOP3.LUT R24, R25, 0x380, RZ, 0xc0, !PT ;  /* 0x0000038019187812 */ /* 0x000fe400078ec0ff */
[----:B------:R-:W-:-:S02]  /*c150*/  LOP3.LUT R11, R12, 0x380, RZ, 0xc0, !PT ;  /* 0x000003800c0b7812 */ /* 0x000fc400078ec0ff */
[----:B------:R-:W-:Y:S02]  /*c160*/  SEL R131, R45, R52, P0 ;  /* 0x000000342d837207 */ /* 0x000fe40000000000 */
[----:B------:R-:W-:Y:S01]  /*c170*/  SEL R86, R52, R45, P0 ;  /* 0x0000002d34567207 */ /* 0x000fe20000000000 */
[----:B------:R-:W-:Y:S01]  /*c180*/  IMAD.X R45, RZ, RZ, R75, P3 ;  /* 0x000000ffff2d7224 */ /* 0x000fe200018e064b */
[----:B------:R-:W-:Y:S02]  /*c190*/  SEL R153, R40, R109, P0 ;  /* 0x0000006d28997207 */ /* 0x000fe40000000000 */
[----:B------:R-:W-:Y:S02]  /*c1a0*/  SEL R96, R109, R40, P0 ;  /* 0x000000286d607207 */ /* 0x000fe40000000000 */
[----:B------:R-:W-:Y:S02]  /*c1b0*/  LOP3.LUT R50, R5, R8, RZ, 0x3c, !PT ;  /* 0x0000000805327212 */ /* 0x000fe400078e3cff */
[----:B------:R-:W-:-:S02]  /*c1c0*/  SHF.R.U64 R24, R24, 0x3, RZ ;  /* 0x0000000318187819 */ /* 0x000fc400000012ff */
[----:B------:R-:W-:Y:S02]  /*c1d0*/  SEL R169, R39, R38, P0 ;  /* 0x0000002627a97207 */ /* 0x000fe40000000000 */
[----:B------:R-:W-:Y:S02]  /*c1e0*/  SEL R109, R38, R39, P0 ;  /* 0x00000027266d7207 */ /* 0x000fe40000000000 */
[----:B------:R-:W-:Y:S02]  /*c1f0*/  SHF.R.U64 R11, R11, 0x3, RZ ;  /* 0x000000030b0b7819 */ /* 0x000fe400000012ff */
[----:B------:R-:W-:Y:S02]  /*c200*/  LOP3.LUT R5, R10, 0x380, RZ, 0xc0, !PT ;  /* 0x000003800a057812 */ /* 0x000fe400078ec0ff */
[----:B------:R-:W-:Y:S02]  /*c210*/  IADD3 R39, P3, R42, 0x2000, RZ ;  /* 0x000020002a277810 */ /* 0x000fe40007f7e0ff */
[----:B------:R-:W-:Y:S01]  /*c220*/  LOP3.LUT R24, R24, R25, RZ, 0x3c, !PT ;  /* 0x0000001918187212 */ /* 0x000fe200078e3cff */
[----:B------:R-:W-:Y:S01]  /*c230*/  IMAD.X R25, RZ, RZ, R43, P2 ;  /* 0x000000ffff197224 */ /* 0x000fe200010e062b */
[----:B------:R-:W-:-:S02]  /*c240*/  LOP3.LUT R52, R11, R12, RZ, 0x3c, !PT ;  /* 0x0000000c0b347212 */ /* 0x000fc400078e3cff */
[----:B------:R-:W-:Y:S02]  /*c250*/  SHF.R.U64 R5, R5, 0x3, RZ ;  /* 0x0000000305057819 */ /* 0x000fe400000012ff */
[----:B------:R-:W-:Y:S02]  /*c260*/  LOP3.LUT R38, R39, 0x380, RZ, 0xc0, !PT ;  /* 0x0000038027267812 */ /* 0x000fe400078ec0ff */
[----:B------:R-:W-:Y:S02]  /*c270*/  IADD3 R12, P2, R42, 0xf000, RZ ;  /* 0x0000f0002a0c7810 */ /* 0x000fe40007f5e0ff */
[----:B------:R-:W-:Y:S02]  /*c280*/  LOP3.LUT R46, R5, R10, RZ, 0x3c, !PT ;  /* 0x0000000a052e7212 */ /* 0x000fe400078e3cff */
[----:B------:R-:W-:Y:S02]  /*c290*/  SHF.R.U64 R38, R38, 0x3, RZ ;  /* 0x0000000326267819 */ /* 0x000fe400000012ff */
[----:B------:R-:W-:-:S02]  /*c2a0*/  LOP3.LUT R5, R12, 0x380, RZ, 0xc0, !PT ;  /* 0x000003800c057812 */ /* 0x000fc400078ec0ff */
[----:B------:R-:W-:Y:S02]  /*c2b0*/  LOP3.LUT R13, R14, 0x380, RZ, 0xc0, !PT ;  /* 0x000003800e0d7812 */ /* 0x000fe400078ec0ff */
[----:B------:R-:W-:Y:S01]  /*c2c0*/  LOP3.LUT R38, R38, R39, RZ, 0x3c, !PT ;  /* 0x0000002726267212 */ /* 0x000fe200078e3cff */
[----:B------:R-:W-:Y:S01]  /*c2d0*/  IMAD.X R39, RZ, RZ, R43, P3 ;  /* 0x000000ffff277224 */ /* 0x000fe200018e062b */
[----:B------:R-:W-:Y:S02]  /*c2e0*/  SHF.R.U64 R5, R5, 0x3, RZ ;  /* 0x0000000305057819 */ /* 0x000fe400000012ff */
[----:B------:R-:W-:Y:S02]  /*c2f0*/  IADD3 R21, P3, R42, 0x8000, RZ ;  /* 0x000080002a157810 */ /* 0x000fe40007f7e0ff */
[----:B------:R-:W-:Y:S02]  /*c300*/  SHF.R.U64 R13, R13, 0x3, RZ ;  /* 0x000000030d0d7819 */ /* 0x000fe400000012ff */
[----:B------:R-:W-:-:S02]  /*c310*/  SEL R143, R101, R108, P0 ;  /* 0x0000006c658f7207 */ /* 0x000fc40000000000 */
[----:B------:R-:W-:Y:S02]  /*c320*/  SEL R92, R108, R101, P0 ;  /* 0x000000656c5c7207 */ /* 0x000fe40000000000 */
[----:B------:R-:W-:Y:S02]  /*c330*/  SEL R161, R55, R54, P0 ;  /* 0x0000003637a17207 */ /* 0x000fe40000000000 */
[----:B------:R-:W-:Y:S01]  /*c340*/  SEL R101, R54, R55, P0 ;  /* 0x0000003736657207 */ /* 0x000fe20000000000 */
[----:B------:R-:W-:Y:S01]  /*c350*/  IMAD.X R55, RZ, RZ, R75, P1 ;  /* 0x000000ffff377224 */ /* 0x000fe200008e064b */
[----:B------:R-:W-:Y:S02]  /*c360*/  LOP3.LUT R12, R5, R12, RZ, 0x3c, !PT ;  /* 0x0000000c050c7212 */ /* 0x000fe400078e3cff */
[----:B------:R-:W-:Y:S01]  /*c370*/  LOP3.LUT R20, R21, 0x380, RZ, 0xc0, !PT ;  /* 0x0000038015147812 */ /* 0x000fe200078ec0ff */
[----:B------:R-:W0:Y:S01]  /*c380*/  LDC R5, c[0x0][0xbe8] ;  /* 0x0002fa00ff057b82 */ /* 0x000e220000000800 */
[----:B------:R-:W-:-:S02]  /*c390*/  LOP3.LUT R54, R13, R14, RZ, 0x3c, !PT ;  /* 0x0000000e0d367212 */ /* 0x000fc400078e3cff */
[----:B------:R-:W-:Y:S02]  /*c3a0*/  SHF.R.U64 R20, R20, 0x3, RZ ;  /* 0x0000000314147819 */ /* 0x000fe400000012ff */
[----:B------:R-:W-:Y:S02]  /*c3b0*/  MOV R106, R54 ;  /* 0x00000036006a7202 */ /* 0x000fe40000000f00 */
[----:B--2---:R-:W-:Y:S02]  /*c3c0*/  LOP3.LUT R54, R76, 0x2, RZ, 0x3c, !PT ;  /* 0x000000024c367812 */ /* 0x004fe400078e3cff */
[----:B------:R-:W-:Y:S01]  /*c3d0*/  LOP3.LUT R20, R20, R21, RZ, 0x3c, !PT ;  /* 0x0000001514147212 */ /* 0x000fe200078e3cff */
[----:B------:R-:W-:Y:S01]  /*c3e0*/  IMAD.X R21, RZ, RZ, R43, P3 ;  /* 0x000000ffff157224 */ /* 0x000fe200018e062b */
[----:B------:R-:W-:Y:S01]  /*c3f0*/  IADD3 R11, P3, R42, 0xe000, RZ ;  /* 0x0000e0002a0b7810 */ /* 0x000fe20007f7e0ff */
[----:B------:R-:W-:Y:S01]  /*c400*/  SHFL.IDX PT, R77, R77, R54, 0x1c1f ;  /* 0x001c1f364d4d7589 */ /* 0x000fe200000e0000 */
[----:B------:R-:W-:-:S03]  /*c410*/  MOV R136, R46 ;  /* 0x0000002e00887202 */ /* 0x000fc60000000f00 */
[----:B------:R-:W1:Y:S01]  /*c420*/  SHFL.IDX PT, R46, R107, R76, 0x1c1f ;  /* 0x001c1f4c6b2e7589 */ /* 0x000e6200000e0000 */
[----:B------:R-:W-:Y:S02]  /*c430*/  LOP3.LUT R6, R9, 0x380, RZ, 0xc0, !PT ;  /* 0x0000038009067812 */ /* 0x000fe400078ec0ff */
[----:B------:R-:W-:Y:S02]  /*c440*/  LOP3.LUT R10, R11, 0x380, RZ, 0xc0, !PT ;  /* 0x000003800b0a7812 */ /* 0x000fe400078ec0ff */
[----:B------:R-:W-:Y:S02]  /*c450*/  LOP3.LUT R15, R34, 0x380, RZ, 0xc0, !PT ;  /* 0x00000380220f7812 */ /* 0x000fe400078ec0ff */
[----:B------:R-:W-:Y:S02]  /*c460*/  SHF.R.U64 R6, R6, 0x3, RZ ;  /* 0x0000000306067819 */ /* 0x000fe400000012ff */
[----:B------:R-:W-:Y:S02]  /*c470*/  SHF.R.U64 R10, R10, 0x3, RZ ;  /* 0x000000030a0a7819 */ /* 0x000fe400000012ff */
[----:B------:R-:W-:-:S02]  /*c480*/  SHF.R.U64 R15, R15, 0x3, RZ ;  /* 0x000000030f0f7819 */ /* 0x000fc400000012ff */
[----:B------:R-:W-:Y:S02]  /*c490*/  LOP3.LUT R48, R6, R9, RZ, 0x3c, !PT ;  /* 0x0000000906307212 */ /* 0x000fe400078e3cff */
[----:B------:R-:W-:Y:S02]  /*c4a0*/  LOP3.LUT R6, R7, 0x380, RZ, 0xc0, !PT ;  /* 0x0000038007067812 */ /* 0x000fe400078ec0ff */
[----:B------:R-:W-:Y:S01]  /*c4b0*/  LOP3.LUT R10, R10, R11, RZ, 0x3c, !PT ;  /* 0x0000000b0a0a7212 */ /* 0x000fe200078e3cff */
[----:B------:R-:W-:Y:S01]  /*c4c0*/  IMAD.X R11, RZ, RZ, R43, P3 ;  /* 0x000000ffff0b7224 */ /* 0x000fe200018e062b */
[----:B------:R-:W-:Y:S02]  /*c4d0*/  LOP3.LUT R70, R15, R34, RZ, 0x3c, !PT ;  /* 0x000000220f467212 */ /* 0x000fe400078e3cff */
[----:B0-----:R-:W-:Y:S02]  /*c4e0*/  ISETP.NE.AND P3, PT, R5, 0x1, PT ;  /* 0x000000010500780c */ /* 0x001fe40003f65270 */
[----:B------:R-:W-:-:S02]  /*c4f0*/  SHF.R.U64 R6, R6, 0x3, RZ ;  /* 0x0000000306067819 */ /* 0x000fc400000012ff */
[----:B------:R-:W-:Y:S02]  /*c500*/  LOP3.LUT R15, R26, 0x380, RZ, 0xc0, !PT ;  /* 0x000003801a0f7812 */ /* 0x000fe400078ec0ff */
[----:B------:R-:W-:Y:S02]  /*c510*/  MOV R70, R70 ;  /* 0x0000004600467202 */ /* 0x000fe40000000f00 */
[----:B------:R-:W-:Y:S02]  /*c520*/  MOV R68, R68 ;  /* 0x0000004400447202 */ /* 0x000fe40000000f00 */
[----:B------:R-:W-:Y:S02]  /*c530*/  MOV R69, R66 ;  /* 0x0000004200457202 */ /* 0x000fe40000000f00 */
[----:B------:R-:W-:Y:S01]  /*c540*/  MOV R71, R64 ;  /* 0x0000004000477202 */ /* 0x000fe20000000f00 */
[--C-:B------:R-:W-:Y:S01]  /*c550*/  IMAD.X R51, RZ, RZ, R75.reuse, P6 ;  /* 0x000000ffff337224 */ /* 0x100fe200030e064b */
[----:B------:R-:W-:Y:S01]  /*c560*/  SEL R151, R140, R49, P0 ;  /* 0x000000318c977207 */ /* 0x000fe20000000000 */
[----:B------:R-:W-:Y:S01]  /*c570*/  SHFL.IDX PT, R117, R117, R76, 0x1c1f ;  /* 0x001c1f4c75757589 */ /* 0x000fe200000e0000 */
[----:B------:R-:W-:Y:S01]  /*c580*/  SEL R95, R49, R140, P0 ;  /* 0x0000008c315f7207 */ /* 0x000fe20000000000 */
[----:B------:R-:W-:Y:S01]  /*c590*/  IMAD.X R49, RZ, RZ, R75, P4 ;  /* 0x000000ffff317224 */ /* 0x000fe200020e064b */
[----:B------:R-:W-:Y:S01]  /*c5a0*/  LOP3.LUT R44, R6, R7, RZ, 0x3c, !PT ;  /* 0x00000007062c7212 */ /* 0x000fe200078e3cff */
[----:B------:R-:W-:Y:S01]  /*c5b0*/  SHFL.IDX PT, R145, R145, R76, 0x1c1f ;  /* 0x001c1f4c91917589 */ /* 0x000fe200000e0000 */
[----:B------:R-:W-:-:S02]  /*c5c0*/  MOV R65, R58 ;  /* 0x0000003a00417202 */ /* 0x000fc40000000f00 */
[----:B------:R-:W-:Y:S01]  /*c5d0*/  MOV R66, R56 ;  /* 0x0000003800427202 */ /* 0x000fe20000000f00 */
[----:B------:R-:W-:Y:S01]  /*c5e0*/  SHFL.IDX PT, R149, R149, R76, 0x1c1f ;  /* 0x001c1f4c95957589 */ /* 0x000fe200000e0000 */
[----:B------:R-:W-:-:S03]  /*c5f0*/  SHF.R.U64 R15, R15, 0x3, RZ ;  /* 0x000000030f0f7819 */ /* 0x000fc600000012ff */
[----:B------:R-:W-:Y:S01]  /*c600*/  SHFL.IDX PT, R56, R79, R54, 0x1c1f ;  /* 0x001c1f364f387589 */ /* 0x000fe200000e0000 */
[----:B------:R-:W-:-:S03]  /*c610*/  MOV R134, R44 ;  /* 0x0000002c00867202 */ /* 0x000fc60000000f00 */
[----:B------:R-:W0:Y:S04]  /*c620*/  SHFL.IDX PT, R98, R98, R54, 0x1c1f ;  /* 0x001c1f3662627589 */ /* 0x000e2800000e0000 */
[----:B------:R-:W2:Y:S01]  /*c630*/  SHFL.IDX PT, R58, R93, R54, 0x1c1f ;  /* 0x001c1f365d3a7589 */ /* 0x000ea200000e0000 */
[----:B------:R-:W-:-:S03]  /*c640*/  LOP3.LUT R62, R15, R26, RZ, 0x3c, !PT ;  /* 0x0000001a0f3e7212 */ /* 0x000fc600078e3cff */
[----:B------:R-:W-:Y:S01]  /*c650*/  SHFL.IDX PT, R119, R119, R76, 0x1c1f ;  /* 0x001c1f4c77777589 */ /* 0x000fe200000e0000 */
[----:B-1----:R-:W-:-:S03]  /*c660*/  SEL R44, R46, R77, P0 ;  /* 0x0000004d2e2c7207 */ /* 0x002fc60000000000 */
[----:B------:R-:W1:Y:S01]  /*c670*/  SHFL.IDX PT, R80, R80, R54, 0x1c1f ;  /* 0x001c1f3650507589 */ /* 0x000e6200000e0000 */
[----:B------:R-:W-:Y:S02]  /*c680*/  MOV R138, R50 ;  /* 0x00000032008a7202 */ /* 0x000fe40000000f00 */
[----:B------:R-:W-:Y:S01]  /*c690*/  MOV R116, R48 ;  /* 0x0000003000747202 */ /* 0x000fe20000000f00 */
[----:B------:R-:W-:Y:S01]  /*c6a0*/  SHFL.IDX PT, R50, R115, R76, 0x1c1f ;  /* 0x001c1f4c73327589 */ /* 0x000fe200000e0000 */
[----:B------:R-:W-:Y:S02]  /*c6b0*/  SEL R46, R77, R46, P0 ;  /* 0x0000002e4d2e7207 */ /* 0x000fe40000000000 */
[----:B------:R-:W3:Y:S01]  /*c6c0*/  @P3 LDC R77, c[0x0][0xbec] ;  /* 0x0002fb00ff4d3b82 */ /* 0x000ee20000000800 */
[----:B------:R-:W4:Y:S01]  /*c6d0*/  SHFL.IDX PT, R49, R78, R54, 0x1c1f ;  /* 0x001c1f364e317589 */ /* 0x000f2200000e0000 */
[----:B------:R-:W-:Y:S02]  /*c6e0*/  MOV R140, R60 ;  /* 0x0000003c008c7202 */ /* 0x000fe40000000f00 */
[----:B------:R-:W-:Y:S01]  /*c6f0*/  MOV R64, R62 ;  /* 0x0000003e00407202 */ /* 0x000fe20000000f00 */
[----:B------:R-:W-:Y:S04]  /*c700*/  SHFL.IDX PT, R147, R147, R76, 0x1c1f ;  /* 0x001c1f4c93937589 */ /* 0x000fe800000e0000 */
[----:B------:R-:W3:Y:S01]  /*c710*/  SHFL.IDX PT, R94, R94, R54, 0x1c1f ;  /* 0x001c1f365e5e7589 */ /* 0x000ee200000e0000 */
[----:B------:R-:W-:-:S03]  /*c720*/  IADD3 R41, P4, R42, 0x1000, RZ ;  /* 0x000010002a297810 */ /* 0x000fc60007f9e0ff */
[----:B------:R-:W-:Y:S04]  /*c730*/  SHFL.IDX PT, R151, R151, R76, 0x1c1f ;  /* 0x001c1f4c97977589 */ /* 0x000fe800000e0000 */
[----:B------:R0:W-:Y:S04]  /*c740*/  SHFL.IDX PT, R62, R81, R54, 0x1c1f ;  /* 0x001c1f36513e7589 */ /* 0x0001e800000e0000 */
[----:B------:R-:W3:Y:S04]  /*c750*/  SHFL.IDX PT, R60, R95, R54, 0x1c1f ;  /* 0x001c1f365f3c7589 */ /* 0x000ee800000e0000 */
[----:B------:R-:W3:Y:S01]  /*c760*/  SHFL.IDX PT, R121, R121, R76, 0x1c1f ;  /* 0x001c1f4c79797589 */ /* 0x000ee200000e0000 */
[----:B0-----:R-:W0:Y:S03]  /*c770*/  @P3 LDC R81, c[0x0][0xbf0] ;  /* 0x0002fc00ff513b82 */ /* 0x001e260000000800 */
[----:B------:R-:W-:Y:S01]  /*c780*/  SHFL.IDX PT, R153, R153, R76, 0x1c1f ;  /* 0x001c1f4c99997589 */ /* 0x000fe200000e0000 */
[----:B------:R-:W-:-:S03]  /*c790*/  SEL R167, R118, R105, P0 ;  /* 0x0000006976a77207 */ /* 0x000fc60000000000 */
[----:B------:R-:W0:Y:S01]  /*c7a0*/  SHFL.IDX PT, R96, R96, R54, 0x1c1f ;  /* 0x001c1f3660607589 */ /* 0x000e2200000e0000 */
[----:B------:R-:W-:-:S03]  /*c7b0*/  LOP3.LUT R40, R41, 0x380, RZ, 0xc0, !PT ;  /* 0x0000038029287812 */ /* 0x000fc600078ec0ff */
[----:B------:R-:W-:Y:S04]  /*c7c0*/  SHFL.IDX PT, R123, R123, R76, 0x1c1f ;  /* 0x001c1f4c7b7b7589 */ /* 0x000fe800000e0000 */
[----:B------:R-:W-:Y:S04]  /*c7d0*/  SHFL.IDX PT, R155, R155, R76, 0x1c1f ;  /* 0x001c1f4c9b9b7589 */ /* 0x000fe800000e0000 */
[----:B------:R-:W0:Y:S04]  /*c7e0*/  SHFL.IDX PT, R82, R82, R54, 0x1c1f ;  /* 0x001c1f3652527589 */ /* 0x000e2800000e0000 */
[----:B------:R-:W0:Y:S01]  /*c7f0*/  SHFL.IDX PT, R78, R97, R54, 0x1c1f ;  /* 0x001c1f36614e7589 */ /* 0x000e2200000e0000 */
[----:B------:R-:W-:-:S03]  /*c800*/  SEL R105, R105, R118, P0 ;  /* 0x0000007669697207 */ /* 0x000fc60000000000 */
[----:B------:R-:W-:Y:S01]  /*c810*/  SHFL.IDX PT, R125, R125, R76, 0x1c1f ;  /* 0x001c1f4c7d7d7589 */ /* 0x000fe200000e0000 */
[----:B------:R-:W-:-:S03]  /*c820*/  IMAD.X R53, RZ, RZ, R75, P5 ;  /* 0x000000ffff357224 */ /* 0x000fc600028e064b */
[----:B------:R-:W-:Y:S04]  /*c830*/  SHFL.IDX PT, R157, R157, R76, 0x1c1f ;  /* 0x001c1f4c9d9d7589 */ /* 0x000fe800000e0000 */
[----:B------:R-:W0:Y:S04]  /*c840*/  SHFL.IDX PT, R120, R83, R54, 0x1c1f ;  /* 0x001c1f3653787589 */ /* 0x000e2800000e0000 */
[----:B------:R-:W0:Y:S01]  /*c850*/  SHFL.IDX PT, R124, R99, R54, 0x1c1f ;  /* 0x001c1f36637c7589 */ /* 0x000e2200000e0000 */
[----:B------:R-:W-:-:S03]  /*c860*/  IADD3 R33, P1, R42, 0x4000, RZ ;  /* 0x000040002a217810 */ /* 0x000fc60007f3e0ff */
[----:B------:R-:W-:Y:S04]  /*c870*/  SHFL.IDX PT, R127, R127, R76, 0x1c1f ;  /* 0x001c1f4c7f7f7589 */ /* 0x000fe800000e0000 */
[----:B------:R-:W-:Y:S04]  /*c880*/  SHFL.IDX PT, R159, R159, R76, 0x1c1f ;  /* 0x001c1f4c9f9f7589 */ /* 0x000fe800000e0000 */
[----:B------:R-:W0:Y:S04]  /*c890*/  SHFL.IDX PT, R84, R84, R54, 0x1c1f ;  /* 0x001c1f3654547589 */ /* 0x000e2800000e0000 */
[----:B------:R-:W0:Y:S01]  /*c8a0*/  SHFL.IDX PT, R100, R100, R54, 0x1c1f ;  /* 0x001c1f3664647589 */ /* 0x000e2200000e0000 */
[----:B------:R-:W-:-:S02]  /*c8b0*/  SHF.R.U64 R40, R40, 0x3, RZ ;  /* 0x0000000328287819 */ /* 0x000fc400000012ff */
[----:B------:R-:W-:Y:S01]  /*c8c0*/  MOV R104, R74 ;  /* 0x0000004a00687202 */ /* 0x000fe20000000f00 */
[----:B------:R-:W-:Y:S01]  /*c8d0*/  SHFL.IDX PT, R129, R129, R76, 0x1c1f ;  /* 0x001c1f4c81817589 */ /* 0x000fe200000e0000 */
[----:B------:R-:W-:Y:S02]  /*c8e0*/  MOV R72, R72 ;  /* 0x0000004800487202 */ /* 0x000fe40000000f00 */
[----:B------:R-:W-:Y:S01]  /*c8f0*/  LOP3.LUT R32, R33, 0x380, RZ, 0xc0, !PT ;  /* 0x0000038021207812 */ /* 0x000fe200078ec0ff */
[----:B------:R-:W-:Y:S01]  /*c900*/  SHFL.IDX PT, R131, R131, R76, 0x1c1f ;  /* 0x001c1f4c83837589 */ /* 0x000fe200000e0000 */
[----:B------:R-:W-:-:S03]  /*c910*/  MOV R111, R52 ;  /* 0x00000034006f7202 */ /* 0x000fc60000000f00 */
[----:B------:R-:W-:Y:S01]  /*c920*/  SHFL.IDX PT, R118, R133, R76, 0x1c1f ;  /* 0x001c1f4c85767589 */ /* 0x000fe200000e0000 */
[----:B------:R-:W-:-:S03]  /*c930*/  LOP3.LUT R40, R40, R41, RZ, 0x3c, !PT ;  /* 0x0000002928287212 */ /* 0x000fc600078e3cff */
[----:B------:R-:W-:Y:S01]  /*c940*/  SHFL.IDX PT, R107, R135, R76, 0x1c1f ;  /* 0x001c1f4c876b7589 */ /* 0x000fe200000e0000 */
[----:B------:R-:W-:-:S03]  /*c950*/  SEL R45, R145, R98, P0 ;  /* 0x00000062912d7207 */ /* 0x000fc60000000000 */
[----:B------:R-:W-:Y:S01]  /*c960*/  SHFL.IDX PT, R67, R137, R76, 0x1c1f ;  /* 0x001c1f4c89437589 */ /* 0x000fe200000e0000 */
[----:B------:R-:W-:Y:S01]  /*c970*/  SEL R47, R98, R145, P0 ;  /* 0x00000091622f7207 */ /* 0x000fe20000000000 */
[----:B------:R-:W-:Y:S01]  /*c980*/  BAR.SYNC.DEFER_BLOCKING 0x1, 0x100 ;  /* 0x0044000000007b1d */ /* 0x000fe20000010000 */
[----:B------:R-:W-:Y:S01]  /*c990*/  SEL R52, R117, R56, P0 ;  /* 0x0000003875347207 */ /* 0x000fe20000000000 */
[----:B------:R-:W-:Y:S01]  /*c9a0*/  IMAD.X R41, RZ, RZ, R43, P4 ;  /* 0x000000ffff297224 */ /* 0x000fe200020e062b */
[----:B--2---:R-:W-:Y:S02]  /*c9b0*/  SEL R53, R149, R58, P0 ;  /* 0x0000003a95357207 */ /* 0x004fe40000000000 */
[----:B------:R-:W-:Y:S01]  /*c9c0*/  SEL R55, R58, R149, P0 ;  /* 0x000000953a377207 */ /* 0x000fe20000000000 */
[----:B------:R-:W-:Y:S01]  /*c9d0*/  SHFL.IDX PT, R75, R139, R76, 0x1c1f ;  /* 0x001c1f4c8b4b7589 */ /* 0x000fe200000e0000 */
[----:B-1----:R-:W-:-:S03]  /*c9e0*/  SEL R58, R80, R119, P0 ;  /* 0x00000077503a7207 */ /* 0x002fc60000000000 */
        /* <DEDUP_REMOVED lines=10> */
[----:B------:R-:W-:-:S03]  /*ca90*/  IADD3 R29, P4, R42, 0x7000, RZ ;  /* 0x000070002a1d7810 */ /* 0x000fc60007f9e0ff */
[----:B------:R-:W1:Y:S04]  /*caa0*/  SHFL.IDX PT, R122, R85, R54, 0x1c1f ;  /* 0x001c1f36557a7589 */ /* 0x000e6800000e0000 */
[----:B------:R-:W-:Y:S04]  /*cab0*/  SHFL.IDX PT, R86, R86, R54, 0x1c1f ;  /* 0x001c1f3656567589 */ /* 0x000fe800000e0000 */
[----:B------:R-:W-:Y:S04]  /*cac0*/  SHFL.IDX PT, R87, R87, R54, 0x1c1f ;  /* 0x001c1f3657577589 */ /* 0x000fe800000e0000 */
[----:B------:R-:W-:Y:S04]  /*cad0*/  SHFL.IDX PT, R88, R88, R54, 0x1c1f ;  /* 0x001c1f3658587589 */ /* 0x000fe800000e0000 */
[----:B------:R-:W-:Y:S04]  /*cae0*/  SHFL.IDX PT, R76, R89, R54, 0x1c1f ;  /* 0x001c1f36594c7589 */ /* 0x000fe800000e0000 */
[----:B------:R-:W-:Y:S04]  /*caf0*/  SHFL.IDX PT, R90, R90, R54, 0x1c1f ;  /* 0x001c1f365a5a7589 */ /* 0x000fe800000e0000 */
[----:B------:R-:W-:Y:S04]  /*cb00*/  SHFL.IDX PT, R91, R91, R54, 0x1c1f ;  /* 0x001c1f365b5b7589 */ /* 0x000fe800000e0000 */
[----:B------:R-:W-:Y:S04]  /*cb10*/  SHFL.IDX PT, R92, R92, R54, 0x1c1f ;  /* 0x001c1f365c5c7589 */ /* 0x000fe800000e0000 */
[----:B------:R-:W2:Y:S04]  /*cb20*/  SHFL.IDX PT, R126, R101, R54, 0x1c1f ;  /* 0x001c1f36657e7589 */ /* 0x000ea800000e0000 */
[----:B------:R-:W2:Y:S04]  /*cb30*/  SHFL.IDX PT, R102, R102, R54, 0x1c1f ;  /* 0x001c1f3666667589 */ /* 0x000ea800000e0000 */
[----:B------:R-:W2:Y:S04]  /*cb40*/  SHFL.IDX PT, R128, R103, R54, 0x1c1f ;  /* 0x001c1f3667807589 */ /* 0x000ea800000e0000 */
[----:B------:R-:W2:Y:S04]  /*cb50*/  SHFL.IDX PT, R130, R105, R54, 0x1c1f ;  /* 0x001c1f3669827589 */ /* 0x000ea800000e0000 */
[----:B------:R-:W2:Y:S04]  /*cb60*/  SHFL.IDX PT, R132, R109, R54, 0x1c1f ;  /* 0x001c1f366d847589 */ /* 0x000ea800000e0000 */
[----:B------:R-:W2:Y:S04]  /*cb70*/  SHFL.IDX PT, R79, R110, R54, 0x1c1f ;  /* 0x001c1f366e4f7589 */ /* 0x000ea800000e0000 */
[----:B------:R-:W2:Y:S04]  /*cb80*/  SHFL.IDX PT, R113, R113, R54, 0x1c1f ;  /* 0x001c1f3671717589 */ /* 0x000ea800000e0000 */
[----:B------:R4:W2:Y:S01]  /*cb90*/  SHFL.IDX PT, R114, R114, R54, 0x1c1f ;  /* 0x001c1f3672727589 */ /* 0x0008a200000e0000 */
[----:B------:R-:W-:Y:S01]  /*cba0*/  SHF.R.U64 R32, R32, 0x3, RZ ;  /* 0x0000000320207819 */ /* 0x000fe200000012ff */
[----:B------:R-:W-:Y:S01]  /*cbb0*/  UIMAD UR5, UR10, UR8, URZ ;  /* 0x000000080a0572a4 */ /* 0x000fe2000f8e023f */
[----:B------:R-:W-:Y:S01]  /*cbc0*/  LOP3.LUT R28, R29, 0x380, RZ, 0xc0, !PT ;  /* 0x000003801d1c7812 */ /* 0x000fe200078ec0ff */
[----:B------:R3:W-:Y:S01]  /*cbd0*/  STSM.16.M88.4 [R104], R44 ;  /* 0x0000002c68007844 */ /* 0x0007e20000000200 */
[----:B----4-:R-:W-:-:S02]  /*cbe0*/  SEL R54, R56, R117, P0 ;  /* 0x0000007538367207 */ /* 0x010fc40000000000 */
[----:B------:R-:W-:Y:S01]  /*cbf0*/  SEL R56, R119, R80, P0 ;  /* 0x0000005077387207 */ /* 0x000fe20000000000 */
[----:B------:R-:W-:Y:S01]  /*cc00*/  VIADD R80, R17, UR36 ;  /* 0x0000002411507c36 */ /* 0x000fe20008000000 */
[----:B------:R-:W-:Y:S01]  /*cc10*/  SEL R48, R50, R49, P0 ;  /* 0x0000003132307207 */ /* 0x000fe20000000000 */
[----:B------:R-:W-:Y:S01]  /*cc20*/  UIMAD.WIDE.U32 UR6, UR42, UR8, URZ ;  /* 0x000000082a0672a5 */ /* 0x000fe2000f8e003f */
[----:B------:R-:W-:Y:S01]  /*cc30*/  LOP3.LUT R32, R32, R33, RZ, 0x3c, !PT ;  /* 0x0000002120207212 */ /* 0x000fe200078e3cff */
[----:B------:R-:W-:Y:S01]  /*cc40*/  UIMAD UR5, UR42, UR9, UR5 ;  /* 0x000000092a0572a4 */ /* 0x000fe2000f8e0205 */
[----:B------:R-:W-:Y:S01]  /*cc50*/  SEL R50, R49, R50, P0 ;  /* 0x0000003231327207 */ /* 0x000fe20000000000 */
[----:B---3--:R-:W-:Y:S01]  /*cc60*/  @P3 IMAD.HI.U32 R44, R80, R77, RZ ;  /* 0x0000004d502c3227 */ /* 0x008fe200078e00ff */
[----:B------:R-:W-:Y:S01]  /*cc70*/  SEL R49, R147, R94, P0 ;  /* 0x0000005e93317207 */ /* 0x000fe20000000000 */
[----:B------:R-:W-:Y:S01]  /*cc80*/  USHF.R.S32.HI UR12, URZ, 0x1f, UR45 ;  /* 0x0000001f3f0c7899 */ /* 0x000fe2000801142d */
[----:B------:R-:W-:Y:S01]  /*cc90*/  SEL R51, R94, R147, P0 ;  /* 0x000000935e337207 */ /* 0x000fe20000000000 */
[----:B------:R-:W-:Y:S01]  /*cca0*/  IMAD.X R33, RZ, RZ, R43, P1 ;  /* 0x000000ffff217224 */ /* 0x000fe200008e062b */
[----:B------:R-:W-:Y:S01]  /*ccb0*/  IADD3 R27, P1, R42, 0xa000, RZ ;  /* 0x0000a0002a1b7810 */ /* 0x000fe20007f3e0ff */
[----:B------:R-:W-:Y:S01]  /*ccc0*/  IMAD.MOV.U32 R77, RZ, RZ, R80 ;  /* 0x000000ffff4d7224 */ /* 0x000fe200078e0050 */
[----:B------:R-:W-:Y:S01]  /*ccd0*/  SHF.R.U64 R28, R28, 0x3, RZ ;  /* 0x000000031c1c7819 */ /* 0x000fe200000012ff */
[----:B------:R-:W-:Y:S01]  /*cce0*/  ULDC.64 UR8, c[0x0][0xb98] ;  /* 0x0002e60000087ab9 */ /* 0x000fe20000000a00 */
[----:B------:R-:W-:Y:S01]  /*ccf0*/  SEL R57, R151, R60, P0 ;  /* 0x0000003c97397207 */ /* 0x000fe20000000000 */
[----:B------:R-:W-:Y:S01]  /*cd00*/  UIADD3 UR7, UR7, UR5, URZ ;  /* 0x0000000507077290 */ /* 0x000fe2000fffe03f */
[----:B------:R-:W-:Y:S01]  /*cd10*/  SEL R59, R60, R151, P0 ;  /* 0x000000973c3b7207 */ /* 0x000fe20000000000 */
[----:B------:R-:W-:Y:S01]  /*cd20*/  UIMAD UR5, UR12, UR8, URZ ;  /* 0x000000080c0572a4 */ /* 0x000fe2000f8e023f */
[----:B0-----:R-:W-:Y:S01]  /*cd30*/  @P3 SHF.R.U32.HI R77, RZ, R81, R44 ;  /* 0x00000051ff4d3219 */ /* 0x001fe2000001162c */
[----:B------:R0:W-:Y:S01]  /*cd40*/  STSM.16.M88.4 [R140], R48 ;  /* 0x000000308c007844 */ /* 0x0001e20000000200 */
[----:B------:R-:W-:-:S02]  /*cd50*/  SEL R60, R121, R62, P0 ;  /* 0x0000003e793c7207 */ /* 0x000fc40000000000 */
[----:B------:R-:W-:Y:S01]  /*cd60*/  LOP3.LUT R26, R27, 0x380, RZ, 0xc0, !PT ;  /* 0x000003801b1a7812 */ /* 0x000fe200078ec0ff */
[----:B------:R-:W-:Y:S01]  /*cd70*/  STSM.16.M88.4 [R138], R52 ;  /* 0x000000348a007844 */ /* 0x000fe20000000200 */
[----:B------:R-:W-:Y:S02]  /*cd80*/  SEL R62, R62, R121, P0 ;  /* 0x000000793e3e7207 */ /* 0x000fe40000000000 */
[----:B------:R-:W-:Y:S02]  /*cd90*/  SEL R61, R153, R96, P0 ;  /* 0x00000060993d7207 */ /* 0x000fe40000000000 */
[----:B------:R-:W-:Y:S01]  /*cda0*/  SEL R63, R96, R153, P0 ;  /* 0x00000099603f7207 */ /* 0x000fe20000000000 */
[----:B------:R3:W-:Y:S01]  /*cdb0*/  STSM.16.M88.4 [R136], R56 ;  /* 0x0000003888007844 */ /* 0x0007e20000000200 */
[----:B------:R-:W-:Y:S01]  /*cdc0*/  LOP3.LUT R28, R28, R29, RZ, 0x3c, !PT ;  /* 0x0000001d1c1c7212 */ /* 0x000fe200078e3cff */
[----:B------:R-:W-:Y:S01]  /*cdd0*/  IMAD.X R29, RZ, RZ, R43, P4 ;  /* 0x000000ffff1d7224 */ /* 0x000fe200020e062b */
[----:B------:R-:W-:-:S02]  /*cde0*/  SEL R44, R123, R82, P0 ;  /* 0x000000527b2c7207 */ /* 0x000fc40000000000 */
[----:B------:R-:W-:Y:S02]  /*cdf0*/  SEL R46, R82, R123, P0 ;  /* 0x0000007b522e7207 */ /* 0x000fe40000000000 */
[----:B------:R-:W-:Y:S02]  /*ce00*/  SEL R45, R155, R78, P0 ;  /* 0x0000004e9b2d7207 */ /* 0x000fe40000000000 */
[----:B------:R-:W-:Y:S01]  /*ce10*/  SEL R47, R78, R155, P0 ;  /* 0x0000009b4e2f7207 */ /* 0x000fe20000000000 */
[----:B------:R-:W-:Y:S01]  /*ce20*/  UIMAD UR5, UR45, UR9, UR5 ;  /* 0x000000092d0572a4 */ /* 0x000fe2000f8e0205 */
[----:B0-----:R-:W-:Y:S02]  /*ce30*/  SEL R48, R125, R120, P0 ;  /* 0x000000787d307207 */ /* 0x001fe40000000000 */
[----:B------:R-:W-:Y:S02]  /*ce40*/  SEL R50, R120, R125, P0 ;  /* 0x0000007d78327207 */ /* 0x000fe40000000000 */
[----:B------:R-:W-:Y:S01]  /*ce50*/  SEL R49, R157, R124, P0 ;  /* 0x0000007c9d317207 */ /* 0x000fe20000000000 */
[----:B---3--:R-:W-:Y:S01]  /*ce60*/  IMAD.MOV R56, RZ, RZ, -R77 ;  /* 0x000000ffff387224 */ /* 0x008fe200078e0a4d */
[----:B------:R-:W-:Y:S01]  /*ce70*/  SEL R51, R124, R157, P0 ;  /* 0x0000009d7c337207 */ /* 0x000fe20000000000 */
[----:B------:R-:W-:Y:S01]  /*ce80*/  UIMAD.WIDE.U32 UR6, UR45, UR8, UR6 ;  /* 0x000000082d0672a5 */ /* 0x000fe2000f8e0006 */
[----:B------:R-:W-:-:S02]  /*ce90*/  IADD3 R9, P4, R42, 0xd000, RZ ;  /* 0x0000d0002a097810 */ /* 0x000fc40007f9e0ff */
[----:B------:R-:W-:Y:S02]  /*cea0*/  SEL R52, R127, R84, P0 ;  /* 0x000000547f347207 */ /* 0x000fe40000000000 */
[----:B------:R-:W-:Y:S02]  /*ceb0*/  SEL R54, R84, R127, P0 ;  /* 0x0000007f54367207 */ /* 0x000fe40000000000 */
[----:B------:R-:W-:Y:S02]  /*cec0*/  SEL R53, R159, R100, P0 ;  /* 0x000000649f357207 */ /* 0x000fe40000000000 */
[----:B------:R-:W-:Y:S01]  /*ced0*/  SEL R55, R100, R159, P0 ;  /* 0x0000009f64377207 */ /* 0x000fe20000000000 */
[----:B------:R0:W-:Y:S01]  /*cee0*/  STSM.16.M88.4 [R134], R60 ;  /* 0x0000003c86007844 */ /* 0x0001e20000000200 */
[----:B------:R-:W-:Y:S01]  /*cef0*/  SHF.R.U64 R26, R26, 0x3, RZ ;  /* 0x000000031a1a7819 */ /* 0x000fe200000012ff */
[--C-:B------:R-:W-:Y:S01]  /*cf00*/  IMAD.X R13, RZ, RZ, R43.reuse, P2 ;  /* 0x000000ffff0d7224 */ /* 0x100fe200010e062b */
[----:B------:R-:W-:Y:S01]  /*cf10*/  LOP3.LUT R8, R9, 0x380, RZ, 0xc0, !PT ;  /* 0x0000038009087812 */ /* 0x000fe200078ec0ff */
[----:B------:R-:W-:Y:S01]  /*cf20*/  STSM.16.M88.4 [R116], R44 ;  /* 0x0000002c74007844 */ /* 0x000fe20000000200 */
[----:B------:R-:W-:Y:S01]  /*cf30*/  LOP3.LUT R26, R26, R27, RZ, 0x3c, !PT ;  /* 0x0000001b1a1a7212 */ /* 0x000fe200078e3cff */
[----:B------:R-:W-:Y:S01]  /*cf40*/  IMAD.X R27, RZ, RZ, R43, P1 ;  /* 0x000000ffff1b7224 */ /* 0x000fe200008e062b */
[C---:B------:R-:W-:Y:S01]  /*cf50*/  IADD3 R35, P6, R42.reuse, 0x5000, RZ ;  /* 0x000050002a237810 */ /* 0x040fe20007fde0ff */
[----:B------:R3:W-:Y:S01]  /*cf60*/  STSM.16.M88.4 [R111], R48 ;  /* 0x000000306f007844 */ /* 0x0007e20000000200 */
[----:B------:R-:W-:Y:S01]  /*cf70*/  IADD3 R31, P5, R42, 0x6000, RZ ;  /* 0x000060002a1f7810 */ /* 0x000fe20007fbe0ff */
[----:B------:R-:W-:-:S02]  /*cf80*/  ULDC.64 UR8, c[0x0][0xae8] ;  /* 0x0002ba0000087ab9 */ /* 0x000fc40000000a00 */
[----:B------:R4:W-:Y:S01]  /*cf90*/  STSM.16.M88.4 [R106], R52 ;  /* 0x000000346a007844 */ /* 0x0009e20000000200 */
[----:B0-----:R-:W-:Y:S01]  /*cfa0*/  IMAD R61, R5, R56, R80 ;  /* 0x00000038053d7224 */ /* 0x001fe200078e0250 */
[----:B------:R-:W-:Y:S02]  /*cfb0*/  SHF.R.U64 R8, R8, 0x3, RZ ;  /* 0x0000000308087819 */ /* 0x000fe400000012ff */
[----:B------:R-:W-:Y:S02]  /*cfc0*/  LOP3.LUT R34, R35, 0x380, RZ, 0xc0, !PT ;  /* 0x0000038023227812 */ /* 0x000fe400078ec0ff */
[----:B------:R-:W-:Y:S02]  /*cfd0*/  LOP3.LUT R30, R31, 0x380, RZ, 0xc0, !PT ;  /* 0x000003801f1e7812 */ /* 0x000fe400078ec0ff */
[----:B---3--:R-:W-:Y:S02]  /*cfe0*/  SHF.R.S32.HI R49, RZ, 0x1f, R77 ;  /* 0x0000001fff317819 */ /* 0x008fe4000001144d */
[----:B------:R-:W-:Y:S01]  /*cff0*/  IADD3 R48, P1, R77, UR6, RZ ;  /* 0x000000064d307c10 */ /* 0x000fe2000ff3e0ff */
[----:B----4-:R-:W-:Y:S01]  /*d000*/  IMAD.U32 R52, RZ, RZ, UR5 ;  /* 0x00000005ff347e24 */ /* 0x010fe2000f8e00ff */
[----:B------:R-:W-:-:S02]  /*d010*/  SHF.R.S32.HI R50, RZ, 0x1f, R61 ;  /* 0x0000001fff327819 */ /* 0x000fc4000001143d */
[----:B-1----:R-:W-:Y:S02]  /*d020*/  SEL R58, R122, R129, P0 ;  /* 0x000000817a3a7207 */ /* 0x002fe40000000000 */
[----:B--2---:R-:W-:Y:S02]  /*d030*/  SEL R57, R161, R126, P0 ;  /* 0x0000007ea1397207 */ /* 0x004fe40000000000 */
[----:B------:R-:W-:Y:S02]  /*d040*/  SEL R59, R126, R161, P0 ;  /* 0x000000a17e3b7207 */ /* 0x000fe40000000000 */
[----:B------:R-:W-:Y:S02]  /*d050*/  SEL R44, R131, R86, P0 ;  /* 0x00000056832c7207 */ /* 0x000fe40000000000 */
[----:B------:R-:W-:Y:S02]  /*d060*/  SEL R46, R86, R131, P0 ;  /* 0x00000083562e7207 */ /* 0x000fe40000000000 */
[----:B------:R-:W-:-:S02]  /*d070*/  SEL R45, R163, R102, P0 ;  /* 0x00000066a32d7207 */ /* 0x000fc40000000000 */
[----:B------:R-:W-:Y:S01]  /*d080*/  SEL R47, R102, R163, P0 ;  /* 0x000000a3662f7207 */ /* 0x000fe20000000000 */
[----:B------:R-:W-:Y:S01]  /*d090*/  VIADD R51, R195, UR36 ;  /* 0x00000024c3337c36 */ /* 0x000fe20008000000 */
[----:B------:R-:W-:Y:S01]  /*d0a0*/  IADD3.X R49, R49, UR7, R52, P1, !PT ;  /* 0x0000000731317c10 */ /* 0x000fe20008ffe434 */
[----:B------:R-:W-:Y:S01]  /*d0b0*/  ULDC.64 UR6, c[0x0][0xb88] ;  /* 0x0002e20000067ab9 */ /* 0x000fe20000000a00 */
[----:B------:R-:W-:Y:S01]  /*d0c0*/  LOP3.LUT R8, R8, R9, RZ, 0x3c, !PT ;  /* 0x0000000908087212 */ /* 0x000fe200078e3cff */
[----:B------:R-:W-:Y:S01]  /*d0d0*/  IMAD R50, R50, UR6, RZ ;  /* 0x0000000632327c24 */ /* 0x000fe2000f8e02ff */
[----:B------:R-:W-:Y:S02]  /*d0e0*/  LOP3.LUT R9, R42, 0x380, RZ, 0xc0, !PT ;  /* 0x000003802a097812 */ /* 0x000fe400078ec0ff */
[----:B------:R-:W-:Y:S02]  /*d0f0*/  SHF.R.U64 R34, R34, 0x3, RZ ;  /* 0x0000000322227819 */ /* 0x000fe400000012ff */
[----:B------:R-:W-:-:S02]  /*d100*/  SHF.R.U64 R30, R30, 0x3, RZ ;  /* 0x000000031e1e7819 */ /* 0x000fc400000012ff */
[----:B------:R-:W-:Y:S01]  /*d110*/  SEL R56, R129, R122, P0 ;  /* 0x0000007a81387207 */ /* 0x000fe20000000000 */
[----:B------:R-:W-:Y:S01]  /*d120*/  IMAD.WIDE.U32 R48, R61, UR6, R48 ;  /* 0x000000063d307c25 */ /* 0x000fe2000f8e0030 */
[----:B------:R-:W-:Y:S01]  /*d130*/  SHF.R.U64 R9, R9, 0x3, RZ ;  /* 0x0000000309097819 */ /* 0x000fe200000012ff */
[----:B------:R-:W-:Y:S01]  /*d140*/  ULDC UR5, c[0x0][0xa88] ;  /* 0x0002a20000057ab9 */ /* 0x000fe20000000800 */
[----:B------:R-:W-:Y:S01]  /*d150*/  LOP3.LUT R34, R34, R35, RZ, 0x3c, !PT ;  /* 0x0000002322227212 */ /* 0x000fe200078e3cff */
[----:B------:R-:W-:Y:S01]  /*d160*/  IMAD R61, R61, UR7, R50 ;  /* 0x000000073d3d7c24 */ /* 0x000fe2000f8e0232 */
[----:B------:R-:W-:Y:S01]  /*d170*/  LOP3.LUT R30, R30, R31, RZ, 0x3c, !PT ;  /* 0x0000001f1e1e7212 */ /* 0x000fe200078e3cff */
[--C-:B------:R-:W-:Y:S01]  /*d180*/  IMAD.X R35, RZ, RZ, R43.reuse, P6 ;  /* 0x000000ffff237224 */ /* 0x100fe200030e062b */
[C---:B------:R-:W-:Y:S01]  /*d190*/  IADD3 R15, P6, R42.reuse, 0xb000, RZ ;  /* 0x0000b0002a0f7810 */ /* 0x040fe20007fde0ff */
[--C-:B------:R-:W-:Y:S01]  /*d1a0*/  IMAD.X R31, RZ, RZ, R43.reuse, P5 ;  /* 0x000000ffff1f7224 */ /* 0x100fe200028e062b */
[----:B------:R-:W-:Y:S01]  /*d1b0*/  IADD3 R7, P5, R42, 0xc000, RZ ;  /* 0x0000c0002a077810 */ /* 0x000fe20007fbe0ff */
[----:B------:R-:W-:Y:S01]  /*d1c0*/  STSM.16.M88.4 [R66], R56 ;  /* 0x0000003842007844 */ /* 0x000fe20000000200 */
[----:B------:R-:W-:Y:S01]  /*d1d0*/  LOP3.LUT R42, R9, R42, RZ, 0x3c, !PT ;  /* 0x0000002a092a7212 */ /* 0x000fe200078e3cff */
[----:B------:R-:W-:Y:S01]  /*d1e0*/  ULDC.64 UR6, c[0x0][0xb50] ;  /* 0x0002d40000067ab9 */ /* 0x000fe20000000a00 */
[----:B------:R-:W-:Y:S01]  /*d1f0*/  IMAD.X R9, RZ, RZ, R43, P4 ;  /* 0x000000ffff097224 */ /* 0x000fe200020e062b */
[----:B------:R0:W-:Y:S01]  /*d200*/  STSM.16.M88.4 [R65], R44 ;  /* 0x0000002c41007844 */ /* 0x0001e20000000200 */
[----:B------:R-:W-:Y:S01]  /*d210*/  IMAD R100, R5, UR5, RZ ;  /* 0x0000000505647c24 */ /* 0x000fe2000f8e02ff */
[----:B------:R-:W-:-:S02]  /*d220*/  SEL R52, R118, R87, P0 ;  /* 0x0000005776347207 */ /* 0x000fc40000000000 */
[----:B------:R-:W-:Y:S02]  /*d230*/  SEL R54, R87, R118, P0 ;  /* 0x0000007657367207 */ /* 0x000fe40000000000 */
[----:B------:R-:W-:Y:S02]  /*d240*/  SEL R53, R165, R128, P0 ;  /* 0x00000080a5357207 */ /* 0x000fe40000000000 */
[----:B------:R-:W-:Y:S02]  /*d250*/  SEL R55, R128, R165, P0 ;  /* 0x000000a580377207 */ /* 0x000fe40000000000 */
[----:B------:R-:W-:Y:S02]  /*d260*/  LOP3.LUT P1, RZ, R193, 0x3, RZ, 0xc0, !PT ;  /* 0x00000003c1ff7812 */ /* 0x000fe4000782c0ff */
[C---:B------:R-:W-:Y:S01]  /*d270*/  LEA R50, P4, R48.reuse, UR6, 0x2 ;  /* 0x0000000630327c11 */ /* 0x040fe2000f8810ff */
[----:B0-----:R-:W-:Y:S02]  /*d280*/  IMAD.IADD R47, R49, 0x1, R61 ;  /* 0x00000001312f7824 */ /* 0x001fe400078e023d */
[C---:B------:R-:W-:Y:S01]  /*d290*/  VIADD R45, R51.reuse, 0x8 ;  /* 0x00000008332d7836 */ /* 0x040fe20000000000 */
[----:B------:R-:W-:Y:S01]  /*d2a0*/  ISETP.GE.OR P2, PT, R51, R100, P1 ;  /* 0x000000643300720c */ /* 0x000fe20000f46670 */
[----:B------:R0:W-:Y:S01]  /*d2b0*/  STSM.16.M88.4 [R64], R52 ;  /* 0x0000003440007844 */ /* 0x0001e20000000200 */
[----:B------:R-:W-:-:S02]  /*d2c0*/  LEA.HI.X R48, R48, UR7, R47, 0x2, P4 ;  /* 0x0000000730307c11 */ /* 0x000fc4000a0f142f */
[----:B------:R-:W-:Y:S02]  /*d2d0*/  ISETP.GE.OR P1, PT, R45, R100, P1 ;  /* 0x000000642d00720c */ /* 0x000fe40000f26670 */
        /* <DEDUP_REMOVED lines=10> */
[----:B------:R-:W-:Y:S01]  /*d380*/  SEL R77, R112, R79, P0 ;  /* 0x0000004f704d7207 */ /* 0x000fe20000000000 */
[----:B------:R-:W-:Y:S01]  /*d390*/  SHFL.IDX PT, R84, R50, RZ, 0x1c1f ;  /* 0x001c1fff32547589 */ /* 0x000fe200000e0000 */
[----:B------:R-:W-:-:S02]  /*d3a0*/  SEL R79, R79, R112, P0 ;  /* 0x000000704f4f7207 */ /* 0x000fc40000000000 */
[----:B------:R-:W-:Y:S01]  /*d3b0*/  SEL R88, R74, R91, P0 ;  /* 0x0000005b4a587207 */ /* 0x000fe20000000000 */
[----:B------:R-:W0:Y:S01]  /*d3c0*/  SHFL.IDX PT, R85, R48, RZ, 0x1c1f ;  /* 0x001c1fff30557589 */ /* 0x000e2200000e0000 */
[----:B------:R-:W-:Y:S02]  /*d3d0*/  SEL R90, R91, R74, P0 ;  /* 0x0000004a5b5a7207 */ /* 0x000fe40000000000 */
[----:B------:R-:W-:Y:S01]  /*d3e0*/  SEL R89, R108, R113, P0 ;  /* 0x000000716c597207 */ /* 0x000fe20000000000 */
[----:B------:R1:W-:Y:S01]  /*d3f0*/  SHFL.IDX PT, R94, R50, 0x1, 0x1c1f ;  /* 0x003c1f00325e7f89 */ /* 0x0003e200000e0000 */
[----:B------:R-:W-:Y:S02]  /*d400*/  SEL R91, R113, R108, P0 ;  /* 0x0000006c715b7207 */ /* 0x000fe40000000000 */
[----:B------:R-:W-:Y:S01]  /*d410*/  SEL R49, R175, R114, P0 ;  /* 0x00000072af317207 */ /* 0x000fe20000000000 */
[----:B------:R2:W3:Y:S01]  /*d420*/  SHFL.IDX PT, R95, R48, 0x1, 0x1c1f ;  /* 0x003c1f00305f7f89 */ /* 0x0004e200000e0000 */
[----:B------:R-:W-:-:S02]  /*d430*/  SEL R51, R114, R175, P0 ;  /* 0x000000af72337207 */ /* 0x000fc40000000000 */
[----:B-1----:R-:W-:Y:S01]  /*d440*/  SEL R50, R92, R73, P0 ;  /* 0x000000495c327207 */ /* 0x002fe20000000000 */
[----:B------:R-:W-:Y:S01]  /*d450*/  STSM.16.M88.4 [R71], R44 ;  /* 0x0000002c47007844 */ /* 0x000fe20000000200 */
[----:B--2---:R-:W-:-:S03]  /*d460*/  SEL R48, R73, R92, P0 ;  /* 0x0000005c49307207 */ /* 0x004fc60000000000 */
[----:B------:R-:W-:Y:S04]  /*d470*/  STSM.16.M88.4 [R69], R64 ;  /* 0x0000004045007844 */ /* 0x000fe80000000200 */
[----:B------:R-:W-:Y:S04]  /*d480*/  STSM.16.M88.4 [R68], R76 ;  /* 0x0000004c44007844 */ /* 0x000fe80000000200 */
[----:B------:R1:W-:Y:S04]  /*d490*/  STSM.16.M88.4 [R70], R88 ;  /* 0x0000005846007844 */ /* 0x0003e80000000200 */
[----:B------:R-:W-:Y:S01]  /*d4a0*/  STSM.16.M88.4 [R72], R48 ;  /* 0x0000003048007844 */ /* 0x000fe20000000200 */
[----:B------:R-:W-:Y:S01]  /*d4b0*/  BAR.SYNC.DEFER_BLOCKING 0x1, 0x100 ;  /* 0x0044000000007b1d */ /* 0x000fe20000010000 */
[----:B------:R-:W-:-:S05]  /*d4c0*/  UIMAD UR5, UR10, UR8, URZ ;  /* 0x000000080a0572a4 */ /* 0x000fca000f8e023f */
[----:B0-----:R-:W-:Y:S01]  /*d4d0*/  @!P2 ST.E desc[UR50][R84.64], R3 ;  /* 0x000000035400a985 */ /* 0x001fe2000c101932 */
[----:B------:R-:W-:Y:S01]  /*d4e0*/  UIMAD.WIDE.U32 UR6, UR42, UR8, URZ ;  /* 0x000000082a0672a5 */ /* 0x000fe2000f8e003f */
[----:B------:R-:W-:Y:S01]  /*d4f0*/  LOP3.LUT R6, R7, 0x380, RZ, 0xc0, !PT ;  /* 0x0000038007067812 */ /* 0x000fe200078ec0ff */
[----:B------:R-:W-:Y:S01]  /*d500*/  ULDC.64 UR10, c[0x0][0xaf0] ;  /* 0x0002bc00000a7ab9 */ /* 0x000fe20000000a00 */
[----:B---3--:R0:W-:Y:S04]  /*d510*/  @!P1 ST.E desc[UR50][R94.64], R0 ;  /* 0x000000005e009985 */ /* 0x0081e8000c101932 */
[----:B------:R2:W5:Y:S04]  /*d520*/  LD.E.128 R80, desc[UR50][R32.64] ;  /* 0x0000003220507980 */ /* 0x000568000c101d00 */
[----:B-1----:R1:W5:Y:S01]  /*d530*/  LD.E.128 R68, desc[UR50][R30.64] ;  /* 0x000000321e447980 */ /* 0x002362000c101d00 */
[----:B0-----:R-:W-:-:S03]  /*d540*/  IMAD R0, R23, 0x20, R192 ;  /* 0x0000002017007824 */ /* 0x001fc600078e02c0 */
[----:B------:R0:W5:Y:S01]  /*d550*/  LD.E.128 R92, desc[UR50][R8.64] ;  /* 0x00000032085c7980 */ /* 0x000162000c101d00 */
[----:B--2---:R-:W2:Y:S01]  /*d560*/  @P3 LDC R32, c[0x0][0xbec] ;  /* 0x0002fb00ff203b82 */ /* 0x004ea20000000800 */
[----:B------:R-:W-:Y:S01]  /*d570*/  UIMAD UR5, UR42, UR9, UR5 ;  /* 0x000000092a0572a4 */ /* 0x000fe2000f8e0205 */
[----:B------:R-:W-:Y:S01]  /*d580*/  LOP3.LUT R14, R15, 0x380, RZ, 0xc0, !PT ;  /* 0x000003800f0e7812 */ /* 0x000fe200078ec0ff */
[----:B------:R-:W-:Y:S01]  /*d590*/  UIMAD UR8, UR12, UR10, URZ ;  /* 0x0000000a0c0872a4 */ /* 0x000fe2000f8e023f */
[----:B------:R-:W-:Y:S01]  /*d5a0*/  SHF.R.U64 R6, R6, 0x3, RZ ;  /* 0x0000000306067819 */ /* 0x000fe200000012ff */
[----:B------:R-:W5:Y:S03]  /*d5b0*/  LD.E.128 R52, desc[UR50][R42.64] ;  /* 0x000000322a347980 */ /* 0x000f66000c101d00 */
[----:B-1----:R-:W1:Y:S01]  /*d5c0*/  @P3 LDC R31, c[0x0][0xbf0] ;  /* 0x0002fc00ff1f3b82 */ /* 0x002e620000000800 */
[----:B0-----:R-:W-:Y:S01]  /*d5d0*/  VIADD R9, R0, UR36 ;  /* 0x0000002400097c36 */ /* 0x001fe20008000000 */
[----:B------:R-:W-:Y:S01]  /*d5e0*/  UIADD3 UR7, UR7, UR5, URZ ;  /* 0x0000000507077290 */ /* 0x000fe2000fffe03f */
[----:B------:R-:W5:Y:S02]  /*d5f0*/  LD.E.128 R56, desc[UR50][R40.64] ;  /* 0x0000003228387980 */ /* 0x000f64000c101d00 */
[----:B------:R-:W-:Y:S01]  /*d600*/  IMAD.MOV.U32 R3, RZ, RZ, R9 ;  /* 0x000000ffff037224 */ /* 0x000fe200078e0009 */
[----:B------:R-:W-:Y:S01]  /*d610*/  UIMAD UR5, UR45, UR11, UR8 ;  /* 0x0000000b2d0572a4 */ /* 0x000fe2000f8e0208 */
[----:B------:R-:W-:Y:S01]  /*d620*/  SHF.R.U64 R14, R14, 0x3, RZ ;  /* 0x000000030e0e7819 */ /* 0x000fe200000012ff */
[----:B------:R-:W-:Y:S01]  /*d630*/  UIMAD.WIDE.U32 UR6, UR45, UR10, UR6 ;  /* 0x0000000a2d0672a5 */ /* 0x000fe2000f8e0006 */
[----:B------:R-:W-:Y:S01]  /*d640*/  LOP3.LUT R6, R6, R7, RZ, 0x3c, !PT ;  /* 0x0000000706067212 */ /* 0x000fe200078e3cff */
[----:B------:R-:W5:Y:S04]  /*d650*/  LD.E.128 R60, desc[UR50][R38.64] ;  /* 0x00000032263c7980 */ /* 0x000f68000c101d00 */
[----:B------:R-:W5:Y:S01]  /*d660*/  LD.E.128 R44, desc[UR50][R36.64] ;  /* 0x00000032242c7980 */ /* 0x000f62000c101d00 */
[----:B--2---:R-:W-:Y:S01]  /*d670*/  @P3 IMAD.HI.U32 R0, R9, R32, RZ ;  /* 0x0000002009003227 */ /* 0x004fe200078e00ff */
[----:B------:R-:W-:Y:S01]  /*d680*/  UIADD3 UR5, UR7, UR5, URZ ;  /* 0x0000000507057290 */ /* 0x000fe2000fffe03f */
[----:B------:R-:W-:Y:S01]  /*d690*/  LOP3.LUT R14, R14, R15, RZ, 0x3c, !PT ;  /* 0x0000000f0e0e7212 */ /* 0x000fe200078e3cff */
[----:B------:R-:W-:Y:S01]  /*d6a0*/  ULDC.64 UR8, c[0x0][0xae0] ;  /* 0x0002b80000087ab9 */ /* 0x000fe20000000a00 */
[--C-:B------:R-:W-:Y:S01]  /*d6b0*/  IMAD.X R7, RZ, RZ, R43.reuse, P5 ;  /* 0x000000ffff077224 */ /* 0x100fe200028e062b */
[----:B------:R-:W5:Y:S01]  /*d6c0*/  LD.E.128 R64, desc[UR50][R34.64] ;  /* 0x0000003222407980 */ /* 0x000f62000c101d00 */
[----:B-1----:R-:W-:Y:S01]  /*d6d0*/  @P3 SHF.R.U32.HI R3, RZ, R31, R0 ;  /* 0x0000001fff033219 */ /* 0x002fe20000011600 */
[----:B------:R-:W-:-:S02]  /*d6e0*/  IMAD.X R15, RZ, RZ, R43, P6 ;  /* 0x000000ffff0f7224 */ /* 0x000fc400030e062b */
[----:B------:R0:W5:Y:S01]  /*d6f0*/  LD.E.128 R96, desc[UR50][R6.64] ;  /* 0x0000003206607980 */ /* 0x000162000c101d00 */
[--C-:B------:R-:W-:Y:S01]  /*d700*/  SHF.R.S32.HI R0, RZ, 0x1f, R3.reuse ;  /* 0x0000001fff007819 */ /* 0x100fe20000011403 */
[----:B------:R-:W-:Y:S02]  /*d710*/  IMAD.MOV R8, RZ, RZ, -R3 ;  /* 0x000000ffff087224 */ /* 0x000fe400078e0a03 */
[----:B------:R-:W5:Y:S02]  /*d720*/  LD.E.128 R48, desc[UR50][R28.64] ;  /* 0x000000321c307980 */ /* 0x000f64000c101d00 */
[----:B------:R-:W-:Y:S02]  /*d730*/  IMAD R0, R0, UR8, RZ ;  /* 0x0000000800007c24 */ /* 0x000fe4000f8e02ff */
[----:B------:R-:W5:Y:S01]  /*d740*/  LD.E.128 R88, desc[UR50][R20.64] ;  /* 0x0000003214587980 */ /* 0x000f62000c101d00 */
[----:B------:R-:W-:Y:S02]  /*d750*/  IMAD R5, R5, R8, R9 ;  /* 0x0000000805057224 */ /* 0x000fe400078e0209 */
[----:B0-----:R-:W-:Y:S01]  /*d760*/  IMAD.U32 R7, RZ, RZ, UR7 ;  /* 0x00000007ff077e24 */ /* 0x001fe2000f8e00ff */
[----:B------:R-:W5:Y:S01]  /*d770*/  LD.E.128 R84, desc[UR50][R24.64] ;  /* 0x0000003218547980 */ /* 0x000f62000c101d00 */
[----:B------:R-:W-:Y:S01]  /*d780*/  IMAD.U32 R6, RZ, RZ, UR6 ;  /* 0x00000006ff067e24 */ /* 0x000fe2000f8e00ff */
[----:B------:R-:W-:Y:S01]  /*d790*/  ULDC.64 UR6, c[0x0][0xad8] ;  /* 0x0002b60000067ab9 */ /* 0x000fe20000000a00 */
[----:B------:R-:W-:Y:S01]  /*d7a0*/  IMAD.U32 R7, RZ, RZ, UR5 ;  /* 0x00000005ff077e24 */ /* 0x000fe2000f8e00ff */
[----:B------:R-:W5:Y:S01]  /*d7b0*/  LD.E.128 R72, desc[UR50][R26.64] ;  /* 0x000000321a487980 */ /* 0x000f62000c101d00 */
[----:B------:R-:W-:Y:S01]  /*d7c0*/  IMAD R9, R3, UR9, R0 ;  /* 0x0000000903097c24 */ /* 0x000fe2000f8e0200 */
[----:B------:R-:W-:-:S02]  /*d7d0*/  SHF.R.S32.HI R0, RZ, 0x1f, R5 ;  /* 0x0000001fff007819 */ /* 0x000fc40000011405 */
[----:B------:R-:W5:Y:S01]  /*d7e0*/  LD.E.128 R76, desc[UR50][R14.64] ;  /* 0x000000320e4c7980 */ /* 0x000f62000c101d00 */
[----:B------:R-:W-:-:S03]  /*d7f0*/  IMAD.WIDE.U32 R6, R3, UR8, R6 ;  /* 0x0000000803067c25 */ /* 0x000fc6000f8e0006 */
[----:B------:R-:W5:Y:S04]  /*d800*/  LD.E.128 R40, desc[UR50][R10.64] ;  /* 0x000000320a287980 */ /* 0x000f68000c101d00 */
[----:B------:R0:W5:Y:S01]  /*d810*/  LD.E.128 R36, desc[UR50][R12.64] ;  /* 0x000000320c247980 */ /* 0x000162000c101d00 */
[----:B------:R-:W-:Y:S01]  /*d820*/  @!PT LDS RZ, [RZ] ;  /* 0x00000000fffff984 */ /* 0x000fe20000000800 */
[----:B------:R-:W-:Y:S01]  /*d830*/  @!PT LDS RZ, [RZ] ;  /* 0x00000000fffff984 */ /* 0x000fe20000000800 */
[----:B------:R-:W-:Y:S01]  /*d840*/  @!PT LDS RZ, [RZ] ;  /* 0x00000000fffff984 */ /* 0x000fe20000000800 */
[----:B------:R-:W-:Y:S01]  /*d850*/  @!PT LDS RZ, [RZ] ;  /* 0x00000000fffff984 */ /* 0x000fe20000000800 */
[----:B------:R1:W-:Y:S06]  /*d860*/  MEMBAR.ALL.CTA ;  /* 0x0000000000007992 */ /* 0x0003ec0000008000 */
[----:B-1----:R-:W1:Y:S01]  /*d870*/  FENCE.VIEW.ASYNC.S ;  /* 0x00000000000073c6 */ /* 0x002e620000000000 */
[----:B------:R-:W-:-:S02]  /*d880*/  IMAD.IADD R7, R7, 0x1, R9 ;  /* 0x0000000107077824 */ /* 0x000fc400078e0209 */
[----:B------:R-:W-:Y:S02]  /*d890*/  IMAD R0, R0, UR6, RZ ;  /* 0x0000000600007c24 */ /* 0x000fe4000f8e02ff */
[----:B0-----:R-:W-:Y:S02]  /*d8a0*/  VIADD R13, R192, UR36 ;  /* 0x00000024c00d7c36 */ /* 0x001fe40008000000 */
        /* <DEDUP_REMOVED lines=12> */
[----:B-1----:R0:W1:Y:S01]  /*d970*/  SHFL.IDX PT, R11, R0, RZ, 0x181f ;  /* 0x00181fff000b7589 */ /* 0x00206200000e0000 */
[----:B------:R-:W-:Y:S01]  /*d980*/  ISETP.GE.AND P0, PT, R3, R100, PT ;  /* 0x000000640300720c */ /* 0x000fe20003f06270 */
[----:B------:R-:W-:Y:S01]  /*d990*/  BSSY B1, `(.L_x_932) ;  /* 0x0000015000017945 */ /* 0x000fe20003800000 */
[----:B------:R0:W-:Y:S01]  /*d9a0*/  SYNCS.ARRIVE.TRANS64.RED.A1T0 RZ, [R4+URZ], RZ ;  /* 0x000000ff04ff79a7 */ /* 0x0001e2000810043f */
[----:B------:R0:W2:Y:S02]  /*d9b0*/  SHFL.IDX PT, R3, R12, RZ, 0x181f ;  /* 0x00181fff0c037589 */ /* 0x0000a400000e0000 */
[----:B------:R-:W-:Y:S08]  /*d9c0*/  @P2 BRA `(.L_x_933) ;  /* 0x0000000000442947 */ /* 0x000ff00003800000 */
[----:B------:R-:W-:Y:S02]  /*d9d0*/  ULDC UR5, c[0x0][0xac8] ;  /* 0x0002b20000057ab9 */ /* 0x000fe40000000800 */
[----:B------:R-:W-:Y:S02]  /*d9e0*/  ISETP.GE.AND P5, PT, R16, UR5, PT ;  /* 0x0000000510007c0c */ /* 0x000fe4000bfa6270 */
[----:B------:R-:W-:Y:S02]  /*d9f0*/  ISETP.GE.AND P4, PT, R19, UR5, PT ;  /* 0x0000000513007c0c */ /* 0x000fe4000bf86270 */
[----:B------:R-:W-:Y:S02]  /*da00*/  ISETP.GE.AND P3, PT, R18, UR5, PT ;  /* 0x0000000512007c0c */ /* 0x000fe4000bf66270 */
[----:B------:R-:W-:-:S07]  /*da10*/  ISETP.GE.AND P2, PT, R22, UR5, PT ;  /* 0x0000000516007c0c */ /* 0x000fce000bf46270 */
[----:B01----:R-:W-:-:S04]  /*da20*/  @!P5 LEA R4, P6, R16, R11, 0x1 ;  /* 0x0000000b1004d211 */ /* 0x003fc800078c08ff */
        /* <DEDUP_REMOVED lines=11> */
.L_x_933:
[----:B------:R-:W-:Y:S05]  /*dae0*/  BSYNC B1 ;  /* 0x0000000000017941 */ /* 0x000fea0003800000 */
.L_x_932:
        /* <DEDUP_REMOVED lines=9> */
[CC--:B01----:R-:W-:Y:S02]  /*db80*/  @!P4 LEA R4, P6, R16.reuse, R11.reuse, 0x1 ;  /* 0x0000000b1004c211 */ /* 0x0c3fe400078c08ff */
[C---:B------:R-:W-:Y:S02]  /*db90*/  @!P3 LEA R6, P5, R19.reuse, R11, 0x1 ;  /* 0x0000000b1306b211 */ /* 0x040fe400078a08ff */
[----:B----4-:R-:W-:Y:S02]  /*dba0*/  @!P4 LEA.HI.X R5, R16, R3, R200, 0x1, P6 ;  /* 0x000000031005c211 */ /* 0x010fe400030f0cc8 */
[----:B------:R-:W-:Y:S02]  /*dbb0*/  @!P2 LEA R8, P6, R18, R11, 0x1 ;  /* 0x0000000b1208a211 */ /* 0x000fe400078c08ff */
[----:B------:R-:W-:Y:S01]  /*dbc0*/  @!P3 LEA.HI.X R7, R19, R3, R199, 0x1, P5 ;  /* 0x000000031307b211 */ /* 0x000fe200028f0cc7 */
[----:B-----5:R3:W-:Y:S01]  /*dbd0*/  @!P4 ST.E.128 desc[UR50][R4.64], R56 ;  /* 0x000000380400c985 */ /* 0x0207e2000c101d32 */
[----:B------:R-:W-:-:S02]  /*dbe0*/  @!P1 LEA R10, P5, R22, R11, 0x1 ;  /* 0x0000000b160a9211 */ /* 0x000fc400078a08ff */
[-C--:B------:R-:W-:Y:S01]  /*dbf0*/  @!P2 LEA.HI.X R9, R18, R3.reuse, R198, 0x1, P6 ;  /* 0x000000031209a211 */ /* 0x080fe200030f0cc6 */
[----:B------:R3:W-:Y:S01]  /*dc00*/  @!P3 ST.E.128 desc[UR50][R6.64], R64 ;  /* 0x000000400600b985 */ /* 0x0007e2000c101d32 */
[----:B------:R-:W-:-:S03]  /*dc10*/  @!P1 LEA.HI.X R11, R22, R3, R197, 0x1, P5 ;  /* 0x00000003160b9211 */ /* 0x000fc600028f0cc5 */
[----:B------:R3:W-:Y:S04]  /*dc20*/  @!P2 ST.E.128 desc[UR50][R8.64], R84 ;  /* 0x000000540800a985 */ /* 0x0007e8000c101d32 */
[----:B------:R3:W-:Y:S02]  /*dc30*/  @!P1 ST.E.128 desc[UR50][R10.64], R92 ;  /* 0x0000005c0a009985 */ /* 0x0007e4000c101d32 */
.L_x_935:
[----:B------:R-:W-:Y:S05]  /*dc40*/  BSYNC B1 ;  /* 0x0000000000017941 */ /* 0x000fea0003800000 */
.L_x_934:
        /* <DEDUP_REMOVED lines=9> */
[-C--:B01----:R-:W-:Y:S02]  /*dce0*/  @!P3 LEA R4, P6, R16, R11.reuse, 0x1 ;  /* 0x0000000b1004b211 */ /* 0x083fe400078c08ff */
[CC--:B------:R-:W-:Y:S02]  /*dcf0*/  @!P2 LEA R6, P5, R19.reuse, R11.reuse, 0x1 ;  /* 0x0000000b1306a211 */ /* 0x0c0fe400078a08ff */
[----:B------:R-:W-:Y:S02]  /*dd00*/  @!P1 LEA R8, P4, R18, R11, 0x1 ;  /* 0x0000000b12089211 */ /* 0x000fe400078808ff */
[----:B------:R-:W-:Y:S02]  /*dd10*/  @!P3 LEA.HI.X R5, R16, R3, R200, 0x1, P6 ;  /* 0x000000031005b211 */ /* 0x000fe400030f0cc8 */
[----:B------:R-:W-:Y:S02]  /*dd20*/  @!P0 LEA R10, P6, R22, R11, 0x1 ;  /* 0x0000000b160a8211 */ /* 0x000fe400078c08ff */
[-C--:B------:R-:W-:Y:S01]  /*dd30*/  @!P2 LEA.HI.X R7, R19, R3.reuse, R199, 0x1, P5 ;  /* 0x000000031307a211 */ /* 0x080fe200028f0cc7 */
[----:B-----5:R3:W-:Y:S01]  /*dd40*/  @!P3 ST.E.128 desc[UR50][R4.64], R60 ;  /* 0x0000003c0400b985 */ /* 0x0207e2000c101d32 */
[----:B------:R-:W-:-:S02]  /*dd50*/  @!P1 LEA.HI.X R9, R18, R3, R198, 0x1, P4 ;  /* 0x0000000312099211 */ /* 0x000fc400020f0cc6 */
[----:B------:R-:W-:Y:S01]  /*dd60*/  @!P0 LEA.HI.X R11, R22, R3, R197, 0x1, P6 ;  /* 0x00000003160b8211 */ /* 0x000fe200030f0cc5 */
[----:B------:R3:W-:Y:S04]  /*dd70*/  @!P2 ST.E.128 desc[UR50][R6.64], R68 ;  /* 0x000000440600a985 */ /* 0x0007e8000c101d32 */
[----:B------:R3:W-:Y:S04]  /*dd80*/  @!P1 ST.E.128 desc[UR50][R8.64], R72 ;  /* 0x0000004808009985 */ /* 0x0007e8000c101d32 */
[----:B------:R3:W-:Y:S02]  /*dd90*/  @!P0 ST.E.128 desc[UR50][R10.64], R40 ;  /* 0x000000280a008985 */ /* 0x0007e4000c101d32 */
.L_x_937:
[----:B------:R-:W-:Y:S05]  /*dda0*/  BSYNC B1 ;  /* 0x0000000000017941 */ /* 0x000fea0003800000 */
.L_x_936:
[----:B0-----:R-:W-:Y:S01]  /*ddb0*/  VIADD R3, R13, 0x60 ;  /* 0x000000600d037836 */ /* 0x001fe20000000000 */
[----:B-1-3--:R0:W1:Y:S04]  /*ddc0*/  SHFL.IDX PT, R11, R12, 0x3, 0x181f ;  /* 0x00781f000c0b7f89 */ /* 0x00a06800000e0000 */
[----:B------:R-:W-:Y:S01]  /*ddd0*/  ISETP.GE.AND P0, PT, R3, R100, PT ;  /* 0x000000640300720c */ /* 0x000fe20003f06270 */
[----:B------:R0:W3:-:S12]  /*dde0*/  SHFL.IDX PT, R15, R0, 0x3, 0x181f ;  /* 0x00781f00000f7f89 */ /* 0x0000d800000e0000 */
[----:B0-----:R-:W-:Y:S05]  /*ddf0*/  @P0 BRA `(.L_x_938) ;  /* 0x0000000c00200947 */ /* 0x001fea0003800000 */
[----:B------:R-:W-:Y:S02]  /*de00*/  ULDC UR5, c[0x0][0xac8] ;  /* 0x0002b20000057ab9 */ /* 0x000fe40000000800 */
[----:B------:R-:W-:Y:S02]  /*de10*/  ISETP.GE.AND P3, PT, R16, UR5, PT ;  /* 0x0000000510007c0c */ /* 0x000fe4000bf66270 */
[----:B------:R-:W-:Y:S02]  /*de20*/  ISETP.GE.AND P4, PT, R19, UR5, PT ;  /* 0x0000000513007c0c */ /* 0x000fe4000bf86270 */
[----:B------:R-:W-:-:S09]  /*de30*/  ISETP.GE.AND P5, PT, R18, UR5, PT ;  /* 0x0000000512007c0c */ /* 0x000fd2000bfa6270 */
[-C--:B---3--:R-:W-:Y:S02]  /*de40*/  @!P3 LEA R4, P0, R16, R15.reuse, 0x1 ;  /* 0x0000000f1004b211 */ /* 0x088fe400078008ff */
[CC--:B------:R-:W-:Y:S02]  /*de50*/  @!P4 LEA R6, P1, R19.reuse, R15.reuse, 0x1 ;  /* 0x0000000f1306c211 */ /* 0x0c0fe400078208ff */
[----:B------:R-:W-:Y:S02]  /*de60*/  @!P5 LEA R8, P2, R18, R15, 0x1 ;  /* 0x0000000f1208d211 */ /* 0x000fe400078408ff */
[-C--:B-1----:R-:W-:Y:S02]  /*de70*/  @!P3 LEA.HI.X R5, R16, R11.reuse, R200, 0x1, P0 ;  /* 0x0000000b1005b211 */ /* 0x082fe400000f0cc8 */
[-C--:B------:R-:W-:Y:S02]  /*de80*/  @!P4 LEA.HI.X R7, R19, R11.reuse, R199, 0x1, P1 ;  /* 0x0000000b1307c211 */ /* 0x080fe400008f0cc7 */
[----:B------:R-:W-:Y:S01]  /*de90*/  @!P5 LEA.HI.X R9, R18, R11, R198, 0x1, P2 ;  /* 0x0000000b1209d211 */ /* 0x000fe200010f0cc6 */
[----:B-----5:R0:W-:Y:S01]  /*dea0*/  @!P3 ST.E.128 desc[UR50][R4.64], R44 ;  /* 0x0000002c0400b985 */ /* 0x0201e2000c101d32 */
        /* <DEDUP_REMOVED lines=8> */
.L_x_931:
[----:B------:R-:W0:Y:S01]  /*df30*/  LDC R10, c[0x0][0xbe8] ;  /* 0x0002fa00ff0a7b82 */ /* 0x000e220000000800 */
[----:B------:R-:W-:Y:S01]  /*df40*/  ISETP.GE.AND P0, PT, R201, 0x80, PT ;  /* 0x00000080c900780c */ /* 0x000fe20003f06270 */
[----:B------:R-:W-:Y:S01]  /*df50*/  USHF.R.S32.HI UR8, URZ, 0x1f, UR42 ;  /* 0x0000001f3f087899 */ /* 0x000fe2000801142a */
[----:B------:R-:W-:Y:S01]  /*df60*/  BSSY B1, `(.L_x_939) ;  /* 0x000002f000017945 */ /* 0x000fe20003800000 */
[----:B------:R-:W-:Y:S01]  /*df70*/  USHF.R.S32.HI UR9, URZ, 0x1f, UR45 ;  /* 0x0000001f3f097899 */ /* 0x000fe2000801142d */
[----:B------:R-:W-:Y:S01]  /*df80*/  IMAD R8, R23, 0x20, R192 ;  /* 0x0000002017087824 */ /* 0x000fe200078e02c0 */
[----:B0-----:R-:W-:-:S13]  /*df90*/  ISETP.NE.AND P1, PT, R10, 0x1, PT ;  /* 0x000000010a00780c */ /* 0x001fda0003f25270 */
[----:B------:R-:W0:Y:S08]  /*dfa0*/  @P1 LDC R9, c[0x0][0xbec] ;  /* 0x0002fb00ff091b82 */ /* 0x000e300000000800 */
[----:B------:R-:W1:Y:S01]  /*dfb0*/  @P1 LDC R11, c[0x0][0xbf0] ;  /* 0x0002fc00ff0b1b82 */ /* 0x000e620000000800 */
[----:B------:R-:W-:Y:S05]  /*dfc0*/  @P0 BRA `(.L_x_940) ;  /* 0x0000000000a00947 */ /* 0x000fea0003800000 */
[----:B------:R-:W2:Y:S01]  /*dfd0*/  S2R R0, SR_TID.X ;  /* 0x0000000000007919 */ /* 0x000ea20000002100 */
[----:B------:R-:W3:Y:S01]  /*dfe0*/  LDC R5, c[0x0][0xbe8] ;  /* 0x0002fa00ff057b82 */ /* 0x000ee20000000800 */
[----:B------:R-:W-:Y:S01]  /*dff0*/  IMAD.U32 R6, RZ, RZ, UR36 ;  /* 0x00000024ff067e24 */ /* 0x000fe2000f8e00ff */
[----:B------:R-:W-:Y:S02]  /*e000*/  ULDC UR5, c[0x0][0xa88] ;  /* 0x0002a20000057ab9 */ /* 0x000fe40000000800 */
[----:B---3--:R-:W-:Y:S02]  /*e010*/  IMAD R3, R5, UR5, RZ ;  /* 0x0000000505037c24 */ /* 0x008fe4000f8e02ff */
[----:B--2---:R-:W-:-:S04]  /*e020*/  IADD3 R6, R6, -0x80, R0 ;  /* 0xffffff8006067810 */ /* 0x004fc80007ffe000 */
[----:B------:R-:W-:-:S13]  /*e030*/  ISETP.GE.AND P0, PT, R6, R3, PT ;  /* 0x000000030600720c */ /* 0x000fda0003f06270 */
[----:B------:R-:W-:Y:S05]  /*e040*/  @P0 BRA `(.L_x_940) ;  /* 0x0000000000800947 */ /* 0x000fea0003800000 */
[----:B------:R-:W-:Y:S01]  /*e050*/  ISETP.NE.AND P0, PT, R5, 0x1, PT ;  /* 0x000000010500780c */ /* 0x000fe20003f05270 */
[----:B------:R-:W-:Y:S01]  /*e060*/  ULDC.64 UR10, c[0x0][0xb90] ;  /* 0x0002e400000a7ab9 */ /* 0x000fe20000000a00 */
[----:B------:R-:W-:Y:S01]  /*e070*/  IMAD.MOV.U32 R4, RZ, RZ, R6 ;  /* 0x000000ffff047224 */ /* 0x000fe200078e0006 */
[----:B------:R-:W-:Y:S02]  /*e080*/  UIMAD UR5, UR8, UR10, URZ ;  /* 0x0000000a080572a4 */ /* 0x000fe4000f8e023f */
[----:B------:R-:W-:Y:S02]  /*e090*/  UIMAD.WIDE.U32 UR6, UR42, UR10, URZ ;  /* 0x0000000a2a0672a5 */ /* 0x000fe4000f8e003f */
[----:B------:R-:W-:-:S03]  /*e0a0*/  UIMAD UR5, UR42, UR11, UR5 ;  /* 0x0000000b2a0572a4 */ /* 0x000fc6000f8e0205 */
[----:B------:R-:W-:Y:S01]  /*e0b0*/  ULDC.64 UR10, c[0x0][0xb98] ;  /* 0x0002e600000a7ab9 */ /* 0x000fe20000000a00 */
[----:B------:R-:W-:Y:S02]  /*e0c0*/  UIADD3 UR7, UR7, UR5, URZ ;  /* 0x0000000507077290 */ /* 0x000fe4000fffe03f */
[----:B------:R-:W2:Y:S01]  /*e0d0*/  @P0 LDC R3, c[0x0][0xbec] ;  /* 0x0002fb00ff030b82 */ /* 0x000ea20000000800 */
[----:B------:R-:W-:Y:S02]  /*e0e0*/  UIMAD UR5, UR9, UR10, URZ ;  /* 0x0000000a090572a4 */ /* 0x000fe4000f8e023f */
[----:B------:R-:W-:Y:S02]  /*e0f0*/  UIMAD.WIDE.U32 UR6, UR45, UR10, UR6 ;  /* 0x0000000a2d0672a5 */ /* 0x000fe4000f8e0006 */
[----:B------:R-:W-:-:S03]  /*e100*/  UIMAD UR5, UR45, UR11, UR5 ;  /* 0x0000000b2d0572a4 */ /* 0x000fc6000f8e0205 */
[----:B------:R-:W3:Y:S01]  /*e110*/  @P0 LDC R7, c[0x0][0xbf0] ;  /* 0x0002fc00ff070b82 */ /* 0x000ee20000000800 */
[----:B------:R-:W-:Y:S01]  /*e120*/  ULDC.64 UR10, c[0x0][0xb88] ;  /* 0x0002e200000a7ab9 */ /* 0x000fe20000000a00 */
[----:B--2---:R-:W-:-:S05]  /*e130*/  @P0 IMAD.HI.U32 R0, R6, R3, RZ ;  /* 0x0000000306000227 */ /* 0x004fca00078e00ff */
[----:B---3--:R-:W-:-:S05]  /*e140*/  @P0 SHF.R.U32.HI R4, RZ, R7, R0 ;  /* 0x00000007ff040219 */ /* 0x008fca0000011600 */
[----:B------:R-:W-:-:S04]  /*e150*/  IMAD.MOV R3, RZ, RZ, -R4 ;  /* 0x000000ffff037224 */ /* 0x000fc800078e0a04 */
[----:B------:R-:W-:Y:S01]  /*e160*/  IMAD R3, R5, R3, R6 ;  /* 0x0000000305037224 */ /* 0x000fe200078e0206 */
[----:B------:R-:W-:Y:S01]  /*e170*/  SHF.R.S32.HI R5, RZ, 0x1f, R4 ;  /* 0x0000001fff057819 */ /* 0x000fe20000011404 */
[----:B------:R-:W-:Y:S01]  /*e180*/  IMAD.U32 R6, RZ, RZ, UR5 ;  /* 0x00000005ff067e24 */ /* 0x000fe2000f8e00ff */
[----:B------:R-:W-:Y:S02]  /*e190*/  IADD3 R4, P0, R4, UR6, RZ ;  /* 0x0000000604047c10 */ /* 0x000fe4000ff1e0ff */
[----:B------:R-:W-:Y:S02]  /*e1a0*/  SHF.R.S32.HI R0, RZ, 0x1f, R3 ;  /* 0x0000001fff007819 */ /* 0x000fe40000011403 */
[----:B------:R-:W-:Y:S01]  /*e1b0*/  IADD3.X R5, R5, UR7, R6, P0, !PT ;  /* 0x0000000705057c10 */ /* 0x000fe200087fe406 */
[----:B------:R-:W-:Y:S02]  /*e1c0*/  ULDC.64 UR6, c[0x0][0xb50] ;  /* 0x0002d40000067ab9 */ /* 0x000fe40000000a00 */
[----:B------:R-:W-:-:S02]  /*e1d0*/  IMAD R0, R0, UR10, RZ ;  /* 0x0000000a00007c24 */ /* 0x000fc4000f8e02ff */
[----:B------:R-:W-:-:S04]  /*e1e0*/  IMAD.WIDE.U32 R4, R3, UR10, R4 ;  /* 0x0000000a03047c25 */ /* 0x000fc8000f8e0004 */
[----:B------:R-:W-:Y:S01]  /*e1f0*/  IMAD R7, R3, UR11, R0 ;  /* 0x0000000b03077c24 */ /* 0x000fe2000f8e0200 */
[----:B------:R-:W-:-:S03]  /*e200*/  LEA R6, P0, R4, UR6, 0x2 ;  /* 0x0000000604067c11 */ /* 0x000fc6000f8010ff */
[----:B------:R-:W-:-:S05]  /*e210*/  IMAD.IADD R3, R5, 0x1, R7 ;  /* 0x0000000105037824 */ /* 0x000fca00078e0207 */
[----:B------:R-:W-:Y:S01]  /*e220*/  LEA.HI.X R7, R4, UR7, R3, 0x2, P0 ;  /* 0x0000000704077c11 */ /* 0x000fe200080f1403 */
[----:B------:R-:W-:-:S05]  /*e230*/  IMAD.MOV.U32 R3, RZ, RZ, -0x800000 ;  /* 0xff800000ff037424 */ /* 0x000fca00078e00ff */
[----:B------:R2:W-:Y:S02]  /*e240*/  STG.E desc[UR50][R6.64], R3 ;  /* 0x0000000306007986 */ /* 0x0005e4000c101932 */
.L_x_940:
[----:B------:R-:W-:Y:S05]  /*e250*/  BSYNC B1 ;  /* 0x0000000000017941 */ /* 0x000fea0003800000 */
.L_x_939:
[----:B------:R-:W-:Y:S01]  /*e260*/  ULDC.64 UR10, c[0x0][0xae8] ;  /* 0x0002ba00000a7ab9 */ /* 0x000fe20000000a00 */
[----:B------:R-:W-:Y:S01]  /*e270*/  VIADD R8, R8, UR36 ;  /* 0x0000002408087c36 */ /* 0x000fe20008000000 */
[----:B------:R-:W-:Y:S01]  /*e280*/  UIMAD UR5, UR8, UR10, URZ ;  /* 0x0000000a080572a4 */ /* 0x000fe2000f8e023f */
[----:B------:R-:W-:Y:S01]  /*e290*/  BSSY B1, `(.L_x_941) ;  /* 0x000003c000017945 */ /* 0x000fe20003800000 */
[----:B------:R-:W-:Y:S01]  /*e2a0*/  UIMAD.WIDE.U32 UR6, UR42, UR10, URZ ;  /* 0x0000000a2a0672a5 */ /* 0x000fe2000f8e003f */
[----:B0-----:R-:W-:Y:S01]  /*e2b0*/  @P1 IMAD.HI.U32 R0, R8, R9, RZ ;  /* 0x0000000908001227 */ /* 0x001fe200078e00ff */
[----:B------:R-:W-:-:S03]  /*e2c0*/  UIMAD UR5, UR42, UR11, UR5 ;  /* 0x0000000b2a0572a4 */ /* 0x000fc6000f8e0205 */
[----:B------:R-:W-:Y:S01]  /*e2d0*/  ULDC.64 UR10, c[0x0][0xaf0] ;  /* 0x0002bc00000a7ab9 */ /* 0x000fe20000000a00 */
[----:B------:R-:W-:Y:S01]  /*e2e0*/  UIADD3 UR7, UR7, UR5, URZ ;  /* 0x0000000507077290 */ /* 0x000fe2000fffe03f */
[----:B--2---:R-:W-:Y:S01]  /*e2f0*/  IMAD.MOV.U32 R3, RZ, RZ, R8 ;  /* 0x000000ffff037224 */ /* 0x004fe200078e0008 */
[----:B------:R-:W-:Y:S01]  /*e300*/  UIMAD UR5, UR9, UR10, URZ ;  /* 0x0000000a090572a4 */ /* 0x000fe2000f8e023f */
[----:B-1----:R-:W-:Y:S01]  /*e310*/  @P1 SHF.R.U32.HI R3, RZ, R11, R0 ;  /* 0x0000000bff031219 */ /* 0x002fe20000011600 */
[----:B------:R-:W-:Y:S02]  /*e320*/  UIMAD.WIDE.U32 UR6, UR45, UR10, UR6 ;  /* 0x0000000a2d0672a5 */ /* 0x000fe4000f8e0006 */
[----:B------:R-:W-:Y:S01]  /*e330*/  UIMAD UR5, UR45, UR11, UR5 ;  /* 0x0000000b2d0572a4 */ /* 0x000fe2000f8e0205 */
[--C-:B------:R-:W-:Y:S01]  /*e340*/  SHF.R.S32.HI R0, RZ, 0x1f, R3.reuse ;  /* 0x0000001fff007819 */ /* 0x100fe20000011403 */
[----:B------:R-:W-:Y:S01]  /*e350*/  IMAD.MOV R7, RZ, RZ, -R3 ;  /* 0x000000ffff077224 */ /* 0x000fe200078e0a03 */
[----:B------:R-:W-:Y:S01]  /*e360*/  ULDC.64 UR8, c[0x0][0xae0] ;  /* 0x0002b80000087ab9 */ /* 0x000fe20000000a00 */
[----:B------:R-:W-:-:S02]  /*e370*/  UIADD3 UR5, UR7, UR5, URZ ;  /* 0x0000000507057290 */ /* 0x000fc4000fffe03f */
[----:B------:R-:W-:Y:S02]  /*e380*/  IMAD.U32 R5, RZ, RZ, UR7 ;  /* 0x00000007ff057e24 */ /* 0x000fe4000f8e00ff */
[----:B------:R-:W-:Y:S02]  /*e390*/  IMAD R0, R0, UR8, RZ ;  /* 0x0000000800007c24 */ /* 0x000fe4000f8e02ff */
[----:B------:R-:W-:Y:S02]  /*e3a0*/  IMAD R7, R10, R7, R8 ;  /* 0x000000070a077224 */ /* 0x000fe400078e0208 */
[----:B------:R-:W-:Y:S01]  /*e3b0*/  IMAD.U32 R4, RZ, RZ, UR6 ;  /* 0x00000006ff047e24 */ /* 0x000fe2000f8e00ff */
[----:B------:R-:W-:Y:S01]  /*e3c0*/  ULDC.64 UR6, c[0x0][0xad8] ;  /* 0x0002b60000067ab9 */ /* 0x000fe20000000a00 */
[----:B------:R-:W-:Y:S01]  /*e3d0*/  IMAD.U32 R5, RZ, RZ, UR5 ;  /* 0x00000005ff057e24 */ /* 0x000fe2000f8e00ff */
[----:B------:R-:W-:Y:S01]  /*e3e0*/  ULDC UR5, c[0x0][0xa88] ;  /* 0x0002a20000057ab9 */ /* 0x000fe20000000800 */
[C---:B------:R-:W-:Y:S01]  /*e3f0*/  IMAD R9, R3.reuse, UR9, R0 ;  /* 0x0000000903097c24 */ /* 0x040fe2000f8e0200 */
[----:B------:R-:W-:Y:S01]  /*e400*/  SHF.R.S32.HI R0, RZ, 0x1f, R7 ;  /* 0x0000001fff007819 */ /* 0x000fe20000011407 */
[----:B------:R-:W-:-:S04]  /*e410*/  IMAD.WIDE.U32 R4, R3, UR8, R4 ;  /* 0x0000000803047c25 */ /* 0x000fc8000f8e0004 */
[----:B------:R-:W-:Y:S02]  /*e420*/  IMAD.IADD R5, R5, 0x1, R9 ;  /* 0x0000000105057824 */ /* 0x000fe400078e0209 */
[----:B------:R-:W-:Y:S02]  /*e430*/  IMAD R6, R0, UR6, RZ ;  /* 0x0000000600067c24 */ /* 0x000fe4000f8e02ff */
[----:B------:R-:W-:Y:S02]  /*e440*/  VIADD R8, R192, UR36 ;  /* 0x00000024c0087c36 */ /* 0x000fe40008000000 */
[----:B------:R-:W-:Y:S02]  /*e450*/  IMAD R9, R10, UR5, RZ ;  /* 0x000000050a097c24 */ /* 0x000fe4000f8e02ff */
[C---:B------:R-:W-:Y:S02]  /*e460*/  IMAD R3, R7.reuse, UR7, R6 ;  /* 0x0000000707037c24 */ /* 0x040fe4000f8e0206 */
[----:B------:R-:W-:Y:S01]  /*e470*/  IMAD.WIDE.U32 R4, R7, UR6, R4 ;  /* 0x0000000607047c25 */ /* 0x000fe2000f8e0004 */
[----:B------:R-:W-:Y:S01]  /*e480*/  ISETP.GE.AND P2, PT, R8, R9, PT ;  /* 0x000000090800720c */ /* 0x000fe20003f46270 */
[----:B------:R-:W-:-:S02]  /*e490*/  ULDC.64 UR6, c[0x0][0xa80] ;  /* 0x0002a00000067ab9 */ /* 0x000fc40000000a00 */
[----:B------:R-:W-:Y:S01]  /*e4a0*/  IMAD.IADD R3, R5, 0x1, R3 ;  /* 0x0000000105037824 */ /* 0x000fe200078e0203 */
[----:B------:R-:W-:Y:S01]  /*e4b0*/  LEA R6, P3, R4, UR6, 0x1 ;  /* 0x0000000604067c11 */ /* 0x000fe2000f8608ff */
[----:B------:R-:W-:-:S03]  /*e4c0*/  VIADD R0, R8, 0x20 ;  /* 0x0000002008007836 */ /* 0x000fc60000000000 */
[----:B------:R-:W-:Y:S01]  /*e4d0*/  LEA.HI.X R7, R4, UR7, R3, 0x1, P3 ;  /* 0x0000000704077c11 */ /* 0x000fe200098f0c03 */
[----:B------:R0:W1:Y:S01]  /*e4e0*/  SHFL.IDX PT, R5, R6, RZ, 0x181f ;  /* 0x00181fff06057589 */ /* 0x00006200000e0000 */
[-C--:B------:R-:W-:Y:S01]  /*e4f0*/  ISETP.GE.AND P1, PT, R0, R9.reuse, PT ;  /* 0x000000090000720c */ /* 0x080fe20003f26270 */
[----:B------:R-:W-:Y:S02]  /*e500*/  VIADD R0, R8, 0x40 ;  /* 0x0000004008007836 */ /* 0x000fe40000000000 */
[----:B------:R0:W2:Y:S03]  /*e510*/  SHFL.IDX PT, R3, R7, RZ, 0x181f ;  /* 0x00181fff07037589 */ /* 0x0000a600000e0000 */
[----:B------:R-:W-:Y:S01]  /*e520*/  ISETP.GE.AND P0, PT, R0, R9, PT ;  /* 0x000000090000720c */ /* 0x000fe20003f06270 */
[----:B------:R-:W-:-:S12]  /*e530*/  @P2 BRA `(.L_x_942) ;  /* 0x0000000000442947 */ /* 0x000fd80003800000 */
        /* <DEDUP_REMOVED lines=17> */
.L_x_942:
[----:B------:R-:W-:Y:S05]  /*e650*/  BSYNC B1 ;  /* 0x0000000000017941 */ /* 0x000fea0003800000 */
.L_x_941:
        /* <DEDUP_REMOVED lines=9> */
[CC--:B-1----:R-:W-:Y:S02]  /*e6f0*/  @!P4 LEA R10, P6, R16.reuse, R5.reuse, 0x1 ;  /* 0x00000005100ac211 */ /* 0x0c2fe400078c08ff */
[C---:B------:R-:W-:Y:S02]  /*e700*/  @!P3 LEA R12, P5, R19.reuse, R5, 0x1 ;  /* 0x00000005130cb211 */ /* 0x040fe400078a08ff */
        /* <DEDUP_REMOVED lines=10> */
.L_x_944:
[----:B------:R-:W-:Y:S05]  /*e7b0*/  BSYNC B1 ;  /* 0x0000000000017941 */ /* 0x000fea0003800000 */
.L_x_943:
        /* <DEDUP_REMOVED lines=10> */
[CC--:B------:R-:W-:Y:S02]  /*e860*/  @!P2 LEA R12, P5, R19.reuse, R5.reuse, 0x1 ;  /* 0x00000005130ca211 */ /* 0x0c0fe400078a08ff */
        /* <DEDUP_REMOVED lines=10> */
.L_x_946:
[----:B------:R-:W-:Y:S05]  /*e910*/  BSYNC B1 ;  /* 0x0000000000017941 */ /* 0x000fea0003800000 */
.L_x_945:
[----:B------:R-:W-:Y:S01]  /*e920*/  VIADD R0, R8, 0x60 ;  /* 0x0000006008007836 */ /* 0x000fe20000000000 */
[----:B0-----:R0:W0:Y:S04]  /*e930*/  SHFL.IDX PT, R3, R7, 0x3, 0x181f ;  /* 0x00781f0007037f89 */ /* 0x00102800000e0000 */
[----:B------:R-:W-:Y:S01]  /*e940*/  ISETP.GE.AND P0, PT, R0, R9, PT ;  /* 0x000000090000720c */ /* 0x000fe20003f06270 */
[----:B-1-3--:R1:W3:-:S12]  /*e950*/  SHFL.IDX PT, R5, R6, 0x3, 0x181f ;  /* 0x00781f0006057f89 */ /* 0x00a2d800000e0000 */
[----:B-1----:R-:W-:Y:S05]  /*e960*/  @P0 BRA `(.L_x_938) ;  /* 0x0000000000440947 */ /* 0x002fea0003800000 */
[----:B------:R-:W-:Y:S02]  /*e970*/  ULDC UR5, c[0x0][0xac8] ;  /* 0x0002b20000057ab9 */ /* 0x000fe40000000800 */
[----:B------:R-:W-:Y:S02]  /*e980*/  ISETP.GE.AND P3, PT, R16, UR5, PT ;  /* 0x0000000510007c0c */ /* 0x000fe4000bf66270 */
[----:B------:R-:W-:Y:S02]  /*e990*/  ISETP.GE.AND P2, PT, R19, UR5, PT ;  /* 0x0000000513007c0c */ /* 0x000fe4000bf46270 */
[----:B------:R-:W-:Y:S02]  /*e9a0*/  ISETP.GE.AND P1, PT, R18, UR5, PT ;  /* 0x0000000512007c0c */ /* 0x000fe4000bf26270 */
[----:B------:R-:W-:-:S07]  /*e9b0*/  ISETP.GE.AND P0, PT, R22, UR5, PT ;  /* 0x0000000516007c0c */ /* 0x000fce000bf06270 */
[-C--:B--234-:R-:W-:Y:S02]  /*e9c0*/  @!P3 LEA R6, P6, R16, R5.reuse, 0x1 ;  /* 0x000000051006b211 */ /* 0x09cfe400078c08ff */
        /* <DEDUP_REMOVED lines=11> */
.L_x_938:
[----:B------:R-:W-:Y:S05]  /*ea80*/  BSYNC B0 ;  /* 0x0000000000007941 */ /* 0x000fea0003800000 */
.L_x_930:
[----:B------:R-:W-:Y:S02]  /*ea90*/  ULDC UR5, c[0x0][0xc38] ;  /* 0x00030e0000057ab9 */ /* 0x000fe40000000800 */
[----:B------:R-:W-:-:S06]  /*eaa0*/  UISETP.GE.AND UP0, UPT, UR4, UR5, UPT ;  /* 0x000000050400728c */ /* 0x000fcc000bf06270 */
[----:B------:R-:W-:-:S13]  /*eab0*/  PLOP3.LUT P0, PT, PT, PT, UP0, 0x80, 0x0 ;  /* 0x000000000000781c */ /* 0x000fda0003f0f008 */
[----:B------:R-:W-:Y:S05]  /*eac0*/  @!P0 BRA `(.L_x_947) ;  /* 0xffffff2000c48947 */ /* 0x000fea000383ffff */
[----:B------:R-:W-:Y:S05]  /*ead0*/  EXIT ;  /* 0x000000000000794d */ /* 0x000fea0003800000 */
.L_x_845:
[----:B------:R-:W-:-:S08]  /*eae0*/  NOP ;  /* 0x0000000000007918 */ /* 0x000fd00000000000 */
[----:B------:R-:W0:-:S00]  /*eaf0*/  USETMAXREG.DEALLOC.CTAPOOL 0x18 ;  /* 0x00000018000079c8 */ /* 0x000e0000080e0500 */
[----:B0-----:R-:W2:Y:S01]  /*eb00*/  LDL.LU R2, [R1+0x8] ;  /* 0x0000080001027983 */ /* 0x001ea20000300800 */
[----:B------:R-:W-:-:S05]  /*eb10*/  LOP3.LUT R0, R0, 0x3, RZ, 0xc0, !PT ;  /* 0x0000000300007812 */ /* 0x000fca00078ec0ff */
[----:B------:R-:W0:Y:S01]  /*eb20*/  S2UR UR6, SR_CTAID.X ;  /* 0x00000000000679c3 */ /* 0x000e220000002500 */
[----:B------:R-:W1:Y:S02]  /*eb30*/  SHFL.IDX PT, R0, R0, RZ, 0x1f ;  /* 0x00001fff00007589 */ /* 0x000e6400000e0000 */
[----:B-1----:R-:W-:-:S05]  /*eb40*/  ISETP.NE.AND P0, PT, R0, RZ, PT ;  /* 0x000000ff0000720c */ /* 0x002fca0003f05270 */
[----:B------:R-:W0:Y:S08]  /*eb50*/  LDC R0, c[0x0][0xc38] ;  /* 0x00030e00ff007b82 */ /* 0x000e300000000800 */
[----:B------:R-:W-:Y:S06]  /*eb60*/  @P0 BAR.ARV 0x4, 0x180 ;  /* 0x0106000000000b1d */ /* 0x000fec0000002000 */
[----:B--2---:R-:W-:-:S04]  /*eb70*/  LOP3.LUT R2, R2, 0xfffffffb, RZ, 0xc0, !PT ;  /* 0xfffffffb02027812 */ /* 0x004fc800078ec0ff */
[----:B------:R-:W-:Y:S02]  /*eb80*/  @P0 LOP3.LUT R2, R2, 0x4, RZ, 0xfc, !PT ;  /* 0x0000000402020812 */ /* 0x000fe400078efcff */
[----:B0-----:R-:W-:Y:S01]  /*eb90*/  ISETP.LE.AND P0, PT, R0, UR6, PT ;  /* 0x0000000600007c0c */ /* 0x001fe2000bf03270 */
[----:B------:R-:W-:Y:S02]  /*eba0*/  IMAD.MOV.U32 R0, RZ, RZ, 0x1 ;  /* 0x00000001ff007424 */ /* 0x000fe400078e00ff */
[----:B------:R0:W-:Y:S04]  /*ebb0*/  STL [R1+0x8], R2 ;  /* 0x0000080201007387 */ /* 0x0001e80000100800 */
[----:B------:R0:W-:Y:S04]  /*ebc0*/  STL [R1], RZ ;  /* 0x000000ff01007387 */ /* 0x0001e80000100800 */
[----:B------:R0:W-:Y:S04]  /*ebd0*/  STL [R1+0x24], RZ ;  /* 0x000024ff01007387 */ /* 0x0001e80000100800 */
[----:B------:R0:W-:Y:S01]  /*ebe0*/  STL [R1+0x4], R0 ;  /* 0x0000040001007387 */ /* 0x0001e20000100800 */
[----:B------:R-:W-:Y:S05]  /*ebf0*/  @P0 BRA `(.L_x_948) ;  /* 0x0000003c00d00947 */ /* 0x000fea0003800000 */
[----:B------:R-:W1:Y:S01]  /*ec00*/  S2R R4, SR_TID.X ;  /* 0x0000000000047919 */ /* 0x000e620000002100 */
[----:B------:R-:W2:Y:S01]  /*ec10*/  S2UR UR5, SR_CgaCtaId ;  /* 0x00000000000579c3 */ /* 0x000ea20000008800 */
[----:B------:R-:W-:Y:S01]  /*ec20*/  UMOV UR4, 0x400 ;  /* 0x0000040000047882 */ /* 0x000fe20000000000 */
[----:B------:R-:W-:Y:S01]  /*ec30*/  ULDC UR43, c[0x0][0xc] ;  /* 0x00000300002b7ab9 */ /* 0x000fe20000000800 */
[----:B------:R-:W-:Y:S02]  /*ec40*/  ULOP3.LUT UR39, UR38, 0x1, URZ, 0xfc, !UPT ;  /* 0x0000000126277892 */ /* 0x000fe4000f8efc3f */
[----:B------:R-:W-:Y:S01]  /*ec50*/  ULOP3.LUT UR45, UR38, 0x2, URZ, 0xfc, !UPT ;  /* 0x00000002262d7892 */ /* 0x000fe2000f8efc3f */
[----:B------:R-:W-:Y:S01]  /*ec60*/  ULDC.64 UR46, c[0x0][0x198] ;  /* 0x00006600002e7ab9 */ /* 0x000fe20000000a00 */
[----:B--2---:R-:W-:-:S06]  /*ec70*/  ULEA UR4, UR5, UR4, 0x18 ;  /* 0x0000000405047291 */ /* 0x004fcc000f8ec03f */
[----:B------:R-:W-:Y:S01]  /*ec80*/  IMAD.U32 R17, RZ, RZ, UR4 ;  /* 0x00000004ff117e24 */ /* 0x000fe2000f8e00ff */
[C---:B-1----:R-:W-:Y:S01]  /*ec90*/  LOP3.LUT R6, R4.reuse, 0x7f, RZ, 0xc0, !PT ;  /* 0x0000007f04067812 */ /* 0x042fe200078ec0ff */
[C---:B0-----:R-:W-:Y:S01]  /*eca0*/  IMAD.SHL.U32 R0, R4.reuse, 0x40, RZ ;  /* 0x0000004004007824 */ /* 0x041fe200078e00ff */
[C---:B------:R-:W-:Y:S01]  /*ecb0*/  LOP3.LUT P0, RZ, R4.reuse, 0x4, RZ, 0xc0, !PT ;  /* 0x0000000404ff7812 */ /* 0x040fe2000780c0ff */
[----:B------:R-:W-:-:S03]  /*ecc0*/  IMAD.SHL.U32 R3, R4, 0x8, RZ ;  /* 0x0000000804037824 */ /* 0x000fc600078e00ff */
[----:B------:R-:W-:-:S04]  /*ecd0*/  LOP3.LUT R2, R0, 0x180, RZ, 0xc0, !PT ;  /* 0x0000018000027812 */ /* 0x000fc800078ec0ff */
[----:B------:R-:W-:-:S04]  /*ece0*/  LOP3.LUT R2, R2, 0x10, R4, 0xf8, !PT ;  /* 0x0000001002027812 */ /* 0x000fc800078ef804 */
[----:B------:R-:W-:Y:S02]  /*ecf0*/  LOP3.LUT R5, R2, 0x30, R3, 0x78, !PT ;  /* 0x0000003002057812 */ /* 0x000fe400078e7803 */
[----:B------:R-:W-:Y:S02]  /*ed00*/  SHF.R.U32.HI R3, RZ, 0x5, R6 ;  /* 0x00000005ff037819 */ /* 0x000fe40000011606 */
[C---:B------:R-:W-:Y:S02]  /*ed10*/  LOP3.LUT R2, R0.reuse, 0x40, RZ, 0xc0, !PT ;  /* 0x0000004000027812 */ /* 0x040fe400078ec0ff */
[----:B------:R-:W-:-:S03]  /*ed20*/  LOP3.LUT R0, R0, 0x200, RZ, 0xc0, !PT ;  /* 0x0000020000007812 */ /* 0x000fc600078ec0ff */
[----:B------:R-:W-:-:S05]  /*ed30*/  IMAD R2, R3, 0x400, R2 ;  /* 0x0000040003027824 */ /* 0x000fca00078e0202 */
[----:B------:R-:W-:Y:S01]  /*ed40*/  IADD3 R5, R5, R2, R0 ;  /* 0x0000000205057210 */ /* 0x000fe20007ffe000 */
[----:B------:R-:W-:-:S04]  /*ed50*/  IMAD.SHL.U32 R2, R4, 0x80, RZ ;  /* 0x0000008004027824 */ /* 0x000fc800078e00ff */
[----:B------:R0:W-:Y:S01]  /*ed60*/  STL [R1+0x14], R5 ;  /* 0x0000140501007387 */ /* 0x0001e20000100800 */
[----:B------:R-:W-:-:S05]  /*ed70*/  LOP3.LUT R0, R2, 0x380, RZ, 0xc0, !PT ;  /* 0x0000038002007812 */ /* 0x000fca00078ec0ff */
[----:B------:R-:W-:Y:S02]  /*ed80*/  IMAD R3, R3, 0x10, R0 ;  /* 0x0000001003037824 */ /* 0x000fe400078e0200 */
[----:B------:R-:W-:-:S05]  /*ed90*/  IMAD.SHL.U32 R0, R4, 0x10, RZ ;  /* 0x0000001004007824 */ /* 0x000fca00078e00ff */
[----:B------:R-:W-:-:S04]  /*eda0*/  LOP3.LUT R3, R3, 0x70, R0, 0x78, !PT ;  /* 0x0000007003037812 */ /* 0x000fc800078e7800 */
[----:B0-----:R-:W-:Y:S01]  /*edb0*/  LOP3.LUT R5, R3, 0xc00, R2, 0xf8, !PT ;  /* 0x00000c0003057812 */ /* 0x001fe200078ef802 */
[----:B------:R-:W-:Y:S01]  /*edc0*/  IMAD.SHL.U32 R3, R4, 0x2, RZ ;  /* 0x0000000204037824 */ /* 0x000fe200078e00ff */
[----:B------:R-:W-:Y:S01]  /*edd0*/  LOP3.LUT R2, R0, 0x3f0, RZ, 0xc0, !PT ;  /* 0x000003f000027812 */ /* 0x000fe200078ec0ff */
[----:B------:R-:W-:Y:S02]  /*ede0*/  IMAD.MOV.U32 R4, RZ, RZ, 0x20 ;  /* 0x00000020ff047424 */ /* 0x000fe400078e00ff */
[----:B------:R0:W-:Y:S01]  /*edf0*/  STL [R1+0x18], R5 ;  /* 0x0000180501007387 */ /* 0x0001e20000100800 */
[----:B------:R-:W-:Y:S01]  /*ee00*/  LOP3.LUT R3, R2, 0x70, R3, 0x78, !PT ;  /* 0x0000007002037812 */ /* 0x000fe200078e7803 */
[----:B------:R-:W-:-:S05]  /*ee10*/  IMAD.SHL.U32 R2, R6, 0x10, RZ ;  /* 0x0000001006027824 */ /* 0x000fca00078e00ff */
[----:B------:R-:W-:Y:S01]  /*ee20*/  LOP3.LUT R2, R3, 0x400, R2, 0xf8, !PT ;  /* 0x0000040003027812 */ /* 0x000fe200078ef802 */
[----:B------:R-:W-:Y:S01]  /*ee30*/  IMAD.MOV.U32 R3, RZ, RZ, 0x40 ;  /* 0x00000040ff037424 */ /* 0x000fe200078e00ff */
[----:B0-----:R-:W-:-:S03]  /*ee40*/  SHF.R.U32.HI R5, RZ, 0x3, R6 ;  /* 0x00000003ff057819 */ /* 0x001fc60000011606 */
[----:B------:R-:W-:Y:S01]  /*ee50*/  IMAD.IADD R2, R17, 0x1, R2 ;  /* 0x0000000111027824 */ /* 0x000fe200078e0202 */
[----:B------:R-:W-:Y:S02]  /*ee60*/  SEL R7, R3, 0xffffffc0, !P0 ;  /* 0xffffffc003077807 */ /* 0x000fe40004000000 */
[----:B------:R-:W-:Y:S02]  /*ee70*/  SEL R3, R4, 0xffffffe0, !P0 ;  /* 0xffffffe004037807 */ /* 0x000fe40004000000 */
[----:B------:R-:W-:Y:S01]  /*ee80*/  LOP3.LUT R3, R0, 0x70, RZ, 0xc0, !PT ;  /* 0x0000007000037812 */ /* 0x000fe200078ec0ff */
[----:B------:R-:W-:Y:S01]  /*ee90*/  STL [R1+0x1c], R2 ;  /* 0x00001c0201007387 */ /* 0x000fe20000100800 */
[----:B------:R-:W-:Y:S01]  /*eea0*/  LOP3.LUT R4, R5, 0x70, R0, 0xf8, !PT ;  /* 0x0000007005047812 */ /* 0x000fe200078ef800 */
[----:B------:R-:W-:Y:S02]  /*eeb0*/  IMAD.U32 R0, RZ, RZ, UR6 ;  /* 0x00000006ff007e24 */ /* 0x000fe4000f8e00ff */
[----:B------:R-:W-:Y:S04]  /*eec0*/  STL [R1+0x24], RZ ;  /* 0x000024ff01007387 */ /* 0x000fe80000100800 */
[----:B------:R0:W-:Y:S04]  /*eed0*/  STL [R1+0x20], R0 ;  /* 0x0000200001007387 */ /* 0x0001e80000100800 */
[----:B------:R-:W-:Y:S01]  /*eee0*/  STL [R1], RZ ;  /* 0x000000ff01007387 */ /* 0x000fe20000100800 */
[----:B0-----:R-:W-:-:S05]  /*eef0*/  IMAD.MOV.U32 R0, RZ, RZ, 0x1 ;  /* 0x00000001ff007424 */ /* 0x001fca00078e00ff */
[----:B------:R0:W-:Y:S02]  /*ef00*/  STL [R1+0x4], R0 ;  /* 0x0000040001007387 */ /* 0x0001e40000100800 */
[----:B0-----:R-:W-:-:S07]  /*ef10*/  LOP3.LUT R0, R3, 0x80, RZ, 0xfc, !PT ;  /* 0x0000008003007812 */ /* 0x001fce00078efcff */
.L_x_1017:
[----:B------:R-:W2:Y:S01]  /*ef20*/  LDL R0, [R1+0x20] ;  /* 0x0000200001007983 */ /* 0x000ea20000100800 */
[----:B------:R-:W-:Y:S02]  /*ef30*/  ULDC UR8, c[0x0][0xc60] ;  /* 0x0003180000087ab9 */ /* 0x000fe40000000800 */
[----:B------:R-:W-:-:S11]  /*ef40*/  UISETP.NE.AND UP0, UPT, UR8, 0x1, UPT ;  /* 0x000000010800788c */ /* 0x000fd6000bf05270 */
[----:B------:R-:W-:Y:S01]  /*ef50*/  @UP0 ULDC UR4, c[0x0][0xc64] ;  /* 0x0003190000040ab9 */ /* 0x000fe20000000800 */
[----:B------:R-:W-:Y:S01]  /*ef60*/  @UP0 ULDC UR9, c[0x0][0xc68] ;  /* 0x00031a0000090ab9 */ /* 0x000fe20000000800 */
[C---:B--2---:R-:W-:Y:S02]  /*ef70*/  R2UR UR7, R0.reuse ;  /* 0x00000000000772ca */ /* 0x044fe400000e0000 */
[----:B------:R-:W-:-:S11]  /*ef80*/  R2UR UR6, R0 ;  /* 0x00000000000672ca */ /* 0x000fd600000e0000 */
[----:B------:R-:W-:-:S04]  /*ef90*/  UIMAD.WIDE.U32 UR4, UR7, UR4, URZ ;  /* 0x00000004070472a5 */ /* 0x000fc8000f8e003f */
[----:B------:R-:W-:-:S03]  /*efa0*/  @UP0 USHF.R.U32.HI UR7, URZ, UR9, UR5 ;  /* 0x000000093f070299 */ /* 0x000fc60008011605 */
[----:B------:R-:W-:Y:S02]  /*efb0*/  ULDC UR4, c[0x0][0xc78] ;  /* 0x00031e0000047ab9 */ /* 0x000fe40000000800 */
[----:B------:R-:W-:Y:S02]  /*efc0*/  UISETP.GE.AND UP0, UPT, UR7, UR4, UPT ;  /* 0x000000040700728c */ /* 0x000fe4000bf06270 */
[----:B------:R-:W-:-:S04]  /*efd0*/  UIADD3 UR4, -UR7, URZ, URZ ;  /* 0x0000003f07047290 */ /* 0x000fc8000fffe13f */
[----:B------:R-:W-:Y:S01]  /*efe0*/  PLOP3.LUT P0, PT, PT, PT, UP0, 0x80, 0x0 ;  /* 0x000000000000781c */ /* 0x000fe20003f0f008 */
[----:B------:R-:W-:-:S12]  /*eff0*/  UIMAD UR8, UR8, UR4, UR6 ;  /* 0x00000004080872a4 */ /* 0x000fd8000f8e0206 */
[----:B01----:R-:W-:Y:S05]  /*f000*/  @!P0 BRA `(.L_x_949) ;  /* 0x0000000000208947 */ /* 0x003fea0003800000 */
        /* <DEDUP_REMOVED lines=8> */
.L_x_949:
[----:B------:R-:W-:Y:S01]  /*f090*/  ULDC UR9, c[0x0][0xc54] ;  /* 0x0003150000097ab9 */ /* 0x000fe20000000800 */
[----:B------:R-:W-:Y:S01]  /*f0a0*/  UMOV UR6, UR8 ;  /* 0x0000000800067c82 */ /* 0x000fe20008000000 */
[----:B------:R-:W-:-:S11]  /*f0b0*/  UISETP.NE.AND UP0, UPT, UR9, 0x1, UPT ;  /* 0x000000010900788c */ /* 0x000fd6000bf05270 */
[----:B------:R-:W-:Y:S02]  /*f0c0*/  @UP0 ULDC.64 UR10, c[0x0][0xc58] ;  /* 0x00031600000a0ab9 */ /* 0x000fe40000000a00 */
[----:B------:R-:W-:-:S04]  /*f0d0*/  UIMAD.WIDE.U32 UR4, UR8, UR10, URZ ;  /* 0x0000000a080472a5 */ /* 0x000fc8000f8e003f */
[----:B------:R-:W-:-:S04]  /*f0e0*/  @UP0 USHF.R.U32.HI UR6, URZ, UR11, UR5 ;  /* 0x0000000b3f060299 */ /* 0x000fc80008011605 */
[----:B------:R-:W-:-:S12]  /*f0f0*/  UIMAD UR4, UR6, UR9, URZ ;  /* 0x00000009060472a4 */ /* 0x000fd8000f8e023f */
.L_x_950:
[----:B------:R-:W-:Y:S02]  /*f100*/  UIADD3 UR4, UR8, -UR4, URZ ;  /* 0x8000000408047290 */ /* 0x000fe4000fffe03f */
[----:B------:R-:W-:Y:S01]  /*f110*/  ULOP3.LUT UR5, URZ, UR6, URZ, 0x33, !UPT ;  /* 0x000000063f057292 */ /* 0x000fe2000f8e333f */
[----:B------:R-:W-:Y:S01]  /*f120*/  ULDC UR14, c[0x0][0xc48] ;  /* 0x00031200000e7ab9 */ /* 0x000fe20000000800 */
[----:B------:R-:W-:Y:S01]  /*f130*/  ULDC UR8, c[0x0][0x448] ;  /* 0x0001120000087ab9 */ /* 0x000fe20000000800 */
[----:B------:R-:W-:Y:S01]  /*f140*/  ULDC UR42, c[0x0][0xc3c] ;  /* 0x00030f00002a7ab9 */ /* 0x000fe20000000800 */
[----:B------:R-:W-:Y:S02]  /*f150*/  UISETP.NE.AND UP2, UPT, UR14, 0x1, UPT ;  /* 0x000000010e00788c */ /* 0x000fe4000bf45270 */
[----:B------:R-:W-:Y:S02]  /*f160*/  UISETP.NE.AND UP1, UPT, UR8, 0x1, UPT ;  /* 0x000000010800788c */ /* 0x000fe4000bf25270 */
[----:B------:R-:W-:Y:S01]  /*f170*/  UIADD3 UR42, UR5, UR42, URZ ;  /* 0x0000002a052a7290 */ /* 0x000fe2000fffe03f */
[----:B------:R-:W-:Y:S01]  /*f180*/  ULDC.64 UR10, c[0x0][0x418] ;  /* 0x00010600000a7ab9 */ /* 0x000fe20000000a00 */
[----:B------:R-:W-:Y:S01]  /*f190*/  ULDC UR13, c[0x0][0xc54] ;  /* 0x00031500000d7ab9 */ /* 0x000fe20000000800 */
[----:B------:R-:W-:-:S02]  /*f1a0*/  UISETP.NE.U32.AND UP0, UPT, UR10, URZ, UPT ;  /* 0x0000003f0a00728c */ /* 0x000fc4000bf05070 */
[----:B------:R-:W-:Y:S02]  /*f1b0*/  UIMAD UR13, UR7, UR13, UR4 ;  /* 0x0000000d070d72a4 */ /* 0x000fe4000f8e0204 */
[----:B------:R-:W-:Y:S01]  /*f1c0*/  USHF.L.U32 UR42, UR42, 0x7, URZ ;  /* 0x000000072a2a7899 */ /* 0x000fe2000800063f */
[----:B------:R-:W-:Y:S01]  /*f1d0*/  ULDC.64 UR4, c[0x0][0x9e0] ;  /* 0x0002780000047ab9 */ /* 0x000fe20000000a00 */
[----:B------:R-:W-:Y:S02]  /*f1e0*/  UISETP.NE.AND.EX UP0, UPT, UR11, URZ, UPT, UP0 ;  /* 0x0000003f0b00728c */ /* 0x000fe4000bf05300 */
[----:B------:R-:W-:Y:S02]  /*f1f0*/  UISETP.GE.AND UP3, UPT, UR5, 0x1, UPT ;  /* 0x000000010500788c */ /* 0x000fe4000bf66270 */
[----:B------:R-:W-:Y:S01]  /*f200*/  UIADD3 UR12, UR42, 0x7f, URZ ;  /* 0x0000007f2a0c7890 */ /* 0x000fe2000fffe03f */
[----:B------:R-:W-:Y:S01]  /*f210*/  ULDC UR10, c[0x0][0x424] ;  /* 0x00010900000a7ab9 */ /* 0x000fe20000000800 */
[----:B------:R-:W-:Y:S01]  /*f220*/  ULDC UR6, c[0x0][0x288] ;  /* 0x0000a20000067ab9 */ /* 0x000fe20000000800 */
[----:B------:R-:W-:Y:S01]  /*f230*/  @UP2 ULDC UR8, c[0x0][0xc4c] ;  /* 0x0003130000082ab9 */ /* 0x000fe20000000800 */
[----:B------:R-:W-:Y:S01]  /*f240*/  @UP1 ULDC UR11, c[0x0][0x44c] ;  /* 0x00011300000b1ab9 */ /* 0x000fe20000000800 */
[----:B------:R-:W-:Y:S01]  /*f250*/  USEL UR15, UR10, 0x1, UP0 ;  /* 0x000000010a0f7887 */ /* 0x000fe20008000000 */
[----:B------:R-:W-:Y:S01]  /*f260*/  PLOP3.LUT P1, PT, PT, PT, UP3, 0x80, 0x0 ;  /* 0x000000000000781c */ /* 0x000fe20003f2f038 */
[----:B------:R-:W-:-:S02]  /*f270*/  UIADD3 UR16, -UR6, 0x1, URZ ;  /* 0x0000000106107890 */ /* 0x000fc4000fffe13f */
[----:B------:R-:W-:Y:S02]  /*f280*/  UIMAD.WIDE.U32 UR8, UR13, UR8, URZ ;  /* 0x000000080d0872a5 */ /* 0x000fe4000f8e003f */
[----:B------:R-:W-:Y:S01]  /*f290*/  UIMAD.WIDE.U32 UR10, UR12, UR11, URZ ;  /* 0x0000000b0c0a72a5 */ /* 0x000fe2000f8e003f */
[----:B------:R-:W-:Y:S01]  /*f2a0*/  ULDC UR7, c[0x0][0x2f0] ;  /* 0x0000bc0000077ab9 */ /* 0x000fe20000000800 */
[----:B------:R-:W-:Y:S01]  /*f2b0*/  @UP2 ULDC UR17, c[0x0][0xc50] ;  /* 0x0003140000112ab9 */ /* 0x000fe20000000800 */
[----:B------:R-:W-:Y:S01]  /*f2c0*/  @UP1 ULDC UR18, c[0x0][0x450] ;  /* 0x0001140000121ab9 */ /* 0x000fe20000000800 */
[----:B------:R-:W-:Y:S01]  /*f2d0*/  UMOV UR44, UR13 ;  /* 0x0000000d002c7c82 */ /* 0x000fe20008000000 */
[----:B------:R-:W-:Y:S02]  /*f2e0*/  UIMAD UR16, UR15, UR7, UR16 ;  /* 0x000000070f1072a4 */ /* 0x000fe4000f8e0210 */
[----:B------:R-:W-:Y:S02]  /*f2f0*/  @UP2 USHF.R.U32.HI UR44, URZ, UR17, UR9 ;  /* 0x000000113f2c2299 */ /* 0x000fe40008011609 */
[----:B------:R-:W-:-:S02]  /*f300*/  @UP1 USHF.R.U32.HI UR12, URZ, UR18, UR11 ;  /* 0x000000123f0c1299 */ /* 0x000fc4000801160b */
[----:B------:R-:W-:Y:S02]  /*f310*/  UIADD3 UR36, -UR44, URZ, URZ ;  /* 0x0000003f2c247290 */ /* 0x000fe4000fffe13f */
[----:B------:R-:W-:Y:S02]  /*f320*/  UIADD3 UR12, UR16, UR12, URZ ;  /* 0x0000000c100c7290 */ /* 0x000fe4000fffe03f */
[----:B------:R-:W-:Y:S02]  /*f330*/  UIMAD UR36, UR14, UR36, UR13 ;  /* 0x000000240e2472a4 */ /* 0x000fe4000f8e020d */
[----:B------:R-:W-:Y:S01]  /*f340*/  UIADD3 UR4, UR12, UR4, URZ ;  /* 0x000000040c047290 */ /* 0x000fe2000fffe03f */
[----:B------:R-:W-:Y:S11]  /*f350*/  @!P1 BRA `(.L_x_951) ;  /* 0x0000000000449947 */ /* 0x000ff60003800000 */
        /* <DEDUP_REMOVED lines=10> */
.L_x_952:
[----:B------:R-:W-:-:S11]  /*f400*/  UISETP.NE.AND UP0, UPT, UR5, 0x1, UPT ;  /* 0x000000010500788c */ /* 0x000fd6000bf05270 */
[----:B------:R-:W-:Y:S02]  /*f410*/  @UP0 ULDC.64 UR12, c[0x0][0x9e8] ;  /* 0x00027a00000c0ab9 */ /* 0x000fe40000000a00 */
[----:B------:R-:W-:-:S04]  /*f420*/  UIMAD.WIDE.U32 UR8, UR10, UR12, URZ ;  /* 0x0000000c0a0872a5 */ /* 0x000fc8000f8e003f */
[----:B------:R-:W-:-:S12]  /*f430*/  @UP0 USHF.R.U32.HI UR10, URZ, UR13, UR9 ;  /* 0x0000000d3f0a0299 */ /* 0x000fd80008011609 */
.L_x_953:
[----:B------:R-:W-:-:S04]  /*f440*/  UIMAD UR10, UR10, UR5, UR5 ;  /* 0x000000050a0a72a4 */ /* 0x000fc8000f8e0205 */
[----:B------:R-:W-:-:S04]  /*f450*/  UISETP.LT.AND UP0, UPT, UR4, UR10, UPT ;  /* 0x0000000a0400728c */ /* 0x000fc8000bf01270 */
[----:B------:R-:W-:-:S12]  /*f460*/  USEL UR4, UR4, UR10, UP0 ;  /* 0x0000000a04047287 */ /* 0x000fd80008000000 */
.L_x_951:
[----:B------:R-:W-:Y:S02]  /*f470*/  UIMAD UR12, UR15, UR7, 0x3f ;  /* 0x0000003f0f0c74a4 */ /* 0x000fe4000f8e0207 */
[----:B------:R-:W-:Y:S02]  /*f480*/  UIADD3 UR4, UR4, 0x3f, URZ ;  /* 0x0000003f04047890 */ /* 0x000fe4000fffe03f */
[----:B------:R-:W-:Y:S02]  /*f490*/  USHF.R.S32.HI UR13, URZ, 0x1f, UR12 ;  /* 0x0000001f3f0d7899 */ /* 0x000fe4000801140c */
[----:B------:R-:W-:Y:S01]  /*f4a0*/  USHF.R.S32.HI UR10, URZ, 0x1f, UR4 ;  /* 0x0000001f3f0a7899 */ /* 0x000fe20008011404 */
[----:B------:R-:W-:Y:S01]  /*f4b0*/  @UP1 ULDC UR8, c[0x0][0x44c] ;  /* 0x0001130000081ab9 */ /* 0x000fe20000000800 */
[----:B------:R-:W-:Y:S02]  /*f4c0*/  ULEA.HI UR13, UR13, UR12, URZ, 0x6 ;  /* 0x0000000c0d0d7291 */ /* 0x000fe4000f8f303f */
[----:B------:R-:W-:-:S02]  /*f4d0*/  UIMAD.WIDE.U32 UR8, UR42, UR8, URZ ;  /* 0x000000082a0872a5 */ /* 0x000fc4000f8e003f */
[----:B------:R-:W-:Y:S01]  /*f4e0*/  ULEA.HI UR10, UR10, UR4, URZ, 0x6 ;  /* 0x000000040a0a7291 */ /* 0x000fe2000f8f303f */
[----:B------:R-:W-:Y:S01]  /*f4f0*/  @UP1 ULDC UR14, c[0x0][0x450] ;  /* 0x00011400000e1ab9 */ /* 0x000fe20000000800 */
[----:B------:R-:W-:Y:S01]  /*f500*/  UMOV UR11, UR42 ;  /* 0x0000002a000b7c82 */ /* 0x000fe20008000000 */
[----:B------:R-:W-:Y:S02]  /*f510*/  UIMAD UR4, UR15, UR7, -UR6 ;  /* 0x000000070f0472a4 */ /* 0x000fe4000f8e0a06 */
[----:B------:R-:W-:Y:S02]  /*f520*/  USHF.R.S32.HI UR13, URZ, 0x6, UR13 ;  /* 0x000000063f0d7899 */ /* 0x000fe4000801140d */
[----:B------:R-:W-:Y:S02]  /*f530*/  USHF.R.S32.HI UR10, URZ, 0x6, UR10 ;  /* 0x000000063f0a7899 */ /* 0x000fe4000801140a */
[----:B------:R-:W-:Y:S02]  /*f540*/  @UP1 USHF.R.U32.HI UR11, URZ, UR14, UR9 ;  /* 0x0000000e3f0b1299 */ /* 0x000fe40008011609 */
[----:B------:R-:W-:-:S02]  /*f550*/  UISETP.LT.AND UP0, UPT, UR13, UR10, UPT ;  /* 0x0000000a0d00728c */ /* 0x000fc4000bf01270 */
[----:B------:R-:W-:Y:S01]  /*f560*/  UIADD3 UR4, UR4, UR11, URZ ;  /* 0x0000000b04047290 */ /* 0x000fe2000fffe03f */
[----:B------:R-:W-:Y:S01]  /*f570*/  ULDC UR8, c[0x0][0x9dc] ;  /* 0x0002770000087ab9 */ /* 0x000fe20000000800 */
[----:B------:R-:W-:Y:S02]  /*f580*/  USEL UR41, UR13, UR10, UP0 ;  /* 0x0000000a0d297287 */ /* 0x000fe40008000000 */
        /* <DEDUP_REMOVED lines=12> */
.L_x_955:
[----:B------:R-:W-:-:S11]  /*f650*/  UISETP.NE.AND UP0, UPT, UR5, 0x1, UPT ;  /* 0x000000010500788c */ /* 0x000fd6000bf05270 */
[----:B------:R-:W-:Y:S02]  /*f660*/  @UP0 ULDC.64 UR10, c[0x0][0x9e8] ;  /* 0x00027a00000a0ab9 */ /* 0x000fe40000000a00 */
[----:B------:R-:W-:-:S04]  /*f670*/  UIMAD.WIDE.U32 UR6, UR4, UR10, URZ ;  /* 0x0000000a040672a5 */ /* 0x000fc8000f8e003f */
[----:B------:R-:W-:-:S12]  /*f680*/  @UP0 USHF.R.U32.HI UR4, URZ, UR11, UR7 ;  /* 0x0000000b3f040299 */ /* 0x000fd80008011607 */
.L_x_956:
[----:B------:R-:W-:-:S04]  /*f690*/  UIMAD UR4, UR4, UR5, URZ ;  /* 0x00000005040472a4 */ /* 0x000fc8000f8e023f */
[----:B------:R-:W-:-:S04]  /*f6a0*/  UISETP.LT.AND UP0, UPT, UR8, UR4, UPT ;  /* 0x000000040800728c */ /* 0x000fc8000bf01270 */
[----:B------:R-:W-:-:S12]  /*f6b0*/  USEL UR8, UR8, UR4, !UP0 ;  /* 0x0000000408087287 */ /* 0x000fd8000c000000 */
.L_x_954:
[----:B------:R-:W-:Y:S01]  /*f6c0*/  USHF.R.S32.HI UR4, URZ, 0x1f, UR8 ;  /* 0x0000001f3f047899 */ /* 0x000fe20008011408 */
[----:B------:R-:W-:Y:S03]  /*f6d0*/  BSSY B7, `(.L_x_957) ;  /* 0x000032d000077945 */ /* 0x000fe60003800000 */
[----:B------:R-:W-:-:S04]  /*f6e0*/  ULEA.HI UR4, UR4, UR8, URZ, 0x6 ;  /* 0x0000000804047291 */ /* 0x000fc8000f8f303f */
[----:B------:R-:W-:-:S04]  /*f6f0*/  USHF.R.S32.HI UR4, URZ, 0x6, UR4 ;  /* 0x000000063f047899 */ /* 0x000fc80008011404 */
[----:B------:R-:W-:-:S04]  /*f700*/  UISETP.LT.AND UP0, UPT, URZ, UR4, UPT ;  /* 0x000000043f00728c */ /* 0x000fc8000bf01270 */
[----:B------:R-:W-:-:S04]  /*f710*/  USEL UR40, URZ, UR4, !UP0 ;  /* 0x000000043f287287 */ /* 0x000fc8000c000000 */
[----:B------:R-:W-:-:S06]  /*f720*/  UISETP.GT.AND UP0, UPT, UR41, UR40, UPT ;  /* 0x000000282900728c */ /* 0x000fcc000bf04270 */
[----:B------:R-:W-:-:S13]  /*f730*/  PLOP3.LUT P0, PT, PT, PT, UP0, 0x80, 0x0 ;  /* 0x000000000000781c */ /* 0x000fda0003f0f008 */
        /* <DEDUP_REMOVED lines=8> */
[----:B------:R-:W1:Y:S01]  /*f7c0*/  POPC R5, UR4 ;  /* 0x0000000400057d09 */ /* 0x000e620008000000 */
[----:B0-----:R-:W-:-:S02]  /*f7d0*/  ISETP.EQ.U32.AND P1, PT, R0, R3, PT ;  /* 0x000000030000720c */ /* 0x001fc40003f22070 */
[----:B------:R-:W1:Y:S11]  /*f7e0*/  LDC.64 R2, c[0x0][0xc80] ;  /* 0x00032000ff027b82 */ /* 0x000e760000000a00 */
[----:B-1----:R-:W2:Y:S01]  /*f7f0*/  @P1 ATOMG.E.ADD.STRONG.GPU PT, R3, desc[UR50][R2.64], R5 ;  /* 0x00000005020319a8 */ /* 0x002ea200081ee1f2 */
[----:B------:R-:W0:Y:S02]  /*f800*/  S2R R4, SR_LTMASK ;  /* 0x0000000000047919 */ /* 0x000e240000003900 */
[----:B0-----:R-:W-:-:S04]  /*f810*/  LOP3.LUT R4, R4, UR4, RZ, 0xc0, !PT ;  /* 0x0000000404047c12 */ /* 0x001fc8000f8ec0ff */
[----:B------:R-:W0:Y:S01]  /*f820*/  POPC R7, R4 ;  /* 0x0000000400077309 */ /* 0x000e220000000000 */
[----:B--2---:R-:W0:Y:S02]  /*f830*/  SHFL.IDX PT, R0, R3, R0, 0x1f ;  /* 0x00001f0003007589 */ /* 0x004e2400000e0000 */
[----:B0-----:R-:W-:-:S05]  /*f840*/  IADD3 R0, R0, UR43, R7 ;  /* 0x0000002b00007c10 */ /* 0x001fca000fffe007 */
[----:B------:R0:W-:Y:S01]  /*f850*/  STL [R1+0x20], R0 ;  /* 0x0000200001007387 */ /* 0x0001e20000100800 */
[----:B------:R-:W-:Y:S05]  /*f860*/  BRA `(.L_x_959) ;  /* 0x00000030004c7947 */ /* 0x000fea0003800000 */
.L_x_958:
        /* <DEDUP_REMOVED lines=20> */
.L_x_961:
[----:B------:R-:W-:Y:S05]  /*f9b0*/  BSYNC B6 ;  /* 0x0000000000067941 */ /* 0x000fea0003800000 */
.L_x_960:
        /* <DEDUP_REMOVED lines=13> */
[----:B------:R-:W1:Y:S01]  /*fa90*/  LDC.64 R2, c[0x4][R2] ;  /* 0x0100000002027b82 */ /* 0x000e620000000a00 */
        /* <DEDUP_REMOVED lines=10> */
.L_x_963:
[----:B------:R-:W-:Y:S05]  /*fb40*/  BSYNC B6 ;  /* 0x0000000000067941 */ /* 0x000fea0003800000 */
.L_x_962:
        /* <DEDUP_REMOVED lines=20> */
.L_x_965:
[----:B------:R-:W-:Y:S05]  /*fc90*/  BSYNC B6 ;  /* 0x0000000000067941 */ /* 0x000fea0003800000 */
.L_x_964:
[----:B------:R-:W-:Y:S01]  /*fca0*/  IMAD.MOV.U32 R18, RZ, RZ, R16 ;  /* 0x000000ffff127224 */ /* 0x000fe200078e0010 */
        /* <DEDUP_REMOVED lines=19> */
.L_x_967:
[----:B------:R-:W-:Y:S05]  /*fde0*/  BSYNC B6 ;  /* 0x0000000000067941 */ /* 0x000fea0003800000 */
.L_x_966:
[----:B------:R-:W-:Y:S01]  /*fdf0*/  ULDC.64 UR4, c[0x0][0x9f8] ;  /* 0x00027e0000047ab9 */ /* 0x000fe20000000a00 */
[----:B------:R-:W-:Y:S01]  /*fe00*/  IMAD.U32 R8, RZ, RZ, UR44 ;  /* 0x0000002cff087e24 */ /* 0x000fe2000f8e00ff */
[----:B------:R-:W-:-:S04]  /*fe10*/  UISETP.NE.U32.AND UP0, UPT, UR4, URZ, UPT ;  /* 0x0000003f0400728c */ /* 0x000fc8000bf05070 */
[----:B------:R-:W-:-:S06]  /*fe20*/  UISETP.NE.AND.EX UP0, UPT, UR5, URZ, UPT, UP0 ;  /* 0x0000003f0500728c */ /* 0x000fcc000bf05300 */
[----:B------:R-:W-:-:S05]  /*fe30*/  PLOP3.LUT P0, PT, PT, PT, UP0, 0x80, 0x0 ;  /* 0x000000000000781c */ /* 0x000fca0003f0f008 */
[----:B------:R-:W-:Y:S02]  /*fe40*/  @UP0 ULDC.64 UR4, c[0x0][0x9f8] ;  /* 0x00027e0000040ab9 */ /* 0x000fe40000000a00 */
[----:B------:R-:W-:-:S06]  /*fe50*/  @UP0 UIMAD.WIDE UR4, UR44, 0x4, UR4 ;  /* 0x000000042c0408a5 */ /* 0x000fcc000f8e0204 */
[----:B------:R-:W-:Y:S02]  /*fe60*/  IMAD.U32 R2, RZ, RZ, UR4 ;  /* 0x00000004ff027e24 */ /* 0x000fe4000f8e00ff */
[----:B------:R-:W-:-:S05]  /*fe70*/  IMAD.U32 R3, RZ, RZ, UR5 ;  /* 0x00000005ff037e24 */ /* 0x000fca000f8e00ff */
[----:B------:R1:W2:Y:S01]  /*fe80*/  @P0 LDG.E R8, desc[UR50][R2.64] ;  /* 0x0000003202080981 */ /* 0x0002a2000c1e1900 */
[----:B------:R-:W-:Y:S01]  /*fe90*/  LOP3.LUT R18, R18, 0xfffffffe, RZ, 0xc0, !PT ;  /* 0xfffffffe12127812 */ /* 0x000fe200078ec0ff */
[----:B------:R-:W-:Y:S01]  /*fea0*/  UMOV UR4, 0xffffffff ;  /* 0xffffffff00047882 */ /* 0x000fe20000000000 */
[----:B------:R-:W3:Y:S01]  /*feb0*/  S2R R19, SR_TID.X ;  /* 0x0000000000137919 */ /* 0x000ee20000002100 */
[----:B-1----:R-:W1:Y:S02]  /*fec0*/  LDC.64 R2, c[0x0][0x418] ;  /* 0x00010600ff027b82 */ /* 0x002e640000000a00 */
[----:B-1----:R-:W-:Y:S02]  /*fed0*/  ISETP.NE.U32.AND P0, PT, R2, RZ, PT ;  /* 0x000000ff0200720c */ /* 0x002fe40003f05070 */
[----:B---3--:R-:W-:Y:S02]  /*fee0*/  SHF.R.U32.HI R19, RZ, 0x5, R19 ;  /* 0x00000005ff137819 */ /* 0x008fe40000011613 */
[----:B------:R-:W-:-:S02]  /*fef0*/  ISETP.NE.AND.EX P1, PT, R3, RZ, PT, P0 ;  /* 0x000000ff0300720c */ /* 0x000fc40003f25300 */
[----:B------:R-:W-:-:S11]  /*ff00*/  LOP3.LUT R19, R19, 0x3, RZ, 0xc0, !PT ;  /* 0x0000000313137812 */ /* 0x000fd600078ec0ff */
[----:B------:R-:W-:Y:S02]  /*ff10*/  @P1 LOP3.LUT R18, R18, 0x1, RZ, 0xfc, !PT ;  /* 0x0000000112121812 */ /* 0x000fe400078efcff */
[----:B--2---:R-:W-:Y:S01]  /*ff20*/  SHF.R.S32.HI R9, RZ, 0x1f, R8 ;  /* 0x0000001fff097819 */ /* 0x004fe20000011408 */
[----:B------:R1:W-:Y:S01]  /*ff30*/  STL [R1+0xc], R8 ;  /* 0x00000c0801007387 */ /* 0x0003e20000100800 */
[----:B0-----:R-:W-:-:S03]  /*ff40*/  SEL R16, R8, RZ, !P1 ;  /* 0x000000ff08107207 */ /* 0x001fc60004800000 */
[----:B------:R1:W-:Y:S04]  /*ff50*/  STL [R1+0x10], R9 ;  /* 0x0000100901007387 */ /* 0x0003e80000100800 */
[----:B------:R1:W-:Y:S01]  /*ff60*/  STL [R1+0x8], R18 ;  /* 0x0000081201007387 */ /* 0x0003e20000100800 */
[----:B------:R-:W-:Y:S05]  /*ff70*/  BRA.DIV UR4, `(.L_x_968) ;  /* 0x0000003204d47947 */ /* 0x000fea000b800000 */
[----:B------:R0:W2:Y:S02]  /*ff80*/  SHFL.IDX PT, R14, R19, RZ, 0x1f ;  /* 0x00001fff130e7589 */ /* 0x0000a400000e0000 */
.L_x_1036:
[----:B------:R-:W-:Y:S01]  /*ff90*/  PLOP3.LUT P2, PT, PT, PT, PT, 0x8, 0x0 ;  /* 0x000000000000781c */ /* 0x000fe20003f4e170 */
[----:B------:R-:W-:Y:S01]  /*ffa0*/  IMAD.MOV.U32 R0, RZ, RZ, R18 ;  /* 0x000000ffff007224 */ /* 0x000fe200078e0012 */
[----:B--2---:R-:W-:-:S04]  /*ffb0*/  ISETP.NE.AND P0, PT, R14, RZ, PT ;  /* 0x000000ff0e00720c */ /* 0x004fc80003f05270 */
[----:B------:R-:W-:-:S07]  /*ffc0*/  LOP3.LUT R0, R0, 0xfffffffd, RZ, 0xc0, !PT ;  /* 0xfffffffd00007812 */ /* 0x000fce00078ec0ff */
[----:B------:R-:W-:-:S05]  /*ffd0*/  @P2 LOP3.LUT R0, R0, 0x2, RZ, 0xfc, !PT ;  /* 0x0000000200002812 */ /* 0x000fca00078efcff */
[----:B------:R2:W-:Y:S01]  /*ffe0*/  STL [R1+0x8], R0 ;  /* 0x0000080001007387 */ /* 0x0005e20000100800 */
[----:B------:R-:W-:Y:S05]  /*fff0*/  @P0 BRA `(.L_x_969) ;  /* 0x0000000400900947 */ /* 0x000fea0003800000 */
[----:B------:R-:W-:-:S06]  /*10000*/  UIADD3 UR4, UR41, -0x1, URZ ;  /* 0xffffffff29047890 */ /* 0x000fcc000fffe03f */
[----:B--2---:R-:W-:Y:S01]  /*10010*/  IMAD.U32 R0, RZ, RZ, UR4 ;  /* 0x00000004ff007e24 */ /* 0x004fe2000f8e00ff */
[----:B------:R-:W-:-:S03]  /*10020*/  UMOV UR4, 0xffffffff ;  /* 0xffffffff00047882 */ /* 0x000fc60000000000 */
[----:B------:R-:W-:Y:S05]  /*10030*/  BRA.DIV UR4, `(.L_x_970) ;  /* 0x0000003204c47947 */ /* 0x000fea000b800000 */
[----:B------:R-:W-:-:S13]  /*10040*/  ELECT P6, URZ, PT ;  /* 0x00000000003f782f */ /* 0x000fda00038c0000 */
.L_x_1039:
        /* <DEDUP_REMOVED lines=20> */
.L_x_971:
[----:B------:R-:W3:Y:S04]  /*10190*/  LDL R4, [R1] ;  /* 0x0000000001047983 */ /* 0x000ee80000100800 */
[----:B--2---:R-:W2:Y:S01]  /*101a0*/  LDL R3, [R1+0x4] ;  /* 0x0000040001037983 */ /* 0x004ea20000100800 */
[----:B------:R-:W4:Y:S02]  /*101b0*/  S2R R2, SR_TID.X ;  /* 0x0000000000027919 */ /* 0x000f240000002100 */
[----:B----4-:R-:W-:-:S04]  /*101c0*/  LOP3.LUT R2, R2, 0x7f, RZ, 0xc0, !PT ;  /* 0x0000007f02027812 */ /* 0x010fc800078ec0ff */
[----:B------:R-:W-:Y:S01]  /*101d0*/  ISETP.NE.AND P0, PT, R2, RZ, PT ;  /* 0x000000ff0200720c */ /* 0x000fe20003f05270 */
[----:B---3--:R-:W-:Y:S01]  /*101e0*/  IMAD R4, R4, 0x8, R17 ;  /* 0x0000000804047824 */ /* 0x008fe200078e0211 */
[----:B--2---:R-:W-:-:S04]  /*101f0*/  SHF.L.U32 R3, R3, 0x1f, RZ ;  /* 0x0000001f03037819 */ /* 0x004fc800000006ff */
[----:B------:R-:W2:Y:S02]  /*10200*/  SYNCS.PHASECHK.TRANS64.TRYWAIT P1, [R4+URZ+0x28480], R3 ;  /* 0x02848003040075a7 */ /* 0x000ea4000802017f */
[----:B--2---:R-:W-:Y:S05]  /*10210*/  @!P1 BRA `(.L_x_972) ;  /* 0x00000030006c9947 */ /* 0x004fea0003800000 */
.L_x_1040:
        /* <DEDUP_REMOVED lines=8> */
.L_x_973:
        /* <DEDUP_REMOVED lines=16> */
[----:B---3--:R-:W-:-:S05]  /*103a0*/  IMAD R2, R2, 0x4000, R17 ;  /* 0x0000400002027824 */ /* 0x008fca00078e0211 */
[----:B------:R-:W-:-:S13]  /*103b0*/  R2UR UR8, R2 ;  /* 0x00000000020872ca */ /* 0x000fda00000e0000 */
[----:B------:R-:W-:Y:S02]  /*103c0*/  UIADD3 UR32, UR8, 0x10000, URZ ;  /* 0x0001000008207890 */ /* 0x000fe4000fffe03f */
[----:B------:R-:W-:-:S07]  /*103d0*/  UIADD3 UR8, UR8, 0x12000, URZ ;  /* 0x0001200008087890 */ /* 0x000fce000fffe03f */
[----:B------:R3:W-:Y:S02]  /*103e0*/  UTMALDG.4D [UR32], [UR4], desc[UR6] ;  /* 0x00000620040075b4 */ /* 0x0007e40008019000 */
[----:B------:R3:W-:Y:S01]  /*103f0*/  UTMALDG.4D [UR8], [UR4], desc[UR6] ;  /* 0x00000608040075b4 */ /* 0x0007e20008019000 */
[----:B------:R-:W4:Y:S02]  /*10400*/  SYNCS.PHASECHK.TRANS64.TRYWAIT P1, [R4+URZ+0x28440], R3 ;  /* 0x02844003040075a7 */ /* 0x000f24000802017f */
[----:B---34-:R-:W-:Y:S05]  /*10410*/  @!P1 BRA `(.L_x_974) ;  /* 0x0000003000009947 */ /* 0x018fea0003800000 */
.L_x_1041:
        /* <DEDUP_REMOVED lines=8> */
.L_x_975:
        /* <DEDUP_REMOVED lines=26> */
.L_x_969:
[----:B--2---:R-:W-:Y:S01]  /*10640*/  VIADD R0, R17, 0x18000 ;  /* 0x0001800011007836 */ /* 0x004fe20000000000 */
[----:B------:R-:W-:Y:S05]  /*10650*/  WARPSYNC.ALL ;  /* 0x0000000000007948 */ /* 0x000fea0003800000 */
[----:B------:R-:W-:Y:S01]  /*10660*/  BAR.SYNC.DEFER_BLOCKING 0x8, 0x180 ;  /* 0x0206000000007b1d */ /* 0x000fe20000010000 */
[----:B------:R-:W-:-:S05]  /*10670*/  LOP3.LUT P0, RZ, R0, 0x3ff, RZ, 0xc0, !PT ;  /* 0x000003ff00ff7812 */ /* 0x000fca000780c0ff */
[----:B------:R-:W-:Y:S08]  /*10680*/  BSSY B6, `(.L_x_976) ;  /* 0x0000012000067945 */ /* 0x000ff00003800000 */
[----:B------:R-:W-:Y:S05]  /*10690*/  @!P0 BRA `(.L_x_977) ;  /* 0x0000000000408947 */ /* 0x000fea0003800000 */
[----:B------:R-:W-:Y:S01]  /*106a0*/  MOV R2, 0x0 ;  /* 0x0000000000027802 */ /* 0x000fe20000000f00 */
[----:B---3--:R-:W-:Y:S01]  /*106b0*/  ULDC.64 UR6, c[0x4][0xc0] ;  /* 0x0100300000067ab9 */ /* 0x008fe20000000a00 */
        /* <DEDUP_REMOVED lines=9> */
[----:B-1----:R-:W-:Y:S02]  /*10750*/  IMAD.MOV.U32 R8, RZ, RZ, 0x70 ;  /* 0x00000070ff087424 */ /* 0x002fe400078e00ff */
[----:B------:R-:W-:Y:S02]  /*10760*/  IMAD.MOV.U32 R12, RZ, RZ, 0x1 ;  /* 0x00000001ff0c7424 */ /* 0x000fe400078e00ff */
[----:B------:R-:W-:-:S07]  /*10770*/  IMAD.MOV.U32 R13, RZ, RZ, RZ ;  /* 0x000000ffff0d7224 */ /* 0x000fce00078e00ff */
[----:B------:R-:W-:-:S07]  /*10780*/  LEPC R20, `(.L_x_977) ;  /* 0x000000001014794e */ /* 0x000fce0000000000 */
[----:B0-2---:R-:W-:Y:S05]  /*10790*/  CALL.ABS.NOINC R2 ;  /* 0x0000000002007343 */ /* 0x005fea0003c00000 */
.L_x_977:
[----:B---3--:R-:W-:Y:S05]  /*107a0*/  BSYNC B6 ;  /* 0x0000000000067941 */ /* 0x008fea0003800000 */
.L_x_976:
[----:B-1----:R1:W5:Y:S01]  /*107b0*/  LDL R9, [R1+0x1c] ;  /* 0x00001c0001097983 */ /* 0x0023620000100800 */
[----:B------:R-:W2:Y:S01]  /*107c0*/  LDC R8, c[0x0][0x448] ;  /* 0x00011200ff087b82 */ /* 0x000ea20000000800 */
[----:B------:R-:W3:Y:S01]  /*107d0*/  S2R R2, SR_TID.X ;  /* 0x0000000000027919 */ /* 0x000ee20000002100 */
[----:B------:R-:W-:Y:S01]  /*107e0*/  USHF.R.S32.HI UR4, URZ, 0x1f, UR36 ;  /* 0x0000001f3f047899 */ /* 0x000fe20008011424 */
[----:B------:R-:W-:Y:S01]  /*107f0*/  ULDC.64 UR8, c[0x0][0x2d8] ;  /* 0x0000b60000087ab9 */ /* 0x000fe20000000a00 */
[----:B--2---:R-:W-:Y:S01]  /*10800*/  ISETP.NE.AND P0, PT, R8, 0x1, PT ;  /* 0x000000010800780c */ /* 0x004fe20003f05270 */
[----:B0-----:R-:W0:Y:S01]  /*10810*/  S2R R19, SR_TID.X ;  /* 0x0000000000137919 */ /* 0x001e220000002100 */
[C---:B---3--:R-:W-:Y:S01]  /*10820*/  LOP3.LUT R18, R2.reuse, 0x7f, RZ, 0xc0, !PT ;  /* 0x0000007f02127812 */ /* 0x048fe200078ec0ff */
[----:B------:R-:W-:-:S10]  /*10830*/  IMAD.SHL.U32 R2, R2, 0x10, RZ ;  /* 0x0000001002027824 */ /* 0x000fd400078e00ff */
[----:B------:R-:W2:Y:S01]  /*10840*/  @P0 LDC R3, c[0x0][0x44c] ;  /* 0x00011300ff030b82 */ /* 0x000ea20000000800 */
[----:B------:R-:W-:Y:S01]  /*10850*/  SHF.R.U32.HI R18, RZ, 0x3, R18 ;  /* 0x00000003ff127819 */ /* 0x000fe20000011612 */
[----:B------:R-:W-:-:S03]  /*10860*/  UIMAD UR6, UR4, UR8, URZ ;  /* 0x00000008040672a4 */ /* 0x000fc6000f8e023f */
[----:B------:R-:W-:-:S03]  /*10870*/  LOP3.LUT R2, R18, 0x70, R2, 0xf8, !PT ;  /* 0x0000007012027812 */ /* 0x000fc600078ef802 */
[----:B------:R-:W3:Y:S01]  /*10880*/  @P0 LDC R0, c[0x0][0x450] ;  /* 0x00011400ff000b82 */ /* 0x000ee20000000800 */
[----:B------:R-:W4:Y:S01]  /*10890*/  S2R R18, SR_TID.X ;  /* 0x0000000000127919 */ /* 0x000f220000002100 */
[----:B------:R-:W-:Y:S01]  /*108a0*/  UIMAD.WIDE.U32 UR4, UR36, UR8, URZ ;  /* 0x00000008240472a5 */ /* 0x000fe2000f8e003f */
[----:B------:R-:W-:Y:S01]  /*108b0*/  VIADD R2, R2, UR42 ;  /* 0x0000002a02027c36 */ /* 0x000fe20008000000 */
[----:B------:R-:W-:Y:S02]  /*108c0*/  UIMAD UR6, UR36, UR9, UR6 ;  /* 0x00000009240672a4 */ /* 0x000fe4000f8e0206 */
[----:B------:R-:W-:Y:S01]  /*108d0*/  USHF.R.S32.HI UR7, URZ, 0x1f, UR44 ;  /* 0x0000001f3f077899 */ /* 0x000fe2000801142c */
[----:B------:R-:W-:Y:S01]  /*108e0*/  ULDC.64 UR8, c[0x0][0x2e0] ;  /* 0x0000b80000087ab9 */ /* 0x000fe20000000a00 */
[----:B------:R-:W-:Y:S02]  /*108f0*/  UIADD3 UR5, UR5, UR6, URZ ;  /* 0x0000000605057290 */ /* 0x000fe4000fffe03f */
[----:B------:R-:W-:Y:S01]  /*10900*/  UIMAD UR6, UR7, UR8, URZ ;  /* 0x00000008070672a4 */ /* 0x000fe2000f8e023f */
[----:B------:R-:W-:-:S02]  /*10910*/  IMAD.MOV.U32 R4, RZ, RZ, R2 ;  /* 0x000000ffff047224 */ /* 0x000fc400078e0002 */
[----:B--2---:R-:W-:Y:S01]  /*10920*/  @P0 IMAD.HI.U32 R3, R2, R3, RZ ;  /* 0x0000000302030227 */ /* 0x004fe200078e00ff */
[----:B------:R-:W-:Y:S02]  /*10930*/  UIMAD UR6, UR44, UR9, UR6 ;  /* 0x000000092c0672a4 */ /* 0x000fe4000f8e0206 */
[----:B------:R-:W-:Y:S02]  /*10940*/  UIMAD.WIDE.U32 UR4, UR44, UR8, UR4 ;  /* 0x000000082c0472a5 */ /* 0x000fe4000f8e0004 */
[----:B---3--:R-:W-:Y:S02]  /*10950*/  @P0 SHF.R.U32.HI R4, RZ, R0, R3 ;  /* 0x00000000ff040219 */ /* 0x008fe40000011603 */
[----:B------:R-:W-:Y:S02]  /*10960*/  UIADD3 UR6, UR5, UR6, URZ ;  /* 0x0000000605067290 */ /* 0x000fe4000fffe03f */
[----:B------:R-:W-:Y:S01]  /*10970*/  IMAD.U32 R6, RZ, RZ, UR4 ;  /* 0x00000004ff067e24 */ /* 0x000fe2000f8e00ff */
[--C-:B------:R-:W-:Y:S01]  /*10980*/  SHF.R.S32.HI R5, RZ, 0x1f, R4.reuse ;  /* 0x0000001fff057819 */ /* 0x100fe20000011404 */
[----:B------:R-:W-:-:S02]  /*10990*/  IMAD.MOV R0, RZ, RZ, -R4 ;  /* 0x000000ffff007224 */ /* 0x000fc400078e0a04 */
[----:B------:R-:W-:Y:S01]  /*109a0*/  IMAD.U32 R7, RZ, RZ, UR5 ;  /* 0x00000005ff077e24 */ /* 0x000fe2000f8e00ff */
[----:B------:R-:W-:Y:S01]  /*109b0*/  ULDC.64 UR4, c[0x0][0x2d0] ;  /* 0x0000b40000047ab9 */ /* 0x000fe20000000a00 */
[----:B------:R-:W-:Y:S02]  /*109c0*/  IMAD R0, R8, R0, R2 ;  /* 0x0000000008007224 */ /* 0x000fe400078e0202 */
[----:B------:R-:W-:Y:S01]  /*109d0*/  IMAD.U32 R3, RZ, RZ, UR6 ;  /* 0x00000006ff037e24 */ /* 0x000fe2000f8e00ff */
[----:B------:R-:W-:Y:S01]  /*109e0*/  ULDC.64 UR6, c[0x0][0x280] ;  /* 0x0000a00000067ab9 */ /* 0x000fe20000000a00 */
[----:B------:R-:W-:Y:S02]  /*109f0*/  IMAD.MOV.U32 R2, RZ, RZ, R6 ;  /* 0x000000ffff027224 */ /* 0x000fe400078e0006 */
[----:B------:R-:W-:Y:S02]  /*10a00*/  IMAD R5, R5, UR4, RZ ;  /* 0x0000000405057c24 */ /* 0x000fe4000f8e02ff */
[----:B------:R-:W-:-:S04]  /*10a10*/  IMAD.WIDE.U32 R2, R4, UR4, R2 ;  /* 0x0000000404027c25 */ /* 0x000fc8000f8e0002 */
[----:B------:R-:W-:Y:S02]  /*10a20*/  IMAD R5, R4, UR5, R5 ;  /* 0x0000000504057c24 */ /* 0x000fe4000f8e0205 */
[----:B0-----:R-:W-:Y:S01]  /*10a30*/  IMAD.SHL.U32 R19, R19, 0x10, RZ ;  /* 0x0000001013137824 */ /* 0x001fe200078e00ff */
[----:B------:R-:W-:Y:S01]  /*10a40*/  SHF.R.S32.HI R4, RZ, 0x1f, R0 ;  /* 0x0000001fff047819 */ /* 0x000fe20000011400 */
[----:B------:R-:W-:Y:S01]  /*10a50*/  IMAD.IADD R3, R3, 0x1, R5 ;  /* 0x0000000103037824 */ /* 0x000fe200078e0205 */
[----:B------:R-:W-:Y:S01]  /*10a60*/  ULDC.64 UR4, c[0x0][0x2c8] ;  /* 0x0000b20000047ab9 */ /* 0x000fe20000000a00 */
[----:B----4-:R-:W-:Y:S01]  /*10a70*/  IMAD.SHL.U32 R10, R18, 0x10, RZ ;  /* 0x00000010120a7824 */ /* 0x010fe200078e00ff */
[----:B------:R-:W-:Y:S01]  /*10a80*/  LOP3.LUT R19, R19, 0x70, RZ, 0xc0, !PT ;  /* 0x0000007013137812 */ /* 0x000fe200078ec0ff */
[----:B------:R-:W-:Y:S02]  /*10a90*/  IMAD R4, R4, UR4, RZ ;  /* 0x0000000404047c24 */ /* 0x000fe4000f8e02ff */
[----:B------:R-:W-:Y:S01]  /*10aa0*/  IMAD.WIDE.U32 R2, R0, UR4, R2 ;  /* 0x0000000400027c25 */ /* 0x000fe2000f8e0002 */
[----:B------:R-:W-:Y:S01]  /*10ab0*/  LOP3.LUT R10, R10, 0x70, RZ, 0xc0, !PT ;  /* 0x000000700a0a7812 */ /* 0x000fe200078ec0ff */
[----:B------:R-:W-:Y:S01]  /*10ac0*/  ULDC UR4, c[0x0][0x2b8] ;  /* 0x0000ae0000047ab9 */ /* 0x000fe20000000800 */
[----:B------:R-:W-:Y:S01]  /*10ad0*/  LOP3.LUT R11, R19, 0x80, RZ, 0xfc, !PT ;  /* 0x00000080130b7812 */ /* 0x000fe200078efcff */
[----:B------:R-:W-:Y:S01]  /*10ae0*/  IMAD R4, R0, UR5, R4 ;  /* 0x0000000500047c24 */ /* 0x000fe2000f8e0204 */
[----:B------:R-:W-:-:S02]  /*10af0*/  IADD3 R0, P2, R2, UR6, RZ ;  /* 0x0000000602007c10 */ /* 0x000fc4000ff5e0ff */
[----:B------:R-:W-:Y:S02]  /*10b00*/  ISETP.GE.AND P1, PT, R10, UR4, PT ;  /* 0x000000040a007c0c */ /* 0x000fe4000bf26270 */
[----:B------:R-:W-:Y:S01]  /*10b10*/  ISETP.GE.AND P0, PT, R11, UR4, PT ;  /* 0x000000040b007c0c */ /* 0x000fe2000bf06270 */
[----:B------:R-:W-:Y:S01]  /*10b20*/  UMOV UR4, 0xffffffff ;  /* 0xffffffff00047882 */ /* 0x000fe20000000000 */
[----:B------:R-:W-:Y:S02]  /*10b30*/  LOP3.LUT R18, R18, 0x7f, RZ, 0xc0, !PT ;  /* 0x0000007f12127812 */ /* 0x000fe400078ec0ff */
[----:B------:R-:W-:Y:S02]  /*10b40*/  IADD3.X R2, R3, UR7, R4, P2, !PT ;  /* 0x0000000703027c10 */ /* 0x000fe400097fe404 */
[----:B------:R-:W-:Y:S01]  /*10b50*/  SHF.R.U32.HI R18, RZ, 0x3, R18 ;  /* 0x00000003ff127819 */ /* 0x000fe20000011612 */
[----:B-1----:R-:W-:Y:S06]  /*10b60*/  BRA.DIV UR4, `(.L_x_978) ;  /* 0x0000002a04407947 */ /* 0x002fec000b800000 */
[----:B------:R-:W0:Y:S01]  /*10b70*/  SHFL.IDX PT, R7, R0, RZ, 0x181f ;  /* 0x00181fff00077589 */ /* 0x000e2200000e0000 */
[----:B------:R-:W-:Y:S01]  /*10b80*/  ULDC UR4, c[0x0][0x288] ;  /* 0x0000a20000047ab9 */ /* 0x000fe20000000800 */
[----:B------:R-:W-:Y:S02]  /*10b90*/  VIADD R4, R18, UR42 ;  /* 0x0000002a12047c36 */ /* 0x000fe40008000000 */
        /* <DEDUP_REMOVED lines=8> */
[----:B-1----:R-:W-:Y:S01]  /*10c20*/  @!P3 IMAD.X R6, RZ, RZ, R6, P4 ;  /* 0x000000ffff06b224 */ /* 0x002fe200020e0606 */
[----:B--2---:R-:W-:-:S04]  /*10c30*/  @!P2 IADD3 R8, P4, R10, R8, RZ ;  /* 0x000000080a08a210 */ /* 0x004fc80007f9e0ff */
[----:B------:R-:W-:-:S04]  /*10c40*/  @!P3 LOP3.LUT R7, R7, R6, RZ, 0x3c, !PT ;  /* 0x000000060707b212 */ /* 0x000fc800078e3cff */
[----:B------:R-:W-:Y:S01]  /*10c50*/  @!P3 LOP3.LUT R6, R7, R6, RZ, 0x3c, !PT ;  /* 0x000000060706b212 */ /* 0x000fe200078e3cff */
[----:B---3--:R-:W-:-:S03]  /*10c60*/  @!P2 IMAD.X R5, RZ, RZ, R5, P4 ;  /* 0x000000ffff05a224 */ /* 0x008fc600020e0605 */
[----:B------:R-:W-:-:S05]  /*10c70*/  @!P3 LOP3.LUT R7, R7, R6, RZ, 0x3c, !PT ;  /* 0x000000060707b212 */ /* 0x000fca00078e3cff */
[----:B-----5:R-:W-:Y:S04]  /*10c80*/  @!P3 LDGSTS.E.BYPASS.LTC128B.128 [R9+0x18000], desc[UR50][R6.64], !P1 ;  /* 0x180000000609bfae */ /* 0x020fe8000c901d72 */
[----:B------:R0:W-:Y:S02]  /*10c90*/  @!P3 LDGSTS.E.BYPASS.LTC128B.128 [R9+0x1c000], desc[UR50][R6.64+0x80], !P0 ;  /* 0x1c0000800609bfae */ /* 0x0001e4000c101d72 */
[----:B0-----:R-:W-:Y:S02]  /*10ca0*/  @!P2 IMAD.MOV.U32 R6, RZ, RZ, R8 ;  /* 0x000000ffff06a224 */ /* 0x001fe400078e0008 */
        /* <DEDUP_REMOVED lines=38> */
[----:B------:R-:W-:Y:S02]  /*10f10*/  @!P2 LDGSTS.E.BYPASS.LTC128B.128 [R9+0x1a800], desc[UR50][R6.64], !P1 ;  /* 0x1a8000000609afae */ /* 0x000fe4000c901d72 */
[----:B------:R-:W-:Y:S02]  /*10f20*/  ISETP.GE.AND P3, PT, R5, R3, PT ;  /* 0x000000030500720c */ /* 0x000fe40003f66270 */
[----:B------:R0:W-:Y:S04]  /*10f30*/  @!P2 LDGSTS.E.BYPASS.LTC128B.128 [R9+0x1e800], desc[UR50][R6.64+0x80], !P0 ;  /* 0x1e8000800609afae */ /* 0x0001e8000c101d72 */
[----:B------:R-:W-:Y:S04]  /*10f40*/  SHFL.IDX PT, R5, R2, 0x6, 0x181f ;  /* 0x00d81f0002057f89 */ /* 0x000fe800000e0000 */
[----:B0-----:R-:W0:Y:S04]  /*10f50*/  SHFL.IDX PT, R6, R0, 0x6, 0x181f ;  /* 0x00d81f0000067f89 */ /* 0x001e2800000e0000 */
[----:B------:R-:W1:Y:S01]  /*10f60*/  SHFL.IDX PT, R0, R0, 0x7, 0x181f ;  /* 0x00f81f0000007f89 */ /* 0x000e6200000e0000 */
[----:B0-----:R-:W-:-:S05]  /*10f70*/  @!P3 IADD3 R6, P2, R10, R6, RZ ;  /* 0x000000060a06b210 */ /* 0x001fca0007f5e0ff */
[----:B------:R-:W-:-:S04]  /*10f80*/  @!P3 IMAD.X R5, RZ, RZ, R5, P2 ;  /* 0x000000ffff05b224 */ /* 0x000fc800010e0605 */
[----:B------:R-:W-:Y:S02]  /*10f90*/  @!P3 IMAD.MOV.U32 R7, RZ, RZ, R5 ;  /* 0x000000ffff07b224 */ /* 0x000fe400078e0005 */
[----:B------:R0:W2:Y:S04]  /*10fa0*/  SHFL.IDX PT, R5, R2, 0x7, 0x181f ;  /* 0x00f81f0002057f89 */ /* 0x0000a800000e0000 */
[----:B------:R0:W-:Y:S04]  /*10fb0*/  @!P3 LDGSTS.E.BYPASS.LTC128B.128 [R9+0x1b000], desc[UR50][R6.64], !P1 ;  /* 0x1b0000000609bfae */ /* 0x0001e8000c901d72 */
[----:B-1----:R0:W-:Y:S02]  /*10fc0*/  @!P3 LDGSTS.E.BYPASS.LTC128B.128 [R9+0x1f000], desc[UR50][R6.64+0x80], !P0 ;  /* 0x1f0000800609bfae */ /* 0x0021e4000c101d72 */
.L_x_1058:
        /* <DEDUP_REMOVED lines=11> */
.L_x_980:
[----:B------:R-:W-:Y:S05]  /*11080*/  BSYNC B0 ;  /* 0x0000000000007941 */ /* 0x000fea0003800000 */
.L_x_979:
[----:B------:R-:W-:Y:S01]  /*11090*/  NOP ;  /* 0x0000000000007918 */ /* 0x000fe20000000000 */
[----:B------:R-:W-:-:S13]  /*110a0*/  PLOP3.LUT P0, PT, PT, PT, PT, 0x80, 0x0 ;  /* 0x000000000000781c */ /* 0x000fda0003f0f070 */
.L_x_981:
        /* <DEDUP_REMOVED lines=18> */
.L_x_1059:
[----:B------:R-:W-:Y:S05]  /*111d0*/  BSYNC B0 ;  /* 0x0000000000007941 */ /* 0x000fea0003800000 */
.L_x_982:
[----:B------:R-:W-:-:S04]  /*111e0*/  UIADD3 UR4, UR41, -0x2, URZ ;  /* 0xfffffffe29047890 */ /* 0x000fc8000fffe03f */
[----:B------:R-:W-:-:S06]  /*111f0*/  UISETP.GE.AND UP0, UPT, UR4, UR40, UPT ;  /* 0x000000280400728c */ /* 0x000fcc000bf06270 */
[----:B------:R-:W-:-:S13]  /*11200*/  PLOP3.LUT P0, PT, PT, PT, UP0, 0x80, 0x0 ;  /* 0x000000000000781c */ /* 0x000fda0003f0f008 */
[----:B------:R-:W-:Y:S05]  /*11210*/  @!P0 BRA `(.L_x_984) ;  /* 0x0000000c00e48947 */ /* 0x000fea0003800000 */
[----:B------:R1:W5:Y:S04]  /*11220*/  LDL.LU R6, [R1] ;  /* 0x0000000001067983 */ /* 0x0003680000300800 */
[----:B------:R1:W5:Y:S01]  /*11230*/  LDL.LU R7, [R1+0x4] ;  /* 0x0000040001077983 */ /* 0x0003620000300800 */
[----:B0-----:R-:W-:-:S07]  /*11240*/  IMAD.U32 R0, RZ, RZ, UR4 ;  /* 0x00000004ff007e24 */ /* 0x001fce000f8e00ff */
.L_x_1006:
[----:B------:R-:W3:Y:S01]  /*11250*/  LDL R4, [R1+0x8] ;  /* 0x0000080001047983 */ /* 0x000ee20000100800 */
[----:B-----5:R-:W-:Y:S01]  /*11260*/  VIADD R3, R6, 0x1 ;  /* 0x0000000106037836 */ /* 0x020fe20000000000 */
[----:B------:R-:W-:Y:S05]  /*11270*/  YIELD ;  /* 0x0000000000007946 */ /* 0x000fea0003800000 */
[----:B------:R-:W-:Y:S01]  /*11280*/  ISETP.NE.AND P0, PT, R3, 0x2, PT ;  /* 0x000000020300780c */ /* 0x000fe20003f05270 */
[----:B------:R-:W-:Y:S03]  /*11290*/  BSSY B0, `(.L_x_985) ;  /* 0x0000089000007945 */ /* 0x000fe60003800000 */
[----:B------:R-:W-:-:S02]  /*112a0*/  SEL R2, RZ, 0x1, P0 ;  /* 0x00000001ff027807 */ /* 0x000fc40000000000 */
[----:B------:R-:W-:Y:S02]  /*112b0*/  SEL R10, R3, RZ, P0 ;  /* 0x000000ff030a7207 */ /* 0x000fe40000000000 */
[----:B------:R-:W-:-:S05]  /*112c0*/  LOP3.LUT R9, R7, R2, RZ, 0x3c, !PT ;  /* 0x0000000207097212 */ /* 0x000fca00078e3cff */
[----:B------:R0:W-:Y:S04]  /*112d0*/  STL [R1+0x4], R9 ;  /* 0x0000040901007387 */ /* 0x0001e80000100800 */
[----:B------:R0:W-:Y:S01]  /*112e0*/  STL [R1], R10 ;  /* 0x0000000a01007387 */ /* 0x0001e20000100800 */
[----:B---3--:R-:W-:-:S13]  /*112f0*/  LOP3.LUT P1, RZ, R4, 0x2, RZ, 0xc0, !PT ;  /* 0x0000000204ff7812 */ /* 0x008fda000782c0ff */
[----:B0-----:R-:W-:Y:S05]  /*11300*/  @!P1 BRA `(.L_x_986) ;  /* 0x0000000800049947 */ /* 0x001fea0003800000 */
[----:B------:R-:W-:Y:S01]  /*11310*/  LOP3.LUT P1, RZ, R4, 0x1, RZ, 0xc0, !PT ;  /* 0x0000000104ff7812 */ /* 0x000fe2000782c0ff */
[----:B------:R-:W-:-:S12]  /*11320*/  IMAD.MOV.U32 R8, RZ, RZ, R0 ;  /* 0x000000ffff087224 */ /* 0x000fd800078e0000 */
[----:B------:R-:W-:Y:S05]  /*11330*/  @!P1 BRA `(.L_x_987) ;  /* 0x0000000000509947 */ /* 0x000fea0003800000 */
[----:B------:R-:W3:Y:S01]  /*11340*/  LDL R11, [R1+0x10] ;  /* 0x00001000010b7983 */ /* 0x000ee20000100800 */
[----:B------:R-:W0:Y:S01]  /*11350*/  LDC R8, c[0x0][0x43c] ;  /* 0x00010f00ff087b82 */ /* 0x000e220000000800 */
[----:B------:R-:W-:Y:S02]  /*11360*/  ULDC.64 UR4, c[0x0][0x428] ;  /* 0x00010a0000047ab9 */ /* 0x000fe40000000a00 */
[----:B--2---:R-:W2:Y:S01]  /*11370*/  LDL R5, [R1+0xc] ;  /* 0x00000c0001057983 */ /* 0x004ea20000100800 */
        /* <DEDUP_REMOVED lines=8> */
[----:B---3--:R-:W-:-:S04]  /*11400*/  IMAD R4, R11, UR4, RZ ;  /* 0x000000040b047c24 */ /* 0x008fc8000f8e02ff */
[C---:B--2---:R-:W-:Y:S02]  /*11410*/  IMAD R4, R5.reuse, UR5, R4 ;  /* 0x0000000505047c24 */ /* 0x044fe4000f8e0204 */
[----:B------:R-:W-:Y:S01]  /*11420*/  IMAD.WIDE.U32 R2, R5, UR4, R2 ;  /* 0x0000000405027c25 */ /* 0x000fe2000f8e0002 */
[----:B------:R-:W-:-:S03]  /*11430*/  ULDC.64 UR4, c[0x0][0x418] ;  /* 0x0001060000047ab9 */ /* 0x000fc60000000a00 */
[----:B------:R-:W-:Y:S01]  /*11440*/  IMAD.IADD R3, R4, 0x1, R3 ;  /* 0x0000000104037824 */ /* 0x000fe200078e0203 */
[----:B------:R-:W-:-:S04]  /*11450*/  LEA R4, P0, R2, UR4, 0x2 ;  /* 0x0000000402047c11 */ /* 0x000fc8000f8010ff */
[----:B------:R-:W-:-:S05]  /*11460*/  LEA.HI.X R5, R2, UR5, R3, 0x2, P0 ;  /* 0x0000000502057c11 */ /* 0x000fca00080f1403 */
[----:B------:R0:W5:Y:S04]  /*11470*/  LDG.E R16, desc[UR50][R4.64] ;  /* 0x0000003204107981 */ /* 0x000168000c1e1900 */
.L_x_987:
[----:B0-----:R-:W-:Y:S01]  /*11480*/  IMAD R4, R10, 0x8, R17 ;  /* 0x000000080a047824 */ /* 0x001fe200078e0211 */
[----:B------:R-:W-:Y:S01]  /*11490*/  SHF.L.U32 R3, R9, 0x1f, RZ ;  /* 0x0000001f09037819 */ /* 0x000fe200000006ff */
[----:B------:R-:W0:Y:S01]  /*114a0*/  S2R R2, SR_TID.X ;  /* 0x0000000000027919 */ /* 0x000e220000002100 */
[----:B------:R-:W-:Y:S02]  /*114b0*/  BSSY B1, `(.L_x_988) ;  /* 0x0000005000017945 */ /* 0x000fe40003800000 */
[----:B------:R-:W3:Y:S01]  /*114c0*/  SYNCS.PHASECHK.TRANS64.TRYWAIT P0, [R4+URZ+0x28480], R3 ;  /* 0x02848003040075a7 */ /* 0x000ee2000800017f */
[----:B0-----:R-:W-:-:S04]  /*114d0*/  LOP3.LUT R2, R2, 0x7f, RZ, 0xc0, !PT ;  /* 0x0000007f02027812 */ /* 0x001fc800078ec0ff */
[----:B------:R-:W-:Y:S01]  /*114e0*/  ISETP.NE.AND P1, PT, R2, RZ, PT ;  /* 0x000000ff0200720c */ /* 0x000fe20003f25270 */
[----:B---3--:R-:W-:-:S12]  /*114f0*/  @!P0 BRA `(.L_x_989) ;  /* 0x0000002800888947 */ /* 0x008fd80003800000 */
.L_x_1060:
[----:B------:R-:W-:Y:S05]  /*11500*/  BSYNC B1 ;  /* 0x0000000000017941 */ /* 0x000fea0003800000 */
.L_x_988:
[----:B------:R-:W-:Y:S04]  /*11510*/  BSSY B1, `(.L_x_990) ;  /* 0x0000009000017945 */ /* 0x000fe80003800000 */
[----:B------:R-:W-:Y:S05]  /*11520*/  @P1 BRA `(.L_x_991) ;  /* 0x00000000001c1947 */ /* 0x000fea0003800000 */
[----:B------:R-:W2:Y:S02]  /*11530*/  S2R R2, SR_TID.X ;  /* 0x0000000000027919 */ /* 0x000ea40000002100 */
[----:B--2---:R-:W-:Y:S01]  /*11540*/  LOP3.LUT R5, R2, 0x1f, RZ, 0xc0, !PT ;  /* 0x0000001f02057812 */ /* 0x004fe200078ec0ff */
[----:B------:R-:W-:-:S03]  /*11550*/  IMAD.MOV.U32 R2, RZ, RZ, 0x4000 ;  /* 0x00004000ff027424 */ /* 0x000fc600078e00ff */
[----:B------:R-:W-:Y:S01]  /*11560*/  ISETP.NE.AND P0, PT, R5, RZ, PT ;  /* 0x000000ff0500720c */ /* 0x000fe20003f05270 */
[----:B------:R3:W-:-:S12]  /*11570*/  SYNCS.ARRIVE.TRANS64 RZ, [R4+URZ+0x28470], R2 ;  /* 0x0284700204ff79a7 */ /* 0x0007d8000800003f */
[----:B---3--:R-:W-:Y:S05]  /*11580*/  @!P0 BRA `(.L_x_991) ;  /* 0x0000000000048947 */ /* 0x008fea0003800000 */
[----:B------:R-:W-:Y:S01]  /*11590*/  BPT.TRAP 0x1 ;  /* 0x000000040000795c */ /* 0x000fe20000300000 */
.L_x_991:
[----:B------:R-:W-:Y:S05]  /*115a0*/  BSYNC B1 ;  /* 0x0000000000017941 */ /* 0x000fea0003800000 */
.L_x_990:
[----:B------:R-:W3:Y:S01]  /*115b0*/  LDL R2, [R1] ;  /* 0x0000000001027983 */ /* 0x000ee20000100800 */
[----:B------:R-:W-:Y:S01]  /*115c0*/  IMAD.MOV.U32 R13, RZ, RZ, RZ ;  /* 0x000000ffff0d7224 */ /* 0x000fe200078e00ff */
[----:B------:R-:W-:Y:S01]  /*115d0*/  UIADD3 UR4, UP0, UR46, 0x470, URZ ;  /* 0x000004702e047890 */ /* 0x000fe2000ff1e03f */
[----:B------:R-:W-:Y:S01]  /*115e0*/  PLOP3.LUT P0, PT, PT, PT, PT, 0x80, 0x0 ;  /* 0x000000000000781c */ /* 0x000fe20003f0f070 */
[----:B------:R-:W-:Y:S01]  /*115f0*/  IMAD.SHL.U32 R8, R8, 0x40, RZ ;  /* 0x0000004008087824 */ /* 0x000fe200078e00ff */
[----:B------:R-:W-:Y:S01]  /*11600*/  UMOV UR6, 0x0 ;  /* 0x0000000000067882 */ /* 0x000fe20000000000 */
[----:B------:R-:W-:Y:S01]  /*11610*/  R2UR UR10, R13 ;  /* 0x000000000d0a72ca */ /* 0x000fe200000e0000 */
[----:B--2---:R-:W-:Y:S01]  /*11620*/  VIADD R5, R4, 0x28470 ;  /* 0x0002847004057836 */ /* 0x004fe20000000000 */
[----:B------:R-:W-:Y:S01]  /*11630*/  UIADD3.X UR5, URZ, UR47, URZ, UP0, !UPT ;  /* 0x0000002f3f057290 */ /* 0x000fe200087fe43f */
[----:B------:R-:W-:Y:S01]  /*11640*/  UMOV UR7, 0x14f00000 ;  /* 0x14f0000000077882 */ /* 0x000fe20000000000 */
[----:B---3--:R-:W-:-:S04]  /*11650*/  IMAD R2, R2, 0x4000, R17 ;  /* 0x0000400002027824 */ /* 0x008fc800078e0211 */
[----:B------:R-:W-:-:S07]  /*11660*/  VIADD R9, R2, 0x10000 ;  /* 0x0001000002097836 */ /* 0x000fce0000000000 */
.L_x_992:
        /* <DEDUP_REMOVED lines=16> */
.L_x_993:
        /* <DEDUP_REMOVED lines=13> */
.L_x_1061:
[----:B------:R-:W-:Y:S05]  /*11840*/  BSYNC B1 ;  /* 0x0000000000017941 */ /* 0x000fea0003800000 */
.L_x_994:
[----:B------:R-:W-:Y:S01]  /*11850*/  BSSY B1, `(.L_x_996) ;  /* 0x000000b000017945 */ /* 0x000fe20003800000 */
[----:B------:R-:W-:Y:S02]  /*11860*/  IMAD.MOV.U32 R10, RZ, RZ, 0x0 ;  /* 0x00000000ff0a7424 */ /* 0x000fe400078e00ff */
[----:B------:R-:W-:Y:S01]  /*11870*/  IMAD.MOV.U32 R11, RZ, RZ, 0x14f00000 ;  /* 0x14f00000ff0b7424 */ /* 0x000fe200078e00ff */
[----:B------:R-:W-:Y:S06]  /*11880*/  @P1 BRA `(.L_x_997) ;  /* 0x00000000001c1947 */ /* 0x000fec0003800000 */
[----:B------:R-:W3:Y:S01]  /*11890*/  S2R R5, SR_TID.X ;  /* 0x0000000000057919 */ /* 0x000ee20000002100 */
[----:B0-2---:R-:W-:-:S04]  /*118a0*/  IMAD.MOV.U32 R3, RZ, RZ, 0x4000 ;  /* 0x00004000ff037424 */ /* 0x005fc800078e00ff */
[----:B------:R4:W-:Y:S01]  /*118b0*/  SYNCS.ARRIVE.TRANS64 RZ, [R4+URZ+0x28430], R3 ;  /* 0x0284300304ff79a7 */ /* 0x0009e2000800003f */
[----:B---3--:R-:W-:-:S04]  /*118c0*/  LOP3.LUT R5, R5, 0x1f, RZ, 0xc0, !PT ;  /* 0x0000001f05057812 */ /* 0x008fc800078ec0ff */
[----:B------:R-:W-:-:S13]  /*118d0*/  ISETP.NE.AND P0, PT, R5, RZ, PT ;  /* 0x000000ff0500720c */ /* 0x000fda0003f05270 */
[----:B----4-:R-:W-:Y:S05]  /*118e0*/  @!P0 BRA `(.L_x_997) ;  /* 0x0000000000048947 */ /* 0x010fea0003800000 */
[----:B------:R-:W-:Y:S01]  /*118f0*/  BPT.TRAP 0x1 ;  /* 0x000000040000795c */ /* 0x000fe20000300000 */
.L_x_997:
[----:B------:R-:W-:Y:S05]  /*11900*/  BSYNC B1 ;  /* 0x0000000000017941 */ /* 0x000fea0003800000 */
.L_x_996:
[----:B------:R-:W-:Y:S01]  /*11910*/  R2UR UR10, R13 ;  /* 0x000000000d0a72ca */ /* 0x000fe200000e0000 */
[----:B------:R-:W-:Y:S01]  /*11920*/  UIADD3 UR4, UP0, UR46, 0x370, URZ ;  /* 0x000003702e047890 */ /* 0x000fe2000ff1e03f */
[----:B------:R-:W-:Y:S01]  /*11930*/  R2UR UR6, R10 ;  /* 0x000000000a0672ca */ /* 0x000fe200000e0000 */
[----:B0-2---:R-:W-:Y:S01]  /*11940*/  VIADD R4, R4, 0x28430 ;  /* 0x0002843004047836 */ /* 0x005fe20000000000 */
[----:B------:R-:W-:Y:S01]  /*11950*/  R2UR UR7, R11 ;  /* 0x000000000b0772ca */ /* 0x000fe200000e0000 */
[----:B------:R-:W-:Y:S01]  /*11960*/  VIADD R3, R2, 0x20000 ;  /* 0x0002000002037836 */ /* 0x000fe20000000000 */
[----:B------:R-:W-:Y:S01]  /*11970*/  PLOP3.LUT P0, PT, PT, PT, PT, 0x80, 0x0 ;  /* 0x000000000000781c */ /* 0x000fe20003f0f070 */
[----:B------:R-:W-:-:S12]  /*11980*/  UIADD3.X UR5, URZ, UR47, URZ, UP0, !UPT ;  /* 0x0000002f3f057290 */ /* 0x000fd800087fe43f */
.L_x_998:
        /* <DEDUP_REMOVED lines=15> */
.L_x_999:
        /* <DEDUP_REMOVED lines=10> */
.L_x_986:
[----:B------:R-:W-:Y:S05]  /*11b20*/  BSYNC B0 ;  /* 0x0000000000007941 */ /* 0x000fea0003800000 */
.L_x_985:
[----:B------:R-:W-:-:S06]  /*11b30*/  UISETP.NE.AND UP0, UPT, UR39, 0x3, UPT ;  /* 0x000000032700788c */ /* 0x000fcc000bf05270 */
[----:B------:R-:W-:-:S13]  /*11b40*/  PLOP3.LUT P0, PT, PT, PT, UP0, 0x80, 0x0 ;  /* 0x000000000000781c */ /* 0x000fda0003f0f008 */
[----:B------:R-:W-:Y:S05]  /*11b50*/  @!P0 BRA `(.L_x_1000) ;  /* 0x0000000000048947 */ /* 0x000fea0003800000 */
[----:B------:R-:W-:Y:S01]  /*11b60*/  BPT.TRAP 0x1 ;  /* 0x000000040000795c */ /* 0x000fe20000300000 */
.L_x_1000:
[----:B------:R-:W-:Y:S01]  /*11b70*/  IMAD.U32 R2, RZ, RZ, UR45 ;  /* 0x0000002dff027e24 */ /* 0x000fe2000f8e00ff */
[----:B------:R-:W-:Y:S01]  /*11b80*/  BSSY B0, `(.L_x_1001) ;  /* 0x0000007000007945 */ /* 0x000fe20003800000 */
[----:B------:R-:W-:-:S03]  /*11b90*/  IMAD R19, R6, 0x8, R17 ;  /* 0x0000000806137824 */ /* 0x000fc600078e0211 */
[----:B------:R-:W-:Y:S02]  /*11ba0*/  ISETP.NE.AND P0, PT, R2, 0x3, PT ;  /* 0x000000030200780c */ /* 0x000fe40003f05270 */
[----:B------:R-:W-:-:S04]  /*11bb0*/  LOP3.LUT R2, R7, 0x1, RZ, 0x3c, !PT ;  /* 0x0000000107027812 */ /* 0x000fc800078e3cff */
[----:B------:R-:W-:-:S04]  /*11bc0*/  SHF.L.U32 R2, R2, 0x1f, RZ ;  /* 0x0000001f02027819 */ /* 0x000fc800000006ff */
[----:B------:R-:W0:Y:S02]  /*11bd0*/  SYNCS.PHASECHK.TRANS64.TRYWAIT P1, [R19+URZ+0x28470], R2 ;  /* 0x02847002130075a7 */ /* 0x000e24000802017f */
[----:B0-----:R-:W-:Y:S05]  /*11be0*/  @!P1 BRA `(.L_x_1002) ;  /* 0x0000002000f49947 */ /* 0x001fea0003800000 */
.L_x_1062:
[----:B------:R-:W-:Y:S05]  /*11bf0*/  BSYNC B0 ;  /* 0x0000000000007941 */ /* 0x000fea0003800000 */
.L_x_1001:
[----:B------:R-:W-:Y:S05]  /*11c00*/  @!P0 BRA `(.L_x_1003) ;  /* 0x0000000000048947 */ /* 0x000fea0003800000 */
[----:B------:R-:W-:Y:S01]  /*11c10*/  BPT.TRAP 0x1 ;  /* 0x000000040000795c */ /* 0x000fe20000300000 */
.L_x_1003:
[----:B------:R-:W-:Y:S01]  /*11c20*/  SHF.L.U32 R3, R7, 0x1f, RZ ;  /* 0x0000001f07037819 */ /* 0x000fe200000006ff */
[----:B0-----:R-:W-:-:S03]  /*11c30*/  IMAD.SHL.U32 R2, R6, 0x4000, RZ ;  /* 0x0000400006027824 */ /* 0x001fc600078e00ff */
[----:B------:R-:W0:Y:S02]  /*11c40*/  SYNCS.PHASECHK.TRANS64.TRYWAIT P1, [R19+URZ+0x28460], R3 ;  /* 0x02846003130075a7 */ /* 0x000e24000802017f */
[----:B0-----:R-:W-:Y:S05]  /*11c50*/  @!P1 BRA `(.L_x_1004) ;  /* 0x0000002000ec9947 */ /* 0x001fea0003800000 */
.L_x_1063:
[----:B------:R-:W0:Y:S04]  /*11c60*/  LDL R4, [R1+0x18] ;  /* 0x0000180001047983 */ /* 0x000e280000100800 */
[----:B------:R-:W3:Y:S01]  /*11c70*/  LDL R12, [R1+0x14] ;  /* 0x00001400010c7983 */ /* 0x000ee20000100800 */
[----:B------:R-:W-:Y:S05]  /*11c80*/  WARPSYNC.ALL ;  /* 0x0000000000007948 */ /* 0x000fea0003800000 */
[----:B--2---:R-:W2:Y:S01]  /*11c90*/  S2R R5, SR_TID.X ;  /* 0x0000000000057919 */ /* 0x004ea20000002100 */
[----:B------:R-:W-:Y:S01]  /*11ca0*/  IMAD.MOV.U32 R13, RZ, RZ, 0x40 ;  /* 0x00000040ff0d7424 */ /* 0x000fe200078e00ff */
[----:B--2---:R-:W-:-:S04]  /*11cb0*/  LOP3.LUT P1, RZ, R5, 0x4, RZ, 0xc0, !PT ;  /* 0x0000000405ff7812 */ /* 0x004fc8000782c0ff */
[----:B------:R-:W-:Y:S02]  /*11cc0*/  SEL R13, R13, 0xffffffc0, !P1 ;  /* 0xffffffc00d0d7807 */ /* 0x000fe40004800000 */
[----:B0-----:R-:W-:Y:S02]  /*11cd0*/  LOP3.LUT R3, R2, R4, RZ, 0xfc, !PT ;  /* 0x0000000402037212 */ /* 0x001fe400078efcff */
[----:B---3--:R-:W-:-:S03]  /*11ce0*/  IADD3 R2, R17, R2, R12 ;  /* 0x0000000211027210 */ /* 0x008fc60007ffe00c */
[----:B------:R-:W-:-:S04]  /*11cf0*/  IMAD.IADD R3, R17, 0x1, R3 ;  /* 0x0000000111037824 */ /* 0x000fc800078e0203 */
[----:B------:R-:W-:Y:S01]  /*11d00*/  IMAD.IADD R18, R13, 0x1, R3 ;  /* 0x000000010d127824 */ /* 0x000fe200078e0203 */
[----:B------:R-:W0:Y:S02]  /*11d10*/  LDSM.16.MT88.4 R8, [R3+0x10000] ;  /* 0x010000000308783b */ /* 0x000e240000004200 */
[C-C-:B0-----:R-:W-:Y:S02]  /*11d20*/  PRMT R4, R8.reuse, 0x6420, R9.reuse ;  /* 0x0000642008047816 */ /* 0x141fe40000000009 */
[----:B------:R-:W-:Y:S02]  /*11d30*/  PRMT R5, R8, 0x7531, R9 ;  /* 0x0000753108057816 */ /* 0x000fe40000000009 */
[C-C-:B------:R-:W-:Y:S02]  /*11d40*/  PRMT R6, R10.reuse, 0x6420, R11.reuse ;  /* 0x000064200a067816 */ /* 0x140fe4000000000b */
[----:B------:R-:W-:Y:S02]  /*11d50*/  PRMT R7, R10, 0x7531, R11 ;  /* 0x000075310a077816 */ /* 0x000fe4000000000b */
[----:B------:R-:W0:Y:S04]  /*11d60*/  LDSM.16.MT88.4 R8, [R18+0x10000] ;  /* 0x010000001208783b */ /* 0x000e280000004200 */
[----:B------:R-:W-:Y:S01]  /*11d70*/  STSM.16.M88.4 [R2+0x8000], R4 ;  /* 0x0080000402007844 */ /* 0x000fe20000000200 */
[----:B0-----:R-:W-:-:S02]  /*11d80*/  PRMT R12, R8, 0x6420, R9 ;  /* 0x00006420080c7816 */ /* 0x001fc40000000009 */
        /* <DEDUP_REMOVED lines=10> */
[----:B------:R2:W-:Y:S02]  /*11e30*/  STSM.16.M88.4 [R2+0xa000], R4 ;  /* 0x00a0000402007844 */ /* 0x0005e40000000200 */
[----:B--2---:R-:W2:Y:S01]  /*11e40*/  S2R R7, SR_TID.X ;  /* 0x0000000000077919 */ /* 0x004ea20000002100 */
[C-C-:B0-----:R-:W-:Y:S02]  /*11e50*/  PRMT R12, R8.reuse, 0x6420, R9.reuse ;  /* 0x00006420080c7816 */ /* 0x141fe40000000009 */
[----:B------:R-:W-:-:S02]  /*11e60*/  PRMT R13, R8, 0x7531, R9 ;  /* 0x00007531080d7816 */ /* 0x000fc40000000009 */
[C-C-:B------:R-:W-:Y:S02]  /*11e70*/  PRMT R14, R10.reuse, 0x6420, R11.reuse ;  /* 0x000064200a0e7816 */ /* 0x140fe4000000000b */
[----:B------:R-:W-:-:S05]  /*11e80*/  PRMT R15, R10, 0x7531, R11 ;  /* 0x000075310a0f7816 */ /* 0x000fca000000000b */
[----:B------:R0:W-:Y:S01]  /*11e90*/  STSM.16.M88.4 [R2+0xb000], R12 ;  /* 0x00b0000c02007844 */ /* 0x0001e20000000200 */
[----:B--2---:R-:W-:-:S03]  /*11ea0*/  LOP3.LUT P1, RZ, R7, 0x4, RZ, 0xc0, !PT ;  /* 0x0000000407ff7812 */ /* 0x004fc6000782c0ff */
[----:B------:R-:W2:Y:S01]  /*11eb0*/  LDSM.16.MT88.4 R8, [R3+0x11000] ;  /* 0x011000000308783b */ /* 0x000ea20000004200 */
[----:B0-----:R-:W-:-:S05]  /*11ec0*/  IMAD.MOV.U32 R15, RZ, RZ, 0x20 ;  /* 0x00000020ff0f7424 */ /* 0x001fca00078e00ff */
[----:B------:R-:W-:-:S04]  /*11ed0*/  SEL R15, R15, 0xffffffe0, !P1 ;  /* 0xffffffe00f0f7807 */ /* 0x000fc80004800000 */
[----:B------:R-:W-:Y:S02]  /*11ee0*/  IADD3 R2, R15, 0x8000, R2 ;  /* 0x000080000f027810 */ /* 0x000fe40007ffe002 */
[C-C-:B--2---:R-:W-:Y:S02]  /*11ef0*/  PRMT R4, R8.reuse, 0x6420, R9.reuse ;  /* 0x0000642008047816 */ /* 0x144fe40000000009 */
[----:B------:R-:W-:Y:S02]  /*11f00*/  PRMT R5, R8, 0x7531, R9 ;  /* 0x0000753108057816 */ /* 0x000fe40000000009 */
[C-C-:B------:R-:W-:Y:S02]  /*11f10*/  PRMT R6, R10.reuse, 0x6420, R11.reuse ;  /* 0x000064200a067816 */ /* 0x140fe4000000000b */
[----:B------:R-:W-:Y:S02]  /*11f20*/  PRMT R7, R10, 0x7531, R11 ;  /* 0x000075310a077816 */ /* 0x000fe4000000000b */
[----:B------:R-:W0:Y:S04]  /*11f30*/  LDSM.16.MT88.4 R8, [R18+0x11000] ;  /* 0x011000001208783b */ /* 0x000e280000004200 */
[----:B------:R-:W-:Y:S01]  /*11f40*/  STSM.16.M88.4 [R2], R4 ;  /* 0x0000000402007844 */ /* 0x000fe20000000200 */
        /* <DEDUP_REMOVED lines=12> */
[C-C-:B0-----:R-:W-:Y:S02]  /*12010*/  PRMT R4, R8.reuse, 0x6420, R9.reuse ;  /* 0x0000642008047816 */ /* 0x141fe40000000009 */
[----:B------:R-:W-:-:S02]  /*12020*/  PRMT R5, R8, 0x7531, R9 ;  /* 0x0000753108057816 */ /* 0x000fc40000000009 */
[C-C-:B------:R-:W-:Y:S02]  /*12030*/  PRMT R6, R10.reuse, 0x6420, R11.reuse ;  /* 0x000064200a067816 */ /* 0x140fe4000000000b */
        /* <DEDUP_REMOVED lines=10> */
.L_x_1005:
[----:B0-----:R3:W5:Y:S01]  /*120e0*/  LDL R6, [R1] ;  /* 0x0000000001067983 */ /* 0x0017620000100800 */
[----:B--2---:R0:W-:Y:S03]  /*120f0*/  SYNCS.ARRIVE.TRANS64.A1T0 RZ, [R19+URZ+0x28450], RZ ;  /* 0x028450ff13ff79a7 */ /* 0x0041e6000810003f */
[----:B------:R3:W5:Y:S01]  /*12100*/  LDL R7, [R1+0x4] ;  /* 0x0000040001077983 */ /* 0x0007620000100800 */
[----:B------:R-:W2:Y:S02]  /*12110*/  S2R R2, SR_TID.X ;  /* 0x0000000000027919 */ /* 0x000ea40000002100 */
[----:B--2---:R-:W-:Y:S01]  /*12120*/  LOP3.LUT R2, R2, 0x7f, RZ, 0xc0, !PT ;  /* 0x0000007f02027812 */ /* 0x004fe200078ec0ff */
[----:B------:R-:W-:Y:S03]  /*12130*/  BAR.SYNC.DEFER_BLOCKING 0x2, 0x80 ;  /* 0x0082000000007b1d */ /* 0x000fe60000010000 */
[----:B------:R-:W-:-:S13]  /*12140*/  ISETP.NE.AND P0, PT, R2, RZ, PT ;  /* 0x000000ff0200720c */ /* 0x000fda0003f05270 */
[----:B0-----:R-:W-:-:S05]  /*12150*/  @!P0 VIADD R19, R19, 0x28480 ;  /* 0x0002848013138836 */ /* 0x001fca0000000000 */
[----:B------:R-:W-:-:S04]  /*12160*/  @!P0 PRMT R19, RZ, 0x654, R19 ;  /* 0x00000654ff138816 */ /* 0x000fc80000000013 */
[----:B------:R3:W-:Y:S01]  /*12170*/  @!P0 SYNCS.ARRIVE.TRANS64.RED.A1T0 RZ, [R19+URZ], RZ ;  /* 0x000000ff13ff89a7 */ /* 0x0007e2000810043f */
[C---:B------:R-:W-:Y:S01]  /*12180*/  ISETP.GT.AND P0, PT, R0.reuse, UR40, PT ;  /* 0x0000002800007c0c */ /* 0x040fe2000bf04270 */
[----:B------:R-:W-:-:S12]  /*12190*/  VIADD R0, R0, 0xffffffff ;  /* 0xffffffff00007836 */ /* 0x000fd80000000000 */
[----:B---3--:R-:W-:Y:S05]  /*121a0*/  @P0 BRA `(.L_x_1006) ;  /* 0xfffffff000280947 */ /* 0x008fea000383ffff */
.L_x_984:
[----:B------:R-:W3:Y:S01]  /*121b0*/  S2R R2, SR_TID.X ;  /* 0x0000000000027919 */ /* 0x000ee20000002100 */
[----:B------:R-:W-:Y:S01]  /*121c0*/  BSSY B0, `(.L_x_1007) ;  /* 0x0000011000007945 */ /* 0x000fe20003800000 */
[----:B---3--:R-:W-:-:S04]  /*121d0*/  LOP3.LUT R2, R2, 0x7f, RZ, 0xc0, !PT ;  /* 0x0000007f02027812 */ /* 0x008fc800078ec0ff */
[----:B------:R-:W-:-:S13]  /*121e0*/  ISETP.NE.AND P0, PT, R2, RZ, PT ;  /* 0x000000ff0200720c */ /* 0x000fda0003f05270 */
[----:B------:R-:W-:Y:S05]  /*121f0*/  @P0 BRA `(.L_x_1008) ;  /* 0x0000000000340947 */ /* 0x000fea0003800000 */
[----:B------:R-:W3:Y:S01]  /*12200*/  S2R R3, SR_LANEID ;  /* 0x0000000000037919 */ /* 0x000ee20000000000 */
[----:B------:R-:W-:Y:S02]  /*12210*/  VOTEU.ANY UR4, UPT, PT ;  /* 0x0000000000047886 */ /* 0x000fe400038e0100 */
[----:B0-----:R-:W3:Y:S08]  /*12220*/  FLO.U32 R0, UR4 ;  /* 0x0000000400007d00 */ /* 0x001ef000080e0000 */
[----:B--2---:R-:W0:Y:S01]  /*12230*/  POPC R5, UR4 ;  /* 0x0000000400057d09 */ /* 0x004e220008000000 */
[----:B---3--:R-:W-:-:S02]  /*12240*/  ISETP.EQ.U32.AND P1, PT, R0, R3, PT ;  /* 0x000000030000720c */ /* 0x008fc40003f22070 */
[----:B------:R-:W0:Y:S11]  /*12250*/  LDC.64 R2, c[0x0][0xc80] ;  /* 0x00032000ff027b82 */ /* 0x000e360000000a00 */
[----:B0-----:R-:W2:Y:S01]  /*12260*/  @P1 ATOMG.E.ADD.STRONG.GPU PT, R3, desc[UR50][R2.64], R5 ;  /* 0x00000005020319a8 */ /* 0x001ea200081ee1f2 */
[----:B------:R-:W0:Y:S02]  /*12270*/  S2R R4, SR_LTMASK ;  /* 0x0000000000047919 */ /* 0x000e240000003900 */
[----:B0-----:R-:W-:-:S04]  /*12280*/  LOP3.LUT R4, R4, UR4, RZ, 0xc0, !PT ;  /* 0x0000000404047c12 */ /* 0x001fc8000f8ec0ff */
[----:B-----5:R-:W0:Y:S01]  /*12290*/  POPC R7, R4 ;  /* 0x0000000400077309 */ /* 0x020e220000000000 */
[----:B--2---:R-:W0:Y:S02]  /*122a0*/  SHFL.IDX PT, R0, R3, R0, 0x1f ;  /* 0x00001f0003007589 */ /* 0x004e2400000e0000 */
[----:B0-----:R-:W-:-:S05]  /*122b0*/  IADD3 R0, R0, UR43, R7 ;  /* 0x0000002b00007c10 */ /* 0x001fca000fffe007 */
[----:B------:R3:W-:Y:S02]  /*122c0*/  STL [R1+0x20], R0 ;  /* 0x0000200001007387 */ /* 0x0007e40000100800 */
.L_x_1008:
[----:B------:R-:W-:Y:S05]  /*122d0*/  BSYNC B0 ;  /* 0x0000000000007941 */ /* 0x000fea0003800000 */
.L_x_1007:
[----:B------:R-:W-:-:S06]  /*122e0*/  UISETP.NE.AND UP0, UPT, UR39, 0x3, UPT ;  /* 0x000000032700788c */ /* 0x000fcc000bf05270 */
[----:B------:R-:W-:-:S13]  /*122f0*/  PLOP3.LUT P1, PT, PT, PT, UP0, 0x80, 0x0 ;  /* 0x000000000000781c */ /* 0x000fda0003f2f008 */
[----:B------:R-:W-:Y:S05]  /*12300*/  @!P1 BRA `(.L_x_1009) ;  /* 0x0000000000049947 */ /* 0x000fea0003800000 */
[----:B------:R-:W-:Y:S01]  /*12310*/  BPT.TRAP 0x1 ;  /* 0x000000040000795c */ /* 0x000fe20000300000 */
.L_x_1009:
[----:B------:R-:W4:Y:S04]  /*12320*/  LDL R3, [R1+0x4] ;  /* 0x0000040001037983 */ /* 0x000f280000100800 */
[----:B------:R-:W2:Y:S01]  /*12330*/  LDL R2, [R1] ;  /* 0x0000000001027983 */ /* 0x000ea20000100800 */
[----:B0--3--:R-:W-:Y:S01]  /*12340*/  IMAD.U32 R0, RZ, RZ, UR45 ;  /* 0x0000002dff007e24 */ /* 0x009fe2000f8e00ff */
[----:B------:R-:W-:Y:S04]  /*12350*/  BSSY B0, `(.L_x_1010) ;  /* 0x0000007000007945 */ /* 0x000fe80003800000 */
[----:B------:R-:W-:-:S02]  /*12360*/  ISETP.NE.AND P2, PT, R0, 0x3, PT ;  /* 0x000000030000780c */ /* 0x000fc40003f45270 */
[----:B----4-:R-:W-:-:S04]  /*12370*/  LOP3.LUT R3, R3, 0x1, RZ, 0x3c, !PT ;  /* 0x0000000103037812 */ /* 0x010fc800078e3cff */
[----:B------:R-:W-:Y:S01]  /*12380*/  SHF.L.U32 R3, R3, 0x1f, RZ ;  /* 0x0000001f03037819 */ /* 0x000fe200000006ff */
[----:B--2---:R-:W-:-:S04]  /*12390*/  IMAD R16, R2, 0x8, R17 ;  /* 0x0000000802107824 */ /* 0x004fc800078e0211 */
[----:B------:R-:W0:Y:S02]  /*123a0*/  SYNCS.PHASECHK.TRANS64.TRYWAIT P1, [R16+URZ+0x28470], R3 ;  /* 0x02847003100075a7 */ /* 0x000e24000802017f */
[----:B0-----:R-:W-:Y:S05]  /*123b0*/  @!P1 BRA `(.L_x_1011) ;  /* 0x0000001c00289947 */ /* 0x001fea0003800000 */
.L_x_1064:
[----:B------:R-:W-:Y:S05]  /*123c0*/  BSYNC B0 ;  /* 0x0000000000007941 */ /* 0x000fea0003800000 */
.L_x_1010:
[----:B------:R-:W-:Y:S05]  /*123d0*/  @!P2 BRA `(.L_x_1012) ;  /* 0x000000000004a947 */ /* 0x000fea0003800000 */
[----:B------:R-:W-:Y:S01]  /*123e0*/  BPT.TRAP 0x1 ;  /* 0x000000040000795c */ /* 0x000fe20000300000 */
.L_x_1012:
[----:B------:R-:W0:Y:S02]  /*123f0*/  LDL R0, [R1+0x4] ;  /* 0x0000040001007983 */ /* 0x000e240000100800 */
[----:B0-----:R-:W-:-:S04]  /*12400*/  SHF.L.U32 R3, R0, 0x1f, RZ ;  /* 0x0000001f00037819 */ /* 0x001fc800000006ff */
[----:B------:R-:W0:Y:S02]  /*12410*/  SYNCS.PHASECHK.TRANS64.TRYWAIT P1, [R16+URZ+0x28460], R3 ;  /* 0x02846003100075a7 */ /* 0x000e24000802017f */
[----:B0-----:R-:W-:Y:S05]  /*12420*/  @!P1 BRA `(.L_x_1013) ;  /* 0x0000001c00209947 */ /* 0x001fea0003800000 */
.L_x_1065:
[----:B------:R-:W2:Y:S04]  /*12430*/  LDL R18, [R1] ;  /* 0x0000000001127983 */ /* 0x000ea80000100800 */
[----:B------:R-:W3:Y:S04]  /*12440*/  LDL R2, [R1+0x18] ;  /* 0x0000180001027983 */ /* 0x000ee80000100800 */
[----:B------:R-:W4:Y:S01]  /*12450*/  LDL R12, [R1+0x14] ;  /* 0x00001400010c7983 */ /* 0x000f220000100800 */
[----:B------:R-:W0:Y:S01]  /*12460*/  S2R R9, SR_TID.X ;  /* 0x0000000000097919 */ /* 0x000e220000002100 */
[----:B------:R-:W-:Y:S05]  /*12470*/  WARPSYNC.ALL ;  /* 0x0000000000007948 */ /* 0x000fea0003800000 */
[----:B------:R-:W-:Y:S01]  /*12480*/  IMAD.MOV.U32 R13, RZ, RZ, 0x40 ;  /* 0x00000040ff0d7424 */ /* 0x000fe200078e00ff */
[----:B0-----:R-:W-:-:S04]  /*12490*/  LOP3.LUT P1, RZ, R9, 0x4, RZ, 0xc0, !PT ;  /* 0x0000000409ff7812 */ /* 0x001fc8000782c0ff */
[----:B------:R-:W-:Y:S01]  /*124a0*/  SEL R13, R13, 0xffffffc0, !P1 ;  /* 0xffffffc00d0d7807 */ /* 0x000fe20004800000 */
[----:B------:R-:W0:Y:S01]  /*124b0*/  S2R R19, SR_TID.X ;  /* 0x0000000000137919 */ /* 0x000e220000002100 */
[----:B--2---:R-:W-:-:S05]  /*124c0*/  IMAD.SHL.U32 R0, R18, 0x4000, RZ ;  /* 0x0000400012007824 */ /* 0x004fca00078e00ff */
[----:B---3--:R-:W-:-:S05]  /*124d0*/  LOP3.LUT R2, R0, R2, RZ, 0xfc, !PT ;  /* 0x0000000200027212 */ /* 0x008fca00078efcff */
[----:B------:R-:W-:-:S05]  /*124e0*/  IMAD.IADD R2, R17, 0x1, R2 ;  /* 0x0000000111027824 */ /* 0x000fca00078e0202 */
[----:B-----5:R-:W2:Y:S01]  /*124f0*/  LDSM.16.MT88.4 R4, [R2+0x10000] ;  /* 0x010000000204783b */ /* 0x020ea20000004200 */
[----:B------:R-:W-:Y:S01]  /*12500*/  IMAD.IADD R3, R13, 0x1, R2 ;  /* 0x000000010d037824 */ /* 0x000fe200078e0202 */
[----:B----4-:R-:W-:Y:S02]  /*12510*/  IADD3 R0, R17, R0, R12 ;  /* 0x0000000011007210 */ /* 0x010fe40007ffe00c */
[C-C-:B--2---:R-:W-:Y:S02]  /*12520*/  PRMT R8, R4.reuse, 0x6420, R5.reuse ;  /* 0x0000642004087816 */ /* 0x144fe40000000005 */
[----:B------:R-:W-:Y:S02]  /*12530*/  PRMT R9, R4, 0x7531, R5 ;  /* 0x0000753104097816 */ /* 0x000fe40000000005 */
[C-C-:B------:R-:W-:Y:S02]  /*12540*/  PRMT R10, R6.reuse, 0x6420, R7.reuse ;  /* 0x00006420060a7816 */ /* 0x140fe40000000007 */
[----:B------:R-:W-:-:S02]  /*12550*/  PRMT R11, R6, 0x7531, R7 ;  /* 0x00007531060b7816 */ /* 0x000fc40000000007 */
[----:B------:R-:W2:Y:S04]  /*12560*/  LDSM.16.MT88.4 R4, [R3+0x10000] ;  /* 0x010000000304783b */ /* 0x000ea80000004200 */
[----:B------:R2:W-:Y:S02]  /*12570*/  STSM.16.M88.4 [R0+0x8000], R8 ;  /* 0x0080000800007844 */ /* 0x0005e40000000200 */
        /* <DEDUP_REMOVED lines=17> */
[----:B------:R-:W2:Y:S01]  /*12690*/  LDSM.16.MT88.4 R4, [R2+0x11000] ;  /* 0x011000000204783b */ /* 0x000ea20000004200 */
[----:B0-----:R-:W-:Y:S01]  /*126a0*/  LOP3.LUT P1, RZ, R19, 0x4, RZ, 0xc0, !PT ;  /* 0x0000000413ff7812 */ /* 0x001fe2000782c0ff */
[----:B------:R-:W-:Y:S01]  /*126b0*/  IMAD.MOV.U32 R19, RZ, RZ, 0x20 ;  /* 0x00000020ff137424 */ /* 0x000fe200078e00ff */
[C-C-:B--2---:R-:W-:Y:S02]  /*126c0*/  PRMT R12, R4.reuse, 0x6420, R5.reuse ;  /* 0x00006420040c7816 */ /* 0x144fe40000000005 */
[----:B------:R-:W-:Y:S02]  /*126d0*/  PRMT R13, R4, 0x7531, R5 ;  /* 0x00007531040d7816 */ /* 0x000fe40000000005 */
[----:B------:R-:W-:-:S02]  /*126e0*/  PRMT R14, R6, 0x6420, R7 ;  /* 0x00006420060e7816 */ /* 0x000fc40000000007 */
[----:B------:R-:W-:Y:S02]  /*126f0*/  PRMT R15, R6, 0x7531, R7 ;  /* 0x00007531060f7816 */ /* 0x000fe40000000007 */
[----:B------:R-:W0:Y:S01]  /*12700*/  LDSM.16.MT88.4 R4, [R3+0x11000] ;  /* 0x011000000304783b */ /* 0x000e220000004200 */
[----:B------:R-:W-:-:S04]  /*12710*/  SEL R19, R19, 0xffffffe0, !P1 ;  /* 0xffffffe013137807 */ /* 0x000fc80004800000 */
        /* <DEDUP_REMOVED lines=27> */
.L_x_1014:
[----:B------:R-:W3:Y:S01]  /*128d0*/  LDL.LU R3, [R1+0x4] ;  /* 0x0000040001037983 */ /* 0x000ee20000300800 */
[----:B0-----:R0:W-:Y:S01]  /*128e0*/  SYNCS.ARRIVE.TRANS64.A1T0 RZ, [R16+URZ+0x28450], RZ ;  /* 0x028450ff10ff79a7 */ /* 0x0011e2000810003f */
[----:B--2---:R-:W-:Y:S01]  /*128f0*/  VIADD R0, R18, 0x1 ;  /* 0x0000000112007836 */ /* 0x004fe20000000000 */
[----:B------:R-:W-:Y:S04]  /*12900*/  BAR.SYNC.DEFER_BLOCKING 0x2, 0x80 ;  /* 0x0082000000007b1d */ /* 0x000fe80000010000 */
[----:B------:R-:W-:Y:S01]  /*12910*/  ISETP.NE.AND P1, PT, R0, 0x2, PT ;  /* 0x000000020000780c */ /* 0x000fe20003f25270 */
[----:B0-----:R-:W-:-:S03]  /*12920*/  @!P0 VIADD R16, R16, 0x28480 ;  /* 0x0002848010108836 */ /* 0x001fc60000000000 */
[----:B------:R-:W-:Y:S02]  /*12930*/  SEL R2, RZ, 0x1, P1 ;  /* 0x00000001ff027807 */ /* 0x000fe40000800000 */
[----:B------:R-:W-:Y:S02]  /*12940*/  SEL R0, R0, RZ, P1 ;  /* 0x000000ff00007207 */ /* 0x000fe40000800000 */
[----:B------:R-:W-:-:S03]  /*12950*/  @!P0 PRMT R16, RZ, 0x654, R16 ;  /* 0x00000654ff108816 */ /* 0x000fc60000000010 */
[----:B------:R2:W-:Y:S01]  /*12960*/  STL [R1], R0 ;  /* 0x0000000001007387 */ /* 0x0005e20000100800 */
[----:B------:R2:W-:Y:S01]  /*12970*/  @!P0 SYNCS.ARRIVE.TRANS64.RED.A1T0 RZ, [R16+URZ], RZ ;  /* 0x000000ff10ff89a7 */ /* 0x0005e2000810043f */
[----:B---3--:R-:W-:-:S05]  /*12980*/  LOP3.LUT R3, R3, R2, RZ, 0x3c, !PT ;  /* 0x0000000203037212 */ /* 0x008fca00078e3cff */
[----:B------:R2:W-:Y:S02]  /*12990*/  STL [R1+0x4], R3 ;  /* 0x0000040301007387 */ /* 0x0005e40000100800 */
.L_x_959:
[----:B------:R-:W-:Y:S05]  /*129a0*/  BSYNC B7 ;  /* 0x0000000000077941 */ /* 0x000fea0003800000 */
.L_x_957:
[----:B0-2---:R-:W2:Y:S04]  /*129b0*/  LDL R0, [R1+0x8] ;  /* 0x0000080001007983 */ /* 0x005ea80000100800 */
[----:B------:R0:W5:Y:S01]  /*129c0*/  LDL R2, [R1+0x20] ;  /* 0x0000200001027983 */ /* 0x0001620000100800 */
[----:B--2---:R-:W-:-:S13]  /*129d0*/  LOP3.LUT P1, RZ, R0, 0x4, RZ, 0xc0, !PT ;  /* 0x0000000400ff7812 */ /* 0x004fda000782c0ff */
[----:B0-----:R-:W-:Y:S05]  /*129e0*/  @!P1 BRA `(.L_x_1015) ;  /* 0x0000000000249947 */ /* 0x001fea0003800000 */
[----:B------:R-:W0:Y:S08]  /*129f0*/  S2UR UR5, SR_CgaCtaId ;  /* 0x00000000000579c3 */ /* 0x000e300000008800 */
[----:B------:R-:W-:Y:S06]  /*12a00*/  BAR.SYNC.DEFER_BLOCKING 0x5, 0x180 ;  /* 0x0146000000007b1d */ /* 0x000fec0000010000 */
[----:B------:R-:W-:-:S02]  /*12a10*/  UMOV UR4, 0x400 ;  /* 0x0000040000047882 */ /* 0x000fc40000000000 */
[----:B0-----:R-:W-:-:S06]  /*12a20*/  ULEA UR4, UR5, UR4, 0x18 ;  /* 0x0000000405047291 */ /* 0x001fcc000f8ec03f */
[----:B------:R-:W-:-:S05]  /*12a30*/  IMAD.U32 R17, RZ, RZ, UR4 ;  /* 0x00000004ff117e24 */ /* 0x000fca000f8e00ff */
[----:B-----5:R-:W0:Y:S04]  /*12a40*/  LDS R2, [R17+0x284d0] ;  /* 0x0284d00011027984 */ /* 0x020e280000000800 */
[----:B0-----:R0:W-:Y:S01]  /*12a50*/  STL [R1+0x20], R2 ;  /* 0x0000200201007387 */ /* 0x0011e20000100800 */
[----:B------:R-:W-:Y:S06]  /*12a60*/  BAR.ARV 0x4, 0x180 ;  /* 0x0106000000007b1d */ /* 0x000fec0000002000 */
[----:B------:R-:W-:Y:S05]  /*12a70*/  BRA `(.L_x_1016) ;  /* 0x0000000000207947 */ /* 0x000fea0003800000 */
.L_x_1015:
[----:B------:R-:W0:Y:S01]  /*12a80*/  @!P0 S2R R3, SR_CgaCtaId ;  /* 0x0000000000038919 */ /* 0x000e220000008800 */
[----:B------:R-:W-:Y:S01]  /*12a90*/  @!P0 MOV R0, 0x400 ;  /* 0x0000040000008802 */ /* 0x000fe20000000f00 */
[----:B------:R-:W-:Y:S03]  /*12aa0*/  BAR.SYNC.DEFER_BLOCKING 0x4, 0x180 ;  /* 0x0106000000007b1d */ /* 0x000fe60000010000 */
[----:B0-----:R-:W-:-:S03]  /*12ab0*/  @!P0 LEA R17, R3, R0, 0x18 ;  /* 0x0000000003118211 */ /* 0x001fc600078ec0ff */
[----:B-----5:R-:W0:Y:S04]  /*12ac0*/  SHFL.IDX PT, R0, R2, RZ, 0x1f ;  /* 0x00001fff02007589 */ /* 0x020e2800000e0000 */
[----:B------:R2:W-:Y:S04]  /*12ad0*/  @!P0 STS [R17+0x284d0], R2 ;  /* 0x0284d00211008388 */ /* 0x0005e80000000800 */
[----:B0-----:R2:W-:Y:S01]  /*12ae0*/  STL [R1+0x20], R0 ;  /* 0x0000200001007387 */ /* 0x0015e20000100800 */
[----:B------:R-:W-:Y:S06]  /*12af0*/  BAR.ARV 0x5, 0x180 ;  /* 0x0146000000007b1d */ /* 0x000fec0000002000 */
.L_x_1016:
[----:B--2---:R-:W2:Y:S01]  /*12b00*/  LDL R0, [R1+0x20] ;  /* 0x0000200001007983 */ /* 0x004ea20000100800 */
[----:B------:R-:W-:Y:S02]  /*12b10*/  ULDC UR4, c[0x0][0xc38] ;  /* 0x00030e0000047ab9 */ /* 0x000fe40000000800 */
[----:B--2---:R-:W-:-:S13]  /*12b20*/  ISETP.GE.AND P0, PT, R0, UR4, PT ;  /* 0x0000000400007c0c */ /* 0x004fda000bf06270 */
[----:B------:R-:W-:Y:S05]  /*12b30*/  @!P0 BRA `(.L_x_1017) ;  /* 0xffffffc000f88947 */ /* 0x000fea000383ffff */
.L_x_948:
[----:B0-----:R-:W2:Y:S01]  /*12b40*/  LDL.LU R0, [R1+0x24] ;  /* 0x0000240001007983 */ /* 0x001ea20000300800 */
[----:B------:R-:W-:Y:S01]  /*12b50*/  BSSY B0, `(.L_x_1018) ;  /* 0x000000b000007945 */ /* 0x000fe20003800000 */
[----:B------:R-:W0:Y:S01]  /*12b60*/  S2R R5, SR_CgaCtaId ;  /* 0x0000000000057919 */ /* 0x000e220000008800 */
[----:B--2---:R-:W-:-:S05]  /*12b70*/  VIADD R0, R0, 0x1 ;  /* 0x0000000100007836 */ /* 0x004fca0000000000 */
        /* <DEDUP_REMOVED lines=8> */
.L_x_1066:
[----:B------:R-:W-:Y:S05]  /*12c00*/  BSYNC B0 ;  /* 0x0000000000007941 */ /* 0x000fea0003800000 */
.L_x_1018:
[----:B------:R-:W-:-:S03]  /*12c10*/  UMOV UR4, 0xffffffff ;  /* 0xffffffff00047882 */ /* 0x000fc60000000000 */
[----:B------:R-:W-:Y:S05]  /*12c20*/  BRA.DIV UR4, `(.L_x_1020) ;  /* 0x0000001604487947 */ /* 0x000fea000b800000 */
[----:B------:R-:W2:Y:S02]  /*12c30*/  S2R R2, SR_TID.X ;  /* 0x0000000000027919 */ /* 0x000ea40000002100 */
[----:B--2---:R-:W-:-:S04]  /*12c40*/  SHF.R.U32.HI R2, RZ, 0x5, R2 ;  /* 0x00000005ff027819 */ /* 0x004fc80000011602 */
[----:B------:R-:W-:-:S05]  /*12c50*/  LOP3.LUT R2, R2, 0x3, RZ, 0xc0, !PT ;  /* 0x0000000302027812 */ /* 0x000fca00078ec0ff */
[----:B------:R2:W3:Y:S02]  /*12c60*/  SHFL.IDX PT, R14, R2, RZ, 0x1f ;  /* 0x00001fff020e7589 */ /* 0x0004e400000e0000 */
.L_x_1069:
[----:B---3--:R-:W-:Y:S01]  /*12c70*/  ISETP.NE.AND P0, PT, R14, RZ, PT ;  /* 0x000000ff0e00720c */ /* 0x008fe20003f05270 */
[----:B------:R-:W-:-:S12]  /*12c80*/  BSSY B0, `(.L_x_1021) ;  /* 0x000002e000007945 */ /* 0x000fd80003800000 */
[----:B------:R-:W-:Y:S05]  /*12c90*/  @P0 BRA `(.L_x_1022) ;  /* 0x0000000000b00947 */ /* 0x000fea0003800000 */
[----:B------:R-:W-:-:S03]  /*12ca0*/  UMOV UR4, 0xffffffff ;  /* 0xffffffff00047882 */ /* 0x000fc60000000000 */
[----:B------:R-:W-:Y:S05]  /*12cb0*/  BRA.DIV UR4, `(.L_x_1023) ;  /* 0x0000001604587947 */ /* 0x000fea000b800000 */
[----:B------:R-:W-:-:S13]  /*12cc0*/  ELECT P6, URZ, PT ;  /* 0x00000000003f782f */ /* 0x000fda00038c0000 */
.L_x_1072:
[----:B------:R-:W-:Y:S05]  /*12cd0*/  @!P6 BRA `(.L_x_1022) ;  /* 0x0000000000a0e947 */ /* 0x000fea0003800000 */
[----:B------:R-:W-:-:S06]  /*12ce0*/  ULOP3.LUT UR4, UR38, 0x2, URZ, 0xfc, !UPT ;  /* 0x0000000226047892 */ /* 0x000fcc000f8efc3f */
[----:B--2---:R-:W-:-:S05]  /*12cf0*/  IMAD.U32 R2, RZ, RZ, UR4 ;  /* 0x00000004ff027e24 */ /* 0x004fca000f8e00ff */
[----:B------:R-:W-:-:S13]  /*12d00*/  ISETP.NE.AND P0, PT, R2, 0x3, PT ;  /* 0x000000030200780c */ /* 0x000fda0003f05270 */
[----:B------:R-:W-:Y:S05]  /*12d10*/  @!P0 BRA `(.L_x_1024) ;  /* 0x0000000000048947 */ /* 0x000fea0003800000 */
[----:B------:R-:W-:Y:S01]  /*12d20*/  BPT.TRAP 0x1 ;  /* 0x000000040000795c */ /* 0x000fe20000300000 */
.L_x_1024:
        /* <DEDUP_REMOVED lines=14> */
.L_x_1073:
[----:B------:R-:W2:Y:S02]  /*12e10*/  SYNCS.PHASECHK.TRANS64.TRYWAIT P1, [R7+URZ], R2 ;  /* 0x00000002070075a7 */ /* 0x000ea4000802017f */
[----:B--2---:R-:W-:Y:S05]  /*12e20*/  @!P1 BRA `(.L_x_1026) ;  /* 0x0000001400309947 */ /* 0x004fea0003800000 */
.L_x_1074:
[----:B------:R-:W-:Y:S05]  /*12e30*/  @!P0 BRA `(.L_x_1027) ;  /* 0x0000000000048947 */ /* 0x000fea0003800000 */
[----:B------:R-:W-:Y:S01]  /*12e40*/  BPT.TRAP 0x1 ;  /* 0x000000040000795c */ /* 0x000fe20000300000 */
.L_x_1027:
[----:B------:R-:W3:Y:S02]  /*12e50*/  LDL.LU R4, [R1] ;  /* 0x0000000001047983 */ /* 0x000ee40000300800 */
[----:B---3--:R-:W-:-:S04]  /*12e60*/  IMAD R4, R4, 0x8, R0 ;  /* 0x0000000804047824 */ /* 0x008fc800078e0200 */
[----:B------:R-:W3:Y:S02]  /*12e70*/  SYNCS.PHASECHK.TRANS64.TRYWAIT P1, [R4+URZ+0x28460], R5 ;  /* 0x02846005040075a7 */ /* 0x000ee4000802017f */
[----:B---3--:R-:W-:Y:S05]  /*12e80*/  @!P1 BRA `(.L_x_1028) ;  /* 0x00000014002c9947 */ /* 0x008fea0003800000 */
.L_x_1075:
[----:B------:R-:W-:Y:S05]  /*12e90*/  @!P0 BRA `(.L_x_1029) ;  /* 0x0000000000048947 */ /* 0x000fea0003800000 */
[----:B------:R-:W-:Y:S01]  /*12ea0*/  BPT.TRAP 0x1 ;  /* 0x000000040000795c */ /* 0x000fe20000300000 */
.L_x_1029:
[----:B------:R-:W-:-:S04]  /*12eb0*/  IMAD R3, R3, 0x8, R0 ;  /* 0x0000000803037824 */ /* 0x000fc800078e0200 */
[----:B------:R-:W4:Y:S02]  /*12ec0*/  SYNCS.PHASECHK.TRANS64.TRYWAIT P1, [R3+URZ+0x28460], R2 ;  /* 0x02846002030075a7 */ /* 0x000f24000802017f */
[----:B----4-:R-:W-:Y:S05]  /*12ed0*/  @!P1 BRA `(.L_x_1030) ;  /* 0x00000014002c9947 */ /* 0x010fea0003800000 */
.L_x_1076:
[----:B------:R-:W-:Y:S05]  /*12ee0*/  @!P0 BRA `(.L_x_1031) ;  /* 0x0000000000048947 */ /* 0x000fea0003800000 */
[----:B------:R-:W-:Y:S01]  /*12ef0*/  BPT.TRAP 0x1 ;  /* 0x000000040000795c */ /* 0x000fe20000300000 */
.L_x_1031:
[----:B------:R-:W5:Y:S02]  /*12f00*/  SYNCS.PHASECHK.TRANS64.TRYWAIT P0, [R4+URZ+0x28480], R5 ;  /* 0x02848005040075a7 */ /* 0x000f64000800017f */
[----:B-----5:R-:W-:Y:S05]  /*12f10*/  @!P0 BRA `(.L_x_1032) ;  /* 0x0000001400308947 */ /* 0x020fea0003800000 */
.L_x_1033:
[----:B------:R0:W0:Y:S02]  /*12f20*/  SYNCS.PHASECHK.TRANS64.TRYWAIT P0, [R3+URZ+0x28480], R2 ;  /* 0x02848002030075a7 */ /* 0x000024000800017f */
[----:B0-----:R-:W-:Y:S05]  /*12f30*/  @!P0 NANOSLEEP.SYNCS 0x989680 ;  /* 0x009896800000895d */ /* 0x001fea0003900000 */
[----:B------:R-:W0:Y:S02]  /*12f40*/  @!P0 SYNCS.PHASECHK.TRANS64 P0, [R3+URZ+0x28480], R2 ;  /* 0x02848002030085a7 */ /* 0x000e24000800007f */
[----:B0-----:R-:W-:Y:S05]  /*12f50*/  @!P0 BRA `(.L_x_1033) ;  /* 0xfffffffc00f08947 */ /* 0x001fea000383ffff */
.L_x_1022:
[----:B------:R-:W-:Y:S05]  /*12f60*/  BSYNC B0 ;  /* 0x0000000000007941 */ /* 0x000fea0003800000 */
.L_x_1021:
[----:B------:R-:W-:Y:S05]  /*12f70*/  EXIT ;  /* 0x000000000000794d */ /* 0x000fea0003800000 */
.L_x_857:
[----:B0-----:R-:W-:-:S04]  /*12f80*/  IMAD.U32 R3, RZ, RZ, UR41 ;  /* 0x00000029ff037e24 */ /* 0x001fc8000f8e00ff */
[----:B------:R0:W1:Y:S03]  /*12f90*/  SYNCS.PHASECHK.TRANS64.TRYWAIT P1, [R3+URZ+0x28400], R0 ;  /* 0x02840000030075a7 */ /* 0x000066000802017f */
[----:B-1----:R-:W-:Y:S05]  /*12fa0*/  @!P1 NANOSLEEP.SYNCS 0x989680 ;  /* 0x009896800000995d */ /* 0x002fea0003900000 */
[----:B------:R-:W1:Y:S02]  /*12fb0*/  @!P1 SYNCS.PHASECHK.TRANS64 P1, [R3+URZ+0x28400], R0 ;  /* 0x02840000030095a7 */ /* 0x000e64000802007f */
[----:B-1----:R-:W-:Y:S05]  /*12fc0*/  @!P1 BRA `(.L_x_857) ;  /* 0xfffffffc00ec9947 */ /* 0x002fea000383ffff */
[----:B------:R-:W-:Y:S05]  /*12fd0*/  BRA `(.L_x_1034) ;  /* 0xfffffeec00f07947 */ /* 0x000fea000383ffff */
.L_x_861:
[----:B-1----:R1:W2:Y:S02]  /*12fe0*/  SYNCS.PHASECHK.TRANS64.TRYWAIT P2, [R5+URZ+0x28430], R0 ;  /* 0x02843000050075a7 */ /* 0x0022a4000804017f */
[----:B--2---:R-:W-:Y:S05]  /*12ff0*/  @!P2 NANOSLEEP.SYNCS 0x989680 ;  /* 0x009896800000a95d */ /* 0x004fea0003900000 */
[----:B------:R-:W2:Y:S02]  /*13000*/  @!P2 SYNCS.PHASECHK.TRANS64 P2, [R5+URZ+0x28430], R0 ;  /* 0x028430000500a5a7 */ /* 0x000ea4000804007f */
[----:B--2---:R-:W-:Y:S05]  /*13010*/  @!P2 BRA `(.L_x_861) ;  /* 0xfffffffc00f0a947 */ /* 0x004fea000383ffff */
[----:B------:R-:W-:Y:S05]  /*13020*/  BRA `(.L_x_860) ;  /* 0xfffffef000147947 */ /* 0x000fea000383ffff */
.L_x_877:
[----:B-1----:R-:W-:-:S04]  /*13030*/  IMAD.U32 R8, RZ, RZ, UR6 ;  /* 0x00000006ff087e24 */ /* 0x002fc8000f8e00ff */
[----:B------:R1:W2:Y:S03]  /*13040*/  SYNCS.PHASECHK.TRANS64.TRYWAIT P2, [R8+URZ+0x28430], R7 ;  /* 0x02843007080075a7 */ /* 0x0002a6000804017f */
[----:B--2---:R-:W-:Y:S05]  /*13050*/  @!P2 NANOSLEEP.SYNCS 0x989680 ;  /* 0x009896800000a95d */ /* 0x004fea0003900000 */
[----:B------:R-:W2:Y:S02]  /*13060*/  @!P2 SYNCS.PHASECHK.TRANS64 P2, [R8+URZ+0x28430], R7 ;  /* 0x028430070800a5a7 */ /* 0x000ea4000804007f */
[----:B--2---:R-:W-:Y:S05]  /*13070*/  @!P2 BRA `(.L_x_877) ;  /* 0xfffffffc00eca947 */ /* 0x004fea000383ffff */
[----:B------:R-:W-:Y:S05]  /*13080*/  BRA `(.L_x_874) ;  /* 0xffffff1000c07947 */ /* 0x000fea000383ffff */
.L_x_881:
[----:B-1----:R-:W-:-:S04]  /*13090*/  IMAD.U32 R8, RZ, RZ, UR6 ;  /* 0x00000006ff087e24 */ /* 0x002fc8000f8e00ff */
[----:B------:R1:W2:Y:S03]  /*130a0*/  SYNCS.PHASECHK.TRANS64.TRYWAIT P2, [R8+URZ+0x28450], R7 ;  /* 0x02845007080075a7 */ /* 0x0002a6000804017f */
[----:B--2---:R-:W-:Y:S05]  /*130b0*/  @!P2 NANOSLEEP.SYNCS 0x989680 ;  /* 0x009896800000a95d */ /* 0x004fea0003900000 */
[----:B------:R-:W2:Y:S02]  /*130c0*/  @!P2 SYNCS.PHASECHK.TRANS64 P2, [R8+URZ+0x28450], R7 ;  /* 0x028450070800a5a7 */ /* 0x000ea4000804007f */
[----:B--2---:R-:W-:Y:S05]  /*130d0*/  @!P2 BRA `(.L_x_881) ;  /* 0xfffffffc00eca947 */ /* 0x004fea000383ffff */
[----:B------:R-:W-:Y:S05]  /*130e0*/  BRA `(.L_x_878) ;  /* 0xffffff1400887947 */ /* 0x000fea000383ffff */
.L_x_899:
[----:B-1----:R-:W-:-:S04]  /*130f0*/  IMAD.U32 R5, RZ, RZ, UR6 ;  /* 0x00000006ff057e24 */ /* 0x002fc8000f8e00ff */
[----:B------:R1:W2:Y:S03]  /*13100*/  SYNCS.PHASECHK.TRANS64.TRYWAIT P3, [R5+URZ+0x28430], R4 ;  /* 0x02843004050075a7 */ /* 0x0002a6000806017f */
[----:B--2---:R-:W-:Y:S05]  /*13110*/  @!P3 NANOSLEEP.SYNCS 0x989680 ;  /* 0x009896800000b95d */ /* 0x004fea0003900000 */
[----:B------:R-:W2:Y:S02]  /*13120*/  @!P3 SYNCS.PHASECHK.TRANS64 P3, [R5+URZ+0x28430], R4 ;  /* 0x028430040500b5a7 */ /* 0x000ea4000806007f */
[----:B--2---:R-:W-:Y:S05]  /*13130*/  @!P3 BRA `(.L_x_899) ;  /* 0xfffffffc00ecb947 */ /* 0x004fea000383ffff */
[----:B------:R-:W-:Y:S05]  /*13140*/  BRA `(.L_x_896) ;  /* 0xffffff38004c7947 */ /* 0x000fea000383ffff */
.L_x_903:
[----:B-1----:R-:W-:-:S04]  /*13150*/  IMAD.U32 R5, RZ, RZ, UR6 ;  /* 0x00000006ff057e24 */ /* 0x002fc8000f8e00ff */
[----:B------:R1:W2:Y:S03]  /*13160*/  SYNCS.PHASECHK.TRANS64.TRYWAIT P2, [R5+URZ+0x28450], R4 ;  /* 0x02845004050075a7 */ /* 0x0002a6000804017f */
[----:B--2---:R-:W-:Y:S05]  /*13170*/  @!P2 NANOSLEEP.SYNCS 0x989680 ;  /* 0x009896800000a95d */ /* 0x004fea0003900000 */
[----:B------:R-:W2:Y:S02]  /*13180*/  @!P2 SYNCS.PHASECHK.TRANS64 P2, [R5+URZ+0x28450], R4 ;  /* 0x028450040500a5a7 */ /* 0x000ea4000804007f */
[----:B--2---:R-:W-:Y:S05]  /*13190*/  @!P2 BRA `(.L_x_903) ;  /* 0xfffffffc00eca947 */ /* 0x004fea000383ffff */
[----:B------:R-:W-:Y:S05]  /*131a0*/  BRA `(.L_x_900) ;  /* 0xffffff3c00207947 */ /* 0x000fea000383ffff */
.L_x_910:
[----:B-1----:R-:W-:-:S04]  /*131b0*/  IMAD.U32 R5, RZ, RZ, UR6 ;  /* 0x00000006ff057e24 */ /* 0x002fc8000f8e00ff */
[----:B------:R1:W2:Y:S03]  /*131c0*/  SYNCS.PHASECHK.TRANS64.TRYWAIT P3, [R5+URZ+0x28430], R4 ;  /* 0x02843004050075a7 */ /* 0x0002a6000806017f */
[----:B--2---:R-:W-:Y:S05]  /*131d0*/  @!P3 NANOSLEEP.SYNCS 0x989680 ;  /* 0x009896800000b95d */ /* 0x004fea0003900000 */
[----:B------:R-:W2:Y:S02]  /*131e0*/  @!P3 SYNCS.PHASECHK.TRANS64 P3, [R5+URZ+0x28430], R4 ;  /* 0x028430040500b5a7 */ /* 0x000ea4000806007f */
[----:B--2---:R-:W-:Y:S05]  /*131f0*/  @!P3 BRA `(.L_x_910) ;  /* 0xfffffffc00ecb947 */ /* 0x004fea000383ffff */
[----:B------:R-:W-:Y:S05]  /*13200*/  BRA `(.L_x_907) ;  /* 0xffffff5000947947 */ /* 0x000fea000383ffff */
.L_x_914:
[----:B-1----:R-:W-:-:S04]  /*13210*/  IMAD.U32 R5, RZ, RZ, UR6 ;  /* 0x00000006ff057e24 */ /* 0x002fc8000f8e00ff */
[----:B------:R1:W2:Y:S03]  /*13220*/  SYNCS.PHASECHK.TRANS64.TRYWAIT P2, [R5+URZ+0x28450], R4 ;  /* 0x02845004050075a7 */ /* 0x0002a6000804017f */
[----:B--2---:R-:W-:Y:S05]  /*13230*/  @!P2 NANOSLEEP.SYNCS 0x989680 ;  /* 0x009896800000a95d */ /* 0x004fea0003900000 */
[----:B------:R-:W2:Y:S02]  /*13240*/  @!P2 SYNCS.PHASECHK.TRANS64 P2, [R5+URZ+0x28450], R4 ;  /* 0x028450040500a5a7 */ /* 0x000ea4000804007f */
[----:B--2---:R-:W-:Y:S05]  /*13250*/  @!P2 BRA `(.L_x_914) ;  /* 0xfffffffc00eca947 */ /* 0x004fea000383ffff */
[----:B------:R-:W-:Y:S05]  /*13260*/  BRA `(.L_x_911) ;  /* 0xffffff5400687947 */ /* 0x000fea000383ffff */
.L_x_928:
[----:B-1----:R-:W-:-:S04]  /*13270*/  IMAD.U32 R7, RZ, RZ, UR9 ;  /* 0x00000009ff077e24 */ /* 0x002fc8000f8e00ff */
[----:B------:R1:W2:Y:S03]  /*13280*/  SYNCS.PHASECHK.TRANS64.TRYWAIT P1, [R7+URZ+0x28450], R6 ;  /* 0x02845006070075a7 */ /* 0x0002a6000802017f */
[----:B--2---:R-:W-:Y:S05]  /*13290*/  @!P1 NANOSLEEP.SYNCS 0x989680 ;  /* 0x009896800000995d */ /* 0x004fea0003900000 */
[----:B------:R-:W2:Y:S02]  /*132a0*/  @!P1 SYNCS.PHASECHK.TRANS64 P1, [R7+URZ+0x28450], R6 ;  /* 0x02845006070095a7 */ /* 0x000ea4000802007f */
[----:B--2---:R-:W-:Y:S05]  /*132b0*/  @!P1 BRA `(.L_x_928) ;  /* 0xfffffffc00ec9947 */ /* 0x004fea000383ffff */
[----:B------:R-:W-:Y:S05]  /*132c0*/  BRA `(.L_x_927) ;  /* 0xffffff7400487947 */ /* 0x000fea000383ffff */
.L_x_968:
[----:B------:R-:W-:Y:S02]  /*132d0*/  IMAD.MOV.U32 R13, RZ, RZ, R19 ;  /* 0x000000ffff0d7224 */ /* 0x000fe400078e0013 */
[----:B------:R-:W-:Y:S02]  /*132e0*/  IMAD.MOV.U32 R12, RZ, RZ, RZ ;  /* 0x000000ffff0c7224 */ /* 0x000fe400078e00ff */
[----:B------:R-:W-:Y:S02]  /*132f0*/  IMAD.MOV.U32 R11, RZ, RZ, 0x1f ;  /* 0x0000001fff0b7424 */ /* 0x000fe400078e00ff */
[----:B------:R-:W-:-:S07]  /*13300*/  IMAD.MOV.U32 R15, RZ, RZ, -0x1 ;  /* 0xffffffffff0f7424 */ /* 0x000fce00078e00ff */
[----:B-1----:R-:W-:Y:S05]  /*13310*/  WARPSYNC.COLLECTIVE R15, `(.L_x_1035) ;  /* 0x000000000f087348 */ /* 0x002fea0003c00000 */
[----:B------:R0:W2:Y:S02]  /*13320*/  SHFL.IDX P6, R14, R13, R12, R11 ;  /* 0x0000000c0d0e7389 */ /* 0x0000a400000c000b */
[----:B012---:R-:W-:Y:S01]  /*13330*/  ENDCOLLECTIVE ;  /* 0x000000000000791b */ /* 0x007fe20003800000 */
.L_x_1035:
[----:B------:R-:W-:Y:S05]  /*13340*/  BRA `(.L_x_1036) ;  /* 0xffffffcc00107947 */ /* 0x000fea000383ffff */
.L_x_970:
[----:B------:R-:W-:Y:S01]  /*13350*/  BSSY B0, `(.L_x_1037) ;  /* 0x0000006000007945 */ /* 0x000fe20003800000 */
[----:B------:R-:W-:-:S07]  /*13360*/  IMAD.MOV.U32 R15, RZ, RZ, -0x1 ;  /* 0xffffffffff0f7424 */ /* 0x000fce00078e00ff */
[----:B01----:R-:W-:Y:S05]  /*13370*/  WARPSYNC.COLLECTIVE R15, `(.L_x_1038) ;  /* 0x000000000f0c7348 */ /* 0x003fea0003c00000 */
[----:B------:R-:W-:Y:S02]  /*13380*/  ELECT P6, UR62, PT ;  /* 0x00000000003e782f */ /* 0x000fe400038c0000 */
[----:B------:R-:W-:Y:S01]  /*13390*/  MOV R14, UR62 ;  /* 0x0000003e000e7c02 */ /* 0x000fe20008000f00 */
[----:B01----:R-:W-:Y:S10]  /*133a0*/  ENDCOLLECTIVE ;  /* 0x000000000000791b */ /* 0x003ff40003800000 */
.L_x_1038:
[----:B------:R-:W-:Y:S05]  /*133b0*/  BSYNC B0 ;  /* 0x0000000000007941 */ /* 0x000fea0003800000 */
.L_x_1037:
[----:B------:R-:W-:Y:S05]  /*133c0*/  BRA `(.L_x_1039) ;  /* 0xffffffcc00207947 */ /* 0x000fea000383ffff */
.L_x_972:
[----:B--2---:R2:W3:Y:S02]  /*133d0*/  SYNCS.PHASECHK.TRANS64.TRYWAIT P1, [R4+URZ+0x28480], R3 ;  /* 0x02848003040075a7 */ /* 0x0044e4000802017f */
[----:B---3--:R-:W-:Y:S05]  /*133e0*/  @!P1 NANOSLEEP.SYNCS 0x989680 ;  /* 0x009896800000995d */ /* 0x008fea0003900000 */
[----:B------:R-:W3:Y:S02]  /*133f0*/  @!P1 SYNCS.PHASECHK.TRANS64 P1, [R4+URZ+0x28480], R3 ;  /* 0x02848003040095a7 */ /* 0x000ee4000802007f */
[----:B---3--:R-:W-:Y:S05]  /*13400*/  @!P1 BRA `(.L_x_972) ;  /* 0xfffffffc00f09947 */ /* 0x008fea000383ffff */
[----:B------:R-:W-:Y:S05]  /*13410*/  BRA `(.L_x_1040) ;  /* 0xffffffcc00807947 */ /* 0x000fea000383ffff */
.L_x_974:
[----:B---3--:R3:W4:Y:S02]  /*13420*/  SYNCS.PHASECHK.TRANS64.TRYWAIT P1, [R4+URZ+0x28440], R3 ;  /* 0x02844003040075a7 */ /* 0x008724000802017f */
[----:B----4-:R-:W-:Y:S05]  /*13430*/  @!P1 NANOSLEEP.SYNCS 0x989680 ;  /* 0x009896800000995d */ /* 0x010fea0003900000 */
[----:B------:R-:W4:Y:S02]  /*13440*/  @!P1 SYNCS.PHASECHK.TRANS64 P1, [R4+URZ+0x28440], R3 ;  /* 0x02844003040095a7 */ /* 0x000f24000802007f */
[----:B----4-:R-:W-:Y:S05]  /*13450*/  @!P1 BRA `(.L_x_974) ;  /* 0xfffffffc00f09947 */ /* 0x010fea000383ffff */
[----:B------:R-:W-:Y:S05]  /*13460*/  BRA `(.L_x_1041) ;  /* 0xffffffcc00ec7947 */ /* 0x000fea000383ffff */
.L_x_978:
[----:B------:R-:W-:Y:S02]  /*13470*/  IMAD.MOV.U32 R13, RZ, RZ, R2 ;  /* 0x000000ffff0d7224 */ /* 0x000fe400078e0002 */
[----:B------:R-:W-:Y:S02]  /*13480*/  IMAD.MOV.U32 R12, RZ, RZ, RZ ;  /* 0x000000ffff0c7224 */ /* 0x000fe400078e00ff */
[----:B------:R-:W-:Y:S02]  /*13490*/  IMAD.MOV.U32 R11, RZ, RZ, 0x181f ;  /* 0x0000181fff0b7424 */ /* 0x000fe400078e00ff */
[----:B------:R-:W-:Y:S02]  /*134a0*/  IMAD.MOV.U32 R15, RZ, RZ, -0x1 ;  /* 0xffffffffff0f7424 */ /* 0x000fe400078e00ff */
[----:B------:R-:W-:-:S07]  /*134b0*/  VIADD R4, R18, UR42 ;  /* 0x0000002a12047c36 */ /* 0x000fce0008000000 */
[----:B-----5:R-:W-:Y:S05]  /*134c0*/  WARPSYNC.COLLECTIVE R15, `(.L_x_1042) ;  /* 0x000000000f087348 */ /* 0x020fea0003c00000 */
[----:B------:R0:W1:Y:S02]  /*134d0*/  SHFL.IDX P6, R14, R13, R12, R11 ;  /* 0x0000000c0d0e7389 */ /* 0x00006400000c000b */
[----:B01---5:R-:W-:Y:S01]  /*134e0*/  ENDCOLLECTIVE ;  /* 0x000000000000791b */ /* 0x023fe20003800000 */
.L_x_1042:
[----:B------:R-:W-:Y:S02]  /*134f0*/  VIADD R5, R4, 0x10 ;  /* 0x0000001004057836 */ /* 0x000fe40000000000 */
[----:B------:R-:W-:Y:S02]  /*13500*/  IMAD.MOV.U32 R13, RZ, RZ, R0 ;  /* 0x000000ffff0d7224 */ /* 0x000fe400078e0000 */
[----:B------:R-:W-:-:S07]  /*13510*/  IMAD.MOV.U32 R6, RZ, RZ, R14 ;  /* 0x000000ffff067224 */ /* 0x000fce00078e000e */
[----:B------:R-:W-:Y:S05]  /*13520*/  WARPSYNC.COLLECTIVE R15, `(.L_x_1043) ;  /* 0x000000000f087348 */ /* 0x000fea0003c00000 */
[----:B------:R0:W1:Y:S02]  /*13530*/  SHFL.IDX P6, R14, R13, R12, R11 ;  /* 0x0000000c0d0e7389 */ /* 0x00006400000c000b */
[----:B01----:R-:W-:Y:S01]  /*13540*/  ENDCOLLECTIVE ;  /* 0x000000000000791b */ /* 0x003fe20003800000 */
.L_x_1043:
        /* <DEDUP_REMOVED lines=9> */
.L_x_1044:
        /* <DEDUP_REMOVED lines=16> */
.L_x_1045:
[----:B------:R-:W-:Y:S02]  /*136e0*/  IMAD.MOV.U32 R13, RZ, RZ, R2 ;  /* 0x000000ffff0d7224 */ /* 0x000fe400078e0002 */
[----:B------:R-:W-:Y:S02]  /*136f0*/  IMAD.MOV.U32 R12, RZ, RZ, 0x2 ;  /* 0x00000002ff0c7424 */ /* 0x000fe400078e00ff */
[----:B------:R-:W-:-:S07]  /*13700*/  IMAD.MOV.U32 R8, RZ, RZ, R14 ;  /* 0x000000ffff087224 */ /* 0x000fce00078e000e */
[----:B------:R-:W-:Y:S05]  /*13710*/  WARPSYNC.COLLECTIVE R15, `(.L_x_1046) ;  /* 0x000000000f087348 */ /* 0x000fea0003c00000 */
[----:B------:R0:W1:Y:S02]  /*13720*/  SHFL.IDX P6, R14, R13, R12, R11 ;  /* 0x0000000c0d0e7389 */ /* 0x00006400000c000b */
[----:B01----:R-:W-:Y:S01]  /*13730*/  ENDCOLLECTIVE ;  /* 0x000000000000791b */ /* 0x003fe20003800000 */
.L_x_1046:
[----:B------:R-:W-:-:S05]  /*13740*/  @!P2 IADD3 R8, P4, R10, R8, RZ ;  /* 0x000000080a08a210 */ /* 0x000fca0007f9e0ff */
[----:B------:R-:W-:Y:S02]  /*13750*/  @!P2 IMAD.X R5, RZ, RZ, R5, P4 ;  /* 0x000000ffff05a224 */ /* 0x000fe400020e0605 */
[----:B------:R-:W-:Y:S02]  /*13760*/  @!P2 IMAD.MOV.U32 R6, RZ, RZ, R8 ;  /* 0x000000ffff06a224 */ /* 0x000fe400078e0008 */
[----:B------:R-:W-:Y:S02]  /*13770*/  @!P2 IMAD.MOV.U32 R7, RZ, RZ, R5 ;  /* 0x000000ffff07a224 */ /* 0x000fe400078e0005 */
[C---:B------:R-:W-:Y:S02]  /*13780*/  VIADD R5, R4.reuse, 0x20 ;  /* 0x0000002004057836 */ /* 0x040fe40000000000 */
[----:B------:R-:W-:Y:S01]  /*13790*/  IMAD.MOV.U32 R13, RZ, RZ, R0 ;  /* 0x000000ffff0d7224 */ /* 0x000fe200078e0000 */
[----:B------:R-:W-:Y:S01]  /*137a0*/  @!PT LDS RZ, [RZ] ;  /* 0x00000000fffff984 */ /* 0x000fe20000000800 */
[----:B------:R-:W-:Y:S01]  /*137b0*/  @!PT LDS RZ, [RZ] ;  /* 0x00000000fffff984 */ /* 0x000fe20000000800 */
[----:B------:R-:W-:Y:S01]  /*137c0*/  @!PT LDS RZ, [RZ] ;  /* 0x00000000fffff984 */ /* 0x000fe20000000800 */
[----:B------:R0:W-:Y:S01]  /*137d0*/  @!P2 LDGSTS.E.BYPASS.LTC128B.128 [R9+0x18800], desc[UR50][R6.64], !P1 ;  /* 0x188000000609afae */ /* 0x0001e2000c901d72 */
[----:B------:R-:W-:-:S03]  /*137e0*/  VIADD R8, R4, 0x60 ;  /* 0x0000006004087836 */ /* 0x000fc60000000000 */
[----:B------:R0:W-:Y:S01]  /*137f0*/  @!P2 LDGSTS.E.BYPASS.LTC128B.128 [R9+0x1c800], desc[UR50][R6.64+0x80], !P0 ;  /* 0x1c8000800609afae */ /* 0x0001e2000c101d72 */
[----:B------:R-:W-:Y:S01]  /*13800*/  ISETP.GE.AND P2, PT, R5, R3, PT ;  /* 0x000000030500720c */ /* 0x000fe20003f46270 */
[----:B------:R-:W-:-:S12]  /*13810*/  IMAD.MOV.U32 R5, RZ, RZ, R14 ;  /* 0x000000ffff057224 */ /* 0x000fd800078e000e */
[----:B0-----:R-:W-:Y:S05]  /*13820*/  WARPSYNC.COLLECTIVE R15, `(.L_x_1047) ;  /* 0x000000000f087348 */ /* 0x001fea0003c00000 */
[----:B------:R1:W2:Y:S02]  /*13830*/  SHFL.IDX P6, R14, R13, R12, R11 ;  /* 0x0000000c0d0e7389 */ /* 0x0002a400000c000b */
[----:B012---:R-:W-:Y:S01]  /*13840*/  ENDCOLLECTIVE ;  /* 0x000000000000791b */ /* 0x007fe20003800000 */
.L_x_1047:
[----:B------:R-:W-:Y:S02]  /*13850*/  IMAD.MOV.U32 R13, RZ, RZ, R2 ;  /* 0x000000ffff0d7224 */ /* 0x000fe400078e0002 */
[----:B------:R-:W-:Y:S02]  /*13860*/  IMAD.MOV.U32 R12, RZ, RZ, 0x3 ;  /* 0x00000003ff0c7424 */ /* 0x000fe400078e00ff */
[----:B------:R-:W-:-:S07]  /*13870*/  IMAD.MOV.U32 R6, RZ, RZ, R14 ;  /* 0x000000ffff067224 */ /* 0x000fce00078e000e */
[----:B------:R-:W-:Y:S05]  /*13880*/  WARPSYNC.COLLECTIVE R15, `(.L_x_1048) ;  /* 0x000000000f087348 */ /* 0x000fea0003c00000 */
[----:B------:R0:W1:Y:S02]  /*13890*/  SHFL.IDX P6, R14, R13, R12, R11 ;  /* 0x0000000c0d0e7389 */ /* 0x00006400000c000b */
[----:B01----:R-:W-:Y:S01]  /*138a0*/  ENDCOLLECTIVE ;  /* 0x000000000000791b */ /* 0x003fe20003800000 */
.L_x_1048:
        /* <DEDUP_REMOVED lines=15> */
.L_x_1049:
[----:B------:R-:W-:Y:S02]  /*139a0*/  IMAD.MOV.U32 R13, RZ, RZ, R2 ;  /* 0x000000ffff0d7224 */ /* 0x000fe400078e0002 */
[----:B------:R-:W-:Y:S02]  /*139b0*/  IMAD.MOV.U32 R12, RZ, RZ, 0x4 ;  /* 0x00000004ff0c7424 */ /* 0x000fe400078e00ff */
[----:B------:R-:W-:-:S07]  /*139c0*/  IMAD.MOV.U32 R6, RZ, RZ, R14 ;  /* 0x000000ffff067224 */ /* 0x000fce00078e000e */
[----:B------:R-:W-:Y:S05]  /*139d0*/  WARPSYNC.COLLECTIVE R15, `(.L_x_1050) ;  /* 0x000000000f087348 */ /* 0x000fea0003c00000 */
[----:B------:R0:W1:Y:S02]  /*139e0*/  SHFL.IDX P6, R14, R13, R12, R11 ;  /* 0x0000000c0d0e7389 */ /* 0x00006400000c000b */
[----:B01----:R-:W-:Y:S01]  /*139f0*/  ENDCOLLECTIVE ;  /* 0x000000000000791b */ /* 0x003fe20003800000 */
.L_x_1050:
        /* <DEDUP_REMOVED lines=15> */
.L_x_1051:
[----:B------:R-:W-:Y:S02]  /*13af0*/  IMAD.MOV.U32 R13, RZ, RZ, R2 ;  /* 0x000000ffff0d7224 */ /* 0x000fe400078e0002 */
[----:B------:R-:W-:Y:S02]  /*13b00*/  IMAD.MOV.U32 R12, RZ, RZ, 0x5 ;  /* 0x00000005ff0c7424 */ /* 0x000fe400078e00ff */
[----:B------:R-:W-:-:S07]  /*13b10*/  IMAD.MOV.U32 R6, RZ, RZ, R14 ;  /* 0x000000ffff067224 */ /* 0x000fce00078e000e */
[----:B------:R-:W-:Y:S05]  /*13b20*/  WARPSYNC.COLLECTIVE R15, `(.L_x_1052) ;  /* 0x000000000f087348 */ /* 0x000fea0003c00000 */
[----:B------:R0:W1:Y:S02]  /*13b30*/  SHFL.IDX P6, R14, R13, R12, R11 ;  /* 0x0000000c0d0e7389 */ /* 0x00006400000c000b */
[----:B01----:R-:W-:Y:S01]  /*13b40*/  ENDCOLLECTIVE ;  /* 0x000000000000791b */ /* 0x003fe20003800000 */
.L_x_1052:
        /* <DEDUP_REMOVED lines=15> */
.L_x_1053:
[----:B------:R-:W-:Y:S02]  /*13c40*/  IMAD.MOV.U32 R13, RZ, RZ, R2 ;  /* 0x000000ffff0d7224 */ /* 0x000fe400078e0002 */
[----:B------:R-:W-:Y:S02]  /*13c50*/  IMAD.MOV.U32 R12, RZ, RZ, 0x6 ;  /* 0x00000006ff0c7424 */ /* 0x000fe400078e00ff */
[----:B------:R-:W-:-:S07]  /*13c60*/  IMAD.MOV.U32 R6, RZ, RZ, R14 ;  /* 0x000000ffff067224 */ /* 0x000fce00078e000e */
[----:B------:R-:W-:Y:S05]  /*13c70*/  WARPSYNC.COLLECTIVE R15, `(.L_x_1054) ;  /* 0x000000000f087348 */ /* 0x000fea0003c00000 */
[----:B------:R0:W1:Y:S02]  /*13c80*/  SHFL.IDX P6, R14, R13, R12, R11 ;  /* 0x0000000c0d0e7389 */ /* 0x00006400000c000b */
[----:B01----:R-:W-:Y:S01]  /*13c90*/  ENDCOLLECTIVE ;  /* 0x000000000000791b */ /* 0x003fe20003800000 */
.L_x_1054:
[----:B------:R-:W-:-:S05]  /*13ca0*/  @!P2 IADD3 R6, P3, R10, R6, RZ ;  /* 0x000000060a06a210 */ /* 0x000fca0007f7e0ff */
[----:B------:R-:W-:Y:S01]  /*13cb0*/  @!P2 IMAD.X R5, RZ, RZ, R5, P3 ;  /* 0x000000ffff05a224 */ /* 0x000fe200018e0605 */
[----:B------:R-:W-:-:S03]  /*13cc0*/  ISETP.GE.AND P3, PT, R8, R3, PT ;  /* 0x000000030800720c */ /* 0x000fc60003f66270 */
        /* <DEDUP_REMOVED lines=11> */
.L_x_1055:
[----:B------:R-:W-:Y:S02]  /*13d80*/  IMAD.MOV.U32 R13, RZ, RZ, R2 ;  /* 0x000000ffff0d7224 */ /* 0x000fe400078e0002 */
[----:B------:R-:W-:Y:S02]  /*13d90*/  IMAD.MOV.U32 R12, RZ, RZ, 0x7 ;  /* 0x00000007ff0c7424 */ /* 0x000fe400078e00ff */
[----:B------:R-:W-:-:S07]  /*13da0*/  IMAD.MOV.U32 R6, RZ, RZ, R14 ;  /* 0x000000ffff067224 */ /* 0x000fce00078e000e */
[----:B------:R-:W-:Y:S05]  /*13db0*/  WARPSYNC.COLLECTIVE R15, `(.L_x_1056) ;  /* 0x000000000f087348 */ /* 0x000fea0003c00000 */
[----:B------:R0:W1:Y:S02]  /*13dc0*/  SHFL.IDX P6, R14, R13, R12, R11 ;  /* 0x0000000c0d0e7389 */ /* 0x00006400000c000b */
[----:B01----:R-:W-:Y:S01]  /*13dd0*/  ENDCOLLECTIVE ;  /* 0x000000000000791b */ /* 0x003fe20003800000 */
.L_x_1056:
        /* <DEDUP_REMOVED lines=13> */
.L_x_1057:
[----:B------:R-:W-:Y:S01]  /*13eb0*/  IMAD.MOV.U32 R0, RZ, RZ, R14 ;  /* 0x000000ffff007224 */ /* 0x000fe200078e000e */
[----:B------:R-:W-:Y:S06]  /*13ec0*/  BRA `(.L_x_1058) ;  /* 0xffffffd000407947 */ /* 0x000fec000383ffff */
.L_x_983:
[----:B0-----:R0:W1:Y:S02]  /*13ed0*/  SYNCS.PHASECHK.TRANS64.TRYWAIT P0, [R17+URZ+0x28420], R0 ;  /* 0x02842000110075a7 */ /* 0x001064000800017f */
[----:B-1----:R-:W-:Y:S05]  /*13ee0*/  @!P0 NANOSLEEP.SYNCS 0x989680 ;  /* 0x009896800000895d */ /* 0x002fea0003900000 */
[----:B------:R-:W1:Y:S02]  /*13ef0*/  @!P0 SYNCS.PHASECHK.TRANS64 P0, [R17+URZ+0x28420], R0 ;  /* 0x02842000110085a7 */ /* 0x000e64000800007f */
[----:B-1----:R-:W-:Y:S05]  /*13f00*/  @!P0 BRA `(.L_x_983) ;  /* 0xfffffffc00f08947 */ /* 0x002fea000383ffff */
[----:B------:R-:W-:Y:S05]  /*13f10*/  BRA `(.L_x_1059) ;  /* 0xffffffd000ac7947 */ /* 0x000fea000383ffff */
.L_x_989:
[----:B0-----:R0:W3:Y:S02]  /*13f20*/  SYNCS.PHASECHK.TRANS64.TRYWAIT P0, [R4+URZ+0x28480], R3 ;  /* 0x02848003040075a7 */ /* 0x0010e4000800017f */
[----:B---3--:R-:W-:Y:S05]  /*13f30*/  @!P0 NANOSLEEP.SYNCS 0x989680 ;  /* 0x009896800000895d */ /* 0x008fea0003900000 */
[----:B------:R-:W3:Y:S02]  /*13f40*/  @!P0 SYNCS.PHASECHK.TRANS64 P0, [R4+URZ+0x28480], R3 ;  /* 0x02848003040085a7 */ /* 0x000ee4000800007f */
[----:B---3--:R-:W-:Y:S05]  /*13f50*/  @!P0 BRA `(.L_x_989) ;  /* 0xfffffffc00f08947 */ /* 0x008fea000383ffff */
[----:B------:R-:W-:Y:S05]  /*13f60*/  BRA `(.L_x_1060) ;  /* 0xffffffd400647947 */ /* 0x000fea000383ffff */
.L_x_995:
[----:B--2---:R2:W3:Y:S02]  /*13f70*/  SYNCS.PHASECHK.TRANS64.TRYWAIT P0, [R4+URZ+0x28440], R3 ;  /* 0x02844003040075a7 */ /* 0x0044e4000800017f */
[----:B---3--:R-:W-:Y:S05]  /*13f80*/  @!P0 NANOSLEEP.SYNCS 0x989680 ;  /* 0x009896800000895d */ /* 0x008fea0003900000 */
[----:B------:R-:W3:Y:S02]  /*13f90*/  @!P0 SYNCS.PHASECHK.TRANS64 P0, [R4+URZ+0x28440], R3 ;  /* 0x02844003040085a7 */ /* 0x000ee4000800007f */
[----:B---3--:R-:W-:Y:S05]  /*13fa0*/  @!P0 BRA `(.L_x_995) ;  /* 0xfffffffc00f08947 */ /* 0x008fea000383ffff */
[----:B------:R-:W-:Y:S05]  /*13fb0*/  BRA `(.L_x_1061) ;  /* 0xffffffd800207947 */ /* 0x000fea000383ffff */
.L_x_1002:
[----:B0-----:R0:W3:Y:S02]  /*13fc0*/  SYNCS.PHASECHK.TRANS64.TRYWAIT P1, [R19+URZ+0x28470], R2 ;  /* 0x02847002130075a7 */ /* 0x0010e4000802017f */
[----:B---3--:R-:W-:Y:S05]  /*13fd0*/  @!P1 NANOSLEEP.SYNCS 0x989680 ;  /* 0x009896800000995d */ /* 0x008fea0003900000 */
[----:B------:R-:W3:Y:S02]  /*13fe0*/  @!P1 SYNCS.PHASECHK.TRANS64 P1, [R19+URZ+0x28470], R2 ;  /* 0x02847002130095a7 */ /* 0x000ee4000802007f */
[----:B---3--:R-:W-:Y:S05]  /*13ff0*/  @!P1 BRA `(.L_x_1002) ;  /* 0xfffffffc00f09947 */ /* 0x008fea000383ffff */
[----:B------:R-:W-:Y:S05]  /*14000*/  BRA `(.L_x_1062) ;  /* 0xffffffd800f87947 */ /* 0x000fea000383ffff */
.L_x_1004:
[----:B0-----:R0:W3:Y:S02]  /*14010*/  SYNCS.PHASECHK.TRANS64.TRYWAIT P1, [R19+URZ+0x28460], R3 ;  /* 0x02846003130075a7 */ /* 0x0010e4000802017f */
[----:B---3--:R-:W-:Y:S05]  /*14020*/  @!P1 NANOSLEEP.SYNCS 0x989680 ;  /* 0x009896800000995d */ /* 0x008fea0003900000 */
[----:B------:R-:W3:Y:S02]  /*14030*/  @!P1 SYNCS.PHASECHK.TRANS64 P1, [R19+URZ+0x28460], R3 ;  /* 0x02846003130095a7 */ /* 0x000ee4000802007f */
[----:B---3--:R-:W-:Y:S05]  /*14040*/  @!P1 BRA `(.L_x_1004) ;  /* 0xfffffffc00f09947 */ /* 0x008fea000383ffff */
[----:B------:R-:W-:Y:S05]  /*14050*/  BRA `(.L_x_1063) ;  /* 0xffffffdc00007947 */ /* 0x000fea000383ffff */
.L_x_1011:
[----:B0-----:R0:W2:Y:S02]  /*14060*/  SYNCS.PHASECHK.TRANS64.TRYWAIT P1, [R16+URZ+0x28470], R3 ;  /* 0x02847003100075a7 */ /* 0x0010a4000802017f */
[----:B--2---:R-:W-:Y:S05]  /*14070*/  @!P1 NANOSLEEP.SYNCS 0x989680 ;  /* 0x009896800000995d */ /* 0x004fea0003900000 */
[----:B------:R-:W2:Y:S02]  /*14080*/  @!P1 SYNCS.PHASECHK.TRANS64 P1, [R16+URZ+0x28470], R3 ;  /* 0x02847003100095a7 */ /* 0x000ea4000802007f */
[----:B--2---:R-:W-:Y:S05]  /*14090*/  @!P1 BRA `(.L_x_1011) ;  /* 0xfffffffc00f09947 */ /* 0x004fea000383ffff */
[----:B------:R-:W-:Y:S05]  /*140a0*/  BRA `(.L_x_1064) ;  /* 0xffffffe000c47947 */ /* 0x000fea000383ffff */
.L_x_1013:
[----:B0-----:R0:W2:Y:S02]  /*140b0*/  SYNCS.PHASECHK.TRANS64.TRYWAIT P1, [R16+URZ+0x28460], R3 ;  /* 0x02846003100075a7 */ /* 0x0010a4000802017f */
[----:B--2---:R-:W-:Y:S05]  /*140c0*/  @!P1 NANOSLEEP.SYNCS 0x989680 ;  /* 0x009896800000995d */ /* 0x004fea0003900000 */
[----:B------:R-:W2:Y:S02]  /*140d0*/  @!P1 SYNCS.PHASECHK.TRANS64 P1, [R16+URZ+0x28460], R3 ;  /* 0x02846003100095a7 */ /* 0x000ea4000802007f */
[----:B--2---:R-:W-:Y:S05]  /*140e0*/  @!P1 BRA `(.L_x_1013) ;  /* 0xfffffffc00f09947 */ /* 0x004fea000383ffff */
[----:B------:R-:W-:Y:S05]  /*140f0*/  BRA `(.L_x_1065) ;  /* 0xffffffe000cc7947 */ /* 0x000fea000383ffff */
.L_x_1019:
[----:B0-----:R0:W2:Y:S02]  /*14100*/  SYNCS.PHASECHK.TRANS64.TRYWAIT P0, [R0+URZ+0x28420], R3 ;  /* 0x02842003000075a7 */ /* 0x0010a4000800017f */
[----:B--2---:R-:W-:Y:S05]  /*14110*/  @!P0 NANOSLEEP.SYNCS 0x989680 ;  /* 0x009896800000895d */ /* 0x004fea0003900000 */
[----:B------:R-:W2:Y:S02]  /*14120*/  @!P0 SYNCS.PHASECHK.TRANS64 P0, [R0+URZ+0x28420], R3 ;  /* 0x02842003000085a7 */ /* 0x000ea4000800007f */
[----:B--2---:R-:W-:Y:S05]  /*14130*/  @!P0 BRA `(.L_x_1019) ;  /* 0xfffffffc00f08947 */ /* 0x004fea000383ffff */
[----:B------:R-:W-:Y:S05]  /*14140*/  BRA `(.L_x_1066) ;  /* 0xffffffe800ac7947 */ /* 0x000fea000383ffff */
.L_x_1020:
[----:B------:R-:W2:Y:S01]  /*14150*/  S2R R2, SR_TID.X ;  /* 0x0000000000027919 */ /* 0x000ea20000002100 */
[----:B------:R-:W-:Y:S01]  /*14160*/  BSSY B0, `(.L_x_1067) ;  /* 0x000000a000007945 */ /* 0x000fe20003800000 */
[----:B------:R-:W-:Y:S02]  /*14170*/  IMAD.MOV.U32 R12, RZ, RZ, RZ ;  /* 0x000000ffff0c7224 */ /* 0x000fe400078e00ff */
[----:B------:R-:W-:Y:S02]  /*14180*/  IMAD.MOV.U32 R11, RZ, RZ, 0x1f ;  /* 0x0000001fff0b7424 */ /* 0x000fe400078e00ff */
[----:B------:R-:W-:Y:S01]  /*14190*/  IMAD.MOV.U32 R15, RZ, RZ, -0x1 ;  /* 0xffffffffff0f7424 */ /* 0x000fe200078e00ff */
[----:B--2---:R-:W-:-:S04]  /*141a0*/  SHF.R.U32.HI R2, RZ, 0x5, R2 ;  /* 0x00000005ff027819 */ /* 0x004fc80000011602 */
[----:B------:R-:W-:-:S05]  /*141b0*/  LOP3.LUT R2, R2, 0x3, RZ, 0xc0, !PT ;  /* 0x0000000302027812 */ /* 0x000fca00078ec0ff */
[----:B------:R-:W-:-:S07]  /*141c0*/  IMAD.MOV.U32 R13, RZ, RZ, R2 ;  /* 0x000000ffff0d7224 */ /* 0x000fce00078e0002 */
[----:B01----:R-:W-:Y:S05]  /*141d0*/  WARPSYNC.COLLECTIVE R15, `(.L_x_1068) ;  /* 0x000000000f087348 */ /* 0x003fea0003c00000 */
[----:B------:R2:W3:Y:S02]  /*141e0*/  SHFL.IDX P6, R14, R13, R12, R11 ;  /* 0x0000000c0d0e7389 */ /* 0x0004e400000c000b */
[----:B0123--:R-:W-:Y:S01]  /*141f0*/  ENDCOLLECTIVE ;  /* 0x000000000000791b */ /* 0x00ffe20003800000 */
.L_x_1068:
[----:B------:R-:W-:Y:S05]  /*14200*/  BSYNC B0 ;  /* 0x0000000000007941 */ /* 0x000fea0003800000 */
.L_x_1067:
[----:B------:R-:W-:Y:S05]  /*14210*/  BRA `(.L_x_1069) ;  /* 0xffffffe800947947 */ /* 0x000fea000383ffff */
.L_x_1023:
[----:B------:R-:W-:Y:S01]  /*14220*/  BSSY B1, `(.L_x_1070) ;  /* 0x0000006000017945 */ /* 0x000fe20003800000 */
[----:B------:R-:W-:-:S07]  /*14230*/  IMAD.MOV.U32 R15, RZ, RZ, -0x1 ;  /* 0xffffffffff0f7424 */ /* 0x000fce00078e00ff */
[----:B012---:R-:W-:Y:S05]  /*14240*/  WARPSYNC.COLLECTIVE R15, `(.L_x_1071) ;  /* 0x000000000f0c7348 */ /* 0x007fea0003c00000 */
[----:B------:R-:W-:Y:S02]  /*14250*/  ELECT P6, UR62, PT ;  /* 0x00000000003e782f */ /* 0x000fe400038c0000 */
[----:B------:R-:W-:Y:S01]  /*14260*/  MOV R14, UR62 ;  /* 0x0000003e000e7c02 */ /* 0x000fe20008000f00 */
[----:B012---:R-:W-:Y:S10]  /*14270*/  ENDCOLLECTIVE ;  /* 0x000000000000791b */ /* 0x007ff40003800000 */
.L_x_1071:
[----:B------:R-:W-:Y:S05]  /*14280*/  BSYNC B1 ;  /* 0x0000000000017941 */ /* 0x000fea0003800000 */
.L_x_1070:
[----:B------:R-:W-:Y:S05]  /*14290*/  BRA `(.L_x_1072) ;  /* 0xffffffe8008c7947 */ /* 0x000fea000383ffff */
.L_x_1025:
[----:B0-----:R0:W2:Y:S02]  /*142a0*/  SYNCS.PHASECHK.TRANS64.TRYWAIT P1, [R6+URZ], R5 ;  /* 0x00000005060075a7 */ /* 0x0010a4000802017f */
[----:B--2---:R-:W-:Y:S05]  /*142b0*/  @!P1 NANOSLEEP.SYNCS 0x989680 ;  /* 0x009896800000995d */ /* 0x004fea0003900000 */
[----:B------:R-:W2:Y:S02]  /*142c0*/  @!P1 SYNCS.PHASECHK.TRANS64 P1, [R6+URZ], R5 ;  /* 0x00000005060095a7 */ /* 0x000ea4000802007f */
[----:B--2---:R-:W-:Y:S05]  /*142d0*/  @!P1 BRA `(.L_x_1025) ;  /* 0xfffffffc00f09947 */ /* 0x004fea000383ffff */
[----:B------:R-:W-:Y:S05]  /*142e0*/  BRA `(.L_x_1073) ;  /* 0xffffffe800c87947 */ /* 0x000fea000383ffff */
.L_x_1026:
[----:B--2---:R2:W3:Y:S02]  /*142f0*/  SYNCS.PHASECHK.TRANS64.TRYWAIT P1, [R7+URZ], R2 ;  /* 0x00000002070075a7 */ /* 0x0044e4000802017f */
[----:B---3--:R-:W-:Y:S05]  /*14300*/  @!P1 NANOSLEEP.SYNCS 0x989680 ;  /* 0x009896800000995d */ /* 0x008fea0003900000 */
[----:B------:R-:W3:Y:S02]  /*14310*/  @!P1 SYNCS.PHASECHK.TRANS64 P1, [R7+URZ], R2 ;  /* 0x00000002070095a7 */ /* 0x000ee4000802007f */
[----:B---3--:R-:W-:Y:S05]  /*14320*/  @!P1 BRA `(.L_x_1026) ;  /* 0xfffffffc00f09947 */ /* 0x008fea000383ffff */
[----:B------:R-:W-:Y:S05]  /*14330*/  BRA `(.L_x_1074) ;  /* 0xffffffe800bc7947 */ /* 0x000fea000383ffff */
.L_x_1028:
[----:B---3--:R3:W4:Y:S02]  /*14340*/  SYNCS.PHASECHK.TRANS64.TRYWAIT P1, [R4+URZ+0x28460], R5 ;  /* 0x02846005040075a7 */ /* 0x008724000802017f */
[----:B----4-:R-:W-:Y:S05]  /*14350*/  @!P1 NANOSLEEP.SYNCS 0x989680 ;  /* 0x009896800000995d */ /* 0x010fea0003900000 */
[----:B------:R-:W4:Y:S02]  /*14360*/  @!P1 SYNCS.PHASECHK.TRANS64 P1, [R4+URZ+0x28460], R5 ;  /* 0x02846005040095a7 */ /* 0x000f24000802007f */
[----:B----4-:R-:W-:Y:S05]  /*14370*/  @!P1 BRA `(.L_x_1028) ;  /* 0xfffffffc00f09947 */ /* 0x010fea000383ffff */
[----:B------:R-:W-:Y:S05]  /*14380*/  BRA `(.L_x_1075) ;  /* 0xffffffe800c07947 */ /* 0x000fea000383ffff */
.L_x_1030:
[----:B----4-:R4:W0:Y:S02]  /*14390*/  SYNCS.PHASECHK.TRANS64.TRYWAIT P1, [R3+URZ+0x28460], R2 ;  /* 0x02846002030075a7 */ /* 0x010824000802017f */
[----:B0-----:R-:W-:Y:S05]  /*143a0*/  @!P1 NANOSLEEP.SYNCS 0x989680 ;  /* 0x009896800000995d */ /* 0x001fea0003900000 */
[----:B------:R-:W0:Y:S02]  /*143b0*/  @!P1 SYNCS.PHASECHK.TRANS64 P1, [R3+URZ+0x28460], R2 ;  /* 0x02846002030095a7 */ /* 0x000e24000802007f */
[----:B0-----:R-:W-:Y:S05]  /*143c0*/  @!P1 BRA `(.L_x_1030) ;  /* 0xfffffffc00f09947 */ /* 0x001fea000383ffff */
[----:B------:R-:W-:Y:S05]  /*143d0*/  BRA `(.L_x_1076) ;  /* 0xffffffe800c07947 */ /* 0x000fea000383ffff */
.L_x_1032:
[----:B------:R0:W0:Y:S02]  /*143e0*/  SYNCS.PHASECHK.TRANS64.TRYWAIT P0, [R4+URZ+0x28480], R5 ;  /* 0x02848005040075a7 */ /* 0x000024000800017f */
[----:B0-----:R-:W-:Y:S05]  /*143f0*/  @!P0 NANOSLEEP.SYNCS 0x989680 ;  /* 0x009896800000895d */ /* 0x001fea0003900000 */
[----:B------:R-:W0:Y:S02]  /*14400*/  @!P0 SYNCS.PHASECHK.TRANS64 P0, [R4+URZ+0x28480], R5 ;  /* 0x02848005040085a7 */ /* 0x000e24000800007f */
[----:B0-----:R-:W-:Y:S05]  /*14410*/  @!P0 BRA `(.L_x_1032) ;  /* 0xfffffffc00f08947 */ /* 0x001fea000383ffff */
[----:B------:R-:W-:Y:S05]  /*14420*/  BRA `(.L_x_1033) ;  /* 0xffffffe800bc7947 */ /* 0x000fea000383ffff */
.L_x_1077:
        /* <DEDUP_REMOVED lines=13> */
.L_x_2899:


//--------------------- .text._ZN7cutlass13device_kernelIN5flash11enable_sm90INS1_16FlashAttnFwdSm90INS1_25CollectiveMainloopFwdSm90ILi2EN4cute5tupleIJNS5_1CILi1EEES8_S8_EEENS6_IJNS7_ILi128EEENS7_ILi64EEENS7_ILi256EEEEEELi256ENS_12float_e4m3_tEfNS_4arch4Sm90ELb0ELb1ELb0ELb1ELb0ELb0ELb0ELb1ELb1ELb1ELb0ELb0EEENS1_21CollectiveEpilogueFwdINS6_IJSA_SC_SB_EEES9_NS_10bfloat16_tESG_Li256ELb1ELb1ELb0ELb1EEENS1_36VarlenDynamicPersistentTileSchedulerILi128ELi64ELi256ELi128ELb0ELb1ELb1ELb1ELb0ELb1EEEEEEEEEvNT_6ParamsE --------------------------
	.section	.text._ZN7cutlass13device_kernelIN5flash11enable_sm90INS1_16FlashAttnFwdSm90INS1_25CollectiveMainloopFwdSm90ILi2EN4cute5tupleIJNS5_1CILi1EEES8_S8_EEENS6_IJNS7_ILi128EEENS7_ILi64EEENS7_ILi256EEEEEELi256ENS_12float_e4m3_tEfNS_4arch4Sm90ELb0ELb1ELb0ELb1ELb0ELb0ELb0ELb1ELb1ELb1ELb0ELb0EEENS1_21CollectiveEpilogueFwdINS6_IJSA_SC_SB_EEES9_NS_10bfloat16_tESG_Li256ELb1ELb1ELb0ELb1EEENS1_36VarlenDynamicPersistentTileSchedulerILi128ELi64ELi256ELi128ELb0ELb1ELb1ELb1ELb0ELb1EEEEEEEEEvNT_6ParamsE,"ax",@progbits
	.align	128
.text._ZN7cutlass13device_kernelIN5flash11enable_sm90INS1_16FlashAttnFwdSm90INS1_25CollectiveMainloopFwdSm90ILi2EN4cute5tupleIJNS5_1CILi1EEES8_S8_EEENS6_IJNS7_ILi128EEENS7_ILi64EEENS7_ILi256EEEEEELi256ENS_12float_e4m3_tEfNS_4arch4Sm90ELb0ELb1ELb0ELb1ELb0ELb0ELb0ELb1ELb1ELb1ELb0ELb0EEENS1_21CollectiveEpilogueFwdINS6_IJSA_SC_SB_EEES9_NS_10bfloat16_tESG_Li256ELb1ELb1ELb0ELb1EEENS1_36VarlenDynamicPersistentTileSchedulerILi128ELi64ELi256ELi128ELb0ELb1ELb1ELb1ELb0ELb1EEEEEEEEEvNT_6ParamsE:
        .type           _ZN7cutlass13device_kernelIN5flash11enable_sm90INS1_16FlashAttnFwdSm90INS1_25CollectiveMainloopFwdSm90ILi2EN4cute5tupleIJNS5_1CILi1EEES8_S8_EEENS6_IJNS7_ILi128EEENS7_ILi64EEENS7_ILi256EEEEEELi256ENS_12float_e4m3_tEfNS_4arch4Sm90ELb0ELb1ELb0ELb1ELb0ELb0ELb0ELb1ELb1ELb1ELb0ELb0EEENS1_21CollectiveEpilogueFwdINS6_IJSA_SC_SB_EEES9_NS_10bfloat16_tESG_Li256ELb1ELb1ELb0ELb1EEENS1_36VarlenDynamicPersistentTileSchedulerILi128ELi64ELi256ELi128ELb0ELb1ELb1ELb1ELb0ELb1EEEEEEEEEvNT_6ParamsE,@function
        .size           _ZN7cutlass13device_kernelIN5flash11enable_sm90INS1_16FlashAttnFwdSm90INS1_25CollectiveMainloopFwdSm90ILi2EN4cute5tupleIJNS5_1CILi1EEES8_S8_EEENS6_IJNS7_ILi128EEENS7_ILi64EEENS7_ILi256EEEEEELi256ENS_12float_e4m3_tEfNS_4arch4Sm90ELb0ELb1ELb0ELb1ELb0ELb0ELb0ELb1ELb1ELb1ELb0ELb0EEENS1_21CollectiveEpilogueFwdINS6_IJSA_SC_SB_EEES9_NS_10bfloat16_tESG_Li256ELb1ELb1ELb0ELb1EEENS1_36VarlenDynamicPersistentTileSchedulerILi128ELi64ELi256ELi128ELb0ELb1ELb1ELb1ELb0ELb1EEEEEEEEEvNT_6ParamsE,(.L_x_2900 - _ZN7cutlass13device_kernelIN5flash11enable_sm90INS1_16FlashAttnFwdSm90INS1_25CollectiveMainloopFwdSm90ILi2EN4cute5tupleIJNS5_1CILi1EEES8_S8_EEENS6_IJNS7_ILi128EEENS7_ILi64EEENS7_ILi256EEEEEELi256ENS_12float_e4m3_tEfNS_4arch4Sm90ELb0ELb1ELb0ELb1ELb0ELb0ELb0ELb1ELb1ELb1ELb0ELb0EEENS1_21CollectiveEpilogueFwdINS6_IJSA_SC_SB_EEES9_NS_10bfloat16_tESG_Li256ELb1ELb1ELb0ELb1EEENS1_36VarlenDynamicPersistentTileSchedulerILi128ELi64ELi256ELi128ELb0ELb1ELb1ELb1ELb0ELb1EEEEEEEEEvNT_6ParamsE)
        .other          _ZN7cutlass13device_kernelIN5flash11enable_sm90INS1_16FlashAttnFwdSm90INS1_25CollectiveMainloopFwdSm90ILi2EN4cute5tupleIJNS5_1CILi1EEES8_S8_EEENS6_IJNS7_ILi128EEENS7_ILi64EEENS7_ILi256EEEEEELi256ENS_12float_e4m3_tEfNS_4arch4Sm90ELb0ELb1ELb0ELb1ELb0ELb0ELb0ELb1ELb1ELb1ELb0ELb0EEENS1_21CollectiveEpilogueFwdINS6_IJSA_SC_SB_EEES9_NS_10bfloat16_tESG_Li256ELb1ELb1ELb0ELb1EEENS1_36VarlenDynamicPersistentTileSchedulerILi128ELi64ELi256ELi128ELb0ELb1ELb1ELb1ELb0ELb1EEEEEEEEEvNT_6ParamsE,@"STO_CUDA_ENTRY STV_DEFAULT"
_ZN7cutlass13device_kernelIN5flash11enable_sm90INS1_16FlashAttnFwdSm90INS1_25CollectiveMainloopFwdSm90ILi2EN4cute5tupleIJNS5_1CILi1EEES8_S8_EEENS6_IJNS7_ILi128EEENS7_ILi64EEENS7_ILi256EEEEEELi256ENS_12float_e4m3_tEfNS_4arch4Sm90ELb0ELb1ELb0ELb1ELb0ELb0ELb0ELb1ELb1ELb1ELb0ELb0EEENS1_21CollectiveEpilogueFwdINS6_IJSA_SC_SB_EEES9_NS_10bfloat16_tESG_Li256ELb1ELb1ELb0ELb1EEENS1_36VarlenDynamicPersistentTileSchedulerILi128ELi64ELi256ELi128ELb0ELb1ELb1ELb1ELb0ELb1EEEEEEEEEvNT_6ParamsE:
        /* <DEDUP_REMOVED lines=18> */
.L_x_1079:
[----:B------:R-:W-:Y:S05]  /*0120*/  BSYNC B0 ;  /* 0x0000000000007941 */ /* 0x000fea0003800000 */
.L_x_1078:
        /* <DEDUP_REMOVED lines=41> */
.L_x_1080:
        /* <DEDUP_REMOVED lines=22> */
.L_x_1081:
        /* <DEDUP_REMOVED lines=18> */
.L_x_1082:
        /* <DEDUP_REMOVED lines=22> */
.L_x_1083:
        /* <DEDUP_REMOVED lines=22> */
.L_x_1084:
[----:B------:R-:W-:Y:S01]  /*0900*/  PLOP3.LUT P0, PT, PT, PT, UP0, 0x80, 0x0 ;  /* 0x000000000000781c */ /* 0x000fe20003f0f008 */
[----:B------:R-:W-:Y:S01]  /*0910*/  UMOV UR38, 0x1 ;  /* 0x0000000100267882 */ /* 0x000fe20000000000 */
[----:B------:R-:W-:Y:S01]  /*0920*/  NOP ;  /* 0x0000000000007918 */ /* 0x000fe20000000000 */
[----:B------:R-:W-:Y:S01]  /*0930*/  USEL UR38, UR38, 0x2, !UP0 ;  /* 0x0000000226267887 */ /* 0x000fe2000c000000 */
[----:B------:R-:W-:Y:S01]  /*0940*/  ULDC.64 UR54, c[0x0][0x208] ;  /* 0x0000820000367ab9 */ /* 0x000fe20000000a00 */
[----:B012-4-:R-:W-:Y:S08]  /*0950*/  BAR.SYNC.DEFER_BLOCKING 0x0 ;  /* 0x0000000000007b1d */ /* 0x017ff00000010000 */
[----:B------:R-:W-:Y:S05]  /*0960*/  @!P0 BRA `(.L_x_1085) ;  /* 0x000000e400dc8947 */ /* 0x000fea0003800000 */
.L_x_1086:
        /* <DEDUP_REMOVED lines=25> */
[----:B------:R-:W-:Y:S01]  /*0b00*/  R2UR UR49, R7 ;  /* 0x00000000073172ca */ /* 0x000fe200000e0000 */
[----:B------:R-:W-:Y:S01]  /*0b10*/  UMOV UR53, URZ ;  /* 0x0000003f00357c82 */ /* 0x000fe20008000000 */
[CC--:B------:R-:W-:Y:S02]  /*0b20*/  LEA.HI R3, R0.reuse, R201.reuse, RZ, 0x7 ;  /* 0x000000c900037211 */ /* 0x0c0fe400078f38ff */
[----:B------:R-:W-:-:S02]  /*0b30*/  LEA.HI R4, R0, R201, RZ, 0x5 ;  /* 0x000000c900047211 */ /* 0x000fc400078f28ff */
[----:B------:R-:W-:Y:S02]  /*0b40*/  LOP3.LUT R2, R3, 0xffffff80, RZ, 0xc0, !PT ;  /* 0xffffff8003027812 */ /* 0x000fe400078ec0ff */
[----:B------:R-:W-:Y:S01]  /*0b50*/  SHF.R.S32.HI R194, RZ, 0x7, R3 ;  /* 0x00000007ffc27819 */ /* 0x000fe20000011403 */
[----:B------:R-:W-:Y:S02]  /*0b60*/  IMAD.SHL.U32 R6, R4, 0x20, RZ ;  /* 0x0000002004067824 */ /* 0x000fe400078e00ff */
[----:B------:R-:W-:Y:S01]  /*0b70*/  IMAD.IADD R193, R201, 0x1, -R2 ;  /* 0x00000001c9c17824 */ /* 0x000fe200078e0a02 */
[----:B------:R-:W-:Y:S02]  /*0b80*/  LEA.HI R2, R0, R201, RZ, 0x4 ;  /* 0x000000c900027211 */ /* 0x000fe400078f20ff */
[----:B------:R-:W-:Y:S02]  /*0b90*/  LOP3.LUT R7, R6, 0xfffffc00, RZ, 0xc0, !PT ;  /* 0xfffffc0006077812 */ /* 0x000fe400078ec0ff */
[----:B------:R-:W-:-:S02]  /*0ba0*/  SHF.R.S32.HI R8, RZ, 0x1f, R193 ;  /* 0x0000001fff087819 */ /* 0x000fc400000114c1 */
[----:B------:R-:W-:Y:S02]  /*0bb0*/  SHF.R.S32.HI R5, RZ, 0x4, R2 ;  /* 0x00000004ff057819 */ /* 0x000fe40000011402 */
[----:B------:R-:W-:Y:S02]  /*0bc0*/  LEA.HI R9, R8, R193, RZ, 0x2 ;  /* 0x000000c108097211 */ /* 0x000fe400078f10ff */
[C---:B------:R-:W-:Y:S02]  /*0bd0*/  LOP3.LUT R4, R2.reuse, 0x3fffff0, RZ, 0xc0, !PT ;  /* 0x03fffff002047812 */ /* 0x040fe400078ec0ff */
[----:B------:R-:W-:Y:S02]  /*0be0*/  LEA.HI R2, R2, R5, RZ, 0x1 ;  /* 0x0000000502027211 */ /* 0x000fe400078f08ff */
[----:B------:R-:W-:Y:S01]  /*0bf0*/  LEA.HI R6, R0, R201, RZ, 0x2 ;  /* 0x000000c900067211 */ /* 0x000fe200078f10ff */
[----:B------:R-:W-:Y:S01]  /*0c00*/  IMAD.IADD R4, R201, 0x1, -R4 ;  /* 0x00000001c9047824 */ /* 0x000fe200078e0a04 */
[----:B------:R-:W-:-:S02]  /*0c10*/  SHF.R.S32.HI R10, RZ, 0x2, R9 ;  /* 0x00000002ff0a7819 */ /* 0x000fc40000011409 */
        /* <DEDUP_REMOVED lines=35> */
.L_x_1190:
[----:B------:R-:W-:Y:S01]  /*0e50*/  ULDC.64 UR6, c[0x0][0xa28] ;  /* 0x00028a0000067ab9 */ /* 0x000fe20000000a00 */
[----:B------:R-:W-:Y:S01]  /*0e60*/  ULDC UR4, c[0x0][0x424] ;  /* 0x0001090000047ab9 */ /* 0x000fe20000000800 */
[----:B------:R-:W-:-:S04]  /*0e70*/  UISETP.NE.U32.AND UP0, UPT, UR6, URZ, UPT ;  /* 0x0000003f0600728c */ /* 0x000fc8000bf05070 */
[----:B------:R-:W-:-:S03]  /*0e80*/  UISETP.NE.AND.EX UP0, UPT, UR7, URZ, UPT, UP0 ;  /* 0x0000003f0700728c */ /* 0x000fc6000bf05300 */
[----:B------:R-:W-:Y:S02]  /*0e90*/  ULDC.64 UR6, c[0x0][0xa18] ;  /* 0x0002860000067ab9 */ /* 0x000fe40000000a00 */
[----:B------:R-:W-:Y:S01]  /*0ea0*/  UISETP.NE.U32.AND UP1, UPT, UR6, URZ, UPT ;  /* 0x0000003f0600728c */ /* 0x000fe2000bf25070 */
[----:B------:R-:W-:-:S03]  /*0eb0*/  PLOP3.LUT P0, PT, PT, PT, UP0, 0x80, 0x0 ;  /* 0x000000000000781c */ /* 0x000fc60003f0f008 */
[----:B------:R-:W-:-:S03]  /*0ec0*/  UISETP.NE.AND.EX UP1, UPT, UR7, URZ, UPT, UP1 ;  /* 0x0000003f0700728c */ /* 0x000fc6000bf25310 */
[----:B------:R-:W-:Y:S02]  /*0ed0*/  @UP0 ULDC.64 UR6, c[0x0][0xa28] ;  /* 0x00028a0000060ab9 */ /* 0x000fe40000000a00 */
[----:B------:R-:W-:Y:S01]  /*0ee0*/  @UP0 UIMAD.WIDE UR6, UR49, 0x4, UR6 ;  /* 0x00000004310608a5 */ /* 0x000fe2000f8e0206 */
[----:B------:R-:W-:-:S05]  /*0ef0*/  PLOP3.LUT P2, PT, PT, PT, UP1, 0x80, 0x0 ;  /* 0x000000000000781c */ /* 0x000fca0003f4f018 */
[----:B------:R-:W-:Y:S01]  /*0f00*/  @UP1 ULDC.64 UR8, c[0x0][0xa18] ;  /* 0x0002860000081ab9 */ /* 0x000fe20000000a00 */
[----:B01--4-:R-:W-:Y:S02]  /*0f10*/  IMAD.U32 R4, RZ, RZ, UR6 ;  /* 0x00000006ff047e24 */ /* 0x013fe4000f8e00ff */
[----:B--2---:R-:W-:Y:S01]  /*0f20*/  IMAD.U32 R5, RZ, RZ, UR7 ;  /* 0x00000007ff057e24 */ /* 0x004fe2000f8e00ff */
[----:B------:R-:W-:-:S04]  /*0f30*/  @UP1 UIMAD.WIDE UR6, UR49, 0x4, UR8 ;  /* 0x00000004310618a5 */ /* 0x000fc8000f8e0208 */
[----:B------:R-:W2:Y:S02]  /*0f40*/  @P0 LDG.E R4, desc[UR54][R4.64] ;  /* 0x0000003604040981 */ /* 0x000ea4000c1e1900 */
[----:B------:R-:W-:Y:S02]  /*0f50*/  IMAD.U32 R6, RZ, RZ, UR6 ;  /* 0x00000006ff067e24 */ /* 0x000fe4000f8e00ff */
[----:B------:R-:W-:Y:S01]  /*0f60*/  IMAD.U32 R7, RZ, RZ, UR7 ;  /* 0x00000007ff077e24 */ /* 0x000fe2000f8e00ff */
[----:B------:R-:W-:-:S04]  /*0f70*/  ULDC.64 UR6, c[0x0][0x418] ;  /* 0x0001060000067ab9 */ /* 0x000fc80000000a00 */
[----:B---3--:R-:W3:Y:S01]  /*0f80*/  @P2 LDG.E R6, desc[UR54][R6.64] ;  /* 0x0000003606062981 */ /* 0x008ee2000c1e1900 */
[----:B------:R-:W-:Y:S01]  /*0f90*/  UISETP.NE.U32.AND UP0, UPT, UR6, URZ, UPT ;  /* 0x0000003f0600728c */ /* 0x000fe2000bf05070 */
[----:B------:R-:W-:Y:S01]  /*0fa0*/  UMOV UR42, URZ ;  /* 0x0000003f002a7c82 */ /* 0x000fe20008000000 */
[----:B------:R-:W-:Y:S02]  /*0fb0*/  ULDC UR46, c[0x0][0x288] ;  /* 0x0000a200002e7ab9 */ /* 0x000fe40000000800 */
[----:B------:R-:W-:-:S03]  /*0fc0*/  UISETP.NE.AND.EX UP0, UPT, UR7, URZ, UPT, UP0 ;  /* 0x0000003f0700728c */ /* 0x000fc6000bf05300 */
[----:B------:R-:W-:Y:S01]  /*0fd0*/  ULDC.64 UR6, c[0x0][0xa20] ;  /* 0x0002880000067ab9 */ /* 0x000fe20000000a00 */
[----:B------:R-:W-:Y:S01]  /*0fe0*/  USEL UR4, UR4, 0x1, UP0 ;  /* 0x0000000104047887 */ /* 0x000fe20008000000 */
[----:B------:R-:W-:Y:S01]  /*0ff0*/  ISETP.NE.U32.AND P1, PT, RZ, UR6, PT ;  /* 0x00000006ff007c0c */ /* 0x000fe2000bf25070 */
[----:B------:R-:W-:Y:S02]  /*1000*/  ULDC UR6, c[0x0][0x2f0] ;  /* 0x0000bc0000067ab9 */ /* 0x000fe40000000800 */
[----:B------:R-:W-:Y:S01]  /*1010*/  UIMAD UR4, UR4, UR6, URZ ;  /* 0x00000006040472a4 */ /* 0x000fe2000f8e023f */
[----:B------:R-:W-:Y:S02]  /*1020*/  ISETP.NE.AND.EX P1, PT, RZ, UR7, PT, P1 ;  /* 0x00000007ff007c0c */ /* 0x000fe4000bf25310 */
[----:B--2---:R-:W-:Y:S02]  /*1030*/  @P0 R2UR UR42, R4 ;  /* 0x00000000042a02ca */ /* 0x004fe400000e0000 */
[----:B---3--:R-:W-:Y:S01]  /*1040*/  @P2 R2UR UR46, R6 ;  /* 0x00000000062e22ca */ /* 0x008fe200000e0000 */
[----:B------:R-:W-:-:S14]  /*1050*/  @P2 BRA `(.L_x_1087) ;  /* 0x0000000000342947 */ /* 0x000fdc0003800000 */
        /* <DEDUP_REMOVED lines=13> */
.L_x_1087:
[----:B------:R-:W-:Y:S01]  /*1130*/  UMOV UR44, UR50 ;  /* 0x00000032002c7c82 */ /* 0x000fe20008000000 */
[----:B------:R-:W-:Y:S01]  /*1140*/  UMOV UR43, UR49 ;  /* 0x00000031002b7c82 */ /* 0x000fe20008000000 */
[----:B------:R-:W-:Y:S05]  /*1150*/  @!P1 BRA `(.L_x_1088) ;  /* 0x00000000001c9947 */ /* 0x000fea0003800000 */
[----:B------:R-:W-:Y:S02]  /*1160*/  ULDC.64 UR6, c[0x0][0xa20] ;  /* 0x0002880000067ab9 */ /* 0x000fe40000000a00 */
[----:B------:R-:W-:-:S06]  /*1170*/  UIMAD.WIDE UR6, UR49, 0x4, UR6 ;  /* 0x00000004310678a5 */ /* 0x000fcc000f8e0206 */
[----:B------:R-:W-:Y:S02]  /*1180*/  IMAD.U32 R4, RZ, RZ, UR6 ;  /* 0x00000006ff047e24 */ /* 0x000fe4000f8e00ff */
[----:B------:R-:W-:-:S05]  /*1190*/  IMAD.U32 R5, RZ, RZ, UR7 ;  /* 0x00000007ff057e24 */ /* 0x000fca000f8e00ff */
[----:B------:R-:W2:Y:S02]  /*11a0*/  LDG.E R4, desc[UR54][R4.64] ;  /* 0x0000003604047981 */ /* 0x000ea4000c1e1900 */
[----:B--2---:R-:W-:Y:S01]  /*11b0*/  R2UR UR4, R4 ;  /* 0x00000000040472ca */ /* 0x004fe200000e0000 */
[----:B------:R-:W-:-:S14]  /*11c0*/  BRA `(.L_x_1089) ;  /* 0x0000000000347947 */ /* 0x000fdc0003800000 */
.L_x_1088:
        /* <DEDUP_REMOVED lines=13> */
.L_x_1089:
[----:B------:R-:W-:Y:S01]  /*12a0*/  ULDC.64 UR8, c[0x0][0x990] ;  /* 0x0002640000087ab9 */ /* 0x000fe20000000a00 */
[----:B------:R-:W-:Y:S01]  /*12b0*/  ULDC.64 UR6, c[0x0][0x998] ;  /* 0x0002660000067ab9 */ /* 0x000fe20000000a00 */
        /* <DEDUP_REMOVED lines=8> */
[----:B------:R-:W-:Y:S02]  /*1340*/  @UP0 USHF.R.S32.HI UR10, URZ, 0x1f, UR49 ;  /* 0x0000001f3f0a0899 */ /* 0x000fe40008011431 */
[----:B------:R-:W-:Y:S01]  /*1350*/  @UP1 USHF.R.S32.HI UR14, URZ, 0x1f, UR49 ;  /* 0x0000001f3f0e1899 */ /* 0x000fe20008011431 */
[----:B------:R-:W-:Y:S01]  /*1360*/  @UP0 ULDC.64 UR16, c[0x0][0x9a8] ;  /* 0x00026a0000100ab9 */ /* 0x000fe20000000a00 */
[----:B------:R-:W-:Y:S01]  /*1370*/  @UP1 ULDC.64 UR18, c[0x0][0x9b8] ;  /* 0x00026e0000121ab9 */ /* 0x000fe20000000a00 */
[----:B------:R-:W-:Y:S02]  /*1380*/  @UP0 UIMAD UR10, UR10, UR16, URZ ;  /* 0x000000100a0a02a4 */ /* 0x000fe4000f8e023f */
[----:B------:R-:W-:Y:S02]  /*1390*/  @UP1 UIMAD UR14, UR14, UR18, URZ ;  /* 0x000000120e0e12a4 */ /* 0x000fe4000f8e023f */
[----:B------:R-:W-:Y:S02]  /*13a0*/  @UP0 UIMAD UR17, UR49, UR17, UR10 ;  /* 0x00000011311102a4 */ /* 0x000fe4000f8e020a */
[----:B------:R-:W-:-:S02]  /*13b0*/  @UP1 UIMAD.WIDE.U32 UR10, UR49, UR18, URZ ;  /* 0x00000012310a12a5 */ /* 0x000fc4000f8e003f */
[----:B------:R-:W-:Y:S02]  /*13c0*/  @UP0 UIMAD.WIDE.U32 UR12, UR49, UR16, URZ ;  /* 0x00000010310c02a5 */ /* 0x000fe4000f8e003f */
[----:B------:R-:W-:Y:S02]  /*13d0*/  @UP1 UIMAD UR18, UR49, UR19, UR14 ;  /* 0x00000013311212a4 */ /* 0x000fe4000f8e020e */
[----:B------:R-:W-:Y:S02]  /*13e0*/  @UP1 USHF.R.S32.HI UR19, URZ, 0x1f, UR50 ;  /* 0x0000001f3f131899 */ /* 0x000fe40008011432 */
[----:B------:R-:W-:Y:S01]  /*13f0*/  @UP0 USHF.R.S32.HI UR16, URZ, 0x1f, UR50 ;  /* 0x0000001f3f100899 */ /* 0x000fe20008011432 */
[----:B------:R-:W-:Y:S01]  /*1400*/  @UP1 ULDC.64 UR14, c[0x0][0x9c0] ;  /* 0x00027000000e1ab9 */ /* 0x000fe20000000a00 */
[----:B------:R-:W-:Y:S01]  /*1410*/  @UP0 ULDC.64 UR20, c[0x0][0x9b0] ;  /* 0x00026c0000140ab9 */ /* 0x000fe20000000a00 */
[----:B------:R-:W-:Y:S02]  /*1420*/  @UP0 UIADD3 UR13, UR13, UR17, URZ ;  /* 0x000000110d0d0290 */ /* 0x000fe4000fffe03f */
[----:B------:R-:W-:-:S02]  /*1430*/  @UP1 UIMAD UR17, UR19, UR14, URZ ;  /* 0x0000000e131112a4 */ /* 0x000fc4000f8e023f */
[----:B------:R-:W-:Y:S02]  /*1440*/  @UP0 UIMAD UR16, UR16, UR20, URZ ;  /* 0x00000014101002a4 */ /* 0x000fe4000f8e023f */
[----:B------:R-:W-:Y:S02]  /*1450*/  @UP1 UIADD3 UR11, UR11, UR18, URZ ;  /* 0x000000120b0b1290 */ /* 0x000fe4000fffe03f */
[----:B------:R-:W-:Y:S02]  /*1460*/  @UP1 UIMAD UR17, UR50, UR15, UR17 ;  /* 0x0000000f321112a4 */ /* 0x000fe4000f8e0211 */
[----:B------:R-:W-:Y:S02]  /*1470*/  @UP0 UIMAD UR16, UR50, UR21, UR16 ;  /* 0x00000015321002a4 */ /* 0x000fe4000f8e0210 */
[----:B------:R-:W-:Y:S02]  /*1480*/  @UP0 UIMAD.WIDE.U32 UR12, UR50, UR20, UR12 ;  /* 0x00000014320c02a5 */ /* 0x000fe4000f8e000c */
        /* <DEDUP_REMOVED lines=11> */
[----:B------:R-:W-:Y:S01]  /*1540*/  USHF.L.U32 UR36, UR5, 0x7, URZ ;  /* 0x0000000705247899 */ /* 0x000fe2000800063f */
[----:B------:R-:W-:Y:S01]  /*1550*/  IMAD.U32 R7, RZ, RZ, UR7 ;  /* 0x00000007ff077e24 */ /* 0x000fe2000f8e00ff */
[----:B------:R-:W-:Y:S02]  /*1560*/  UIADD3 UR42, -UR42, UR4, URZ ;  /* 0x000000042a2a7290 */ /* 0x000fe4000fffe13f */
[----:B------:R-:W2:Y:S01]  /*1570*/  @P0 LDG.E R3, desc[UR54][R4.64] ;  /* 0x0000003604030981 */ /* 0x000ea2000c1e1900 */
[----:B------:R-:W-:Y:S02]  /*1580*/  UISETP.NE.AND UP1, UPT, UR6, 0x1, UPT ;  /* 0x000000010600788c */ /* 0x000fe4000bf25270 */
[----:B------:R-:W-:Y:S01]  /*1590*/  UIADD3 UR8, UR36, 0x7f, URZ ;  /* 0x0000007f24087890 */ /* 0x000fe2000fffe03f */
[----:B------:R-:W2:Y:S01]  /*15a0*/  @P1 LDG.E R0, desc[UR54][R6.64] ;  /* 0x0000003606001981 */ /* 0x000ea2000c1e1900 */
[----:B------:R-:W-:Y:S01]  /*15b0*/  ULDC.64 UR4, c[0x0][0x9e0] ;  /* 0x0002780000047ab9 */ /* 0x000fe20000000a00 */
[----:B------:R-:W-:-:S02]  /*15c0*/  UIADD3 UR9, UR42, 0x1, -UR46 ;  /* 0x000000012a097890 */ /* 0x000fc4000fffe82e */
[----:B------:R-:W-:Y:S01]  /*15d0*/  UISETP.GE.AND UP0, UPT, UR5, 0x1, UPT ;  /* 0x000000010500788c */ /* 0x000fe2000bf06270 */
[----:B------:R-:W-:-:S03]  /*15e0*/  ULDC UR10, c[0x0][0x988] ;  /* 0x00026200000a7ab9 */ /* 0x000fc60000000800 */
[----:B------:R-:W-:Y:S01]  /*15f0*/  @UP1 ULDC UR6, c[0x0][0x44c] ;  /* 0x0001130000061ab9 */ /* 0x000fe20000000800 */
[----:B------:R-:W-:Y:S01]  /*1600*/  @UP1 ULDC UR11, c[0x0][0x450] ;  /* 0x00011400000b1ab9 */ /* 0x000fe20000000800 */
[----:B------:R-:W-:Y:S01]  /*1610*/  UIMAD.WIDE.U32 UR6, UR8, UR6, URZ ;  /* 0x00000006080672a5 */ /* 0x000fe2000f8e003f */
[----:B------:R-:W-:-:S03]  /*1620*/  PLOP3.LUT P1, PT, PT, PT, UP0, 0x80, 0x0 ;  /* 0x000000000000781c */ /* 0x000fc60003f2f008 */
[----:B------:R-:W-:-:S04]  /*1630*/  @UP1 USHF.R.U32.HI UR8, URZ, UR11, UR7 ;  /* 0x0000000b3f081299 */ /* 0x000fc80008011607 */
        /* <DEDUP_REMOVED lines=17> */
.L_x_1091:
[----:B------:R-:W-:-:S11]  /*1750*/  UISETP.NE.AND UP0, UPT, UR5, 0x1, UPT ;  /* 0x000000010500788c */ /* 0x000fd6000bf05270 */
[----:B------:R-:W-:Y:S02]  /*1760*/  @UP0 ULDC.64 UR8, c[0x0][0x9e8] ;  /* 0x00027a0000080ab9 */ /* 0x000fe40000000a00 */
[----:B------:R-:W-:-:S04]  /*1770*/  UIMAD.WIDE.U32 UR6, UR4, UR8, URZ ;  /* 0x00000008040672a5 */ /* 0x000fc8000f8e003f */
[----:B------:R-:W-:-:S12]  /*1780*/  @UP0 USHF.R.U32.HI UR4, URZ, UR9, UR7 ;  /* 0x000000093f040299 */ /* 0x000fd80008011607 */
.L_x_1092:
[----:B------:R-:W-:-:S06]  /*1790*/  UIMAD UR4, UR4, UR5, UR5 ;  /* 0x00000005040472a4 */ /* 0x000fcc000f8e0205 */
[----:B------:R-:W-:-:S07]  /*17a0*/  VIMNMX R0, R0, UR4, PT ;  /* 0x0000000400007c48 */ /* 0x000fce000bfe0100 */
.L_x_1090:
[----:B------:R-:W-:Y:S01]  /*17b0*/  UIADD3 UR4, UR42, 0x3f, URZ ;  /* 0x0000003f2a047890 */ /* 0x000fe2000fffe03f */
        /* <DEDUP_REMOVED lines=10> */
[----:B------:R-:W-:-:S02]  /*1860*/  UIADD3 UR56, UR42, -UR46, URZ ;  /* 0x8000002e2a387290 */ /* 0x000fc4000fffe03f */
        /* <DEDUP_REMOVED lines=17> */
.L_x_1094:
[----:B------:R-:W-:-:S11]  /*1980*/  UISETP.NE.AND UP0, UPT, UR5, 0x1, UPT ;  /* 0x000000010500788c */ /* 0x000fd6000bf05270 */
[----:B------:R-:W-:Y:S02]  /*1990*/  @UP0 ULDC.64 UR10, c[0x0][0x9e8] ;  /* 0x00027a00000a0ab9 */ /* 0x000fe40000000a00 */
[----:B------:R-:W-:-:S04]  /*19a0*/  UIMAD.WIDE.U32 UR6, UR4, UR10, URZ ;  /* 0x0000000a040672a5 */ /* 0x000fc8000f8e003f */
[----:B------:R-:W-:-:S12]  /*19b0*/  @UP0 USHF.R.U32.HI UR4, URZ, UR11, UR7 ;  /* 0x0000000b3f040299 */ /* 0x000fd80008011607 */
.L_x_1095:
[----:B------:R-:W-:-:S04]  /*19c0*/  UIMAD UR4, UR4, UR5, URZ ;  /* 0x00000005040472a4 */ /* 0x000fc8000f8e023f */
[----:B------:R-:W-:-:S04]  /*19d0*/  UISETP.LT.AND UP0, UPT, UR9, UR4, UPT ;  /* 0x000000040900728c */ /* 0x000fc8000bf01270 */
[----:B------:R-:W-:-:S12]  /*19e0*/  USEL UR9, UR9, UR4, !UP0 ;  /* 0x0000000409097287 */ /* 0x000fd8000c000000 */
.L_x_1093:
        /* <DEDUP_REMOVED lines=40> */
[----:B------:R-:W-:Y:S01]  /*1c70*/  CS2R R88, SRZ ;  /* 0x0000000000587805 */ /* 0x000fe2000001ff00 */
[----:B------:R-:W-:Y:S01]  /*1c80*/  IMAD.MOV.U32 R59, RZ, RZ, RZ ;  /* 0x000000ffff3b7224 */ /* 0x000fe200078e00ff */
        /* <DEDUP_REMOVED lines=29> */
[----:B------:R-:W-:Y:S01]  /*1e60*/  IMAD.MOV.U32 R164, RZ, RZ, RZ ;  /* 0x000000ffffa47224 */ /* 0x000fe200078e00ff */
        /* <DEDUP_REMOVED lines=35> */
.L_x_1097:
        /* <DEDUP_REMOVED lines=9> */
.L_x_1294:
[----:B------:R-:W-:Y:S05]  /*2130*/  @!P0 BRA `(.L_x_1099) ;  /* 0x0000000000048947 */ /* 0x000fea0003800000 */
[----:B------:R-:W-:Y:S01]  /*2140*/  BPT.TRAP 0x1 ;  /* 0x000000040000795c */ /* 0x000fe20000300000 */
.L_x_1099:
[----:B------:R-:W-:Y:S02]  /*2150*/  IMAD.U32 R5, RZ, RZ, UR53 ;  /* 0x00000035ff057e24 */ /* 0x000fe4000f8e00ff */
[----:B0-----:R-:W-:-:S03]  /*2160*/  IMAD.U32 R0, RZ, RZ, UR51 ;  /* 0x00000033ff007e24 */ /* 0x001fc6000f8e00ff */
[----:B------:R-:W-:Y:S02]  /*2170*/  LEA R5, R5, UR41, 0x3 ;  /* 0x0000002905057c11 */ /* 0x000fe4000f8e18ff */
[----:B------:R-:W-:-:S04]  /*2180*/  SHF.L.U32 R0, R0, 0x1f, RZ ;  /* 0x0000001f00007819 */ /* 0x000fc800000006ff */
[----:B------:R0:W1:Y:S01]  /*2190*/  SYNCS.PHASECHK.TRANS64.TRYWAIT P2, [R5+URZ+0x28430], R0 ;  /* 0x02843000050075a7 */ /* 0x000062000804017f */
[----:B------:R-:W-:Y:S05]  /*21a0*/  @!P0 BRA `(.L_x_1100) ;  /* 0x0000000000048947 */ /* 0x000fea0003800000 */
[----:B------:R-:W-:Y:S01]  /*21b0*/  BPT.TRAP 0x1 ;  /* 0x000000040000795c */ /* 0x000fe20000300000 */
.L_x_1100:
[----:B------:R-:W2:Y:S02]  /*21c0*/  S2R R3, SR_TID.X ;  /* 0x0000000000037919 */ /* 0x000ea40000002100 */
[----:B--2---:R-:W-:Y:S01]  /*21d0*/  LOP3.LUT P1, RZ, R3, 0x7f, RZ, 0xc0, !PT ;  /* 0x0000007f03ff7812 */ /* 0x004fe2000782c0ff */
[----:B-1----:R-:W-:-:S12]  /*21e0*/  @P2 BRA `(.L_x_1101) ;  /* 0x0000000000082947 */ /* 0x002fd80003800000 */
[----:B------:R-:W1:Y:S02]  /*21f0*/  SYNCS.PHASECHK.TRANS64.TRYWAIT P2, [R5+URZ+0x28430], R0 ;  /* 0x02843000050075a7 */ /* 0x000e64000804017f */
[----:B-1----:R-:W-:Y:S05]  /*2200*/  @!P2 BRA `(.L_x_1102) ;  /* 0x0000012c0050a947 */ /* 0x002fea0003800000 */
.L_x_1101:
        /* <DEDUP_REMOVED lines=10> */
[----:B------:R-:W-:Y:S01]  /*22b0*/  IMAD.MOV.U32 R4, RZ, RZ, R0 ;  /* 0x000000ffff047224 */ /* 0x000fe200078e0000 */
[----:B------:R-:W-:Y:S01]  /*22c0*/  UMOV UR5, 0x40000040 ;  /* 0x4000004000057882 */ /* 0x000fe20000000000 */
[----:B------:R-:W-:Y:S01]  /*22d0*/  UMOV UR7, 0x40000040 ;  /* 0x4000004000077882 */ /* 0x000fe20000000000 */
[----:B------:R-:W-:Y:S01]  /*22e0*/  ULOP3.LUT UR52, UR4, 0x10000, URZ, 0xfc, !UPT ;  /* 0x0001000004347892 */ /* 0x000fe2000f8efc3f */
[----:B------:R-:W-:Y:S01]  /*22f0*/  LEA R6, R58, 0xffffffc0, 0x6 ;  /* 0xffffffc03a067811 */ /* 0x000fe200078e30ff */
[----:B------:R-:W-:-:S02]  /*2300*/  UIADD3 UR4, UR32, 0x2, URZ ;  /* 0x0000000220047890 */ /* 0x000fc4000fffe03f */
[----:B------:R-:W-:Y:S02]  /*2310*/  ULEA UR34, UR53, UR52, 0xa ;  /* 0x0000003435227291 */ /* 0x000fe4000f8e503f */
[----:B------:R-:W-:Y:S02]  /*2320*/  UIADD3 UR8, UR32, 0x4, URZ ;  /* 0x0000000420087890 */ /* 0x000fe4000fffe03f */
[----:B------:R-:W-:Y:S02]  /*2330*/  UIADD3 UR6, UR34, 0x2, URZ ;  /* 0x0000000222067890 */ /* 0x000fe4000fffe03f */
[----:B------:R-:W-:Y:S01]  /*2340*/  UIADD3 UR10, UR34, 0x4, URZ ;  /* 0x00000004220a7890 */ /* 0x000fe2000fffe03f */
[----:B------:R-:W-:Y:S02]  /*2350*/  UMOV UR9, 0x40000040 ;  /* 0x4000004000097882 */ /* 0x000fe40000000000 */
[----:B------:R-:W-:Y:S01]  /*2360*/  QGMMA.64x64x32.F32.E4M3.E4M3 R24, gdesc[UR32], RZ, !UPT, gsb0 ;  /* 0x00e00000201879f3 */ /* 0x000fe2000c0008ff */
        /* <DEDUP_REMOVED lines=34> */
[----:B------:R-:W-:Y:S01]  /*2590*/  IMAD.MOV.U32 R3, RZ, RZ, -0x40 ;  /* 0xffffffc0ff037424 */ /* 0x000fe200078e00ff */
[----:B------:R-:W-:Y:S02]  /*25a0*/  ULDC.64 UR6, c[0x0][0x9e0] ;  /* 0x0002780000067ab9 */ /* 0x000fe40000000a00 */
[----:B------:R-:W-:Y:S01]  /*25b0*/  UISETP.GE.AND UP1, UPT, UR7, 0x1, UPT ;  /* 0x000000010700788c */ /* 0x000fe2000bf26270 */
[----:B------:R-:W0:Y:S01]  /*25c0*/  SHFL.IDX PT, R5, R4, RZ, 0x1c1f ;  /* 0x001c1fff04057589 */ /* 0x000e2200000e0000 */
[----:B------:R-:W-:Y:S01]  /*25d0*/  IMAD R7, R58, R3, 0x40 ;  /* 0x000000403a077424 */ /* 0x000fe200078e0203 */
[----:B------:R-:W-:-:S03]  /*25e0*/  @!P1 PRMT R0, RZ, 0x654, R0 ;  /* 0x00000654ff009816 */ /* 0x000fc60000000000 */
[----:B------:R-:W-:Y:S01]  /*25f0*/  VIADD R3, R7, 0x1 ;  /* 0x0000000107037836 */ /* 0x000fe20000000000 */
[----:B------:R-:W-:Y:S01]  /*2600*/  PLOP3.LUT P2, PT, PT, PT, UP1, 0x40, 0x0 ;  /* 0x000000000000781c */ /* 0x000fe20003f4e818 */
[----:B------:R-:W-:Y:S02]  /*2610*/  WARPGROUP.DEPBAR.LE gsb0, 0x0 ;  /* 0x00008000000079c5 */ /* 0x000fe40000010000 */
        /* <DEDUP_REMOVED lines=20> */
[----:B-1----:R-:W-:Y:S02]  /*2760*/  IMAD R0, R2, -0x2, R3 ;  /* 0xfffffffe02007824 */ /* 0x002fe400078e0203 */
[----:B------:R-:W-:-:S03]  /*2770*/  VIADD R3, R7, UR42 ;  /* 0x0000002a07037c36 */ /* 0x000fc60008000000 */
[----:B------:R-:W-:Y:S01]  /*2780*/  IADD3 R0, -R9, UR42, R0 ;  /* 0x0000002a09007c10 */ /* 0x000fe2000fffe100 */
[----:B------:R-:W-:-:S04]  /*2790*/  IMAD R8, R2, -0x2, R3 ;  /* 0xfffffffe02087824 */ /* 0x000fc800078e0203 */
[C---:B------:R-:W-:Y:S02]  /*27a0*/  VIADD R9, R0.reuse, UR6 ;  /* 0x0000000600097c36 */ /* 0x040fe40008000000 */
[----:B------:R-:W-:-:S03]  /*27b0*/  VIADD R10, R0, UR10 ;  /* 0x0000000a000a7c36 */ /* 0x000fc60008000000 */
[----:B0-----:R-:W-:Y:S01]  /*27c0*/  VIADDMNMX R0, R5, R9, R8, PT ;  /* 0x0000000905007246 */ /* 0x001fe20003800108 */
[----:B------:R-:W-:Y:S01]  /*27d0*/  IMAD.IADD R3, R10, 0x1, R5 ;  /* 0x000000010a037824 */ /* 0x000fe200078e0205 */
[----:B------:R-:W-:Y:S06]  /*27e0*/  @P2 BRA `(.L_x_1103) ;  /* 0x00000000005c2947 */ /* 0x000fec0003800000 */
[----:B------:R-:W-:Y:S01]  /*27f0*/  IMAD.U32 R12, RZ, RZ, UR46 ;  /* 0x0000002eff0c7e24 */ /* 0x000fe2000f8e00ff */
[----:B------:R-:W-:Y:S04]  /*2800*/  BSSY B0, `(.L_x_1104) ;  /* 0x0000011000007945 */ /* 0x000fe80003800000 */
[----:B------:R-:W-:-:S04]  /*2810*/  IADD3 R5, -R12, UR42, R5 ;  /* 0x0000002a0c057c10 */ /* 0x000fc8000fffe105 */
        /* <DEDUP_REMOVED lines=10> */
.L_x_1105:
[----:B------:R-:W-:-:S06]  /*28c0*/  UISETP.NE.AND UP2, UPT, UR7, 0x1, UPT ;  /* 0x000000010700788c */ /* 0x000fcc000bf45270 */
[----:B------:R-:W-:-:S05]  /*28d0*/  PLOP3.LUT P2, PT, PT, PT, UP2, 0x80, 0x0 ;  /* 0x000000000000781c */ /* 0x000fca0003f4f028 */
[----:B------:R-:W-:-:S08]  /*28e0*/  @UP2 ULDC.64 UR10, c[0x0][0x9e8] ;  /* 0x00027a00000a2ab9 */ /* 0x000fd00000000a00 */
[----:B------:R-:W-:-:S05]  /*28f0*/  @P2 IMAD.HI.U32 R11, R5, UR10, RZ ;  /* 0x0000000a050b2c27 */ /* 0x000fca000f8e00ff */
[----:B------:R-:W-:-:S07]  /*2900*/  @P2 SHF.R.U32.HI R5, RZ, UR11, R11 ;  /* 0x0000000bff052c19 */ /* 0x000fce000801160b */
.L_x_1106:
[----:B------:R-:W-:Y:S05]  /*2910*/  BSYNC B0 ;  /* 0x0000000000007941 */ /* 0x000fea0003800000 */
.L_x_1104:
[----:B------:R-:W-:-:S04]  /*2920*/  IMAD R5, R5, UR7, -R6 ;  /* 0x0000000705057c24 */ /* 0x000fc8000f8e0a06 */
[----:B------:R-:W-:-:S05]  /*2930*/  IMAD R5, R2, -0x2, R5 ;  /* 0xfffffffe02057824 */ /* 0x000fca00078e0205 */
[----:B------:R-:W-:Y:S02]  /*2940*/  VIMNMX R3, R3, R5, !PT ;  /* 0x0000000503037248 */ /* 0x000fe40007fe0100 */
[----:B------:R-:W-:-:S07]  /*2950*/  VIADDMNMX R0, R5, UR7, R0, PT ;  /* 0x0000000705007c46 */ /* 0x000fce000b800100 */
.L_x_1103:
        /* <DEDUP_REMOVED lines=95> */
.L_x_1109:
[----:B------:R-:W-:-:S06]  /*2f50*/  UISETP.NE.AND UP2, UPT, UR7, 0x1, UPT ;  /* 0x000000010700788c */ /* 0x000fcc000bf45270 */
[----:B------:R-:W-:-:S05]  /*2f60*/  PLOP3.LUT P6, PT, PT, PT, UP2, 0x80, 0x0 ;  /* 0x000000000000781c */ /* 0x000fca0003fcf028 */
[----:B------:R-:W-:-:S08]  /*2f70*/  @UP2 ULDC.64 UR10, c[0x0][0x9e8] ;  /* 0x00027a00000a2ab9 */ /* 0x000fd00000000a00 */
[----:B------:R-:W-:Y:S01]  /*2f80*/  @P6 IMAD.HI.U32 R5, R4, UR10, RZ ;  /* 0x0000000a04056c27 */ /* 0x000fe2000f8e00ff */
[----:B------:R-:W-:-:S13]  /*2f90*/  PLOP3.LUT P6, PT, PT, PT, UP2, 0x80, 0x0 ;  /* 0x000000000000781c */ /* 0x000fda0003fcf028 */
[----:B------:R-:W-:-:S07]  /*2fa0*/  @P6 SHF.R.U32.HI R4, RZ, UR11, R5 ;  /* 0x0000000bff046c19 */ /* 0x000fce0008011605 */
.L_x_1110:
[----:B------:R-:W-:Y:S05]  /*2fb0*/  BSYNC B0 ;  /* 0x0000000000007941 */ /* 0x000fea0003800000 */
.L_x_1108:
[----:B------:R-:W-:-:S04]  /*2fc0*/  IMAD R5, R4, UR7, -R6 ;  /* 0x0000000704057c24 */ /* 0x000fc8000f8e0a06 */
[----:B------:R-:W-:-:S05]  /*2fd0*/  IMAD R5, R2, -0x2, R5 ;  /* 0xfffffffe02057824 */ /* 0x000fca00078e0205 */
[----:B------:R-:W-:Y:S02]  /*2fe0*/  VIMNMX R3, R3, R5, !PT ;  /* 0x0000000503037248 */ /* 0x000fe40007fe0100 */
[----:B------:R-:W-:-:S07]  /*2ff0*/  VIADDMNMX R0, R5, UR7, R0, PT ;  /* 0x0000000705007c46 */ /* 0x000fce000b800100 */
.L_x_1107:
[----:B------:R-:W-:Y:S01]  /*3000*/  ISETP.GT.AND P2, PT, R3, 0x1, !P2 ;  /* 0x000000010300780c */ /* 0x000fe20005744270 */
[----:B------:R-:W-:Y:S01]  /*3010*/  IMAD.U32 R9, RZ, RZ, UR37 ;  /* 0x00000025ff097e24 */ /* 0x000fe2000f8e00ff */
[----:B------:R-:W-:Y:S01]  /*3020*/  FMNMX.FTZ R4, R24, R12, !PT ;  /* 0x0000000c18047209 */ /* 0x000fe20007810000 */
[----:B------:R-:W-:Y:S01]  /*3030*/  @UP0 ULDC UR10, c[0x0][0x44c] ;  /* 0x00011300000a0ab9 */ /* 0x000fe20000000800 */
[----:B------:R-:W-:Y:S01]  /*3040*/  ISETP.LT.OR P2, PT, R0, 0x2, P2 ;  /* 0x000000020000780c */ /* 0x000fe20001741670 */
[----:B------:R-:W-:Y:S01]  /*3050*/  UIMAD.WIDE.U32 UR10, UR36, UR10, URZ ;  /* 0x0000000a240a72a5 */ /* 0x000fe2000f8e003f */
[----:B------:R-:W-:Y:S01]  /*3060*/  FMNMX.FTZ R4, R28, R4, !PT ;  /* 0x000000041c047209 */ /* 0x000fe20007810000 */
[----:B------:R-:W-:Y:S01]  /*3070*/  @UP0 ULDC UR15, c[0x0][0x450] ;  /* 0x00011400000f0ab9 */ /* 0x000fe20000000800 */
[----:B------:R-:W-:Y:S01]  /*3080*/  FSEL R27, R27, -INF , !P2 ;  /* 0xff8000001b1b7808 */ /* 0x000fe20005000000 */
[----:B------:R-:W-:Y:S01]  /*3090*/  UMOV UR14, UR36 ;  /* 0x00000024000e7c82 */ /* 0x000fe20008000000 */
[----:B------:R-:W-:Y:S01]  /*30a0*/  ISETP.NE.AND P2, PT, R13, RZ, PT ;  /* 0x000000ff0d00720c */ /* 0x000fe20003f45270 */
[----:B------:R-:W-:Y:S01]  /*30b0*/  @UP0 USHF.R.U32.HI UR14, URZ, UR15, UR11 ;  /* 0x0000000f3f0e0299 */ /* 0x000fe2000801160b */
[----:B------:R-:W-:-:S02]  /*30c0*/  FMNMX.FTZ R4, R14, R4, !PT ;  /* 0x000000040e047209 */ /* 0x000fc40007810000 */
[----:B------:R-:W-:Y:S01]  /*30d0*/  ISETP.GT.AND P2, PT, R3, 0x9, !P2 ;  /* 0x000000090300780c */ /* 0x000fe20005744270 */
[----:B------:R-:W-:Y:S01]  /*30e0*/  UIADD3 UR56, UR56, UR14, URZ ;  /* 0x0000000e38387290 */ /* 0x000fe2000fffe03f */
[----:B------:R-:W-:Y:S02]  /*30f0*/  FMNMX.FTZ R4, R32, R4, !PT ;  /* 0x0000000420047209 */ /* 0x000fe40007810000 */
[----:B------:R-:W-:Y:S01]  /*3100*/  ISETP.LT.OR P2, PT, R0, 0xa, P2 ;  /* 0x0000000a0000780c */ /* 0x000fe20001741670 */
[----:B------:R-:W-:Y:S01]  /*3110*/  UIADD3 UR6, UR56, UR6, URZ ;  /* 0x0000000638067290 */ /* 0x000fe2000fffe03f */
[----:B------:R-:W-:Y:S02]  /*3120*/  FMNMX.FTZ R4, R20, R4, !PT ;  /* 0x0000000414047209 */ /* 0x000fe40007810000 */
[----:B------:R-:W-:Y:S02]  /*3130*/  FSEL R31, R31, -INF , !P2 ;  /* 0xff8000001f1f7808 */ /* 0x000fe40005000000 */
[----:B------:R-:W-:-:S02]  /*3140*/  ISETP.NE.AND P2, PT, R15, RZ, PT ;  /* 0x000000ff0f00720c */ /* 0x000fc40003f45270 */
[----:B------:R-:W-:Y:S02]  /*3150*/  FMNMX.FTZ R4, R36, R4, !PT ;  /* 0x0000000424047209 */ /* 0x000fe40007810000 */
[----:B------:R-:W-:Y:S02]  /*3160*/  ISETP.GT.AND P2, PT, R3, 0x10, !P2 ;  /* 0x000000100300780c */ /* 0x000fe40005744270 */
[----:B------:R-:W-:Y:S02]  /*3170*/  FMNMX.FTZ R4, R56, R4, !PT ;  /* 0x0000000438047209 */ /* 0x000fe40007810000 */
        /* <DEDUP_REMOVED lines=15> */
[----:B------:R-:W-:Y:S02]  /*3270*/  ISETP.GT.AND P3, PT, R3, 0x8, !P3 ;  /* 0x000000080300780c */ /* 0x000fe40005f64270 */
[----:B------:R-:W-:Y:S02]  /*3280*/  FSEL R38, R38, -INF , !P2 ;  /* 0xff80000026267808 */ /* 0x000fe40005000000 */
[----:B------:R-:W-:Y:S02]  /*3290*/  ISETP.NE.AND P2, PT, R29, RZ, PT ;  /* 0x000000ff1d00720c */ /* 0x000fe40003f45270 */
[----:B------:R-:W-:Y:S02]  /*32a0*/  FMNMX.FTZ R4, R52, R4, !PT ;  /* 0x0000000434047209 */ /* 0x000fe40007810000 */
[----:B------:R-:W-:Y:S02]  /*32b0*/  ISETP.GT.AND P2, PT, R3, 0x19, !P2 ;  /* 0x000000190300780c */ /* 0x000fe40005744270 */
[----:B------:R-:W-:-:S02]  /*32c0*/  ISETP.LT.OR P3, PT, R0, 0x9, P3 ;  /* 0x000000090000780c */ /* 0x000fc40001f61670 */
[----:B------:R-:W-:Y:S02]  /*32d0*/  ISETP.LT.OR P2, PT, R0, 0x1a, P2 ;  /* 0x0000001a0000780c */ /* 0x000fe40001741670 */
[----:B------:R-:W-:Y:S02]  /*32e0*/  FMNMX.FTZ R6, R66, R4, !PT ;  /* 0x0000000442067209 */ /* 0x000fe40007810000 */
[----:B------:R-:W-:Y:S02]  /*32f0*/  FSEL R39, R39, -INF , !P2 ;  /* 0xff80000027277808 */ /* 0x000fe40005000000 */
[----:B------:R-:W-:Y:S01]  /*3300*/  ISETP.NE.AND P2, PT, R33, RZ, PT ;  /* 0x000000ff2100720c */ /* 0x000fe20003f45270 */
[----:B------:R-:W0:Y:S01]  /*3310*/  SHFL.BFLY PT, R5, R6, 0x2, 0x1f ;  /* 0x0c401f0006057f89 */ /* 0x000e2200000e0000 */
[----:B------:R-:W-:Y:S02]  /*3320*/  FSEL R30, R30, -INF , !P3 ;  /* 0xff8000001e1e7808 */ /* 0x000fe40005800000 */
[----:B------:R-:W-:-:S02]  /*3330*/  ISETP.GT.AND P2, PT, R3, 0x20, !P2 ;  /* 0x000000200300780c */ /* 0x000fc40005744270 */
[----:B------:R-:W-:Y:S02]  /*3340*/  ISETP.NE.AND P3, PT, R41, RZ, PT ;  /* 0x000000ff2900720c */ /* 0x000fe40003f65270 */
[----:B------:R-:W-:Y:S02]  /*3350*/  ISETP.LT.OR P2, PT, R0, 0x21, P2 ;  /* 0x000000210000780c */ /* 0x000fe40001741670 */
[----:B------:R-:W-:Y:S02]  /*3360*/  ISETP.NE.AND P6, PT, R11, RZ, PT ;  /* 0x000000ff0b00720c */ /* 0x000fe40003fc5270 */
[----:B------:R-:W-:Y:S02]  /*3370*/  FSEL R42, R42, -INF , !P2 ;  /* 0xff8000002a2a7808 */ /* 0x000fe40005000000 */
[----:B------:R-:W-:Y:S02]  /*3380*/  ISETP.NE.AND P2, PT, R37, RZ, PT ;  /* 0x000000ff2500720c */ /* 0x000fe40003f45270 */
[----:B------:R-:W-:-:S02]  /*3390*/  ISETP.GT.AND P4, PT, R3, 0x31, !P4 ;  /* 0x000000310300780c */ /* 0x000fc40006784270 */
[C---:B------:R-:W-:Y:S02]  /*33a0*/  ISETP.GT.AND P2, PT, R3.reuse, 0x21, !P2 ;  /* 0x000000210300780c */ /* 0x040fe40005744270 */
[----:B------:R-:W-:Y:S02]  /*33b0*/  ISETP.GT.AND P5, PT, R3, 0x38, !P5 ;  /* 0x000000380300780c */ /* 0x000fe40006fa4270 */
[C---:B------:R-:W-:Y:S02]  /*33c0*/  ISETP.LT.OR P2, PT, R0.reuse, 0x22, P2 ;  /* 0x000000220000780c */ /* 0x040fe40001741670 */
[----:B------:R-:W-:Y:S02]  /*33d0*/  ISETP.LT.OR P4, PT, R0, 0x32, P4 ;  /* 0x000000320000780c */ /* 0x000fe40002781670 */
[----:B------:R-:W-:Y:S02]  /*33e0*/  FSEL R43, R43, -INF , !P2 ;  /* 0xff8000002b2b7808 */ /* 0x000fe40005000000 */
[----:B------:R-:W-:-:S02]  /*33f0*/  ISETP.GT.AND P2, PT, R3, 0x28, !P3 ;  /* 0x000000280300780c */ /* 0x000fc40005f44270 */
[----:B------:R-:W-:Y:S02]  /*3400*/  ISETP.NE.AND P3, PT, R45, RZ, PT ;  /* 0x000000ff2d00720c */ /* 0x000fe40003f65270 */
[----:B------:R-:W-:Y:S02]  /*3410*/  ISETP.LT.OR P2, PT, R0, 0x29, P2 ;  /* 0x000000290000780c */ /* 0x000fe40001741670 */
[C---:B------:R-:W-:Y:S02]  /*3420*/  ISETP.GT.AND P3, PT, R3.reuse, 0x30, !P3 ;  /* 0x000000300300780c */ /* 0x040fe40005f64270 */
[----:B------:R-:W-:Y:S02]  /*3430*/  FSEL R46, R46, -INF , !P2 ;  /* 0xff8000002e2e7808 */ /* 0x000fe40005000000 */
[----:B------:R-:W-:Y:S02]  /*3440*/  ISETP.GT.AND P2, PT, R3, RZ, !P6 ;  /* 0x000000ff0300720c */ /* 0x000fe40007744270 */
[----:B------:R-:W-:-:S02]  /*3450*/  ISETP.NE.AND P6, PT, R7, RZ, PT ;  /* 0x000000ff0700720c */ /* 0x000fc40003fc5270 */
[----:B------:R-:W-:Y:S02]  /*3460*/  ISETP.LT.OR P2, PT, R0, 0x1, P2 ;  /* 0x000000010000780c */ /* 0x000fe40001741670 */
[----:B0-----:R-:W-:Y:S02]  /*3470*/  FMNMX.FTZ R7, R6, R5, !PT ;  /* 0x0000000506077209 */ /* 0x001fe40007810000 */
[----:B------:R-:W-:Y:S02]  /*3480*/  FSEL R26, R26, -INF , !P2 ;  /* 0xff8000001a1a7808 */ /* 0x000fe40005000000 */
[----:B------:R-:W-:Y:S01]  /*3490*/  ISETP.NE.AND P2, PT, R57, RZ, PT ;  /* 0x000000ff3900720c */ /* 0x000fe20003f45270 */
[----:B------:R-:W0:Y:S01]  /*34a0*/  SHFL.BFLY PT, R8, R7, 0x1, 0x1f ;  /* 0x0c201f0007087f89 */ /* 0x000e2200000e0000 */
[----:B------:R-:W-:Y:S02]  /*34b0*/  FMNMX.FTZ R5, R26, R27, !PT ;  /* 0x0000001b1a057209 */ /* 0x000fe40007810000 */
[----:B------:R-:W-:-:S02]  /*34c0*/  ISETP.GT.AND P2, PT, R3, 0x29, !P2 ;  /* 0x000000290300780c */ /* 0x000fc40005744270 */
[----:B------:R-:W-:Y:S02]  /*34d0*/  FMNMX.FTZ R4, R30, R5, !PT ;  /* 0x000000051e047209 */ /* 0x000fe40007810000 */
[----:B------:R-:W-:Y:S02]  /*34e0*/  ISETP.LT.OR P2, PT, R0, 0x2a, P2 ;  /* 0x0000002a0000780c */ /* 0x000fe40001741670 */
[----:B------:R-:W-:Y:S02]  /*34f0*/  FMNMX.FTZ R5, R31, R4, !PT ;  /* 0x000000041f057209 */ /* 0x000fe40007810000 */
[----:B------:R-:W-:Y:S02]  /*3500*/  FSEL R47, R47, -INF , !P2 ;  /* 0xff8000002f2f7808 */ /* 0x000fe40005000000 */
[----:B------:R-:W-:Y:S02]  /*3510*/  FMNMX.FTZ R4, R34, R5, !PT ;  /* 0x0000000522047209 */ /* 0x000fe40007810000 */
[----:B------:R-:W-:-:S02]  /*3520*/  ISETP.LT.OR P3, PT, R0, 0x31, P3 ;  /* 0x000000310000780c */ /* 0x000fc40001f61670 */
[----:B------:R-:W-:Y:S02]  /*3530*/  FMNMX.FTZ R5, R35, R4, !PT ;  /* 0x0000000423057209 */ /* 0x000fe40007810000 */
[----:B------:R-:W-:Y:S02]  /*3540*/  FSEL R50, R50, -INF , !P3 ;  /* 0xff80000032327808 */ /* 0x000fe40005800000 */
[----:B------:R-:W-:Y:S02]  /*3550*/  FMNMX.FTZ R6, R38, R5, !PT ;  /* 0x0000000526067209 */ /* 0x000fe40007810000 */
[----:B------:R-:W-:Y:S02]  /*3560*/  ISETP.LT.OR P5, PT, R0, 0x39, P5 ;  /* 0x000000390000780c */ /* 0x000fe40002fa1670 */
[----:B------:R-:W-:Y:S02]  /*3570*/  FMNMX.FTZ R5, R39, R6, !PT ;  /* 0x0000000627057209 */ /* 0x000fe40007810000 */
[----:B0-----:R-:W-:-:S02]  /*3580*/  FMNMX.FTZ R4, R7, R8, !PT ;  /* 0x0000000807047209 */ /* 0x001fc40007810000 */
[----:B------:R-:W-:Y:S02]  /*3590*/  FMNMX.FTZ R6, R42, R5, !PT ;  /* 0x000000052a067209 */ /* 0x000fe40007810000 */
[C---:B------:R-:W-:Y:S01]  /*35a0*/  FSETP.NEU.FTZ.AND P2, PT, R4.reuse, -INF , PT ;  /* 0xff8000000400780b */ /* 0x040fe20003f5d000 */
[----:B------:R-:W-:-:S01]  /*35b0*/  FFMA.FTZ R7, R4, R9, -8 ;  /* 0xc100000004077423 */ /* 0x000fc20000010009 */
[----:B------:R-:W-:Y:S02]  /*35c0*/  FMNMX.FTZ R5, R43, R6, !PT ;  /* 0x000000062b057209 */ /* 0x000fe40007810000 */
[----:B------:R-:W-:Y:S02]  /*35d0*/  FSEL R51, R51, -INF , !P4 ;  /* 0xff80000033337808 */ /* 0x000fe40006000000 */
[----:B------:R-:W-:Y:S02]  /*35e0*/  FMNMX.FTZ R6, R46, R5, !PT ;  /* 0x000000052e067209 */ /* 0x000fe40007810000 */
[----:B------:R-:W-:-:S02]  /*35f0*/  FSEL R7, R7, RZ, P2 ;  /* 0x000000ff07077208 */ /* 0x000fc40001000000 */
[----:B------:R-:W-:Y:S02]  /*3600*/  ISETP.GT.AND P2, PT, R3, 0x39, !P6 ;  /* 0x000000390300780c */ /* 0x000fe40007744270 */
        /* <DEDUP_REMOVED lines=10> */
[----:B------:R-:W-:Y:S01]  /*36b0*/  FSEL R55, R55, -INF , !P2 ;  /* 0xff80000037377808 */ /* 0x000fe20005000000 */
[--C-:B------:R-:W-:Y:S01]  /*36c0*/  FFMA.FTZ R6, R28, UR37, -R7.reuse ;  /* 0x000000251c067c23 */ /* 0x100fe20008010807 */
[----:B------:R-:W-:Y:S01]  /*36d0*/  FMNMX.FTZ R0, R54, R3, !PT ;  /* 0x0000000336007209 */ /* 0x000fe20007810000 */
[--C-:B------:R-:W-:Y:S01]  /*36e0*/  FFMA.FTZ R10, R14, UR37, -R7.reuse ;  /* 0x000000250e0a7c23 */ /* 0x100fe20008010807 */
[----:B0-----:R-:W-:-:S01]  /*36f0*/  FFMA.FTZ R5, R20, UR37, -R7 ;  /* 0x0000002514057c23 */ /* 0x001fc20008010807 */
[----:B------:R-:W0:Y:S01]  /*3700*/  MUFU.EX2 R8, R8 ;  /* 0x0000000800087308 */ /* 0x000e220000000800 */
[----:B------:R-:W-:Y:S01]  /*3710*/  FMNMX.FTZ R0, R55, R0, !PT ;  /* 0x0000000037007209 */ /* 0x000fe20007810000 */
[--C-:B------:R-:W-:Y:S01]  /*3720*/  FFMA.FTZ R14, R36, UR37, -R7.reuse ;  /* 0x00000025240e7c23 */ /* 0x100fe20008010807 */
[----:B------:R-:W-:-:S01]  /*3730*/  FFMA.FTZ R15, R56, UR37, -R7 ;  /* 0x00000025380f7c23 */ /* 0x000fc20008010807 */
[--C-:B------:R-:W-:Y:S01]  /*3740*/  FFMA.FTZ R24, R44, UR37, -R7.reuse ;  /* 0x000000252c187c23 */ /* 0x100fe20008010807 */
[----:B------:R-:W-:-:S01]  /*3750*/  FFMA.FTZ R25, R62, UR37, -R7 ;  /* 0x000000253e197c23 */ /* 0x000fc20008010807 */
[----:B------:R-:W1:Y:S01]  /*3760*/  SHFL.BFLY PT, R3, R0, 0x2, 0x1f ;  /* 0x0c401f0000037f89 */ /* 0x000e6200000e0000 */
[----:B------:R-:W-:-:S01]  /*3770*/  FFMA.FTZ R20, R40, UR37, -R7 ;  /* 0x0000002528147c23 */ /* 0x000fc20008010807 */
[----:B------:R-:W-:Y:S01]  /*3780*/  MUFU.EX2 R13, R5 ;  /* 0x00000005000d7308 */ /* 0x000fe20000000800 */
[----:B------:R-:W-:-:S01]  /*3790*/  FFMA.FTZ R28, R48, UR37, -R7 ;  /* 0x00000025301c7c23 */ /* 0x000fc20008010807 */
[----:B------:R-:W-:-:S06]  /*37a0*/  FFMA.FTZ R29, R64, UR37, -R7 ;  /* 0x00000025401d7c23 */ /* 0x000fcc0008010807 */
[----:B------:R-:W2:Y:S01]  /*37b0*/  MUFU.EX2 R6, R6 ;  /* 0x0000000600067308 */ /* 0x000ea20000000800 */
[----:B0-----:R-:W-:-:S07]  /*37c0*/  FADD.FTZ R33, R8, R9 ;  /* 0x0000000908217221 */ /* 0x001fce0000010000 */
[----:B------:R0:W3:Y:S01]  /*37d0*/  MUFU.EX2 R11, R10 ;  /* 0x0000000a000b7308 */ /* 0x0000e20000000800 */
[----:B-1----:R-:W-:-:S07]  /*37e0*/  FMNMX.FTZ R3, R0, R3, !PT ;  /* 0x0000000300037209 */ /* 0x002fce0007810000 */
[----:B------:R-:W1:Y:S01]  /*37f0*/  MUFU.EX2 R12, R12 ;  /* 0x0000000c000c7308 */ /* 0x000e620000000800 */
[----:B0-----:R-:W-:-:S01]  /*3800*/  FFMA.FTZ R10, R60, UR37, -R7 ;  /* 0x000000253c0a7c23 */ /* 0x001fc20008010807 */
[----:B------:R-:W0:Y:S06]  /*3810*/  SHFL.BFLY PT, R0, R3, 0x1, 0x1f ;  /* 0x0c201f0003007f89 */ /* 0x000e2c00000e0000 */
[----:B------:R2:W-:Y:S08]  /*3820*/  MUFU.EX2 R21, R10 ;  /* 0x0000000a00157308 */ /* 0x0005f00000000800 */
[----:B------:R-:W-:Y:S01]  /*3830*/  MUFU.EX2 R14, R14 ;  /* 0x0000000e000e7308 */ /* 0x000fe20000000800 */
[----:B--2---:R-:W-:-:S01]  /*3840*/  FADD.FTZ R10, R6, R33 ;  /* 0x00000021060a7221 */ /* 0x004fc20000010000 */
[----:B---3--:R-:W-:-:S03]  /*3850*/  F2FP.SATFINITE.E4M3.F32.PACK_AB_MERGE_C R6, R11, R6, RZ ;  /* 0x000000060b06723e */ /* 0x008fc600048070ff */
[----:B------:R-:W-:Y:S01]  /*3860*/  FADD.FTZ R33, R11, R10 ;  /* 0x0000000a0b217221 */ /* 0x000fe20000010000 */
[----:B------:R-:W-:Y:S02]  /*3870*/  F2FP.SATFINITE.E4M3.F32.PACK_AB_MERGE_C R188, R9, R8, R6 ;  /* 0x0000000809bc723e */ /* 0x000fe40004807006 */
[----:B------:R-:W2:Y:S01]  /*3880*/  MUFU.EX2 R15, R15 ;  /* 0x0000000f000f7308 */ /* 0x000ea20000000800 */
[----:B-1----:R-:W-:-:S01]  /*3890*/  FADD.FTZ R10, R12, R33 ;  /* 0x000000210c0a7221 */ /* 0x002fc20000010000 */
[----:B0-----:R-:W-:Y:S01]  /*38a0*/  FMNMX.FTZ R5, R3, R0, !PT ;  /* 0x0000000003057209 */ /* 0x001fe20007810000 */
[----:B------:R-:W-:-:S01]  /*38b0*/  FFMA.FTZ R0, R52, UR37, -R7 ;  /* 0x0000002534007c23 */ /* 0x000fc20008010807 */
[----:B------:R-:W-:Y:S02]  /*38c0*/  FFMA.FTZ R7, R66, UR37, -R7 ;  /* 0x0000002542077c23 */ /* 0x000fe40008010807 */
[C---:B------:R-:W-:Y:S01]  /*38d0*/  FSETP.NEU.FTZ.AND P2, PT, R5.reuse, -INF , PT ;  /* 0xff8000000500780b */ /* 0x040fe20003f5d000 */
[----:B------:R-:W-:Y:S01]  /*38e0*/  FFMA.FTZ R3, R5, R32, -8 ;  /* 0xc100000005037423 */ /* 0x000fe20000010020 */
[----:B------:R-:W-:Y:S04]  /*38f0*/  MUFU.EX2 R24, R24 ;  /* 0x0000001800187308 */ /* 0x000fe80000000800 */
[----:B------:R-:W-:-:S02]  /*3900*/  FSEL R3, R3, RZ, P2 ;  /* 0x000000ff03037208 */ /* 0x000fc40001000000 */
[----:B------:R-:W-:Y:S02]  /*3910*/  PLOP3.LUT P2, PT, PT, PT, UP1, 0x40, 0x0 ;  /* 0x000000000000781c */ /* 0x000fe40003f4e818 */
        /* <DEDUP_REMOVED lines=14> */
[----:B--2---:R-:W-:Y:S01]  /*3a00*/  F2FP.SATFINITE.E4M3.F32.PACK_AB_MERGE_C R8, R15, R14, RZ ;  /* 0x0000000e0f08723e */ /* 0x004fe200048070ff */
[----:B------:R-:W-:-:S01]  /*3a10*/  FFMA.FTZ R50, R50, UR37, -R3 ;  /* 0x0000002532327c23 */ /* 0x000fc20008010803 */
[----:B------:R-:W0:Y:S01]  /*3a20*/  MUFU.EX2 R27, R27 ;  /* 0x0000001b001b7308 */ /* 0x000e220000000800 */
[----:B------:R-:W-:-:S01]  /*3a30*/  FFMA.FTZ R51, R51, UR37, -R3 ;  /* 0x0000002533337c23 */ /* 0x000fc20008010803 */
[----:B------:R-:W-:Y:S01]  /*3a40*/  F2FP.SATFINITE.E4M3.F32.PACK_AB_MERGE_C R190, R13, R12, R8 ;  /* 0x0000000c0dbe723e */ /* 0x000fe20004807008 */
[----:B------:R-:W-:-:S01]  /*3a50*/  FFMA.FTZ R54, R54, UR37, -R3 ;  /* 0x0000002536367c23 */ /* 0x000fc20008010803 */
[----:B------:R-:W-:-:S04]  /*3a60*/  FFMA.FTZ R3, R55, UR37, -R3 ;  /* 0x0000002537037c23 */ /* 0x000fc80008010803 */
[----:B------:R-:W1:Y:S08]  /*3a70*/  MUFU.EX2 R30, R30 ;  /* 0x0000001e001e7308 */ /* 0x000e700000000800 */
[----:B------:R-:W2:Y:S01]  /*3a80*/  MUFU.EX2 R31, R31 ;  /* 0x0000001f001f7308 */ /* 0x000ea20000000800 */
[----:B0-----:R-:W-:-:S07]  /*3a90*/  FADD.FTZ R11, R26, R27 ;  /* 0x0000001b1a0b7221 */ /* 0x001fce0000010000 */
[----:B------:R-:W0:Y:S01]  /*3aa0*/  MUFU.EX2 R34, R34 ;  /* 0x0000002200227308 */ /* 0x000e220000000800 */
[----:B-1----:R-:W-:-:S01]  /*3ab0*/  FADD.FTZ R6, R30, R11 ;  /* 0x0000000b1e067221 */ /* 0x002fc20000010000 */
[----:B------:R-:W-:Y:S01]  /*3ac0*/  FADD.FTZ R11, R13, R10 ;  /* 0x0000000a0d0b7221 */ /* 0x000fe20000010000 */
[----:B------:R-:W-:-:S03]  /*3ad0*/  F2FP.SATFINITE.E4M3.F32.PACK_AB_MERGE_C R10, R25, R24, RZ ;  /* 0x00000018190a723e */ /* 0x000fc600048070ff */
[----:B------:R-:W-:Y:S02]  /*3ae0*/  FADD.FTZ R14, R14, R11 ;  /* 0x0000000b0e0e7221 */ /* 0x000fe40000010000 */
[----:B------:R-:W1:Y:S01]  /*3af0*/  MUFU.EX2 R35, R35 ;  /* 0x0000002300237308 */ /* 0x000e620000000800 */
[----:B--2---:R-:W-:-:S01]  /*3b00*/  FADD.FTZ R9, R31, R6 ;  /* 0x000000061f097221 */ /* 0x004fc20000010000 */
[----:B------:R-:W-:Y:S01]  /*3b10*/  FADD.FTZ R15, R15, R14 ;  /* 0x0000000e0f0f7221 */ /* 0x000fe20000010000 */
[----:B------:R-:W-:-:S04]  /*3b20*/  F2FP.SATFINITE.E4M3.F32.PACK_AB_MERGE_C R30, R31, R30, RZ ;  /* 0x0000001e1f1e723e */ /* 0x000fc800048070ff */
[----:B------:R-:W-:Y:S01]  /*3b30*/  F2FP.SATFINITE.E4M3.F32.PACK_AB_MERGE_C R189, R27, R26, R30 ;  /* 0x0000001a1bbd723e */ /* 0x000fe2000480701e */
        /* <DEDUP_REMOVED lines=8> */
[----:B------:R-:W-:-:S04]  /*3bc0*/  F2FP.SATFINITE.E4M3.F32.PACK_AB_MERGE_C R38, R39, R38, RZ ;  /* 0x000000262726723e */ /* 0x000fc800048070ff */
[----:B------:R-:W-:Y:S02]  /*3bd0*/  F2FP.SATFINITE.E4M3.F32.PACK_AB_MERGE_C R191, R35, R34, R38 ;  /* 0x0000002223bf723e */ /* 0x000fe40004807026 */
[----:B------:R-:W0:Y:S01]  /*3be0*/  MUFU.EX2 R43, R43 ;  /* 0x0000002b002b7308 */ /* 0x000e220000000800 */
[----:B-1----:R-:W-:-:S01]  /*3bf0*/  FADD.FTZ R8, R20, R15 ;  /* 0x0000000f14087221 */ /* 0x002fc20000010000 */
[----:B------:R-:W-:-:S03]  /*3c00*/  F2FP.SATFINITE.E4M3.F32.PACK_AB_MERGE_C R184, R21, R20, R10 ;  /* 0x0000001415b8723e */ /* 0x000fc6000480700a */
[----:B------:R-:W-:-:S03]  /*3c10*/  FADD.FTZ R21, R21, R8 ;  /* 0x0000000815157221 */ /* 0x000fc60000010000 */
[----:B------:R-:W1:Y:S01]  /*3c20*/  MUFU.EX2 R46, R46 ;  /* 0x0000002e002e7308 */ /* 0x000e620000000800 */
[----:B--2---:R-:W-:-:S01]  /*3c30*/  FADD.FTZ R6, R42, R9 ;  /* 0x000000092a067221 */ /* 0x004fc20000010000 */
[----:B------:R-:W-:-:S04]  /*3c40*/  FADD.FTZ R24, R24, R21 ;  /* 0x0000001518187221 */ /* 0x000fc80000010000 */
[----:B------:R-:W-:Y:S02]  /*3c50*/  FADD.FTZ R25, R25, R24 ;  /* 0x0000001819197221 */ /* 0x000fe40000010000 */
[----:B------:R-:W-:Y:S01]  /*3c60*/  MUFU.EX2 R0, R0 ;  /* 0x0000000000007308 */ /* 0x000fe20000000800 */
[----:B0-----:R-:W-:-:S07]  /*3c70*/  FADD.FTZ R9, R43, R6 ;  /* 0x000000062b097221 */ /* 0x001fce0000010000 */
[----:B------:R-:W0:Y:S01]  /*3c80*/  MUFU.EX2 R7, R7 ;  /* 0x0000000700077308 */ /* 0x000e220000000800 */
[----:B-1----:R-:W-:-:S07]  /*3c90*/  FADD.FTZ R6, R46, R9 ;  /* 0x000000092e067221 */ /* 0x002fce0000010000 */
[----:B------:R-:W1:Y:S08]  /*3ca0*/  MUFU.EX2 R47, R47 ;  /* 0x0000002f002f7308 */ /* 0x000e700000000800 */
[----:B------:R-:W-:Y:S01]  /*3cb0*/  MUFU.EX2 R28, R28 ;  /* 0x0000001c001c7308 */ /* 0x000fe20000000800 */
[----:B0-----:R-:W-:-:S07]  /*3cc0*/  F2FP.SATFINITE.E4M3.F32.PACK_AB_MERGE_C R8, R7, R0, RZ ;  /* 0x000000000708723e */ /* 0x001fce00048070ff */
[----:B------:R-:W0:Y:S01]  /*3cd0*/  MUFU.EX2 R29, R29 ;  /* 0x0000001d001d7308 */ /* 0x000e220000000800 */
[C---:B-1----:R-:W-:Y:S01]  /*3ce0*/  F2FP.SATFINITE.E4M3.F32.PACK_AB_MERGE_C R46, R47.reuse, R46, RZ ;  /* 0x0000002e2f2e723e */ /* 0x042fe200048070ff */
[----:B------:R-:W-:-:S03]  /*3cf0*/  FADD.FTZ R47, R47, R6 ;  /* 0x000000062f2f7221 */ /* 0x000fc60000010000 */
[----:B------:R-:W-:-:S03]  /*3d00*/  F2FP.SATFINITE.E4M3.F32.PACK_AB_MERGE_C R185, R43, R42, R46 ;  /* 0x0000002a2bb9723e */ /* 0x000fc6000480702e */
[----:B------:R-:W1:Y:S08]  /*3d10*/  MUFU.EX2 R50, R50 ;  /* 0x0000003200327308 */ /* 0x000e700000000800 */
[----:B------:R-:W2:Y:S01]  /*3d20*/  MUFU.EX2 R51, R51 ;  /* 0x0000003300337308 */ /* 0x000ea20000000800 */
[----:B0-----:R-:W-:Y:S01]  /*3d30*/  F2FP.SATFINITE.E4M3.F32.PACK_AB_MERGE_C R186, R29, R28, R8 ;  /* 0x0000001c1dba723e */ /* 0x001fe20004807008 */
[----:B------:R-:W-:-:S04]  /*3d40*/  FADD.FTZ R28, R28, R25 ;  /* 0x000000191c1c7221 */ /* 0x000fc80000010000 */
[----:B------:R-:W-:Y:S02]  /*3d50*/  FADD.FTZ R29, R29, R28 ;  /* 0x0000001c1d1d7221 */ /* 0x000fe40000010000 */
[----:B------:R-:W-:Y:S01]  /*3d60*/  MUFU.EX2 R54, R54 ;  /* 0x0000003600367308 */ /* 0x000fe20000000800 */
[----:B-1----:R-:W-:-:S01]  /*3d70*/  FADD.FTZ R6, R50, R47 ;  /* 0x0000002f32067221 */ /* 0x002fc20000010000 */
        /* <DEDUP_REMOVED lines=20> */
.L_x_1112:
[----:B------:R-:W-:-:S11]  /*3ec0*/  UISETP.NE.AND UP2, UPT, UR7, 0x1, UPT ;  /* 0x000000010700788c */ /* 0x000fd6000bf45270 */
[----:B------:R-:W-:Y:S02]  /*3ed0*/  @UP2 ULDC.64 UR10, c[0x0][0x9e8] ;  /* 0x00027a00000a2ab9 */ /* 0x000fe40000000a00 */
[----:B------:R-:W-:-:S04]  /*3ee0*/  UIMAD.WIDE.U32 UR14, UR18, UR10, URZ ;  /* 0x0000000a120e72a5 */ /* 0x000fc8000f8e003f */
[----:B------:R-:W-:-:S12]  /*3ef0*/  @UP2 USHF.R.U32.HI UR18, URZ, UR11, UR15 ;  /* 0x0000000b3f122299 */ /* 0x000fd8000801160f */
.L_x_1113:
[----:B------:R-:W-:-:S04]  /*3f00*/  UIMAD UR7, UR18, UR7, UR7 ;  /* 0x00000007120772a4 */ /* 0x000fc8000f8e0207 */
[----:B------:R-:W-:-:S04]  /*3f10*/  UISETP.LT.AND UP2, UPT, UR6, UR7, UPT ;  /* 0x000000070600728c */ /* 0x000fc8000bf41270 */
[----:B------:R-:W-:-:S12]  /*3f20*/  USEL UR6, UR6, UR7, UP2 ;  /* 0x0000000706067287 */ /* 0x000fd80009000000 */
.L_x_1111:
        /* <DEDUP_REMOVED lines=75> */
.L_x_1132:
        /* <DEDUP_REMOVED lines=9> */
.L_x_1116:
[----:B------:R-:W-:Y:S01]  /*4470*/  ULEA UR6, UR60, UR41, 0x3 ;  /* 0x000000293c067291 */ /* 0x000fe2000f8e183f */
[----:B------:R-:W-:-:S05]  /*4480*/  IMAD.U32 R7, RZ, RZ, UR59 ;  /* 0x0000003bff077e24 */ /* 0x000fca000f8e00ff */
[----:B------:R-:W-:-:S04]  /*4490*/  SHF.L.U32 R7, R7, 0x1f, RZ ;  /* 0x0000001f07077819 */ /* 0x000fc800000006ff */
[----:B------:R0:W1:Y:S01]  /*44a0*/  SYNCS.PHASECHK.TRANS64.TRYWAIT P2, [UR6+0x28430], R7 ;  /* 0x02843007ff0075a7 */ /* 0x0000620008040146 */
[----:B------:R-:W-:Y:S05]  /*44b0*/  @!P0 BRA `(.L_x_1117) ;  /* 0x0000000000048947 */ /* 0x000fea0003800000 */
[----:B------:R-:W-:Y:S01]  /*44c0*/  BPT.TRAP 0x1 ;  /* 0x000000040000795c */ /* 0x000fe20000300000 */
.L_x_1117:
[----:B-1----:R-:W-:Y:S05]  /*44d0*/  @P2 BRA `(.L_x_1115) ;  /* 0x0000000000082947 */ /* 0x002fea0003800000 */
[----:B------:R-:W1:Y:S02]  /*44e0*/  SYNCS.PHASECHK.TRANS64.TRYWAIT P2, [UR6+0x28430], R7 ;  /* 0x02843007ff0075a7 */ /* 0x000e640008040146 */
[----:B-1----:R-:W-:Y:S05]  /*44f0*/  @!P2 BRA `(.L_x_1118) ;  /* 0x0000010800a8a947 */ /* 0x002fea0003800000 */
.L_x_1115:
        /* <DEDUP_REMOVED lines=47> */
.L_x_1120:
[----:B------:R-:W-:Y:S01]  /*47f0*/  ULEA UR6, UR53, UR41, 0x3 ;  /* 0x0000002935067291 */ /* 0x000fe2000f8e183f */
[----:B------:R-:W-:-:S05]  /*4800*/  IMAD.U32 R7, RZ, RZ, UR51 ;  /* 0x00000033ff077e24 */ /* 0x000fca000f8e00ff */
[----:B------:R-:W-:-:S04]  /*4810*/  SHF.L.U32 R7, R7, 0x1f, RZ ;  /* 0x0000001f07077819 */ /* 0x000fc800000006ff */
[----:B------:R0:W1:Y:S01]  /*4820*/  SYNCS.PHASECHK.TRANS64.TRYWAIT P2, [UR6+0x28450], R7 ;  /* 0x02845007ff0075a7 */ /* 0x0000620008040146 */
[----:B------:R-:W-:Y:S05]  /*4830*/  @!P0 BRA `(.L_x_1121) ;  /* 0x0000000000048947 */ /* 0x000fea0003800000 */
[----:B------:R-:W-:Y:S01]  /*4840*/  BPT.TRAP 0x1 ;  /* 0x000000040000795c */ /* 0x000fe20000300000 */
.L_x_1121:
[----:B-1----:R-:W-:Y:S05]  /*4850*/  @P2 BRA `(.L_x_1119) ;  /* 0x0000000000082947 */ /* 0x002fea0003800000 */
[----:B------:R-:W1:Y:S02]  /*4860*/  SYNCS.PHASECHK.TRANS64.TRYWAIT P2, [UR6+0x28450], R7 ;  /* 0x02845007ff0075a7 */ /* 0x000e640008040146 */
[----:B-1----:R-:W-:Y:S05]  /*4870*/  @!P2 BRA `(.L_x_1122) ;  /* 0x0000010400e0a947 */ /* 0x002fea0003800000 */
.L_x_1119:
[----:B------:R-:W-:Y:S01]  /*4880*/  UIADD3 UR6, UR41, 0x8000, URZ ;  /* 0x0000800029067890 */ /* 0x000fe2000fffe03f */
[----:B------:R-:W-:Y:S01]  /*4890*/  WARPGROUP.ARRIVE ;  /* 0x00000000000079c5 */ /* 0x000fe20000000000 */
[----:B------:R-:W-:Y:S01]  /*48a0*/  UMOV UR7, 0x80000020 ;  /* 0x8000002000077882 */ /* 0x000fe20000000000 */
[----:B------:R-:W-:Y:S01]  /*48b0*/  PLOP3.LUT P2, PT, PT, PT, UP0, 0x80, 0x0 ;  /* 0x000000000000781c */ /* 0x000fe20003f4f008 */
[----:B------:R-:W-:-:S03]  /*48c0*/  USHF.R.U32.HI UR6, URZ, 0x4, UR6 ;  /* 0x000000043f067899 */ /* 0x000fc60008011606 */
[----:B-1----:R-:W1:Y:S01]  /*48d0*/  S2R R8, SR_TID.X ;  /* 0x0000000000087919 */ /* 0x002e620000002100 */
[----:B------:R-:W-:Y:S01]  /*48e0*/  PLOP3.LUT P3, PT, PT, PT, UP0, 0x80, 0x0 ;  /* 0x000000000000781c */ /* 0x000fe20003f6f008 */
[----:B------:R-:W-:Y:S01]  /*48f0*/  VIADD R10, R17, UR36 ;  /* 0x00000024110a7c36 */ /* 0x000fe20008000000 */
[----:B------:R-:W-:Y:S01]  /*4900*/  ULOP3.LUT UR6, UR6, 0x3fff, URZ, 0xc0, !UPT ;  /* 0x00003fff06067892 */ /* 0x000fe2000f8ec03f */
[----:B------:R-:W-:Y:S02]  /*4910*/  IMAD.U32 R9, RZ, RZ, UR60 ;  /* 0x0000003cff097e24 */ /* 0x000fe4000f8e00ff */
[----:B------:R-:W-:Y:S01]  /*4920*/  IMAD.U32 R14, RZ, RZ, UR46 ;  /* 0x0000002eff0e7e24 */ /* 0x000fe2000f8e00ff */
[----:B------:R-:W-:Y:S02]  /*4930*/  ULOP3.LUT UR6, UR6, 0x10000, URZ, 0xfc, !UPT ;  /* 0x0001000006067892 */ /* 0x000fe4000f8efc3f */
[----:B------:R-:W-:Y:S02]  /*4940*/  @!P1 LEA R9, R9, UR41, 0x3 ;  /* 0x0000002909099c11 */ /* 0x000fe4000f8e18ff */
[----:B------:R-:W-:-:S03]  /*4950*/  ULEA UR6, UR53, UR6, 0xa ;  /* 0x0000000635067291 */ /* 0x000fc6000f8e503f */
[----:B------:R-:W-:-:S05]  /*4960*/  @!P1 VIADD R9, R9, 0x28440 ;  /* 0x0002844009099836 */ /* 0x000fca0000000000 */
[----:B------:R-:W-:Y:S01]  /*4970*/  @!P1 PRMT R9, RZ, 0x654, R9 ;  /* 0x00000654ff099816 */ /* 0x000fe20000000009 */
[----:B------:R-:W-:Y:S01]  /*4980*/  QGMMA.64x256x32.F32.E4M3.E4M3 R24, R188, gdesc[UR4], R24, gsb0 ;  /* 0x03e00004bc187df3 */ /* 0x000fe20008000818 */
[----:B------:R-:W-:Y:S01]  /*4990*/  UIADD3 UR6, UR6, 0x2, URZ ;  /* 0x0000000206067890 */ /* 0x000fe2000fffe03f */
[----:B------:R-:W-:Y:S01]  /*49a0*/  UMOV UR7, 0x80000020 ;  /* 0x8000002000077882 */ /* 0x000fe20000000000 */
[----:B-1----:R-:W-:-:S04]  /*49b0*/  SHF.R.U32.HI R8, RZ, 0x7, R8 ;  /* 0x00000007ff087819 */ /* 0x002fc80000011608 */
[----:B------:R-:W-:Y:S01]  /*49c0*/  IADD3 R8, -R8, 0xb, RZ ;  /* 0x0000000b08087810 */ /* 0x000fe20007ffe1ff */
[----:B------:R-:W-:Y:S02]  /*49d0*/  WARPGROUP.DEPBAR.LE gsb0, 0x0 ;  /* 0x00008000000079c5 */ /* 0x000fe40000010000 */
[----:B------:R-:W-:-:S15]  /*49e0*/  WARPGROUP.ARRIVE ;  /* 0x00000000000079c5 */ /* 0x000fde0000000000 */
[----:B------:R-:W-:-:S03]  /*49f0*/  NOP ;  /* 0x0000000000007918 */ /* 0x000fc60000000000 */
[----:B------:R-:W-:Y:S01]  /*4a00*/  QGMMA.64x256x32.F32.E4M3.E4M3 R24, R184, gdesc[UR4], R24, gsb0 ;  /* 0x03e00004b8187df3 */ /* 0x000fe20008000818 */
[----:B------:R-:W-:Y:S02]  /*4a10*/  @UP0 ULDC UR6, c[0x0][0x44c] ;  /* 0x0001130000060ab9 */ /* 0x000fe40000000800 */
[----:B0-----:R-:W-:Y:S01]  /*4a20*/  @P2 IMAD.HI.U32 R7, R10, UR6, RZ ;  /* 0x000000060a072c27 */ /* 0x001fe2000f8e00ff */
[----:B------:R-:W-:Y:S01]  /*4a30*/  @UP0 ULDC UR6, c[0x0][0x450] ;  /* 0x0001140000060ab9 */ /* 0x000fe20000000800 */
[----:B------:R-:W-:-:S03]  /*4a40*/  PLOP3.LUT P2, PT, PT, PT, UP1, 0x40, 0x0 ;  /* 0x000000000000781c */ /* 0x000fc60003f4e818 */
[----:B------:R-:W-:Y:S01]  /*4a50*/  @P3 SHF.R.U32.HI R10, RZ, UR6, R7 ;  /* 0x00000006ff0a3c19 */ /* 0x000fe20008011607 */
[----:B------:R-:W-:Y:S01]  /*4a60*/  IMAD.SHL.U32 R7, R6, 0x40, RZ ;  /* 0x0000004006077824 */ /* 0x000fe200078e00ff */
[----:B------:R-:W-:-:S03]  /*4a70*/  ULOP3.LUT UR6, URZ, UR57, URZ, 0x33, !UPT ;  /* 0x000000393f067292 */ /* 0x000fc6000f8e333f */
[----:B------:R-:W0:Y:S01]  /*4a80*/  SHFL.IDX PT, R12, R10, RZ, 0x1c1f ;  /* 0x001c1fff0a0c7589 */ /* 0x000e2200000e0000 */
[----:B------:R-:W-:-:S05]  /*4a90*/  IADD3 R11, -R7, 0x1, RZ ;  /* 0x00000001070b7810 */ /* 0x000fca0007ffe1ff */
[----:B------:R-:W-:-:S05]  /*4aa0*/  IMAD R11, R2, -0x2, R11 ;  /* 0xfffffffe020b7824 */ /* 0x000fca00078e020b */
[----:B------:R-:W-:-:S05]  /*4ab0*/  IADD3 R11, -R14, UR42, R11 ;  /* 0x0000002a0e0b7c10 */ /* 0x000fca000fffe10b */
[C---:B------:R-:W-:Y:S02]  /*4ac0*/  VIADD R13, R11.reuse, UR58 ;  /* 0x0000003a0b0d7c36 */ /* 0x040fe40008000000 */
[----:B------:R-:W-:Y:S01]  /*4ad0*/  VIADD R14, R11, UR6 ;  /* 0x000000060b0e7c36 */ /* 0x000fe20008000000 */
[----:B------:R-:W-:Y:S02]  /*4ae0*/  WARPGROUP.DEPBAR.LE gsb0, 0x0 ;  /* 0x00008000000079c5 */ /* 0x000fe40000010000 */
[----:B------:R0:W-:Y:S06]  /*4af0*/  BAR.ARV R8, 0x100 ;  /* 0x000400080000751d */ /* 0x0001ec0000002000 */
[----:B------:R1:W-:Y:S01]  /*4b00*/  @!P1 SYNCS.ARRIVE.TRANS64.RED.A1T0 RZ, [R9+URZ], RZ ;  /* 0x000000ff09ff99a7 */ /* 0x0003e2000810043f */
[----:B0-----:R-:W-:-:S02]  /*4b10*/  IMAD.IADD R8, R14, 0x1, R12 ;  /* 0x000000010e087824 */ /* 0x001fc400078e020c */
[----:B-1----:R-:W-:Y:S01]  /*4b20*/  IMAD.IADD R9, R13, 0x1, R12 ;  /* 0x000000010d097824 */ /* 0x002fe200078e020c */
[----:B------:R-:W-:Y:S06]  /*4b30*/  @P2 BRA `(.L_x_1123) ;  /* 0x00000000005c2947 */ /* 0x000fec0003800000 */
[----:B------:R-:W-:Y:S01]  /*4b40*/  IMAD.U32 R11, RZ, RZ, UR46 ;  /* 0x0000002eff0b7e24 */ /* 0x000fe2000f8e00ff */
[----:B------:R-:W-:Y:S04]  /*4b50*/  BSSY B0, `(.L_x_1124) ;  /* 0x0000011000007945 */ /* 0x000fe80003800000 */
[----:B------:R-:W-:-:S04]  /*4b60*/  IADD3 R11, -R11, UR42, R12 ;  /* 0x0000002a0b0b7c10 */ /* 0x000fc8000fffe10c */
        /* <DEDUP_REMOVED lines=10> */
.L_x_1125:
[----:B------:R-:W-:-:S05]  /*4c10*/  IMAD.U32 R20, RZ, RZ, UR56 ;  /* 0x00000038ff147e24 */ /* 0x000fca000f8e00ff */
[----:B------:R-:W-:-:S13]  /*4c20*/  ISETP.NE.AND P2, PT, R20, 0x1, PT ;  /* 0x000000011400780c */ /* 0x000fda0003f45270 */
[----:B------:R-:W0:Y:S02]  /*4c30*/  @P2 LDC.64 R184, c[0x0][0x9e8] ;  /* 0x00027a00ffb82b82 */ /* 0x000e240000000a00 */
[----:B0-----:R-:W-:-:S05]  /*4c40*/  @P2 IMAD.HI.U32 R12, R11, R184, RZ ;  /* 0x000000b80b0c2227 */ /* 0x001fca00078e00ff */
[----:B------:R-:W-:-:S07]  /*4c50*/  @P2 SHF.R.U32.HI R11, RZ, R185, R12 ;  /* 0x000000b9ff0b2219 */ /* 0x000fce000001160c */
.L_x_1126:
[----:B------:R-:W-:Y:S05]  /*4c60*/  BSYNC B0 ;  /* 0x0000000000007941 */ /* 0x000fea0003800000 */
.L_x_1124:
[----:B------:R-:W-:-:S04]  /*4c70*/  IMAD R11, R11, R20, -R7 ;  /* 0x000000140b0b7224 */ /* 0x000fc800078e0a07 */
[----:B------:R-:W-:-:S05]  /*4c80*/  IMAD R11, R2, -0x2, R11 ;  /* 0xfffffffe020b7824 */ /* 0x000fca00078e020b */
[----:B------:R-:W-:Y:S02]  /*4c90*/  VIADDMNMX R9, R11, R20, R9, PT ;  /* 0x000000140b097246 */ /* 0x000fe40003800109 */
[----:B------:R-:W-:-:S07]  /*4ca0*/  VIMNMX R8, R8, R11, !PT ;  /* 0x0000000b08087248 */ /* 0x000fce0007fe0100 */
.L_x_1123:
        /* <DEDUP_REMOVED lines=14> */
[C---:B------:R-:W-:Y:S01]  /*4d90*/  ISETP.LT.OR P6, PT, R9.reuse, 0x9, P6 ;  /* 0x000000090900780c */ /* 0x040fe200037c1670 */
        /* <DEDUP_REMOVED lines=52> */
.L_x_1129:
[----:B------:R-:W-:-:S05]  /*50e0*/  IMAD.U32 R14, RZ, RZ, UR56 ;  /* 0x00000038ff0e7e24 */ /* 0x000fca000f8e00ff */
[----:B------:R-:W-:-:S13]  /*50f0*/  ISETP.NE.AND P3, PT, R14, 0x1, PT ;  /* 0x000000010e00780c */ /* 0x000fda0003f65270 */
[----:B------:R-:W0:Y:S02]  /*5100*/  @P3 LDC.64 R8, c[0x0][0x9e8] ;  /* 0x00027a00ff083b82 */ /* 0x000e240000000a00 */
[----:B0-----:R-:W-:-:S05]  /*5110*/  @P3 IMAD.HI.U32 R8, R13, R8, RZ ;  /* 0x000000080d083227 */ /* 0x001fca00078e00ff */
[----:B------:R-:W-:-:S07]  /*5120*/  @P3 SHF.R.U32.HI R13, RZ, R9, R8 ;  /* 0x00000009ff0d3219 */ /* 0x000fce0000011608 */
.L_x_1130:
[----:B------:R-:W-:Y:S05]  /*5130*/  BSYNC B0 ;  /* 0x0000000000007941 */ /* 0x000fea0003800000 */
.L_x_1128:
[----:B------:R-:W-:-:S04]  /*5140*/  IMAD R7, R13, R14, -R7 ;  /* 0x0000000e0d077224 */ /* 0x000fc800078e0a07 */
[----:B------:R-:W-:-:S05]  /*5150*/  IMAD R7, R2, -0x2, R7 ;  /* 0xfffffffe02077824 */ /* 0x000fca00078e0207 */
[----:B------:R-:W-:Y:S02]  /*5160*/  VIADDMNMX R10, R7, R14, R10, PT ;  /* 0x0000000e070a7246 */ /* 0x000fe4000380010a */
[----:B------:R-:W-:-:S07]  /*5170*/  VIMNMX R12, R12, R7, !PT ;  /* 0x000000070c0c7248 */ /* 0x000fce0007fe0100 */
.L_x_1127:
        /* <DEDUP_REMOVED lines=88> */
[----:B------:R-:W-:Y:S01]  /*5700*/  FSEL R183, R183, -INF , !P2 ;  /* 0xff800000b7b77808 */ /* 0x000fe20005000000 */
[--C-:B------:R-:W-:Y:S01]  /*5710*/  FFMA.FTZ R157, R176, UR37, -R14.reuse ;  /* 0x00000025b09d7c23 */ /* 0x100fe2000801080e */
[----:B------:R-:W-:Y:S01]  /*5720*/  FMNMX.FTZ R11, R171, R8, !PT ;  /* 0x00000008ab0b7209 */ /* 0x000fe20007810000 */
[----:B------:R-:W-:Y:S01]  /*5730*/  FFMA.FTZ R181, R181, UR37, -R14 ;  /* 0x00000025b5b57c23 */ /* 0x000fe2000801080e */
[----:B------:R0:W-:Y:S01]  /*5740*/  MUFU.EX2 R8, R153 ;  /* 0x0000009900087308 */ /* 0x0001e20000000800 */
[----:B------:R-:W-:-:S02]  /*5750*/  FSEL R169, R7, RZ, P4 ;  /* 0x000000ff07a97208 */ /* 0x000fc40002000000 */
[----:B------:R-:W-:Y:S01]  /*5760*/  FMNMX.FTZ R12, R174, R11, !PT ;  /* 0x0000000bae0c7209 */ /* 0x000fe20007810000 */
[----:B------:R-:W-:-:S02]  /*5770*/  FFMA.FTZ R11, R156, UR37, -R14 ;  /* 0x000000259c0b7c23 */ /* 0x000fc4000801080e */
[----:B------:R-:W-:Y:S01]  /*5780*/  FADD.FTZ R169, -R169, R4 ;  /* 0x00000004a9a97221 */ /* 0x000fe20000010100 */
[----:B------:R-:W-:Y:S01]  /*5790*/  FMNMX.FTZ R13, R175, R12, !PT ;  /* 0x0000000caf0d7209 */ /* 0x000fe20007810000 */
[----:B------:R-:W-:Y:S03]  /*57a0*/  MUFU.EX2 R9, R9 ;  /* 0x0000000900097308 */ /* 0x000fe60000000800 */
[----:B------:R-:W-:-:S04]  /*57b0*/  FMNMX.FTZ R12, R178, R13, !PT ;  /* 0x0000000db20c7209 */ /* 0x000fc80007810000 */
[----:B------:R-:W-:Y:S01]  /*57c0*/  FMNMX.FTZ R13, R179, R12, !PT ;  /* 0x0000000cb30d7209 */ /* 0x000fe20007810000 */
[----:B------:R-:W-:Y:S03]  /*57d0*/  MUFU.EX2 R11, R11 ;  /* 0x0000000b000b7308 */ /* 0x000fe60000000800 */
[----:B------:R-:W-:Y:S01]  /*57e0*/  FMNMX.FTZ R12, R182, R13, !PT ;  /* 0x0000000db60c7209 */ /* 0x000fe20007810000 */
[--C-:B------:R-:W-:Y:S01]  /*57f0*/  FFMA.FTZ R13, R161, UR37, -R14.reuse ;  /* 0x00000025a10d7c23 */ /* 0x100fe2000801080e */
[----:B------:R-:W-:-:S02]  /*5800*/  FFMA.FTZ R161, R180, UR37, -R14 ;  /* 0x00000025b4a17c23 */ /* 0x000fc4000801080e */
[----:B0-----:R-:W-:Y:S01]  /*5810*/  FMNMX.FTZ R153, R183, R12, !PT ;  /* 0x0000000cb7997209 */ /* 0x001fe20007810000 */
[----:B------:R-:W-:Y:S04]  /*5820*/  MUFU.EX2 R10, R10 ;  /* 0x0000000a000a7308 */ /* 0x000fe80000000800 */
[----:B------:R-:W0:Y:S04]  /*5830*/  SHFL.BFLY PT, R156, R153, 0x2, 0x1f ;  /* 0x0c401f00999c7f89 */ /* 0x000e2800000e0000 */
[----:B------:R1:W-:Y:S08]  /*5840*/  MUFU.EX2 R12, R160 ;  /* 0x000000a0000c7308 */ /* 0x0003f00000000800 */
[----:B------:R-:W-:Y:S01]  /*5850*/  MUFU.EX2 R13, R13 ;  /* 0x0000000d000d7308 */ /* 0x000fe20000000800 */
[----:B-1----:R-:W-:-:S07]  /*5860*/  FFMA.FTZ R160, R177, UR37, -R14 ;  /* 0x00000025b1a07c23 */ /* 0x002fce000801080e */
[----:B------:R-:W-:Y:S01]  /*5870*/  MUFU.EX2 R15, R15 ;  /* 0x0000000f000f7308 */ /* 0x000fe20000000800 */
[----:B0-----:R-:W-:Y:S01]  /*5880*/  FMNMX.FTZ R164, R153, R156, !PT ;  /* 0x0000009c99a47209 */ /* 0x001fe20007810000 */
[--C-:B------:R-:W-:Y:S01]  /*5890*/  FFMA.FTZ R153, R172, UR37, -R14.reuse ;  /* 0x00000025ac997c23 */ /* 0x100fe2000801080e */
[----:B------:R-:W-:-:S05]  /*58a0*/  FFMA.FTZ R156, R173, UR37, -R14 ;  /* 0x00000025ad9c7c23 */ /* 0x000fca000801080e */
[----:B------:R-:W-:Y:S01]  /*58b0*/  MUFU.EX2 R20, R20 ;  /* 0x0000001400147308 */ /* 0x000fe20000000800 */
[----:B------:R-:W0:Y:S07]  /*58c0*/  SHFL.BFLY PT, R165, R164, 0x1, 0x1f ;  /* 0x0c201f00a4a57f89 */ /* 0x000e2e00000e0000 */
[----:B------:R-:W-:Y:S08]  /*58d0*/  MUFU.EX2 R21, R21 ;  /* 0x0000001500157308 */ /* 0x000ff00000000800 */
[----:B------:R-:W-:Y:S08]  /*58e0*/  MUFU.EX2 R152, R152 ;  /* 0x0000009800987308 */ /* 0x000ff00000000800 */
[----:B------:R-:W-:Y:S01]  /*58f0*/  MUFU.EX2 R153, R153 ;  /* 0x0000009900997308 */ /* 0x000fe20000000800 */
[----:B0-----:R-:W-:Y:S01]  /*5900*/  FMNMX.FTZ R14, R164, R165, !PT ;  /* 0x000000a5a40e7209 */ /* 0x001fe20007810000 */
[----:B------:R-:W-:-:S02]  /*5910*/  IMAD.U32 R165, RZ, RZ, UR37 ;  /* 0x00000025ffa57e24 */ /* 0x000fc4000f8e00ff */
[----:B------:R-:W-:Y:S01]  /*5920*/  FMUL.FTZ R164, R169, UR37 ;  /* 0x00000025a9a47c20 */ /* 0x000fe20008410000 */
[C---:B------:R-:W-:Y:S01]  /*5930*/  FSETP.NEU.FTZ.AND P2, PT, R14.reuse, -INF , PT ;  /* 0xff8000000e00780b */ /* 0x040fe20003f5d000 */
[----:B------:R-:W-:-:S02]  /*5940*/  FFMA.FTZ R168, R14, R165, -8 ;  /* 0xc10000000ea87423 */ /* 0x000fc400000100a5 */
[----:B------:R-:W-:Y:S01]  /*5950*/  MUFU.EX2 R156, R156 ;  /* 0x0000009c009c7308 */ /* 0x000fe20000000800 */
[----:B------:R-:W-:Y:S02]  /*5960*/  FSEL R172, R14, RZ, P2 ;  /* 0x000000ff0eac7208 */ /* 0x000fe40001000000 */
[----:B------:R-:W-:-:S03]  /*5970*/  FSEL R168, R168, RZ, P2 ;  /* 0x000000ffa8a87208 */ /* 0x000fc60001000000 */
[----:B------:R-:W-:Y:S02]  /*5980*/  FADD.FTZ R172, -R172, R5 ;  /* 0x00000005acac7221 */ /* 0x000fe40000010100 */
[----:B------:R-:W-:-:S01]  /*5990*/  FFMA.FTZ R154, R154, UR37, -R168 ;  /* 0x000000259a9a7c23 */ /* 0x000fc200080108a8 */
[--C-:B------:R-:W-:Y:S01]  /*59a0*/  FFMA.FTZ R155, R155, UR37, -R168.reuse ;  /* 0x000000259b9b7c23 */ /* 0x100fe200080108a8 */
[----:B------:R-:W-:Y:S01]  /*59b0*/  FMUL.FTZ R5, R172, UR37 ;  /* 0x00000025ac057c20 */ /* 0x000fe20008410000 */
        /* <DEDUP_REMOVED lines=17> */
[----:B0-----:R-:W-:-:S04]  /*5ad0*/  FFMA.FTZ R171, R164, R0, R9 ;  /* 0x00000000a4ab7223 */ /* 0x001fc80000010009 */
[----:B------:R-:W-:-:S03]  /*5ae0*/  FADD.FTZ R170, R8, R171 ;  /* 0x000000ab08aa7221 */ /* 0x000fc60000010000 */
[----:B------:R-:W0:Y:S08]  /*5af0*/  MUFU.EX2 R155, R155 ;  /* 0x0000009b009b7308 */ /* 0x000e300000000800 */
[----:B------:R-:W2:Y:S01]  /*5b00*/  MUFU.EX2 R158, R158 ;  /* 0x0000009e009e7308 */ /* 0x000ea20000000800 */
[----:B-1----:R-:W-:-:S07]  /*5b10*/  FFMA.FTZ R0, R5, R3, R154 ;  /* 0x0000000305007223 */ /* 0x002fce000001009a */
[----:B------:R-:W1:Y:S01]  /*5b20*/  MUFU.EX2 R159, R159 ;  /* 0x0000009f009f7308 */ /* 0x000e620000000800 */
[----:B0-----:R-:W-:-:S07]  /*5b30*/  FADD.FTZ R3, R155, R0 ;  /* 0x000000009b037221 */ /* 0x001fce0000010000 */
[----:B------:R-:W0:Y:S01]  /*5b40*/  MUFU.EX2 R162, R162 ;  /* 0x000000a200a27308 */ /* 0x000e220000000800 */
[----:B--2---:R-:W-:-:S07]  /*5b50*/  FADD.FTZ R0, R158, R3 ;  /* 0x000000039e007221 */ /* 0x004fce0000010000 */
[----:B------:R-:W2:Y:S01]  /*5b60*/  MUFU.EX2 R163, R163 ;  /* 0x000000a300a37308 */ /* 0x000ea20000000800 */
[----:B-1----:R-:W-:-:S07]  /*5b70*/  FADD.FTZ R3, R159, R0 ;  /* 0x000000009f037221 */ /* 0x002fce0000010000 */
[----:B------:R1:W-:Y:S08]  /*5b80*/  MUFU.EX2 R172, R167 ;  /* 0x000000a700ac7308 */ /* 0x0003f00000000800 */
[----:B------:R-:W3:Y:S01]  /*5b90*/  MUFU.EX2 R169, R169 ;  /* 0x000000a900a97308 */ /* 0x000ee20000000800 */
[----:B-1----:R-:W-:-:S01]  /*5ba0*/  FADD.FTZ R167, R11, R170 ;  /* 0x000000aa0ba77221 */ /* 0x002fc20000010000 */
[----:B0-----:R-:W-:-:S03]  /*5bb0*/  FADD.FTZ R170, R162, R3 ;  /* 0x00000003a2aa7221 */ /* 0x001fc60000010000 */
[----:B------:R-:W-:Y:S01]  /*5bc0*/  FADD.FTZ R167, R10, R167 ;  /* 0x000000a70aa77221 */ /* 0x000fe20000010000 */
[----:B--2---:R-:W-:-:S02]  /*5bd0*/  FADD.FTZ R170, R163, R170 ;  /* 0x000000aaa3aa7221 */ /* 0x004fc40000010000 */
[----:B------:R-:W0:Y:S01]  /*5be0*/  MUFU.EX2 R165, R165 ;  /* 0x000000a500a57308 */ /* 0x000e220000000800 */
[----:B------:R-:W-:-:S04]  /*5bf0*/  FADD.FTZ R0, R12, R167 ;  /* 0x000000a70c007221 */ /* 0x000fc80000010000 */
[----:B------:R-:W-:-:S03]  /*5c00*/  FADD.FTZ R0, R13, R0 ;  /* 0x000000000d007221 */ /* 0x000fc60000010000 */
[----:B------:R-:W1:Y:S01]  /*5c10*/  MUFU.EX2 R166, R166 ;  /* 0x000000a600a67308 */ /* 0x000e620000000800 */
[----:B------:R-:W-:-:S01]  /*5c20*/  FADD.FTZ R3, R15, R0 ;  /* 0x000000000f037221 */ /* 0x000fc20000010000 */
[----:B---3--:R-:W-:-:S03]  /*5c30*/  FADD.FTZ R170, R169, R170 ;  /* 0x000000aaa9aa7221 */ /* 0x008fc60000010000 */
[----:B------:R-:W-:Y:S01]  /*5c40*/  FADD.FTZ R0, R20, R3 ;  /* 0x0000000314007221 */ /* 0x000fe20000010000 */
[----:B------:R-:W-:-:S02]  /*5c50*/  FADD.FTZ R170, R172, R170 ;  /* 0x000000aaacaa7221 */ /* 0x000fc40000010000 */
[----:B------:R-:W2:Y:S01]  /*5c60*/  MUFU.EX2 R174, R174 ;  /* 0x000000ae00ae7308 */ /* 0x000ea20000000800 */
[----:B------:R-:W-:-:S01]  /*5c70*/  FADD.FTZ R3, R21, R0 ;  /* 0x0000000015037221 */ /* 0x000fc20000010000 */
[----:B0-----:R-:W-:-:S03]  /*5c80*/  FADD.FTZ R167, R165, R170 ;  /* 0x000000aaa5a77221 */ /* 0x001fc60000010000 */
[----:B------:R-:W-:-:S03]  /*5c90*/  FADD.FTZ R0, R152, R3 ;  /* 0x0000000398007221 */ /* 0x000fc60000010000 */
[----:B------:R-:W0:Y:S01]  /*5ca0*/  MUFU.EX2 R175, R175 ;  /* 0x000000af00af7308 */ /* 0x000e220000000800 */
[----:B-1----:R-:W-:-:S01]  /*5cb0*/  FADD.FTZ R167, R166, R167 ;  /* 0x000000a7a6a77221 */ /* 0x002fc20000010000 */
[----:B------:R-:W-:-:S04]  /*5cc0*/  FADD.FTZ R3, R153, R0 ;  /* 0x0000000099037221 */ /* 0x000fc80000010000 */
[----:B------:R-:W-:Y:S02]  /*5cd0*/  FADD.FTZ R0, R156, R3 ;  /* 0x000000039c007221 */ /* 0x000fe40000010000 */
        /* <DEDUP_REMOVED lines=20> */
.L_x_1131:
        /* <DEDUP_REMOVED lines=14> */
[-C--:B------:R-:W-:Y:S01]  /*5f00*/  FMUL.FTZ R30, R30, R5.reuse ;  /* 0x000000051e1e7220 */ /* 0x080fe20000410000 */
        /* <DEDUP_REMOVED lines=74> */
[-C--:B------:R-:W-:Y:S01]  /*63b0*/  FMUL.FTZ R32, R32, R164.reuse ;  /* 0x000000a420207220 */ /* 0x080fe20000410000 */
        /* <DEDUP_REMOVED lines=69> */
.L_x_1114:
[----:B------:R-:W-:Y:S01]  /*6810*/  ULDC UR6, c[0x0][0x448] ;  /* 0x0001120000067ab9 */ /* 0x000fe20000000800 */
[----:B------:R-:W-:Y:S01]  /*6820*/  ULDC UR14, c[0x0][0x9e4] ;  /* 0x00027900000e7ab9 */ /* 0x000fe20000000800 */
[----:B------:R-:W-:Y:S02]  /*6830*/  UISETP.NE.AND UP0, UPT, UR6, 0x1, UPT ;  /* 0x000000010600788c */ /* 0x000fe4000bf05270 */
[----:B------:R-:W-:Y:S02]  /*6840*/  UISETP.GE.AND UP1, UPT, UR14, 0x1, UPT ;  /* 0x000000010e00788c */ /* 0x000fe4000bf26270 */
[----:B------:R-:W-:Y:S02]  /*6850*/  UIADD3 UR10, UR36, 0x7f, URZ ;  /* 0x0000007f240a7890 */ /* 0x000fe4000fffe03f */
[----:B------:R-:W-:Y:S02]  /*6860*/  UIADD3 UR11, UR42, 0x1, -UR46 ;  /* 0x000000012a0b7890 */ /* 0x000fe4000fffe82e */
[----:B------:R-:W-:-:S03]  /*6870*/  PLOP3.LUT P6, PT, PT, PT, UP1, 0x80, 0x0 ;  /* 0x000000000000781c */ /* 0x000fc60003fcf018 */
[----:B------:R-:W-:Y:S01]  /*6880*/  @UP0 ULDC UR6, c[0x0][0x44c] ;  /* 0x0001130000060ab9 */ /* 0x000fe20000000800 */
[----:B------:R-:W-:Y:S01]  /*6890*/  @UP0 ULDC UR15, c[0x0][0x450] ;  /* 0x00011400000f0ab9 */ /* 0x000fe20000000800 */
[----:B------:R-:W-:-:S04]  /*68a0*/  UIMAD.WIDE.U32 UR6, UR10, UR6, URZ ;  /* 0x000000060a0672a5 */ /* 0x000fc8000f8e003f */
[----:B------:R-:W-:-:S04]  /*68b0*/  @UP0 USHF.R.U32.HI UR10, URZ, UR15, UR7 ;  /* 0x0000000f3f0a0299 */ /* 0x000fc80008011607 */
[----:B------:R-:W-:-:S04]  /*68c0*/  UIADD3 UR10, UR11, UR10, URZ ;  /* 0x0000000a0b0a7290 */ /* 0x000fc8000fffe03f */
[----:B------:R-:W-:Y:S01]  /*68d0*/  UIADD3 UR57, UR10, -UR57, URZ ;  /* 0x800000390a397290 */ /* 0x000fe2000fffe03f */
[----:B------:R-:W-:Y:S11]  /*68e0*/  @!P6 BRA `(.L_x_1133) ;  /* 0x000000000048e947 */ /* 0x000ff60003800000 */
[----:B------:R-:W-:Y:S02]  /*68f0*/  UMOV UR15, UR10 ;  /* 0x0000000a000f7c82 */ /* 0x000fe40008000000 */
        /* <DEDUP_REMOVED lines=10> */
.L_x_1134:
[----:B------:R-:W-:-:S11]  /*69a0*/  UISETP.NE.AND UP1, UPT, UR14, 0x1, UPT ;  /* 0x000000010e00788c */ /* 0x000fd6000bf25270 */
[----:B------:R-:W-:Y:S02]  /*69b0*/  @UP1 ULDC.64 UR6, c[0x0][0x9e8] ;  /* 0x00027a0000061ab9 */ /* 0x000fe40000000a00 */
[----:B------:R-:W-:-:S04]  /*69c0*/  UIMAD.WIDE.U32 UR10, UR15, UR6, URZ ;  /* 0x000000060f0a72a5 */ /* 0x000fc8000f8e003f */
[----:B------:R-:W-:-:S12]  /*69d0*/  @UP1 USHF.R.U32.HI UR15, URZ, UR7, UR11 ;  /* 0x000000073f0f1299 */ /* 0x000fd8000801160b */
.L_x_1135:
[----:B------:R-:W-:-:S04]  /*69e0*/  UIMAD UR14, UR15, UR14, URZ ;  /* 0x0000000e0f0e72a4 */ /* 0x000fc8000f8e023f */
[----:B------:R-:W-:-:S04]  /*69f0*/  UISETP.LT.AND UP1, UPT, UR57, UR14, UPT ;  /* 0x0000000e3900728c */ /* 0x000fc8000bf21270 */
[----:B------:R-:W-:-:S12]  /*6a00*/  USEL UR57, UR57, UR14, !UP1 ;  /* 0x0000000e39397287 */ /* 0x000fd8000c800000 */
.L_x_1133:
[----:B------:R-:W-:-:S04]  /*6a10*/  UIADD3 UR57, UR57, 0x3f, URZ ;  /* 0x0000003f39397890 */ /* 0x000fc8000fffe03f */
[----:B------:R-:W-:-:S04]  /*6a20*/  USHF.R.S32.HI UR6, URZ, 0x1f, UR57 ;  /* 0x0000001f3f067899 */ /* 0x000fc80008011439 */
[----:B------:R-:W-:-:S04]  /*6a30*/  ULEA.HI UR6, UR6, UR57, URZ, 0x6 ;  /* 0x0000003906067291 */ /* 0x000fc8000f8f303f */
[----:B------:R-:W-:-:S04]  /*6a40*/  USHF.R.S32.HI UR6, URZ, 0x6, UR6 ;  /* 0x000000063f067899 */ /* 0x000fc80008011406 */
[----:B------:R-:W-:-:S04]  /*6a50*/  UISETP.LT.AND UP1, UPT, UR39, UR6, UPT ;  /* 0x000000062700728c */ /* 0x000fc8000bf21270 */
[----:B------:R-:W-:-:S06]  /*6a60*/  USEL UR56, UR39, UR6, !UP1 ;  /* 0x0000000627387287 */ /* 0x000fcc000c800000 */
[----:B------:R-:W-:-:S13]  /*6a70*/  ISETP.GE.AND P2, PT, R6, UR56, PT ;  /* 0x0000003806007c0c */ /* 0x000fda000bf46270 */
[----:B------:R-:W-:Y:S05]  /*6a80*/  @!P2 BRA `(.L_x_1136) ;  /* 0x000000180060a947 */ /* 0x000fea0003800000 */
[----:B------:R-:W-:Y:S01]  /*6a90*/  IMAD.MOV.U32 R7, RZ, RZ, R5 ;  /* 0x000000ffff077224 */ /* 0x000fe200078e0005 */
[----:B------:R-:W-:Y:S01]  /*6aa0*/  UMOV UR58, UR51 ;  /* 0x00000033003a7c82 */ /* 0x000fe20008000000 */
[----:B------:R-:W-:Y:S01]  /*6ab0*/  IMAD.MOV.U32 R9, RZ, RZ, R4 ;  /* 0x000000ffff097224 */ /* 0x000fe200078e0004 */
[----:B------:R-:W-:-:S06]  /*6ac0*/  UMOV UR57, UR53 ;  /* 0x0000003500397c82 */ /* 0x000fcc0008000000 */
.L_x_1146:
[----:B------:R-:W-:Y:S01]  /*6ad0*/  ISETP.NE.AND P3, PT, RZ, UR45, PT ;  /* 0x0000002dff007c0c */ /* 0x000fe2000bf65270 */
[----:B------:R-:W-:-:S04]  /*6ae0*/  UISETP.NE.AND UP1, UPT, UR57, 0x1, UPT ;  /* 0x000000013900788c */ /* 0x000fc8000bf25270 */
[----:B------:R-:W-:-:S04]  /*6af0*/  USEL UR51, URZ, 0x1, UP1 ;  /* 0x000000013f337887 */ /* 0x000fc80008800000 */
[----:B------:R-:W-:-:S04]  /*6b00*/  ULOP3.LUT UR51, UR58, UR51, URZ, 0x3c, !UPT ;  /* 0x000000333a337292 */ /* 0x000fc8000f8e3c3f */
[----:B------:R-:W-:Y:S08]  /*6b10*/  @P3 BRA `(.L_x_1137) ;  /* 0x0000000000383947 */ /* 0x000ff00003800000 */
[----:B------:R-:W-:Y:S05]  /*6b20*/  @!P0 BRA `(.L_x_1138) ;  /* 0x0000000000048947 */ /* 0x000fea0003800000 */
[----:B------:R-:W-:Y:S01]  /*6b30*/  BPT.TRAP 0x1 ;  /* 0x000000040000795c */ /* 0x000fe20000300000 */
.L_x_1138:
        /* <DEDUP_REMOVED lines=9> */
.L_x_1139:
[----:B-1----:R-:W-:Y:S05]  /*6bd0*/  @P2 BRA `(.L_x_1137) ;  /* 0x0000000000082947 */ /* 0x002fea0003800000 */
[----:B------:R-:W1:Y:S02]  /*6be0*/  SYNCS.PHASECHK.TRANS64.TRYWAIT P2, [UR6+0x28430], R4 ;  /* 0x02843004ff0075a7 */ /* 0x000e640008040146 */
[----:B-1----:R-:W-:Y:S05]  /*6bf0*/  @!P2 BRA `(.L_x_1140) ;  /* 0x000000e40018a947 */ /* 0x002fea0003800000 */
.L_x_1137:
        /* <DEDUP_REMOVED lines=50> */
.L_x_1142:
[----:B------:R-:W-:Y:S01]  /*6f20*/  ULEA UR6, UR57, UR41, 0x3 ;  /* 0x0000002939067291 */ /* 0x000fe2000f8e183f */
[----:B------:R-:W-:-:S05]  /*6f30*/  IMAD.U32 R4, RZ, RZ, UR58 ;  /* 0x0000003aff047e24 */ /* 0x000fca000f8e00ff */
[----:B------:R-:W-:-:S04]  /*6f40*/  SHF.L.U32 R4, R4, 0x1f, RZ ;  /* 0x0000001f04047819 */ /* 0x000fc800000006ff */
[----:B------:R0:W1:Y:S01]  /*6f50*/  SYNCS.PHASECHK.TRANS64.TRYWAIT P2, [UR6+0x28450], R4 ;  /* 0x02845004ff0075a7 */ /* 0x0000620008040146 */
[----:B------:R-:W-:Y:S05]  /*6f60*/  @!P0 BRA `(.L_x_1143) ;  /* 0x0000000000048947 */ /* 0x000fea0003800000 */
[----:B------:R-:W-:Y:S01]  /*6f70*/  BPT.TRAP 0x1 ;  /* 0x000000040000795c */ /* 0x000fe20000300000 */
.L_x_1143:
[----:B-1----:R-:W-:Y:S05]  /*6f80*/  @P2 BRA `(.L_x_1141) ;  /* 0x0000000000082947 */ /* 0x002fea0003800000 */
[----:B------:R-:W1:Y:S02]  /*6f90*/  SYNCS.PHASECHK.TRANS64.TRYWAIT P2, [UR6+0x28450], R4 ;  /* 0x02845004ff0075a7 */ /* 0x000e640008040146 */
[----:B-1----:R-:W-:Y:S05]  /*6fa0*/  @!P2 BRA `(.L_x_1144) ;  /* 0x000000e00044a947 */ /* 0x002fea0003800000 */
.L_x_1141:
        /* <DEDUP_REMOVED lines=44> */
[----:B------:R-:W0:Y:S01]  /*7270*/  SHFL.BFLY PT, R5, R10, 0x2, 0x1f ;  /* 0x0c401f000a057f89 */ /* 0x000e2200000e0000 */
[----:B------:R-:W-:-:S05]  /*7280*/  FMNMX.FTZ R8, R183, R8, !PT ;  /* 0x00000008b7087209 */ /* 0x000fca0007810000 */
[----:B------:R-:W1:Y:S01]  /*7290*/  SHFL.BFLY PT, R13, R8, 0x2, 0x1f ;  /* 0x0c401f00080d7f89 */ /* 0x000e6200000e0000 */
[----:B0-----:R-:W-:-:S05]  /*72a0*/  FMNMX.FTZ R11, R10, R5, !PT ;  /* 0x000000050a0b7209 */ /* 0x001fca0007810000 */
[----:B------:R-:W0:Y:S01]  /*72b0*/  SHFL.BFLY PT, R4, R11, 0x1, 0x1f ;  /* 0x0c201f000b047f89 */ /* 0x000e2200000e0000 */
[----:B-1----:R-:W-:-:S05]  /*72c0*/  FMNMX.FTZ R13, R8, R13, !PT ;  /* 0x0000000d080d7209 */ /* 0x002fca0007810000 */
[----:B------:R-:W1:Y:S01]  /*72d0*/  SHFL.BFLY PT, R12, R13, 0x1, 0x1f ;  /* 0x0c201f000d0c7f89 */ /* 0x000e6200000e0000 */
[----:B0-----:R-:W-:-:S05]  /*72e0*/  FMNMX.FTZ R4, R11, R4, !PT ;  /* 0x000000040b047209 */ /* 0x001fca0007810000 */
[----:B------:R-:W-:Y:S01]  /*72f0*/  FADD.FTZ R9, -R4, R9 ;  /* 0x0000000904097221 */ /* 0x000fe20000010100 */
[----:B-1----:R-:W-:-:S03]  /*7300*/  FMNMX.FTZ R5, R13, R12, !PT ;  /* 0x0000000c0d057209 */ /* 0x002fc60007810000 */
[----:B------:R-:W-:Y:S02]  /*7310*/  FMUL.FTZ R12, R9, UR37 ;  /* 0x00000025090c7c20 */ /* 0x000fe40008410000 */
[----:B------:R-:W-:-:S02]  /*7320*/  FADD.FTZ R9, -R5, R7 ;  /* 0x0000000705097221 */ /* 0x000fc40000010100 */
[----:B------:R-:W-:Y:S02]  /*7330*/  MUFU.EX2 R7, R12 ;  /* 0x0000000c00077308 */ /* 0x000fe40000000800 */
[----:B------:R-:W-:-:S06]  /*7340*/  FMUL.FTZ R8, R9, UR37 ;  /* 0x0000002509087c20 */ /* 0x000fcc0008410000 */
[----:B------:R-:W-:Y:S01]  /*7350*/  MUFU.EX2 R8, R8 ;  /* 0x0000000800087308 */ /* 0x000fe20000000800 */
[----:B------:R-:W-:Y:S02]  /*7360*/  WARPGROUP.DEPBAR.LE gsb0, 0x0 ;  /* 0x00008000000079c5 */ /* 0x000fe40000010000 */
[----:B------:R-:W-:Y:S01]  /*7370*/  WARPGROUP.ARRIVE ;  /* 0x00000000000079c5 */ /* 0x000fe20000000000 */
[----:B------:R-:W-:-:S04]  /*7380*/  FFMA.FTZ R188, R4, R15, -8 ;  /* 0xc100000004bc7423 */ /* 0x000fc8000001000f */
[--C-:B------:R-:W-:Y:S01]  /*7390*/  FFMA.FTZ R21, R168, UR37, -R188.reuse ;  /* 0x00000025a8157c23 */ /* 0x100fe200080108bc */
[----:B------:R-:W-:Y:S01]  /*73a0*/  QGMMA.64x256x32.F32.E4M3.E4M3 R24, R184, gdesc[UR4], R24, gsb0 ;  /* 0x03e00004b8187df3 */ /* 0x000fe20008000818 */
[----:B------:R-:W-:Y:S02]  /*73b0*/  IMAD.U32 R168, RZ, RZ, UR37 ;  /* 0x00000025ffa87e24 */ /* 0x000fe4000f8e00ff */
[--C-:B------:R-:W-:Y:S01]  /*73c0*/  FFMA.FTZ R10, R152, UR37, -R188.reuse ;  /* 0x00000025980a7c23 */ /* 0x100fe200080108bc */
[----:B------:R-:W-:-:S01]  /*73d0*/  FFMA.FTZ R20, R165, UR37, -R188 ;  /* 0x00000025a5147c23 */ /* 0x000fc200080108bc */
[----:B------:R-:W-:Y:S01]  /*73e0*/  FFMA.FTZ R9, R153, UR37, -R188 ;  /* 0x0000002599097c23 */ /* 0x000fe200080108bc */
[----:B------:R-:W-:-:S01]  /*73f0*/  FFMA.FTZ R168, R5, R168, -8 ;  /* 0xc100000005a87423 */ /* 0x000fc200000100a8 */
        /* <DEDUP_REMOVED lines=10> */
[----:B------:R-:W1:Y:S01]  /*74a0*/  MUFU.EX2 R165, R165 ;  /* 0x000000a500a57308 */ /* 0x000e620000000800 */
[----:B------:R-:W-:-:S01]  /*74b0*/  FFMA.FTZ R162, R163, UR37, -R168 ;  /* 0x00000025a3a27c23 */ /* 0x000fc200080108a8 */
[--C-:B------:R-:W-:Y:S01]  /*74c0*/  FFMA.FTZ R15, R164, UR37, -R188.reuse ;  /* 0x00000025a40f7c23 */ /* 0x100fe200080108bc */
[----:B------:R-:W-:-:S01]  /*74d0*/  FFMA.FTZ R152, R169, UR37, -R188 ;  /* 0x00000025a9987c23 */ /* 0x000fc200080108bc */
[--C-:B------:R-:W-:Y:S01]  /*74e0*/  FFMA.FTZ R169, R166, UR37, -R168.reuse ;  /* 0x00000025a6a97c23 */ /* 0x100fe200080108a8 */
[----:B------:R-:W-:-:S01]  /*74f0*/  FFMA.FTZ R163, R170, UR37, -R168 ;  /* 0x00000025aaa37c23 */ /* 0x000fc200080108a8 */
[----:B------:R-:W-:Y:S01]  /*7500*/  FFMA.FTZ R153, R172, UR37, -R188 ;  /* 0x00000025ac997c23 */ /* 0x000fe200080108bc */
[----:B------:R-:W-:-:S01]  /*7510*/  FFMA.FTZ R172, R167, UR37, -R168 ;  /* 0x00000025a7ac7c23 */ /* 0x000fc200080108a8 */
[----:B------:R-:W2:Y:S01]  /*7520*/  MUFU.EX2 R9, R9 ;  /* 0x0000000900097308 */ /* 0x000ea20000000800 */
[----:B0-----:R-:W-:-:S01]  /*7530*/  FFMA.FTZ R0, R7, R0, R10 ;  /* 0x0000000007007223 */ /* 0x001fc2000001000a */
[--C-:B------:R-:W-:Y:S01]  /*7540*/  FFMA.FTZ R166, R171, UR37, -R168.reuse ;  /* 0x00000025aba67c23 */ /* 0x100fe200080108a8 */
[----:B------:R-:W-:-:S01]  /*7550*/  FFMA.FTZ R174, R174, UR37, -R168 ;  /* 0x00000025aeae7c23 */ /* 0x000fc200080108a8 */
[----:B------:R-:W-:Y:S01]  /*7560*/  FFMA.FTZ R156, R173, UR37, -R188 ;  /* 0x00000025ad9c7c23 */ /* 0x000fe200080108bc */
[----:B------:R-:W-:-:S01]  /*7570*/  FFMA.FTZ R175, R175, UR37, -R168 ;  /* 0x00000025afaf7c23 */ /* 0x000fc200080108a8 */
[----:B------:R-:W-:-:S02]  /*7580*/  IMAD.U32 R173, RZ, RZ, UR53 ;  /* 0x00000035ffad7e24 */ /* 0x000fc4000f8e00ff */
[----:B------:R-:W-:-:S01]  /*7590*/  FFMA.FTZ R178, R178, UR37, -R168 ;  /* 0x00000025b2b27c23 */ /* 0x000fc200080108a8 */
[----:B------:R-:W0:Y:S01]  /*75a0*/  MUFU.EX2 R154, R154 ;  /* 0x0000009a009a7308 */ /* 0x000e220000000800 */
[----:B-1----:R-:W-:-:S01]  /*75b0*/  FFMA.FTZ R3, R8, R3, R165 ;  /* 0x0000000308037223 */ /* 0x002fc200000100a5 */
[----:B------:R-:W-:Y:S01]  /*75c0*/  FFMA.FTZ R160, R177, UR37, -R188 ;  /* 0x00000025b1a07c23 */ /* 0x000fe200080108bc */
[----:B------:R-:W-:Y:S01]  /*75d0*/  @!P1 LEA R173, R173, UR41, 0x3 ;  /* 0x00000029adad9c11 */ /* 0x000fe2000f8e18ff */
[----:B------:R-:W-:Y:S01]  /*75e0*/  FFMA.FTZ R179, R179, UR37, -R168 ;  /* 0x00000025b3b37c23 */ /* 0x000fe200080108a8 */
[----:B------:R-:W-:-:S01]  /*75f0*/  FFMA.FTZ R161, R180, UR37, -R188 ;  /* 0x00000025b4a17c23 */ /* 0x000fc200080108bc */
[----:B------:R-:W-:Y:S01]  /*7600*/  FFMA.FTZ R182, R182, UR37, -R168 ;  /* 0x00000025b6b67c23 */ /* 0x000fe200080108a8 */
[----:B------:R-:W-:-:S01]  /*7610*/  FFMA.FTZ R164, R181, UR37, -R188 ;  /* 0x00000025b5a47c23 */ /* 0x000fc200080108bc */
[----:B------:R-:W1:Y:S01]  /*7620*/  MUFU.EX2 R11, R11 ;  /* 0x0000000b000b7308 */ /* 0x000e620000000800 */
[----:B--2---:R-:W-:-:S01]  /*7630*/  FADD.FTZ R0, R9, R0 ;  /* 0x0000000009007221 */ /* 0x004fc20000010000 */
[----:B------:R-:W-:Y:S01]  /*7640*/  IADD3 R171, -R202, 0xb, RZ ;  /* 0x0000000bcaab7810 */ /* 0x000fe20007ffe1ff */
[----:B------:R-:W-:-:S05]  /*7650*/  FFMA.FTZ R168, R183, UR37, -R168 ;  /* 0x00000025b7a87c23 */ /* 0x000fca00080108a8 */
[----:B------:R-:W2:Y:S01]  /*7660*/  MUFU.EX2 R155, R155 ;  /* 0x0000009b009b7308 */ /* 0x000ea20000000800 */
[----:B0-----:R-:W-:-:S07]  /*7670*/  FADD.FTZ R170, R154, R3 ;  /* 0x000000039aaa7221 */ /* 0x001fce0000010000 */
[----:B------:R0:W3:Y:S01]  /*7680*/  MUFU.EX2 R12, R157 ;  /* 0x0000009d000c7308 */ /* 0x0000e20000000800 */
[----:B-1----:R-:W-:-:S07]  /*7690*/  FADD.FTZ R3, R11, R0 ;  /* 0x000000000b037221 */ /* 0x002fce0000010000 */
[----:B------:R-:W1:Y:S01]  /*76a0*/  MUFU.EX2 R158, R158 ;  /* 0x0000009e009e7308 */ /* 0x000e620000000800 */
[----:B--2---:R-:W-:-:S01]  /*76b0*/  FADD.FTZ R167, R155, R170 ;  /* 0x000000aa9ba77221 */ /* 0x004fc20000010000 */
[----:B0-----:R-:W-:-:S06]  /*76c0*/  FFMA.FTZ R157, R176, UR37, -R188 ;  /* 0x00000025b09d7c23 */ /* 0x001fcc00080108bc */
[----:B------:R-:W0:Y:S01]  /*76d0*/  MUFU.EX2 R13, R13 ;  /* 0x0000000d000d7308 */ /* 0x000e220000000800 */
[----:B---3--:R-:W-:-:S07]  /*76e0*/  FADD.FTZ R0, R12, R3 ;  /* 0x000000030c007221 */ /* 0x008fce0000010000 */
        /* <DEDUP_REMOVED lines=19> */
[----:B-1----:R-:W-:-:S01]  /*7820*/  FADD.FTZ R3, R21, R0 ;  /* 0x0000000015037221 */ /* 0x002fc20000010000 */
[----:B------:R-:W-:-:S05]  /*7830*/  @!P1 VIADD R0, R173, 0x28440 ;  /* 0x00028440ad009836 */ /* 0x000fca0000000000 */
[----:B------:R-:W-:Y:S01]  /*7840*/  @!P1 PRMT R0, RZ, 0x654, R0 ;  /* 0x00000654ff009816 */ /* 0x000fe20000000000 */
[----:B------:R-:W1:Y:S01]  /*7850*/  MUFU.EX2 R166, R166 ;  /* 0x000000a600a67308 */ /* 0x000e620000000800 */
[----:B0-----:R-:W-:-:S07]  /*7860*/  FADD.FTZ R167, R163, R170 ;  /* 0x000000aaa3a77221 */ /* 0x001fce0000010000 */
[----:B------:R-:W0:Y:S01]  /*7870*/  MUFU.EX2 R153, R153 ;  /* 0x0000009900997308 */ /* 0x000e220000000800 */
[----:B--2---:R-:W-:-:S07]  /*7880*/  FADD.FTZ R170, R152, R3 ;  /* 0x0000000398aa7221 */ /* 0x004fce0000010000 */
[----:B------:R-:W2:Y:S01]  /*7890*/  MUFU.EX2 R174, R174 ;  /* 0x000000ae00ae7308 */ /* 0x000ea20000000800 */
[----:B-1----:R-:W-:-:S07]  /*78a0*/  FADD.FTZ R167, R166, R167 ;  /* 0x000000a7a6a77221 */ /* 0x002fce0000010000 */
[----:B------:R-:W-:Y:S01]  /*78b0*/  MUFU.EX2 R156, R156 ;  /* 0x0000009c009c7308 */ /* 0x000fe20000000800 */
[----:B0-----:R-:W-:-:S07]  /*78c0*/  FADD.FTZ R3, R153, R170 ;  /* 0x000000aa99037221 */ /* 0x001fce0000010000 */
        /* <DEDUP_REMOVED lines=10> */
[----:B0-----:R-:W-:-:S07]  /*7970*/  FADD.FTZ R167, R179, R167 ;  /* 0x000000a7b3a77221 */ /* 0x001fce0000010000 */
[----:B------:R-:W0:Y:S08]  /*7980*/  MUFU.EX2 R164, R164 ;  /* 0x000000a400a47308 */ /* 0x000e300000000800 */
[----:B------:R-:W2:Y:S01]  /*7990*/  MUFU.EX2 R168, R168 ;  /* 0x000000a800a87308 */ /* 0x000ea20000000800 */
[----:B-1----:R-:W-:-:S01]  /*79a0*/  FADD.FTZ R167, R182, R167 ;  /* 0x000000a7b6a77221 */ /* 0x002fc20000010000 */
[----:B------:R-:W-:-:S02]  /*79b0*/  WARPGROUP.DEPBAR.LE gsb0, 0x0 ;  /* 0x00008000000079c5 */ /* 0x000fc40000010000 */
[----:B------:R1:W-:Y:S06]  /*79c0*/  BAR.ARV R171, 0x100 ;  /* 0x000400ab0000751d */ /* 0x0003ec0000002000 */
[----:B------:R3:W-:Y:S02]  /*79d0*/  @!P1 SYNCS.ARRIVE.TRANS64.RED.A1T0 RZ, [R0+URZ], RZ ;  /* 0x000000ff00ff99a7 */ /* 0x0007e4000810043f */
[----:B---3--:R-:W-:-:S04]  /*79e0*/  FADD.FTZ R0, R156, R3 ;  /* 0x000000039c007221 */ /* 0x008fc80000010000 */
[----:B------:R-:W-:-:S04]  /*79f0*/  FADD.FTZ R3, R157, R0 ;  /* 0x000000009d037221 */ /* 0x000fc80000010000 */
[----:B------:R-:W-:-:S04]  /*7a00*/  FADD.FTZ R0, R160, R3 ;  /* 0x00000003a0007221 */ /* 0x000fc80000010000 */
[----:B------:R-:W-:-:S04]  /*7a10*/  FADD.FTZ R3, R161, R0 ;  /* 0x00000000a1037221 */ /* 0x000fc80000010000 */
[----:B0-----:R-:W-:Y:S01]  /*7a20*/  FADD.FTZ R0, R164, R3 ;  /* 0x00000003a4007221 */ /* 0x001fe20000010000 */
[----:B--2---:R-:W-:-:S01]  /*7a30*/  FADD.FTZ R3, R168, R167 ;  /* 0x000000a7a8037221 */ /* 0x004fc20000010000 */
[----:B-1----:R-:W-:Y:S06]  /*7a40*/  @!P0 BRA `(.L_x_1145) ;  /* 0x0000000000048947 */ /* 0x002fec0003800000 */
[----:B------:R-:W-:Y:S01]  /*7a50*/  BPT.TRAP 0x1 ;  /* 0x000000040000795c */ /* 0x000fe20000300000 */
.L_x_1145:
        /* <DEDUP_REMOVED lines=83> */
[-C--:B------:R-:W-:Y:S01]  /*7f90*/  FMUL.FTZ R26, R26, R8.reuse ;  /* 0x000000081a1a7220 */ /* 0x080fe20000410000 */
[----:B------:R-:W-:Y:S01]  /*7fa0*/  F2FP.SATFINITE.E4M3.F32.PACK_AB_MERGE_C R191, R162, R159, R169 ;  /* 0x0000009fa2bf723e */ /* 0x000fe200048070a9 */
[-C--:B------:R-:W-:Y:S01]  /*7fb0*/  FMUL.FTZ R27, R27, R8.reuse ;  /* 0x000000081b1b7220 */ /* 0x080fe20000410000 */
        /* <DEDUP_REMOVED lines=69> */
.L_x_1136:
        /* <DEDUP_REMOVED lines=8> */
[----:B------:R-:W-:-:S05]  /*8490*/  ULDC UR56, c[0x0][0x9e0] ;  /* 0x0002780000387ab9 */ /* 0x000fca0000000800 */
.L_x_1165:
[----:B------:R-:W-:Y:S01]  /*84a0*/  ISETP.NE.AND P3, PT, RZ, UR45, PT ;  /* 0x0000002dff007c0c */ /* 0x000fe2000bf65270 */
[----:B------:R-:W-:-:S04]  /*84b0*/  UISETP.NE.AND UP1, UPT, UR59, 0x1, UPT ;  /* 0x000000013b00788c */ /* 0x000fc8000bf25270 */
[----:B------:R-:W-:-:S04]  /*84c0*/  USEL UR51, URZ, 0x1, UP1 ;  /* 0x000000013f337887 */ /* 0x000fc80008800000 */
[----:B------:R-:W-:-:S04]  /*84d0*/  ULOP3.LUT UR51, UR60, UR51, URZ, 0x3c, !UPT ;  /* 0x000000333c337292 */ /* 0x000fc8000f8e3c3f */
[----:B------:R-:W-:Y:S08]  /*84e0*/  @P3 BRA `(.L_x_1148) ;  /* 0x0000000000383947 */ /* 0x000ff00003800000 */
[----:B------:R-:W-:Y:S05]  /*84f0*/  @!P0 BRA `(.L_x_1149) ;  /* 0x0000000000048947 */ /* 0x000fea0003800000 */
[----:B------:R-:W-:Y:S01]  /*8500*/  BPT.TRAP 0x1 ;  /* 0x000000040000795c */ /* 0x000fe20000300000 */
.L_x_1149:
        /* <DEDUP_REMOVED lines=9> */
.L_x_1150:
[----:B-1----:R-:W-:Y:S05]  /*85a0*/  @P2 BRA `(.L_x_1148) ;  /* 0x0000000000082947 */ /* 0x002fea0003800000 */
[----:B------:R-:W1:Y:S02]  /*85b0*/  SYNCS.PHASECHK.TRANS64.TRYWAIT P2, [UR6+0x28430], R4 ;  /* 0x02843004ff0075a7 */ /* 0x000e640008040146 */
[----:B-1----:R-:W-:Y:S05]  /*85c0*/  @!P2 BRA `(.L_x_1151) ;  /* 0x000000c800d4a947 */ /* 0x002fea0003800000 */
.L_x_1148:
        /* <DEDUP_REMOVED lines=50> */
.L_x_1153:
[----:B------:R-:W-:Y:S01]  /*88f0*/  ULEA UR6, UR59, UR41, 0x3 ;  /* 0x000000293b067291 */ /* 0x000fe2000f8e183f */
[----:B------:R-:W-:-:S05]  /*8900*/  IMAD.U32 R4, RZ, RZ, UR60 ;  /* 0x0000003cff047e24 */ /* 0x000fca000f8e00ff */
[----:B------:R-:W-:-:S04]  /*8910*/  SHF.L.U32 R4, R4, 0x1f, RZ ;  /* 0x0000001f04047819 */ /* 0x000fc800000006ff */
[----:B------:R0:W1:Y:S01]  /*8920*/  SYNCS.PHASECHK.TRANS64.TRYWAIT P2, [UR6+0x28450], R4 ;  /* 0x02845004ff0075a7 */ /* 0x0000620008040146 */
[----:B------:R-:W-:Y:S05]  /*8930*/  @!P0 BRA `(.L_x_1154) ;  /* 0x0000000000048947 */ /* 0x000fea0003800000 */
[----:B------:R-:W-:Y:S01]  /*8940*/  BPT.TRAP 0x1 ;  /* 0x000000040000795c */ /* 0x000fe20000300000 */
.L_x_1154:
[----:B-1----:R-:W-:Y:S05]  /*8950*/  @P2 BRA `(.L_x_1152) ;  /* 0x0000000000082947 */ /* 0x002fea0003800000 */
[----:B------:R-:W1:Y:S02]  /*8960*/  SYNCS.PHASECHK.TRANS64.TRYWAIT P2, [UR6+0x28450], R4 ;  /* 0x02845004ff0075a7 */ /* 0x000e640008040146 */
[----:B-1----:R-:W-:Y:S05]  /*8970*/  @!P2 BRA `(.L_x_1155) ;  /* 0x000000c80000a947 */ /* 0x002fea0003800000 */
.L_x_1152:
[----:B------:R-:W-:Y:S01]  /*8980*/  UIADD3 UR6, UR41, 0x8000, URZ ;  /* 0x0000800029067890 */ /* 0x000fe2000fffe03f */
[----:B------:R-:W-:Y:S01]  /*8990*/  WARPGROUP.ARRIVE ;  /* 0x00000000000079c5 */ /* 0x000fe20000000000 */
[----:B------:R-:W-:-:S05]  /*89a0*/  UMOV UR7, 0x80000020 ;  /* 0x8000002000077882 */ /* 0x000fca0000000000 */
[----:B------:R-:W2:Y:S01]  /*89b0*/  S2R R10, SR_TID.X ;  /* 0x00000000000a7919 */ /* 0x000ea20000002100 */
[----:B------:R-:W-:Y:S01]  /*89c0*/  USHF.R.U32.HI UR6, URZ, 0x4, UR6 ;  /* 0x000000043f067899 */ /* 0x000fe20008011606 */
[----:B------:R-:W-:Y:S01]  /*89d0*/  PLOP3.LUT P2, PT, PT, PT, UP0, 0x80, 0x0 ;  /* 0x000000000000781c */ /* 0x000fe20003f4f008 */
[----:B-1----:R-:W-:Y:S02]  /*89e0*/  VIADD R5, R17, UR36 ;  /* 0x0000002411057c36 */ /* 0x002fe40008000000 */
[----:B------:R-:W-:Y:S01]  /*89f0*/  ULOP3.LUT UR6, UR6, 0x3fff, URZ, 0xc0, !UPT ;  /* 0x00003fff06067892 */ /* 0x000fe2000f8ec03f */
[----:B0-----:R-:W-:Y:S02]  /*8a00*/  IMAD.U32 R4, RZ, RZ, UR58 ;  /* 0x0000003aff047e24 */ /* 0x001fe4000f8e00ff */
[----:B------:R-:W-:Y:S01]  /*8a10*/  IMAD.SHL.U32 R11, R6, 0x40, RZ ;  /* 0x00000040060b7824 */ /* 0x000fe200078e00ff */
[----:B------:R-:W-:Y:S02]  /*8a20*/  ULOP3.LUT UR6, UR6, 0x10000, URZ, 0xfc, !UPT ;  /* 0x0001000006067892 */ /* 0x000fe4000f8efc3f */
[----:B------:R-:W-:-:S02]  /*8a30*/  @!P1 LEA R4, R4, UR41, 0x3 ;  /* 0x0000002904049c11 */ /* 0x000fc4000f8e18ff */
[----:B------:R-:W-:-:S03]  /*8a40*/  ULEA UR6, UR59, UR6, 0xa ;  /* 0x000000063b067291 */ /* 0x000fc6000f8e503f */
[----:B------:R-:W-:-:S05]  /*8a50*/  @!P1 VIADD R4, R4, 0x28440 ;  /* 0x0002844004049836 */ /* 0x000fca0000000000 */
[----:B------:R-:W-:Y:S01]  /*8a60*/  @!P1 PRMT R4, RZ, 0x654, R4 ;  /* 0x00000654ff049816 */ /* 0x000fe20000000004 */
[----:B------:R-:W-:Y:S01]  /*8a70*/  QGMMA.64x256x32.F32.E4M3.E4M3 R24, R188, gdesc[UR4], R24, gsb0 ;  /* 0x03e00004bc187df3 */ /* 0x000fe20008000818 */
[----:B------:R-:W-:Y:S01]  /*8a80*/  UIADD3 UR6, UR6, 0x2, URZ ;  /* 0x0000000206067890 */ /* 0x000fe2000fffe03f */
[----:B------:R-:W-:Y:S01]  /*8a90*/  UMOV UR7, 0x80000020 ;  /* 0x8000002000077882 */ /* 0x000fe20000000000 */
[----:B--2---:R-:W-:-:S04]  /*8aa0*/  SHF.R.U32.HI R10, RZ, 0x7, R10 ;  /* 0x00000007ff0a7819 */ /* 0x004fc8000001160a */
[----:B------:R-:W-:Y:S01]  /*8ab0*/  IADD3 R12, -R10, 0xb, RZ ;  /* 0x0000000b0a0c7810 */ /* 0x000fe20007ffe1ff */
[----:B------:R-:W-:Y:S02]  /*8ac0*/  WARPGROUP.DEPBAR.LE gsb0, 0x0 ;  /* 0x00008000000079c5 */ /* 0x000fe40000010000 */
[----:B------:R-:W-:-:S15]  /*8ad0*/  WARPGROUP.ARRIVE ;  /* 0x00000000000079c5 */ /* 0x000fde0000000000 */
[----:B------:R-:W-:-:S03]  /*8ae0*/  NOP ;  /* 0x0000000000007918 */ /* 0x000fc60000000000 */
[----:B------:R-:W-:Y:S01]  /*8af0*/  QGMMA.64x256x32.F32.E4M3.E4M3 R24, R184, gdesc[UR4], R24, gsb0 ;  /* 0x03e00004b8187df3 */ /* 0x000fe20008000818 */
[----:B------:R-:W-:Y:S02]  /*8b00*/  @UP0 ULDC UR6, c[0x0][0x44c] ;  /* 0x0001130000060ab9 */ /* 0x000fe40000000800 */
[----:B------:R-:W-:Y:S01]  /*8b10*/  @P2 IMAD.HI.U32 R9, R5, UR6, RZ ;  /* 0x0000000605092c27 */ /* 0x000fe2000f8e00ff */
[----:B------:R-:W-:-:S04]  /*8b20*/  @UP0 ULDC UR6, c[0x0][0x450] ;  /* 0x0001140000060ab9 */ /* 0x000fc80000000800 */
[----:B------:R-:W-:Y:S01]  /*8b30*/  @P2 SHF.R.U32.HI R5, RZ, UR6, R9 ;  /* 0x00000006ff052c19 */ /* 0x000fe20008011609 */
[----:B------:R-:W-:Y:S01]  /*8b40*/  ULOP3.LUT UR6, URZ, UR57, URZ, 0x33, !UPT ;  /* 0x000000393f067292 */ /* 0x000fe2000f8e333f */
[----:B------:R-:W-:-:S03]  /*8b50*/  IADD3 R9, -R11, 0x1, RZ ;  /* 0x000000010b097810 */ /* 0x000fc60007ffe1ff */
[----:B------:R-:W0:Y:S02]  /*8b60*/  SHFL.IDX PT, R10, R5, RZ, 0x1c1f ;  /* 0x001c1fff050a7589 */ /* 0x000e2400000e0000 */
[----:B------:R-:W-:Y:S01]  /*8b70*/  IMAD R9, R2, -0x2, R9 ;  /* 0xfffffffe02097824 */ /* 0x000fe200078e0209 */
[----:B------:R-:W-:Y:S02]  /*8b80*/  WARPGROUP.DEPBAR.LE gsb0, 0x0 ;  /* 0x00008000000079c5 */ /* 0x000fe40000010000 */
[----:B------:R1:W-:Y:S06]  /*8b90*/  BAR.ARV R12, 0x100 ;  /* 0x0004000c0000751d */ /* 0x0003ec0000002000 */
[----:B------:R2:W-:Y:S02]  /*8ba0*/  @!P1 SYNCS.ARRIVE.TRANS64.RED.A1T0 RZ, [R4+URZ], RZ ;  /* 0x000000ff04ff99a7 */ /* 0x0005e4000810043f */
[----:B--2---:R-:W-:-:S05]  /*8bb0*/  IMAD.U32 R4, RZ, RZ, UR46 ;  /* 0x0000002eff047e24 */ /* 0x004fca000f8e00ff */
[----:B------:R-:W-:-:S05]  /*8bc0*/  IADD3 R9, -R4, UR42, R9 ;  /* 0x0000002a04097c10 */ /* 0x000fca000fffe109 */
[C---:B------:R-:W-:Y:S02]  /*8bd0*/  VIADD R14, R9.reuse, UR56 ;  /* 0x00000038090e7c36 */ /* 0x040fe40008000000 */
[----:B------:R-:W-:Y:S02]  /*8be0*/  VIADD R15, R9, UR6 ;  /* 0x00000006090f7c36 */ /* 0x000fe40008000000 */
[--C-:B0-----:R-:W-:Y:S02]  /*8bf0*/  IMAD.IADD R4, R14, 0x1, R10.reuse ;  /* 0x000000010e047824 */ /* 0x101fe400078e020a */
[----:B------:R-:W-:Y:S01]  /*8c00*/  IMAD.IADD R9, R15, 0x1, R10 ;  /* 0x000000010f097824 */ /* 0x000fe200078e020a */
[----:B-1----:R-:W-:Y:S06]  /*8c10*/  @!P6 BRA `(.L_x_1156) ;  /* 0x00000000005ce947 */ /* 0x002fec0003800000 */
        /* <DEDUP_REMOVED lines=13> */
.L_x_1158:
[----:B------:R-:W-:-:S05]  /*8cf0*/  IMAD.U32 R20, RZ, RZ, UR53 ;  /* 0x00000035ff147e24 */ /* 0x000fca000f8e00ff */
[----:B------:R-:W-:-:S13]  /*8d00*/  ISETP.NE.AND P2, PT, R20, 0x1, PT ;  /* 0x000000011400780c */ /* 0x000fda0003f45270 */
[----:B------:R-:W0:Y:S02]  /*8d10*/  @P2 LDC.64 R12, c[0x0][0x9e8] ;  /* 0x00027a00ff0c2b82 */ /* 0x000e240000000a00 */
[----:B0-----:R-:W-:-:S05]  /*8d20*/  @P2 IMAD.HI.U32 R12, R10, R12, RZ ;  /* 0x0000000c0a0c2227 */ /* 0x001fca00078e00ff */
[----:B------:R-:W-:-:S07]  /*8d30*/  @P2 SHF.R.U32.HI R10, RZ, R13, R12 ;  /* 0x0000000dff0a2219 */ /* 0x000fce000001160c */
.L_x_1159:
[----:B------:R-:W-:Y:S05]  /*8d40*/  BSYNC B0 ;  /* 0x0000000000007941 */ /* 0x000fea0003800000 */
.L_x_1157:
[----:B------:R-:W-:-:S04]  /*8d50*/  IMAD R13, R10, R20, -R11 ;  /* 0x000000140a0d7224 */ /* 0x000fc800078e0a0b */
[----:B------:R-:W-:-:S05]  /*8d60*/  IMAD R13, R2, -0x2, R13 ;  /* 0xfffffffe020d7824 */ /* 0x000fca00078e020d */
[----:B------:R-:W-:Y:S02]  /*8d70*/  VIADDMNMX R4, R13, R20, R4, PT ;  /* 0x000000140d047246 */ /* 0x000fe40003800104 */
[----:B------:R-:W-:-:S07]  /*8d80*/  VIMNMX R9, R9, R13, !PT ;  /* 0x0000000d09097248 */ /* 0x000fce0007fe0100 */
.L_x_1156:
[----:B------:R-:W-:Y:S01]  /*8d90*/  ISETP.GT.AND P2, PT, R6, -0x1, PT ;  /* 0xffffffff0600780c */ /* 0x000fe20003f44270 */
[----:B------:R-:W0:Y:S03]  /*8da0*/  SHFL.IDX PT, R5, R5, 0x1, 0x1c1f ;  /* 0x003c1f0005057f89 */ /* 0x000e2600000e0000 */
[C---:B------:R-:W-:Y:S02]  /*8db0*/  ISETP.GT.AND P3, PT, R9.reuse, RZ, P2 ;  /* 0x000000ff0900720c */ /* 0x040fe40001764270 */
[C---:B------:R-:W-:Y:S02]  /*8dc0*/  ISETP.GT.AND P5, PT, R9.reuse, 0x1, P2 ;  /* 0x000000010900780c */ /* 0x040fe400017a4270 */
[----:B------:R-:W-:Y:S02]  /*8dd0*/  ISETP.LT.OR P4, PT, R4, 0x1, P3 ;  /* 0x000000010400780c */ /* 0x000fe40001f81670 */
[----:B------:R-:W-:-:S02]  /*8de0*/  ISETP.GT.AND P3, PT, R9, 0x8, P2 ;  /* 0x000000080900780c */ /* 0x000fc40001764270 */
[----:B------:R-:W-:Y:S02]  /*8df0*/  FSEL R152, R152, -INF , !P4 ;  /* 0xff80000098987808 */ /* 0x000fe40006000000 */
[----:B------:R-:W-:Y:S02]  /*8e00*/  ISETP.GT.AND P4, PT, R9, 0x9, P2 ;  /* 0x000000090900780c */ /* 0x000fe40001784270 */
[C---:B------:R-:W-:Y:S02]  /*8e10*/  ISETP.LT.OR P5, PT, R4.reuse, 0x2, P5 ;  /* 0x000000020400780c */ /* 0x040fe40002fa1670 */
[C---:B------:R-:W-:Y:S02]  /*8e20*/  ISETP.LT.OR P3, PT, R4.reuse, 0x9, P3 ;  /* 0x000000090400780c */ /* 0x040fe40001f61670 */
[----:B------:R-:W-:Y:S02]  /*8e30*/  ISETP.LT.OR P4, PT, R4, 0xa, P4 ;  /* 0x0000000a0400780c */ /* 0x000fe40002781670 */
[----:B------:R-:W-:-:S02]  /*8e40*/  FSEL R153, R153, -INF , !P5 ;  /* 0xff80000099997808 */ /* 0x000fc40006800000 */
[----:B------:R-:W-:Y:S01]  /*8e50*/  FSEL R156, R156, -INF , !P3 ;  /* 0xff8000009c9c7808 */ /* 0x000fe20005800000 */
[----:B0-----:R-:W-:Y:S01]  /*8e60*/  IMAD.IADD R10, R15, 0x1, R5 ;  /* 0x000000010f0a7824 */ /* 0x001fe200078e0205 */
[----:B------:R-:W-:Y:S02]  /*8e70*/  FSEL R157, R157, -INF , !P4 ;  /* 0xff8000009d9d7808 */ /* 0x000fe40006000000 */
[C---:B------:R-:W-:Y:S02]  /*8e80*/  ISETP.GT.AND P5, PT, R9.reuse, 0x10, P2 ;  /* 0x000000100900780c */ /* 0x040fe400017a4270 */
[C---:B------:R-:W-:Y:S02]  /*8e90*/  ISETP.GT.AND P3, PT, R9.reuse, 0x11, P2 ;  /* 0x000000110900780c */ /* 0x040fe40001764270 */
[----:B------:R-:W-:Y:S02]  /*8ea0*/  ISETP.GT.AND P4, PT, R9, 0x18, P2 ;  /* 0x000000180900780c */ /* 0x000fe40001784270 */
[----:B------:R-:W-:-:S02]  /*8eb0*/  ISETP.LT.OR P5, PT, R4, 0x11, P5 ;  /* 0x000000110400780c */ /* 0x000fc40002fa1670 */
[C---:B------:R-:W-:Y:S02]  /*8ec0*/  ISETP.LT.OR P3, PT, R4.reuse, 0x12, P3 ;  /* 0x000000120400780c */ /* 0x040fe40001f61670 */
[----:B------:R-:W-:Y:S02]  /*8ed0*/  ISETP.LT.OR P4, PT, R4, 0x19, P4 ;  /* 0x000000190400780c */ /* 0x000fe40002781670 */
[----:B------:R-:W-:Y:S02]  /*8ee0*/  FSEL R160, R160, -INF , !P5 ;  /* 0xff800000a0a07808 */ /* 0x000fe40006800000 */
[----:B------:R-:W-:Y:S02]  /*8ef0*/  FSEL R161, R161, -INF , !P3 ;  /* 0xff800000a1a17808 */ /* 0x000fe40005800000 */
[----:B------:R-:W-:Y:S02]  /*8f00*/  FSEL R164, R164, -INF , !P4 ;  /* 0xff800000a4a47808 */ /* 0x000fe40006000000 */
[----:B------:R-:W-:-:S02]  /*8f10*/  ISETP.GT.AND P5, PT, R9, 0x19, P2 ;  /* 0x000000190900780c */ /* 0x000fc400017a4270 */
[C---:B------:R-:W-:Y:S02]  /*8f20*/  ISETP.GT.AND P3, PT, R9.reuse, 0x20, P2 ;  /* 0x000000200900780c */ /* 0x040fe40001764270 */
[----:B------:R-:W-:Y:S02]  /*8f30*/  ISETP.GT.AND P4, PT, R9, 0x21, P2 ;  /* 0x000000210900780c */ /* 0x000fe40001784270 */
[C---:B------:R-:W-:Y:S02]  /*8f40*/  ISETP.LT.OR P5, PT, R4.reuse, 0x1a, P5 ;  /* 0x0000001a0400780c */ /* 0x040fe40002fa1670 */
[C---:B------:R-:W-:Y:S02]  /*8f50*/  ISETP.LT.OR P3, PT, R4.reuse, 0x21, P3 ;  /* 0x000000210400780c */ /* 0x040fe40001f61670 */
[----:B------:R-:W-:Y:S02]  /*8f60*/  ISETP.LT.OR P4, PT, R4, 0x22, P4 ;  /* 0x000000220400780c */ /* 0x000fe40002781670 */
[----:B------:R-:W-:-:S02]  /*8f70*/  FSEL R165, R165, -INF , !P5 ;  /* 0xff800000a5a57808 */ /* 0x000fc40006800000 */
[----:B------:R-:W-:Y:S02]  /*8f80*/  FSEL R168, R168, -INF , !P3 ;  /* 0xff800000a8a87808 */ /* 0x000fe40005800000 */
        /* <DEDUP_REMOVED lines=12> */
[----:B------:R-:W-:Y:S01]  /*9050*/  ISETP.GT.AND P4, PT, R9, 0x39, P2 ;  /* 0x000000390900780c */ /* 0x000fe20001784270 */
[----:B------:R-:W-:Y:S01]  /*9060*/  IMAD.IADD R9, R14, 0x1, R5 ;  /* 0x000000010e097824 */ /* 0x000fe200078e0205 */
[C---:B------:R-:W-:Y:S02]  /*9070*/  ISETP.LT.OR P5, PT, R4.reuse, 0x32, P5 ;  /* 0x000000320400780c */ /* 0x040fe40002fa1670 */
[C---:B------:R-:W-:Y:S02]  /*9080*/  ISETP.LT.OR P3, PT, R4.reuse, 0x39, P3 ;  /* 0x000000390400780c */ /* 0x040fe40001f61670 */
[----:B------:R-:W-:Y:S02]  /*9090*/  ISETP.LT.OR P4, PT, R4, 0x3a, P4 ;  /* 0x0000003a0400780c */ /* 0x000fe40002781670 */
[----:B------:R-:W-:-:S02]  /*90a0*/  FSEL R177, R177, -INF , !P5 ;  /* 0xff800000b1b17808 */ /* 0x000fc40006800000 */
[----:B------:R-:W-:Y:S02]  /*90b0*/  FSEL R180, R180, -INF , !P3 ;  /* 0xff800000b4b47808 */ /* 0x000fe40005800000 */
[----:B------:R-:W-:Y:S01]  /*90c0*/  FSEL R181, R181, -INF , !P4 ;  /* 0xff800000b5b57808 */ /* 0x000fe20006000000 */
[----:B------:R-:W-:Y:S06]  /*90d0*/  @!P6 BRA `(.L_x_1160) ;  /* 0x00000000005ce947 */ /* 0x000fec0003800000 */
        /* <DEDUP_REMOVED lines=13> */
.L_x_1162:
[----:B------:R-:W-:-:S05]  /*91b0*/  IMAD.U32 R14, RZ, RZ, UR53 ;  /* 0x00000035ff0e7e24 */ /* 0x000fca000f8e00ff */
[----:B------:R-:W-:-:S13]  /*91c0*/  ISETP.NE.AND P3, PT, R14, 0x1, PT ;  /* 0x000000010e00780c */ /* 0x000fda0003f65270 */
[----:B------:R-:W0:Y:S02]  /*91d0*/  @P3 LDC.64 R4, c[0x0][0x9e8] ;  /* 0x00027a00ff043b82 */ /* 0x000e240000000a00 */
[----:B0-----:R-:W-:-:S05]  /*91e0*/  @P3 IMAD.HI.U32 R4, R12, R4, RZ ;  /* 0x000000040c043227 */ /* 0x001fca00078e00ff */
[----:B------:R-:W-:-:S07]  /*91f0*/  @P3 SHF.R.U32.HI R12, RZ, R5, R4 ;  /* 0x00000005ff0c3219 */ /* 0x000fce0000011604 */
.L_x_1163:
[----:B------:R-:W-:Y:S05]  /*9200*/  BSYNC B0 ;  /* 0x0000000000007941 */ /* 0x000fea0003800000 */
.L_x_1161:
[----:B------:R-:W-:-:S04]  /*9210*/  IMAD R11, R12, R14, -R11 ;  /* 0x0000000e0c0b7224 */ /* 0x000fc800078e0a0b */
[----:B------:R-:W-:-:S05]  /*9220*/  IMAD R11, R2, -0x2, R11 ;  /* 0xfffffffe020b7824 */ /* 0x000fca00078e020b */
[----:B------:R-:W-:Y:S02]  /*9230*/  VIADDMNMX R9, R11, R14, R9, PT ;  /* 0x0000000e0b097246 */ /* 0x000fe40003800109 */
[----:B------:R-:W-:-:S07]  /*9240*/  VIMNMX R10, R10, R11, !PT ;  /* 0x0000000b0a0a7248 */ /* 0x000fce0007fe0100 */
.L_x_1160:
        /* <DEDUP_REMOVED lines=33> */
[C---:B------:R-:W-:Y:S01]  /*9460*/  ISETP.GT.AND P3, PT, R10.reuse, 0x18, P2 ;  /* 0x000000180a00780c */ /* 0x040fe20001764270 */
[----:B------:R-:W0:Y:S01]  /*9470*/  SHFL.BFLY PT, R5, R4, 0x2, 0x1f ;  /* 0x0c401f0004057f89 */ /* 0x000e2200000e0000 */
[C---:B------:R-:W-:Y:S02]  /*9480*/  ISETP.LT.OR P5, PT, R9.reuse, 0x12, P5 ;  /* 0x000000120900780c */ /* 0x040fe40002fa1670 */
[----:B------:R-:W-:Y:S02]  /*9490*/  ISETP.GT.AND P4, PT, R10, 0x19, P2 ;  /* 0x000000190a00780c */ /* 0x000fe40001784270 */
[----:B------:R-:W-:-:S02]  /*94a0*/  ISETP.LT.OR P3, PT, R9, 0x19, P3 ;  /* 0x000000190900780c */ /* 0x000fc40001f61670 */
[----:B------:R-:W-:Y:S02]  /*94b0*/  FSEL R163, R163, -INF , !P5 ;  /* 0xff800000a3a37808 */ /* 0x000fe40006800000 */
[----:B------:R-:W-:Y:S02]  /*94c0*/  ISETP.GT.AND P5, PT, R10, 0x20, P2 ;  /* 0x000000200a00780c */ /* 0x000fe400017a4270 */
[----:B------:R-:W-:Y:S02]  /*94d0*/  FSEL R166, R166, -INF , !P3 ;  /* 0xff800000a6a67808 */ /* 0x000fe40005800000 */
[C---:B------:R-:W-:Y:S02]  /*94e0*/  ISETP.LT.OR P4, PT, R9.reuse, 0x1a, P4 ;  /* 0x0000001a0900780c */ /* 0x040fe40002781670 */
[----:B------:R-:W-:Y:S02]  /*94f0*/  ISETP.GT.AND P3, PT, R10, 0x21, P2 ;  /* 0x000000210a00780c */ /* 0x000fe40001764270 */
[----:B------:R-:W-:-:S02]  /*9500*/  ISETP.LT.OR P5, PT, R9, 0x21, P5 ;  /* 0x000000210900780c */ /* 0x000fc40002fa1670 */
[----:B------:R-:W-:Y:S02]  /*9510*/  FSEL R167, R167, -INF , !P4 ;  /* 0xff800000a7a77808 */ /* 0x000fe40006000000 */
[----:B------:R-:W-:Y:S02]  /*9520*/  ISETP.GT.AND P4, PT, R10, 0x28, P2 ;  /* 0x000000280a00780c */ /* 0x000fe40001784270 */
[C---:B------:R-:W-:Y:S02]  /*9530*/  ISETP.LT.OR P3, PT, R9.reuse, 0x22, P3 ;  /* 0x000000220900780c */ /* 0x040fe40001f61670 */
[----:B0-----:R-:W-:Y:S02]  /*9540*/  FMNMX.FTZ R5, R4, R5, !PT ;  /* 0x0000000504057209 */ /* 0x001fe40007810000 */
[----:B------:R-:W-:Y:S02]  /*9550*/  FSEL R170, R170, -INF , !P5 ;  /* 0xff800000aaaa7808 */ /* 0x000fe40006800000 */
[----:B------:R-:W-:Y:S01]  /*9560*/  ISETP.LT.OR P4, PT, R9, 0x29, P4 ;  /* 0x000000290900780c */ /* 0x000fe20002781670 */
[----:B------:R-:W0:Y:S01]  /*9570*/  SHFL.BFLY PT, R12, R5, 0x1, 0x1f ;  /* 0x0c201f00050c7f89 */ /* 0x000e2200000e0000 */
[----:B------:R-:W-:-:S02]  /*9580*/  FSEL R171, R171, -INF , !P3 ;  /* 0xff800000abab7808 */ /* 0x000fc40005800000 */
[----:B------:R-:W-:Y:S02]  /*9590*/  ISETP.GT.AND P3, PT, R10, 0x29, P2 ;  /* 0x000000290a00780c */ /* 0x000fe40001764270 */
[----:B------:R-:W-:Y:S02]  /*95a0*/  FSEL R174, R174, -INF , !P4 ;  /* 0xff800000aeae7808 */ /* 0x000fe40006000000 */
[----:B------:R-:W-:Y:S02]  /*95b0*/  ISETP.GT.AND P4, PT, R10, 0x30, P2 ;  /* 0x000000300a00780c */ /* 0x000fe40001784270 */
[C---:B------:R-:W-:Y:S02]  /*95c0*/  ISETP.LT.OR P3, PT, R9.reuse, 0x2a, P3 ;  /* 0x0000002a0900780c */ /* 0x040fe40001f61670 */
[----:B------:R-:W-:Y:S02]  /*95d0*/  ISETP.LT.OR P4, PT, R9, 0x31, P4 ;  /* 0x000000310900780c */ /* 0x000fe40002781670 */
[----:B------:R-:W-:-:S02]  /*95e0*/  FSEL R175, R175, -INF , !P3 ;  /* 0xff800000afaf7808 */ /* 0x000fc40005800000 */
[----:B------:R-:W-:Y:S02]  /*95f0*/  ISETP.GT.AND P3, PT, R10, 0x31, P2 ;  /* 0x000000310a00780c */ /* 0x000fe40001764270 */
[----:B------:R-:W-:Y:S02]  /*9600*/  FSEL R178, R178, -INF , !P4 ;  /* 0xff800000b2b27808 */ /* 0x000fe40006000000 */
[C---:B------:R-:W-:Y:S02]  /*9610*/  ISETP.GT.AND P4, PT, R10.reuse, 0x38, P2 ;  /* 0x000000380a00780c */ /* 0x040fe40001784270 */
[----:B------:R-:W-:Y:S02]  /*9620*/  ISETP.LT.OR P3, PT, R9, 0x32, P3 ;  /* 0x000000320900780c */ /* 0x000fe40001f61670 */
[----:B------:R-:W-:Y:S02]  /*9630*/  ISETP.GT.AND P2, PT, R10, 0x39, P2 ;  /* 0x000000390a00780c */ /* 0x000fe40001744270 */
[----:B0-----:R-:W-:-:S02]  /*9640*/  FMNMX.FTZ R4, R5, R12, !PT ;  /* 0x0000000c05047209 */ /* 0x001fc40007810000 */
        /* <DEDUP_REMOVED lines=8> */
[----:B------:R-:W-:Y:S01]  /*96d0*/  FMNMX.FTZ R12, R162, R5, !PT ;  /* 0x00000005a20c7209 */ /* 0x000fe20007810000 */
[----:B------:R-:W-:-:S01]  /*96e0*/  FFMA.FTZ R5, R4, R13, -8 ;  /* 0xc100000004057423 */ /* 0x000fc2000001000d */
[----:B------:R-:W-:Y:S02]  /*96f0*/  FSETP.NEU.FTZ.AND P5, PT, R4, -INF , PT ;  /* 0xff8000000400780b */ /* 0x000fe40003fbd000 */
[----:B------:R-:W-:Y:S02]  /*9700*/  FMNMX.FTZ R13, R163, R12, !PT ;  /* 0x0000000ca30d7209 */ /* 0x000fe40007810000 */
[----:B------:R-:W-:-:S02]  /*9710*/  FSEL R183, R183, -INF , !P2 ;  /* 0xff800000b7b77808 */ /* 0x000fc40005000000 */
[----:B------:R-:W-:Y:S02]  /*9720*/  FMNMX.FTZ R12, R166, R13, !PT ;  /* 0x0000000da60c7209 */ /* 0x000fe40007810000 */
[----:B------:R-:W-:Y:S02]  /*9730*/  FSEL R5, R5, RZ, P5 ;  /* 0x000000ff05057208 */ /* 0x000fe40002800000 */
[----:B------:R-:W-:-:S03]  /*9740*/  FMNMX.FTZ R15, R167, R12, !PT ;  /* 0x0000000ca70f7209 */ /* 0x000fc60007810000 */
[--C-:B------:R-:W-:Y:S01]  /*9750*/  FFMA.FTZ R9, R157, UR37, -R5.reuse ;  /* 0x000000259d097c23 */ /* 0x100fe20008010805 */
[----:B------:R-:W-:Y:S01]  /*9760*/  FMNMX.FTZ R12, R170, R15, !PT ;  /* 0x0000000faa0c7209 */ /* 0x000fe20007810000 */
[--C-:B------:R-:W-:Y:S01]  /*9770*/  FFMA.FTZ R20, R164, UR37, -R5.reuse ;  /* 0x00000025a4147c23 */ /* 0x100fe20008010805 */
[----:B------:R-:W-:-:S01]  /*9780*/  FFMA.FTZ R21, R165, UR37, -R5 ;  /* 0x00000025a5157c23 */ /* 0x000fc20008010805 */
[--C-:B------:R-:W-:Y:S01]  /*9790*/  FFMA.FTZ R153, R153, UR37, -R5.reuse ;  /* 0x0000002599997c23 */ /* 0x100fe20008010805 */
[----:B------:R-:W-:Y:S01]  /*97a0*/  FMNMX.FTZ R15, R171, R12, !PT ;  /* 0x0000000cab0f7209 */ /* 0x000fe20007810000 */
[--C-:B------:R-:W-:Y:S01]  /*97b0*/  FFMA.FTZ R160, R160, UR37, -R5.reuse ;  /* 0x00000025a0a07c23 */ /* 0x100fe20008010805 */
[----:B------:R-:W-:-:S01]  /*97c0*/  FFMA.FTZ R13, R152, UR37, -R5 ;  /* 0x00000025980d7c23 */ /* 0x000fc20008010805 */
[----:B------:R0:W-:Y:S01]  /*97d0*/  MUFU.EX2 R12, R153 ;  /* 0x00000099000c7308 */ /* 0x0001e20000000800 */
[----:B------:R-:W-:Y:S01]  /*97e0*/  FMNMX.FTZ R14, R174, R15, !PT ;  /* 0x0000000fae0e7209 */ /* 0x000fe20007810000 */
[--C-:B------:R-:W-:Y:S01]  /*97f0*/  FFMA.FTZ R10, R156, UR37, -R5.reuse ;  /* 0x000000259c0a7c23 */ /* 0x100fe20008010805 */
[----:B------:R-:W-:-:S01]  /*9800*/  FFMA.FTZ R152, R168, UR37, -R5 ;  /* 0x00000025a8987c23 */ /* 0x000fc20008010805 */
[--C-:B------:R-:W-:Y:S01]  /*9810*/  FFMA.FTZ R156, R176, UR37, -R5.reuse ;  /* 0x00000025b09c7c23 */ /* 0x100fe20008010805 */
[----:B------:R-:W-:Y:S01]  /*9820*/  FMNMX.FTZ R15, R175, R14, !PT ;  /* 0x0000000eaf0f7209 */ /* 0x000fe20007810000 */
[--C-:B------:R-:W-:Y:S01]  /*9830*/  FFMA.FTZ R181, R181, UR37, -R5.reuse ;  /* 0x00000025b5b57c23 */ /* 0x100fe20008010805 */
[----:B------:R-:W-:Y:S01]  /*9840*/  FSEL R168, R4, RZ, P5 ;  /* 0x000000ff04a87208 */ /* 0x000fe20002800000 */
[----:B------:R-:W-:Y:S01]  /*9850*/  MUFU.EX2 R13, R13 ;  /* 0x0000000d000d7308 */ /* 0x000fe20000000800 */
[----:B------:R-:W-:Y:S01]  /*9860*/  FMNMX.FTZ R14, R178, R15, !PT ;  /* 0x0000000fb20e7209 */ /* 0x000fe20007810000 */
[----:B0-----:R-:W-:-:S02]  /*9870*/  FFMA.FTZ R153, R169, UR37, -R5 ;  /* 0x00000025a9997c23 */ /* 0x001fc40008010805 */
[----:B------:R-:W-:-:S01]  /*9880*/  FADD.FTZ R168, -R168, R7 ;  /* 0x00000007a8a87221 */ /* 0x000fc20000010100 */
[----:B------:R-:W-:-:S03]  /*9890*/  FMNMX.FTZ R15, R179, R14, !PT ;  /* 0x0000000eb30f7209 */ /* 0x000fc60007810000 */
[----:B------:R-:W-:Y:S01]  /*98a0*/  MUFU.EX2 R10, R10 ;  /* 0x0000000a000a7308 */ /* 0x000fe20000000800 */
[----:B------:R-:W-:Y:S01]  /*98b0*/  FMNMX.FTZ R14, R182, R15, !PT ;  /* 0x0000000fb60e7209 */ /* 0x000fe20007810000 */
[--C-:B------:R-:W-:Y:S01]  /*98c0*/  FFMA.FTZ R15, R161, UR37, -R5.reuse ;  /* 0x00000025a10f7c23 */ /* 0x100fe20008010805 */
[----:B------:R-:W-:-:S02]  /*98d0*/  FFMA.FTZ R161, R177, UR37, -R5 ;  /* 0x00000025b1a17c23 */ /* 0x000fc40008010805 */
[----:B------:R-:W-:-:S03]  /*98e0*/  FMNMX.FTZ R154, R183, R14, !PT ;  /* 0x0000000eb79a7209 */ /* 0x000fc60007810000 */
[----:B------:R0:W-:Y:S02]  /*98f0*/  MUFU.EX2 R14, R160 ;  /* 0x000000a0000e7308 */ /* 0x0001e40000000800 */
[----:B------:R-:W1:Y:S06]  /*9900*/  SHFL.BFLY PT, R157, R154, 0x2, 0x1f ;  /* 0x0c401f009a9d7f89 */ /* 0x000e6c00000e0000 */
[----:B------:R-:W-:Y:S01]  /*9910*/  MUFU.EX2 R9, R9 ;  /* 0x0000000900097308 */ /* 0x000fe20000000800 */
[----:B0-----:R-:W-:-:S07]  /*9920*/  FFMA.FTZ R160, R180, UR37, -R5 ;  /* 0x00000025b4a07c23 */ /* 0x001fce0008010805 */
[----:B------:R-:W-:Y:S08]  /*9930*/  MUFU.EX2 R15, R15 ;  /* 0x0000000f000f7308 */ /* 0x000ff00000000800 */
[----:B------:R-:W-:Y:S01]  /*9940*/  MUFU.EX2 R20, R20 ;  /* 0x0000001400147308 */ /* 0x000fe20000000800 */
[----:B-1----:R-:W-:Y:S01]  /*9950*/  FMNMX.FTZ R164, R154, R157, !PT ;  /* 0x0000009d9aa47209 */ /* 0x002fe20007810000 */
[--C-:B------:R-:W-:Y:S01]  /*9960*/  FFMA.FTZ R154, R172, UR37, -R5.reuse ;  /* 0x00000025ac9a7c23 */ /* 0x100fe20008010805 */
[----:B------:R-:W-:-:S01]  /*9970*/  FFMA.FTZ R157, R173, UR37, -R5 ;  /* 0x00000025ad9d7c23 */ /* 0x000fc20008010805 */
[----:B------:R-:W-:-:S02]  /*9980*/  IMAD.U32 R172, RZ, RZ, UR37 ;  /* 0x00000025ffac7e24 */ /* 0x000fc4000f8e00ff */
[----:B------:R-:W0:Y:S02]  /*9990*/  SHFL.BFLY PT, R165, R164, 0x1, 0x1f ;  /* 0x0c201f00a4a57f89 */ /* 0x000e2400000e0000 */
[----:B------:R-:W-:Y:S08]  /*99a0*/  MUFU.EX2 R21, R21 ;  /* 0x0000001500157308 */ /* 0x000ff00000000800 */
[----:B------:R-:W-:Y:S08]  /*99b0*/  MUFU.EX2 R152, R152 ;  /* 0x0000009800987308 */ /* 0x000ff00000000800 */
[----:B------:R-:W-:Y:S01]  /*99c0*/  MUFU.EX2 R153, R153 ;  /* 0x0000009900997308 */ /* 0x000fe20000000800 */
[----:B0-----:R-:W-:Y:S01]  /*99d0*/  FMNMX.FTZ R5, R164, R165, !PT ;  /* 0x000000a5a4057209 */ /* 0x001fe20007810000 */
[----:B------:R-:W-:-:S06]  /*99e0*/  FMUL.FTZ R164, R168, UR37 ;  /* 0x00000025a8a47c20 */ /* 0x000fcc0008410000 */
[----:B------:R-:W-:Y:S01]  /*99f0*/  MUFU.EX2 R154, R154 ;  /* 0x0000009a009a7308 */ /* 0x000fe20000000800 */
[C---:B------:R-:W-:Y:S01]  /*9a00*/  FSETP.NEU.FTZ.AND P2, PT, R5.reuse, -INF , PT ;  /* 0xff8000000500780b */ /* 0x040fe20003f5d000 */
[----:B------:R-:W-:-:S05]  /*9a10*/  FFMA.FTZ R172, R5, R172, -8 ;  /* 0xc100000005ac7423 */ /* 0x000fca00000100ac */
[----:B------:R-:W-:Y:S01]  /*9a20*/  FSEL R172, R172, RZ, P2 ;  /* 0x000000ffacac7208 */ /* 0x000fe20001000000 */
[----:B------:R-:W0:Y:S04]  /*9a30*/  MUFU.EX2 R164, R164 ;  /* 0x000000a400a47308 */ /* 0x000e280000000800 */
        /* <DEDUP_REMOVED lines=13> */
[----:B0-----:R-:W-:Y:S01]  /*9b10*/  FFMA.FTZ R169, R164, R0, R13 ;  /* 0x00000000a4a97223 */ /* 0x001fe2000001000d */
[----:B------:R-:W-:-:S01]  /*9b20*/  FFMA.FTZ R174, R174, UR37, -R172 ;  /* 0x00000025aeae7c23 */ /* 0x000fc200080108ac */
[----:B------:R-:W-:Y:S01]  /*9b30*/  FMUL.FTZ R163, R163, UR37 ;  /* 0x00000025a3a37c20 */ /* 0x000fe20008410000 */
[----:B------:R-:W-:Y:S01]  /*9b40*/  MUFU.EX2 R11, R11 ;  /* 0x0000000b000b7308 */ /* 0x000fe20000000800 */
[----:B------:R-:W-:-:S01]  /*9b50*/  FADD.FTZ R169, R12, R169 ;  /* 0x000000a90ca97221 */ /* 0x000fc20000010000 */
[--C-:B------:R-:W-:Y:S01]  /*9b60*/  FFMA.FTZ R175, R175, UR37, -R172.reuse ;  /* 0x00000025afaf7c23 */ /* 0x100fe200080108ac */
[----:B------:R-:W-:-:S01]  /*9b70*/  FFMA.FTZ R178, R178, UR37, -R172 ;  /* 0x00000025b2b27c23 */ /* 0x000fc200080108ac */
[----:B------:R-:W-:Y:S01]  /*9b80*/  FFMA.FTZ R179, R179, UR37, -R172 ;  /* 0x00000025b3b37c23 */ /* 0x000fe200080108ac */
[----:B------:R-:W-:-:S01]  /*9b90*/  FADD.FTZ R170, R10, R169 ;  /* 0x000000a90aaa7221 */ /* 0x000fc20000010000 */
[--C-:B------:R-:W-:Y:S01]  /*9ba0*/  FFMA.FTZ R182, R182, UR37, -R172.reuse ;  /* 0x00000025b6b67c23 */ /* 0x100fe200080108ac */
[----:B------:R-:W-:-:S01]  /*9bb0*/  FFMA.FTZ R172, R183, UR37, -R172 ;  /* 0x00000025b7ac7c23 */ /* 0x000fc200080108ac */
[----:B------:R-:W0:Y:S08]  /*9bc0*/  MUFU.EX2 R163, R163 ;  /* 0x000000a300a37308 */ /* 0x000e300000000800 */
        /* <DEDUP_REMOVED lines=26> */
[----:B0-----:R-:W-:-:S03]  /*9d70*/  FADD.FTZ R170, R165, R170 ;  /* 0x000000aaa5aa7221 */ /* 0x001fc60000010000 */
[----:B------:R-:W-:-:S03]  /*9d80*/  FADD.FTZ R0, R154, R3 ;  /* 0x000000039a007221 */ /* 0x000fc60000010000 */
        /* <DEDUP_REMOVED lines=17> */
[----:B0-----:R-:W-:-:S01]  /*9ea0*/  FADD.FTZ R170, R167, R170 ;  /* 0x000000aaa7aa7221 */ /* 0x001fc20000010000 */
[----:B--2---:R-:W-:-:S03]  /*9eb0*/  FADD.FTZ R0, R7, R0 ;  /* 0x0000000007007221 */ /* 0x004fc60000010000 */
[----:B-1----:R-:W-:Y:S01]  /*9ec0*/  FADD.FTZ R3, R172, R170 ;  /* 0x000000aaac037221 */ /* 0x002fe20000010000 */
[----:B------:R-:W-:Y:S06]  /*9ed0*/  @!P0 BRA `(.L_x_1164) ;  /* 0x0000000000048947 */ /* 0x000fec0003800000 */
[----:B------:R-:W-:Y:S01]  /*9ee0*/  BPT.TRAP 0x1 ;  /* 0x000000040000795c */ /* 0x000fe20000300000 */
.L_x_1164:
        /* <DEDUP_REMOVED lines=156> */
.L_x_1147:
[----:B------:R-:W-:Y:S06]  /*a8b0*/  BAR.ARV 0x8, 0x180 ;  /* 0x0206000000007b1d */ /* 0x000fec0000002000 */
[----:B------:R-:W-:Y:S05]  /*a8c0*/  @!P0 BRA `(.L_x_1166) ;  /* 0x0000000000048947 */ /* 0x000fea0003800000 */
[----:B------:R-:W-:Y:S01]  /*a8d0*/  BPT.TRAP 0x1 ;  /* 0x000000040000795c */ /* 0x000fe20000300000 */
.L_x_1166:
[----:B------:R-:W-:Y:S01]  /*a8e0*/  ULEA UR9, UR53, UR41, 0x3 ;  /* 0x0000002935097291 */ /* 0x000fe2000f8e183f */
[----:B------:R-:W-:-:S05]  /*a8f0*/  IMAD.U32 R6, RZ, RZ, UR51 ;  /* 0x00000033ff067e24 */ /* 0x000fca000f8e00ff */
[----:B------:R-:W-:-:S04]  /*a900*/  SHF.L.U32 R6, R6, 0x1f, RZ ;  /* 0x0000001f06067819 */ /* 0x000fc800000006ff */
[----:B------:R0:W1:Y:S01]  /*a910*/  SYNCS.PHASECHK.TRANS64.TRYWAIT P1, [UR9+0x28450], R6 ;  /* 0x02845006ff0075a7 */ /* 0x0000620008020149 */
[----:B------:R-:W-:Y:S05]  /*a920*/  @!P0 BRA `(.L_x_1167) ;  /* 0x0000000000048947 */ /* 0x000fea0003800000 */
[----:B------:R-:W-:Y:S01]  /*a930*/  BPT.TRAP 0x1 ;  /* 0x000000040000795c */ /* 0x000fe20000300000 */
.L_x_1167:
[----:B-1----:R-:W-:Y:S05]  /*a940*/  @P1 BRA `(.L_x_1168) ;  /* 0x0000000000081947 */ /* 0x002fea0003800000 */
[----:B------:R-:W1:Y:S02]  /*a950*/  SYNCS.PHASECHK.TRANS64.TRYWAIT P1, [UR9+0x28450], R6 ;  /* 0x02845006ff0075a7 */ /* 0x000e640008020149 */
[----:B-1----:R-:W-:Y:S05]  /*a960*/  @!P1 BRA `(.L_x_1169) ;  /* 0x000000a8001c9947 */ /* 0x002fea0003800000 */
.L_x_1168:
        /* <DEDUP_REMOVED lines=70> */
.L_x_1170:
        /* <DEDUP_REMOVED lines=31> */
[----:B------:R-:W-:Y:S01]  /*afc0*/  SYNCS.ARRIVE.TRANS64.RED.A1T0 RZ, [UR4], RZ ;  /* 0x000000ffffff79a7 */ /* 0x000fe20008100404 */
        /* <DEDUP_REMOVED lines=106> */
.L_x_1096:
[----:B------:R-:W0:Y:S01]  /*b670*/  S2R R21, SR_CgaCtaId ;  /* 0x0000000000157919 */ /* 0x000e220000008800 */
[----:B------:R-:W-:Y:S01]  /*b680*/  MOV R4, 0x400 ;  /* 0x0000040000047802 */ /* 0x000fe20000000f00 */
[----:B------:R-:W-:Y:S01]  /*b690*/  BSSY B0, `(.L_x_1171) ;  /* 0x000039f000007945 */ /* 0x000fe20003800000 */
[----:B------:R-:W-:Y:S02]  /*b6a0*/  BAR.SYNC.DEFER_BLOCKING 0x5, 0x180 ;  /* 0x0146000000007b1d */ /* 0x000fe40000010000 */
[----:B0-----:R-:W-:-:S05]  /*b6b0*/  LEA R4, R21, R4, 0x18 ;  /* 0x0000000415047211 */ /* 0x001fca00078ec0ff */
[----:B------:R-:W0:Y:S02]  /*b6c0*/  LDS.128 R52, [R4+0x284d0] ;  /* 0x0284d00004347984 */ /* 0x000e240000000c00 */
[----:B0-----:R-:W-:Y:S02]  /*b6d0*/  R2UR UR5, R53 ;  /* 0x00000000350572ca */ /* 0x001fe400000e0000 */
[----:B------:R-:W-:Y:S02]  /*b6e0*/  R2UR UR50, R54 ;  /* 0x00000000363272ca */ /* 0x000fe400000e0000 */
        /* <DEDUP_REMOVED lines=9> */
[----:B------:R-:W-:Y:S01]  /*b780*/  F2FP.BF16.F32.PACK_AB R9, R9, R40 ;  /* 0x000000280909723e */ /* 0x000fe200000010ff */
[----:B------:R-:W-:-:S03]  /*b790*/  ULDC.64 UR6, c[0x0][0xc00] ;  /* 0x0003000000067ab9 */ /* 0x000fc60000000a00 */
[----:B------:R0:W2:Y:S01]  /*b7a0*/  LDG.E.CONSTANT R20, desc[UR54][R20.64] ;  /* 0x0000003614147981 */ /* 0x0000a2000c1e9900 */
[----:B------:R-:W-:Y:S01]  /*b7b0*/  F2FP.BF16.F32.PACK_AB R10, R10, R41 ;  /* 0x000000290a0a723e */ /* 0x000fe200000010ff */
[----:B------:R-:W-:Y:S01]  /*b7c0*/  UISETP.NE.U32.AND UP0, UPT, UR6, URZ, UPT ;  /* 0x0000003f0600728c */ /* 0x000fe2000bf05070 */
[----:B------:R-:W-:Y:S02]  /*b7d0*/  F2FP.BF16.F32.PACK_AB R78, R78, R67 ;  /* 0x000000434e4e723e */ /* 0x000fe400000010ff */
[----:B------:R-:W-:Y:S01]  /*b7e0*/  F2FP.BF16.F32.PACK_AB R44, R44, R81 ;  /* 0x000000512c2c723e */ /* 0x000fe200000010ff */
[----:B------:R-:W-:Y:S01]  /*b7f0*/  UISETP.NE.AND.EX UP0, UPT, UR7, URZ, UPT, UP0 ;  /* 0x0000003f0700728c */ /* 0x000fe2000bf05300 */
[----:B------:R-:W-:Y:S02]  /*b800*/  F2FP.BF16.F32.PACK_AB R24, R5, R24 ;  /* 0x000000180518723e */ /* 0x000fe400000010ff */
[----:B------:R-:W-:Y:S01]  /*b810*/  F2FP.BF16.F32.PACK_AB R25, R6, R25 ;  /* 0x000000190619723e */ /* 0x000fe200000010ff */
[----:B------:R-:W-:Y:S01]  /*b820*/  ULDC.64 UR6, c[0x0][0xc00] ;  /* 0x0003000000067ab9 */ /* 0x000fe20000000a00 */
[----:B0-----:R-:W-:Y:S01]  /*b830*/  LOP3.LUT P0, R21, R58, 0x3, RZ, 0xc0, !PT ;  /* 0x000000033a157812 */ /* 0x001fe2000780c0ff */
[----:B------:R-:W-:Y:S01]  /*b840*/  UIMAD.WIDE UR6, UR43, 0x4, UR6 ;  /* 0x000000042b0678a5 */ /* 0x000fe2000f8e0206 */
[----:B------:R-:W-:-:S02]  /*b850*/  F2FP.BF16.F32.PACK_AB R32, R7, R32 ;  /* 0x000000200720723e */ /* 0x000fc400000010ff */
[----:B------:R-:W-:Y:S02]  /*b860*/  ISETP.EQ.OR P0, PT, R21, 0x3, !P0 ;  /* 0x000000031500780c */ /* 0x000fe40004702670 */
[----:B------:R-:W-:Y:S02]  /*b870*/  F2FP.BF16.F32.PACK_AB R120, R85, R120 ;  /* 0x000000785578723e */ /* 0x000fe400000010ff */
[----:B------:R-:W-:Y:S02]  /*b880*/  SEL R81, R9, R10, P0 ;  /* 0x0000000a09517207 */ /* 0x000fe40000000000 */
[----:B------:R-:W-:Y:S02]  /*b890*/  SEL R67, R10, R9, P0 ;  /* 0x000000090a437207 */ /* 0x000fe40000000000 */
[----:B------:R-:W0:Y:S01]  /*b8a0*/  S2R R9, SR_SWINHI ;  /* 0x0000000000097919 */ /* 0x000e220000002f00 */
        /* <DEDUP_REMOVED lines=8> */
[----:B------:R-:W-:Y:S02]  /*b930*/  SEL R105, R120, R121, P0 ;  /* 0x0000007978697207 */ /* 0x000fe40000000000 */
[----:B------:R-:W-:Y:S02]  /*b940*/  SEL R36, R121, R120, P0 ;  /* 0x0000007879247207 */ /* 0x000fe40000000000 */
[----:B------:R-:W-:Y:S02]  /*b950*/  SEL R115, R5, R6, P0 ;  /* 0x0000000605737207 */ /* 0x000fe40000000000 */
[----:B------:R-:W-:Y:S02]  /*b960*/  SEL R119, R6, R5, P0 ;  /* 0x0000000506777207 */ /* 0x000fe40000000000 */
[----:B------:R-:W-:Y:S02]  /*b970*/  SEL R121, R7, R160, P0 ;  /* 0x000000a007797207 */ /* 0x000fe40000000000 */
[----:B------:R-:W-:-:S02]  /*b980*/  SEL R123, R160, R7, P0 ;  /* 0x00000007a07b7207 */ /* 0x000fc40000000000 */
[----:B------:R-:W-:Y:S02]  /*b990*/  F2FP.BF16.F32.PACK_AB R40, R29, R72 ;  /* 0x000000481d28723e */ /* 0x000fe400000010ff */
[----:B------:R-:W-:Y:S02]  /*b9a0*/  F2FP.BF16.F32.PACK_AB R126, R126, R39 ;  /* 0x000000277e7e723e */ /* 0x000fe400000010ff */
[----:B------:R-:W-:Y:S02]  /*b9b0*/  MOV R6, R4 ;  /* 0x0000000400067202 */ /* 0x000fe40000000f00 */
[----:B0-----:R-:W-:Y:S02]  /*b9c0*/  MOV R7, R9 ;  /* 0x0000000900077202 */ /* 0x001fe40000000f00 */
[----:B------:R-:W-:Y:S02]  /*b9d0*/  F2FP.BF16.F32.PACK_AB R127, R127, R38 ;  /* 0x000000267f7f723e */ /* 0x000fe400000010ff */
[----:B------:R-:W-:Y:S01]  /*b9e0*/  F2FP.BF16.F32.PACK_AB R33, R8, R33 ;  /* 0x000000210821723e */ /* 0x000fe200000010ff */
[----:B------:R-:W-:Y:S01]  /*b9f0*/  IMAD.WIDE R52, R196, 0x2, R6 ;  /* 0x00000002c4347825 */ /* 0x000fe200078e0206 */
        /* <DEDUP_REMOVED lines=12> */
[----:B------:R-:W-:-:S02]  /*bac0*/  IADD3 R10, P2, R52, 0x20, RZ ;  /* 0x00000020340a7810 */ /* 0x000fc40007f5e0ff */
[C---:B------:R-:W-:Y:S02]  /*bad0*/  IADD3 R145, P3, R52.reuse, 0x40, RZ ;  /* 0x0000004034917810 */ /* 0x040fe40007f7e0ff */
[----:B------:R-:W-:Y:S02]  /*bae0*/  IADD3 R147, P4, R52, 0x60, RZ ;  /* 0x0000006034937810 */ /* 0x000fe40007f9e0ff */
[----:B------:R-:W-:Y:S02]  /*baf0*/  F2FP.BF16.F32.PACK_AB R155, R155, R158 ;  /* 0x0000009e9b9b723e */ /* 0x000fe400000010ff */
[----:B------:R-:W-:Y:S01]  /*bb00*/  F2FP.BF16.F32.PACK_AB R156, R153, R156 ;  /* 0x0000009c999c723e */ /* 0x000fe200000010ff */
[----:B------:R-:W-:Y:S01]  /*bb10*/  IMAD.X R55, RZ, RZ, R53, P4 ;  /* 0x000000ffff377224 */ /* 0x000fe200020e0635 */
        /* <DEDUP_REMOVED lines=12> */
[----:B------:R-:W-:Y:S02]  /*bbe0*/  F2FP.BF16.F32.PACK_AB R8, R28, R65 ;  /* 0x000000411c08723e */ /* 0x000fe400000010ff */
[----:B------:R-:W-:-:S02]  /*bbf0*/  F2FP.BF16.F32.PACK_AB R128, R93, R128 ;  /* 0x000000805d80723e */ /* 0x000fc400000010ff */
[----:B------:R-:W-:Y:S02]  /*bc00*/  F2FP.BF16.F32.PACK_AB R129, R100, R129 ;  /* 0x000000816481723e */ /* 0x000fe400000010ff */
[----:B------:R-:W-:Y:S02]  /*bc10*/  SEL R79, R32, R33, P0 ;  /* 0x00000021204f7207 */ /* 0x000fe40000000000 */
[----:B------:R-:W-:Y:S02]  /*bc20*/  SEL R70, R33, R32, P0 ;  /* 0x0000002021467207 */ /* 0x000fe40000000000 */
[----:B------:R-:W-:Y:S02]  /*bc30*/  SEL R127, R134, R135, P0 ;  /* 0x00000087867f7207 */ /* 0x000fe40000000000 */
[----:B------:R-:W-:Y:S02]  /*bc40*/  SEL R73, R135, R134, P0 ;  /* 0x0000008687497207 */ /* 0x000fe40000000000 */
[----:B------:R-:W-:-:S02]  /*bc50*/  F2FP.BF16.F32.PACK_AB R15, R15, R64 ;  /* 0x000000400f0f723e */ /* 0x000fc400000010ff */
[----:B------:R-:W-:Y:S02]  /*bc60*/  F2FP.BF16.F32.PACK_AB R63, R86, R63 ;  /* 0x0000003f563f723e */ /* 0x000fe400000010ff */
[----:B------:R-:W-:Y:S02]  /*bc70*/  F2FP.BF16.F32.PACK_AB R66, R87, R66 ;  /* 0x000000425742723e */ /* 0x000fe400000010ff */
[----:B------:R-:W-:Y:S02]  /*bc80*/  F2FP.BF16.F32.PACK_AB R46, R111, R46 ;  /* 0x0000002e6f2e723e */ /* 0x000fe400000010ff */
[----:B------:R-:W-:Y:S02]  /*bc90*/  F2FP.BF16.F32.PACK_AB R112, R77, R112 ;  /* 0x000000704d70723e */ /* 0x000fe400000010ff */
[----:B------:R-:W-:Y:S02]  /*bca0*/  F2FP.BF16.F32.PACK_AB R113, R84, R113 ;  /* 0x000000715471723e */ /* 0x000fe400000010ff */
[----:B------:R-:W-:-:S02]  /*bcb0*/  SEL R99, R61, R68, P0 ;  /* 0x000000443d637207 */ /* 0x000fc40000000000 */
[----:B------:R-:W-:Y:S01]  /*bcc0*/  SEL R33, R68, R61, P0 ;  /* 0x0000003d44217207 */ /* 0x000fe20000000000 */
[----:B------:R-:W-:Y:S01]  /*bcd0*/  IMAD.X R61, RZ, RZ, R53, P2 ;  /* 0x000000ffff3d7224 */ /* 0x000fe200010e0635 */
[----:B------:R-:W-:Y:S02]  /*bce0*/  SEL R97, R69, R76, P0 ;  /* 0x0000004c45617207 */ /* 0x000fe40000000000 */
[----:B------:R-:W-:Y:S02]  /*bcf0*/  SEL R34, R76, R69, P0 ;  /* 0x000000454c227207 */ /* 0x000fe40000000000 */
[----:B------:R-:W-:Y:S02]  /*bd00*/  SEL R95, R109, R116, P0 ;  /* 0x000000746d5f7207 */ /* 0x000fe40000000000 */
[----:B------:R-:W-:Y:S02]  /*bd10*/  SEL R39, R116, R109, P0 ;  /* 0x0000006d74277207 */ /* 0x000fe40000000000 */
[----:B------:R-:W-:-:S02]  /*bd20*/  SEL R131, R59, R48, P0 ;  /* 0x000000303b837207 */ /* 0x000fc40000000000 */
[----:B------:R-:W-:Y:S01]  /*bd30*/  SEL R65, R48, R59, P0 ;  /* 0x0000003b30417207 */ /* 0x000fe20000000000 */
[----:B------:R-:W-:Y:S01]  /*bd40*/  IMAD.X R59, RZ, RZ, R53, P3 ;  /* 0x000000ffff3b7224 */ /* 0x000fe200018e0635 */
[----:B------:R-:W-:Y:S02]  /*bd50*/  SEL R135, R142, R143, P0 ;  /* 0x0000008f8e877207 */ /* 0x000fe40000000000 */
[----:B------:R-:W-:Y:S02]  /*bd60*/  SEL R74, R143, R142, P0 ;  /* 0x0000008e8f4a7207 */ /* 0x000fe40000000000 */
[----:B------:R-:W-:Y:S02]  /*bd70*/  F2FP.BF16.F32.PACK_AB R133, R133, R148 ;  /* 0x000000948585723e */ /* 0x000fe400000010ff */
[----:B------:R-:W-:Y:S02]  /*bd80*/  F2FP.BF16.F32.PACK_AB R140, R125, R140 ;  /* 0x0000008c7d8c723e */ /* 0x000fe400000010ff */
[----:B------:R-:W-:-:S02]  /*bd90*/  F2FP.BF16.F32.PACK_AB R117, R117, R132 ;  /* 0x000000847575723e */ /* 0x000fc400000010ff */
[----:B------:R-:W-:Y:S02]  /*bda0*/  F2FP.BF16.F32.PACK_AB R136, R101, R136 ;  /* 0x000000886588723e */ /* 0x000fe400000010ff */
[----:B------:R-:W-:Y:S02]  /*bdb0*/  F2FP.BF16.F32.PACK_AB R137, R108, R137 ;  /* 0x000000896c89723e */ /* 0x000fe400000010ff */
        /* <DEDUP_REMOVED lines=8> */
[----:B------:R-:W-:Y:S02]  /*be40*/  LOP3.LUT R5, R52, 0x380, RZ, 0xc0, !PT ;  /* 0x0000038034057812 */ /* 0x000fe400078ec0ff */
[----:B------:R-:W-:-:S02]  /*be50*/  F2FP.BF16.F32.PACK_AB R51, R102, R51 ;  /* 0x000000336633723e */ /* 0x000fc400000010ff */
[----:B------:R-:W-:Y:S02]  /*be60*/  F2FP.BF16.F32.PACK_AB R50, R103, R50 ;  /* 0x000000326732723e */ /* 0x000fe400000010ff */
[----:B------:R-:W-:Y:S02]  /*be70*/  F2FP.BF16.F32.PACK_AB R47, R110, R47 ;  /* 0x0000002f6e2f723e */ /* 0x000fe400000010ff */
[----:B------:R-:W-:Y:S02]  /*be80*/  F2FP.BF16.F32.PACK_AB R43, R118, R43 ;  /* 0x0000002b762b723e */ /* 0x000fe400000010ff */
[----:B------:R-:W-:Y:S02]  /*be90*/  SEL R91, R37, R44, P0 ;  /* 0x0000002c255b7207 */ /* 0x000fe40000000000 */
[----:B------:R-:W-:Y:S02]  /*bea0*/  SEL R31, R44, R37, P0 ;  /* 0x000000252c1f7207 */ /* 0x000fe40000000000 */
[----:B------:R-:W-:-:S02]  /*beb0*/  IADD3 R24, P5, R52, 0x4000, RZ ;  /* 0x0000400034187810 */ /* 0x000fc40007fbe0ff */
[C---:B------:R-:W-:Y:S02]  /*bec0*/  IADD3 R149, P6, R52.reuse, 0x4020, RZ ;  /* 0x0000402034957810 */ /* 0x040fe40007fde0ff */
[C---:B------:R-:W-:Y:S02]  /*bed0*/  IADD3 R151, P1, R52.reuse, 0x4040, RZ ;  /* 0x0000404034977810 */ /* 0x040fe40007f3e0ff */
[C---:B------:R-:W-:Y:S02]  /*bee0*/  IADD3 R153, P2, R52.reuse, 0x4060, RZ ;  /* 0x0000406034997810 */ /* 0x040fe40007f5e0ff */
[C---:B------:R-:W-:Y:S02]  /*bef0*/  IADD3 R26, P3, R52.reuse, 0x8000, RZ ;  /* 0x00008000341a7810 */ /* 0x040fe40007f7e0ff */
[----:B------:R-:W-:Y:S02]  /*bf00*/  IADD3 R155, P4, R52, 0x8020, RZ ;  /* 0x00008020349b7810 */ /* 0x000fe40007f9e0ff */
[----:B------:R-:W-:-:S02]  /*bf10*/  SEL R107, R128, R129, P0 ;  /* 0x00000081806b7207 */ /* 0x000fc40000000000 */
[----:B------:R-:W-:Y:S01]  /*bf20*/  SEL R37, R129, R128, P0 ;  /* 0x0000008081257207 */ /* 0x000fe20000000000 */
[----:B------:R-:W-:Y:S01]  /*bf30*/  IMAD.X R25, RZ, RZ, R53, P4 ;  /* 0x000000ffff197224 */ /* 0x000fe200020e0635 */
[----:B------:R-:W-:Y:S02]  /*bf40*/  F2FP.BF16.F32.PACK_AB R13, R13, R56 ;  /* 0x000000380d0d723e */ /* 0x000fe400000010ff */
[----:B------:R-:W-:Y:S02]  /*bf50*/  F2FP.BF16.F32.PACK_AB R14, R14, R57 ;  /* 0x000000390e0e723e */ /* 0x000fe400000010ff */
        /* <DEDUP_REMOVED lines=12> */
[----:B------:R-:W-:Y:S02]  /*c020*/  SHF.R.U64 R5, R5, 0x3, RZ ;  /* 0x0000000305057819 */ /* 0x000fe400000012ff */
[----:B------:R-:W-:Y:S01]  /*c030*/  F2FP.BF16.F32.PACK_AB R12, R12, R49 ;  /* 0x000000310c0c723e */ /* 0x000fe200000010ff */
[----:B------:R-:W-:Y:S01]  /*c040*/  IMAD.X R49, RZ, RZ, R53, P6 ;  /* 0x000000ffff317224 */ /* 0x000fe200030e0635 */
[----:B------:R-:W-:-:S02]  /*c050*/  SEL R117, R78, R41, P0 ;  /* 0x000000294e757207 */ /* 0x000fc40000000000 */
[----:B------:R-:W-:Y:S01]  /*c060*/  SEL R62, R41, R78, P0 ;  /* 0x0000004e293e7207 */ /* 0x000fe20000000000 */
[--C-:B------:R-:W-:Y:S01]  /*c070*/  IMAD.X R41, RZ, RZ, R53.reuse, P3 ;  /* 0x000000ffff297224 */ /* 0x100fe200018e0635 */
[----:B------:R-:W-:Y:S02]  /*c080*/  SEL R133, R51, R50, P0 ;  /* 0x0000003233857207 */ /* 0x000fe40000000000 */
[----:B------:R-:W-:Y:S01]  /*c090*/  SEL R66, R50, R51, P0 ;  /* 0x0000003332427207 */ /* 0x000fe20000000000 */
[--C-:B------:R-:W-:Y:S01]  /*c0a0*/  IMAD.X R51, RZ, RZ, R53.reuse, P5 ;  /* 0x000000ffff337224 */ /* 0x100fe200028e0635 */
[----:B------:R-:W-:Y:S02]  /*c0b0*/  SEL R137, R47, R46, P0 ;  /* 0x0000002e2f897207 */ /* 0x000fe40000000000 */
[----:B------:R-:W-:Y:S01]  /*c0c0*/  SEL R68, R46, R47, P0 ;  /* 0x0000002f2e447207 */ /* 0x000fe20000000000 */
[----:B------:R-:W-:Y:S01]  /*c0d0*/  IMAD.X R47, RZ, RZ, R53, P1 ;  /* 0x000000ffff2f7224 */ /* 0x000fe200008e0635 */
[----:B------:R-:W-:-:S02]  /*c0e0*/  SEL R139, R43, R42, P0 ;  /* 0x0000002a2b8b7207 */ /* 0x000fc40000000000 */
[----:B------:R-:W-:Y:S01]  /*c0f0*/  SEL R69, R42, R43, P0 ;  /* 0x0000002b2a457207 */ /* 0x000fe20000000000 */
[--C-:B------:R-:W-:Y:S01]  /*c100*/  IMAD.X R43, RZ, RZ, R53.reuse, P2 ;  /* 0x000000ffff2b7224 */ /* 0x100fe200010e0635 */
[----:B------:R-:W-:Y:S02]  /*c110*/  LOP3.LUT R8, R10, 0x380, RZ, 0xc0, !PT ;  /* 0x000003800a087812 */ /* 0x000fe400078ec0ff */
[C---:B------:R-:W-:Y:S02]  /*c120*/  IADD3 R157, P5, R52.reuse, 0x8040, RZ ;  /* 0x00008040349d7810 */ /* 0x040fe40007fbe0ff */
[C---:B------:R-:W-:Y:S02]  /*c130*/  IADD3 R159, P6, R52.reuse, 0x8060, RZ ;  /* 0x00008060349f7810 */ /* 0x040fe40007fde0ff */
[C---:B------:R-:W-:Y:S01]  /*c140*/  IADD3 R44, P1, R52.reuse, 0xc000, RZ ;  /* 0x0000c000342c7810 */ /* 0x040fe20007f3e0ff */
[--C-:B------:R-:W-:Y:S01]  /*c150*/  IMAD.X R27, RZ, RZ, R53.reuse, P5 ;  /* 0x000000ffff1b7224 */ /* 0x100fe200028e0635 */
[C---:B------:R-:W-:Y:S01]  /*c160*/  IADD3 R161, P2, R52.reuse, 0xc020, RZ ;  /* 0x0000c02034a17810 */ /* 0x040fe20007f5e0ff */
[----:B------:R-:W-:Y:S01]  /*c170*/  IMAD.X R15, RZ, RZ, R53, P6 ;  /* 0x000000ffff0f7224 */ /* 0x000fe200030e0635 */
[----:B------:R-:W-:-:S02]  /*c180*/  IADD3 R163, P3, R52, 0xc040, RZ ;  /* 0x0000c04034a37810 */ /* 0x000fc40007f7e0ff */
[----:B------:R-:W-:Y:S02]  /*c190*/  IADD3 R165, P4, R52, 0xc060, RZ ;  /* 0x0000c06034a57810 */ /* 0x000fe40007f9e0ff */
[----:B------:R-:W-:Y:S02]  /*c1a0*/  F2FP.BF16.F32.PACK_AB R45, R45, R88 ;  /* 0x000000582d2d723e */ /* 0x000fe400000010ff */
[----:B------:R-:W-:Y:S01]  /*c1b0*/  LOP3.LUT R52, R5, R52, RZ, 0x3c, !PT ;  /* 0x0000003405347212 */ /* 0x000fe200078e3cff */
[--C-:B------:R-:W-:Y:S01]  /*c1c0*/  IMAD.X R9, RZ, RZ, R53.reuse, P4 ;  /* 0x000000ffff097224 */ /* 0x100fe200020e0635 */
        /* <DEDUP_REMOVED lines=8> */
[----:B------:R-:W-:Y:S01]  /*c250*/  SEL R32, R60, R45, P0 ;  /* 0x0000002d3c207207 */ /* 0x000fe20000000000 */
[----:B--2---:R-:W-:Y:S01]  /*c260*/  SHFL.IDX PT, R115, R115, R20, 0x1c1f ;  /* 0x001c1f1473737589 */ /* 0x004fe200000e0000 */
[----:B------:R-:W-:Y:S01]  /*c270*/  LOP3.LUT R12, R145, 0x380, RZ, 0xc0, !PT ;  /* 0x00000380910c7812 */ /* 0x000fe200078ec0ff */
[----:B------:R-:W-:Y:S01]  /*c280*/  IMAD.X R45, RZ, RZ, R53, P2 ;  /* 0x000000ffff2d7224 */ /* 0x000fe200010e0635 */
[----:B------:R-:W-:Y:S01]  /*c290*/  LOP3.LUT R14, R147, 0x380, RZ, 0xc0, !PT ;  /* 0x00000380930e7812 */ /* 0x000fe200078ec0ff */
[----:B------:R-:W-:Y:S01]  /*c2a0*/  SHFL.IDX PT, R79, R79, R20, 0x1c1f ;  /* 0x001c1f144f4f7589 */ /* 0x000fe200000e0000 */
[----:B------:R-:W-:-:S02]  /*c2b0*/  LOP3.LUT R60, R5, R10, RZ, 0x3c, !PT ;  /* 0x0000000a053c7212 */ /* 0x000fc400078e3cff */
[----:B------:R-:W-:Y:S01]  /*c2c0*/  LOP3.LUT R5, R24, 0x380, RZ, 0xc0, !PT ;  /* 0x0000038018057812 */ /* 0x000fe200078ec0ff */
[----:B------:R-:W-:Y:S01]  /*c2d0*/  SHFL.IDX PT, R77, R77, R20, 0x1c1f ;  /* 0x001c1f144d4d7589 */ /* 0x000fe200000e0000 */
[----:B------:R-:W-:Y:S02]  /*c2e0*/  SHF.R.U64 R8, R12, 0x3, RZ ;  /* 0x000000030c087819 */ /* 0x000fe400000012ff */
[----:B------:R-:W-:Y:S01]  /*c2f0*/  SHF.R.U64 R12, R14, 0x3, RZ ;  /* 0x000000030e0c7819 */ /* 0x000fe200000012ff */
[----:B------:R-:W-:Y:S01]  /*c300*/  SHFL.IDX PT, R111, R111, R20, 0x1c1f ;  /* 0x001c1f146f6f7589 */ /* 0x000fe200000e0000 */
[----:B------:R-:W-:Y:S02]  /*c310*/  SHF.R.U64 R5, R5, 0x3, RZ ;  /* 0x0000000305057819 */ /* 0x000fe400000012ff */
[----:B------:R-:W-:Y:S01]  /*c320*/  LOP3.LUT R54, R12, R147, RZ, 0x3c, !PT ;  /* 0x000000930c367212 */ /* 0x000fe200078e3cff */
[----:B------:R-:W-:Y:S01]  /*c330*/  SHFL.IDX PT, R121, R121, R20, 0x1c1f ;  /* 0x001c1f1479797589 */ /* 0x000fe200000e0000 */
[----:B------:R-:W-:-:S02]  /*c340*/  LOP3.LUT R12, R153, 0x380, RZ, 0xc0, !PT ;  /* 0x00000380990c7812 */ /* 0x000fc400078ec0ff */
[----:B------:R-:W-:Y:S01]  /*c350*/  LOP3.LUT R50, R5, R24, RZ, 0x3c, !PT ;  /* 0x0000001805327212 */ /* 0x000fe200078e3cff */
[----:B------:R-:W-:Y:S01]  /*c360*/  SHFL.IDX PT, R81, R81, R20, 0x1c1f ;  /* 0x001c1f1451517589 */ /* 0x000fe200000e0000 */
[----:B------:R-:W-:Y:S02]  /*c370*/  LOP3.LUT R5, R26, 0x380, RZ, 0xc0, !PT ;  /* 0x000003801a057812 */ /* 0x000fe400078ec0ff */
        /* <DEDUP_REMOVED lines=8> */
[----:B------:R-:W-:Y:S02]  /*c400*/  LOP3.LUT R58, R8, R145, RZ, 0x3c, !PT ;  /* 0x00000091083a7212 */ /* 0x000fe400078e3cff */
[----:B------:R-:W-:Y:S01]  /*c410*/  LOP3.LUT R5, R44, 0x380, RZ, 0xc0, !PT ;  /* 0x000003802c057812 */ /* 0x000fe200078ec0ff */
[----:B------:R-:W-:Y:S01]  /*c420*/  SHFL.IDX PT, R89, R89, R20, 0x1c1f ;  /* 0x001c1f1459597589 */ /* 0x000fe200000e0000 */
[----:B------:R-:W-:Y:S02]  /*c430*/  LOP3.LUT R8, R149, 0x380, RZ, 0xc0, !PT ;  /* 0x0000038095087812 */ /* 0x000fe400078ec0ff */
[----:B------:R-:W-:Y:S01]  /*c440*/  LOP3.LUT R10, R151, 0x380, RZ, 0xc0, !PT ;  /* 0x00000380970a7812 */ /* 0x000fe200078ec0ff */
[----:B------:R-:W-:Y:S01]  /*c450*/  SHFL.IDX PT, R91, R91, R20, 0x1c1f ;  /* 0x001c1f145b5b7589 */ /* 0x000fe200000e0000 */
[----:B------:R-:W-:-:S02]  /*c460*/  SHF.R.U64 R12, R12, 0x3, RZ ;  /* 0x000000030c0c7819 */ /* 0x000fc400000012ff */
[----:B------:R-:W-:Y:S01]  /*c470*/  SHF.R.U64 R5, R5, 0x3, RZ ;  /* 0x0000000305057819 */ /* 0x000fe200000012ff */
[----:B------:R-:W-:Y:S01]  /*c480*/  SHFL.IDX PT, R93, R93, R20, 0x1c1f ;  /* 0x001c1f145d5d7589 */ /* 0x000fe200000e0000 */
[----:B------:R-:W-:Y:S02]  /*c490*/  SHF.R.U64 R8, R8, 0x3, RZ ;  /* 0x0000000308087819 */ /* 0x000fe400000012ff */
[----:B------:R-:W-:Y:S01]  /*c4a0*/  SHF.R.U64 R10, R10, 0x3, RZ ;  /* 0x000000030a0a7819 */ /* 0x000fe200000012ff */
[----:B------:R-:W-:Y:S01]  /*c4b0*/  SHFL.IDX PT, R99, R99, R20, 0x1c1f ;  /* 0x001c1f1463637589 */ /* 0x000fe200000e0000 */
[----:B------:R-:W-:Y:S02]  /*c4c0*/  LOP3.LUT R14, R12, R159, RZ, 0x3c, !PT ;  /* 0x0000009f0c0e7212 */ /* 0x000fe400078e3cff */
[----:B------:R-:W-:Y:S01]  /*c4d0*/  MOV R98, R54 ;  /* 0x0000003600627202 */ /* 0x000fe20000000f00 */
[----:B------:R-:W-:Y:S01]  /*c4e0*/  SHFL.IDX PT, R97, R97, R20, 0x1c1f ;  /* 0x001c1f1461617589 */ /* 0x000fe200000e0000 */
[----:B------:R-:W-:-:S02]  /*c4f0*/  LOP3.LUT R12, R5, R44, RZ, 0x3c, !PT ;  /* 0x0000002c050c7212 */ /* 0x000fc400078e3cff */
[----:B------:R-:W-:Y:S01]  /*c500*/  MOV R55, R40 ;  /* 0x0000002800377202 */ /* 0x000fe20000000f00 */
[----:B------:R-:W-:Y:S01]  /*c510*/  SHFL.IDX PT, R101, R101, R20, 0x1c1f ;  /* 0x001c1f1465657589 */ /* 0x000fe200000e0000 */
[----:B------:R-:W-:Y:S02]  /*c520*/  LOP3.LUT R48, R8, R149, RZ, 0x3c, !PT ;  /* 0x0000009508307212 */ /* 0x000fe400078e3cff */
[----:B------:R-:W-:Y:S01]  /*c530*/  LOP3.LUT R40, R20, 0x2, RZ, 0x3c, !PT ;  /* 0x0000000214287812 */ /* 0x000fe200078e3cff */
[----:B------:R-:W-:Y:S01]  /*c540*/  SHFL.IDX PT, R105, R105, R20, 0x1c1f ;  /* 0x001c1f1469697589 */ /* 0x000fe200000e0000 */
[----:B------:R-:W-:Y:S02]  /*c550*/  LOP3.LUT R46, R10, R151, RZ, 0x3c, !PT ;  /* 0x000000970a2e7212 */ /* 0x000fe400078e3cff */
[----:B------:R-:W-:Y:S01]  /*c560*/  LOP3.LUT R8, R155, 0x380, RZ, 0xc0, !PT ;  /* 0x000003809b087812 */ /* 0x000fe200078ec0ff */
[----:B------:R-:W-:Y:S01]  /*c570*/  SHFL.IDX PT, R70, R70, R40, 0x1c1f ;  /* 0x001c1f2846467589 */ /* 0x000fe200000e0000 */
[----:B------:R-:W-:-:S02]  /*c580*/  LOP3.LUT R10, R157, 0x380, RZ, 0xc0, !PT ;  /* 0x000003809d0a7812 */ /* 0x000fc400078ec0ff */
[----:B------:R-:W-:Y:S01]  /*c590*/  MOV R5, R12 ;  /* 0x0000000c00057202 */ /* 0x000fe20000000f00 */
[----:B------:R-:W-:Y:S01]  /*c5a0*/  SHFL.IDX PT, R72, R72, R40, 0x1c1f ;  /* 0x001c1f2848487589 */ /* 0x000fe200000e0000 */
[----:B------:R-:W-:Y:S02]  /*c5b0*/  SHF.R.U64 R8, R8, 0x3, RZ ;  /* 0x0000000308087819 */ /* 0x000fe400000012ff */
[----:B------:R-:W-:Y:S01]  /*c5c0*/  SHF.R.U64 R10, R10, 0x3, RZ ;  /* 0x000000030a0a7819 */ /* 0x000fe200000012ff */
[----:B------:R-:W0:Y:S01]  /*c5d0*/  SHFL.IDX PT, R12, R119, R40, 0x1c1f ;  /* 0x001c1f28770c7589 */ /* 0x000e2200000e0000 */
[----:B------:R-:W-:Y:S02]  /*c5e0*/  LOP3.LUT R24, R8, R155, RZ, 0x3c, !PT ;  /* 0x0000009b08187212 */ /* 0x000fe400078e3cff */
[----:B------:R-:W-:Y:S01]  /*c5f0*/  LOP3.LUT R26, R10, R157, RZ, 0x3c, !PT ;  /* 0x0000009d0a1a7212 */ /* 0x000fe200078e3cff */
[----:B------:R-:W1:Y:S01]  /*c600*/  SHFL.IDX PT, R76, R76, R40, 0x1c1f ;  /* 0x001c1f284c4c7589 */ /* 0x000e6200000e0000 */
[----:B------:R-:W-:-:S02]  /*c610*/  MOV R104, R52 ;  /* 0x0000003400687202 */ /* 0x000fc40000000f00 */
[----:B------:R-:W-:Y:S01]  /*c620*/  MOV R96, R50 ;  /* 0x0000003200607202 */ /* 0x000fe20000000f00 */
[----:B------:R-:W-:Y:S01]  /*c630*/  SHFL.IDX PT, R107, R107, R20, 0x1c1f ;  /* 0x001c1f146b6b7589 */ /* 0x000fe200000e0000 */
[----:B------:R-:W-:Y:S02]  /*c640*/  MOV R53, R24 ;  /* 0x0000001800357202 */ /* 0x000fe40000000f00 */
[----:B------:R-:W-:Y:S01]  /*c650*/  LOP3.LUT R8, R161, 0x380, RZ, 0xc0, !PT ;  /* 0x00000380a1087812 */ /* 0x000fe200078ec0ff */
[----:B------:R-:W2:Y:S01]  /*c660*/  SHFL.IDX PT, R24, R123, R40, 0x1c1f ;  /* 0x001c1f287b187589 */ /* 0x000ea200000e0000 */
[----:B------:R-:W-:Y:S02]  /*c670*/  MOV R51, R26 ;  /* 0x0000001a00337202 */ /* 0x000fe40000000f00 */
[----:B------:R-:W-:Y:S01]  /*c680*/  LOP3.LUT R10, R163, 0x380, RZ, 0xc0, !PT ;  /* 0x00000380a30a7812 */ /* 0x000fe200078ec0ff */
[----:B------:R-:W3:Y:S01]  /*c690*/  SHFL.IDX PT, R26, R67, R40, 0x1c1f ;  /* 0x001c1f28431a7589 */ /* 0x000ee200000e0000 */
[----:B------:R-:W-:-:S02]  /*c6a0*/  LOP3.LUT R78, R165, 0x380, RZ, 0xc0, !PT ;  /* 0x00000380a54e7812 */ /* 0x000fc400078ec0ff */
[----:B------:R-:W-:Y:S01]  /*c6b0*/  MOV R100, R58 ;  /* 0x0000003a00647202 */ /* 0x000fe20000000f00 */
[----:B------:R-:W-:Y:S01]  /*c6c0*/  SHFL.IDX PT, R103, R103, R20, 0x1c1f ;  /* 0x001c1f1467677589 */ /* 0x000fe200000e0000 */
[----:B------:R-:W-:Y:S02]  /*c6d0*/  MOV R102, R60 ;  /* 0x0000003c00667202 */ /* 0x000fe40000000f00 */
[----:B------:R-:W-:Y:S01]  /*c6e0*/  MOV R59, R42 ;  /* 0x0000002a003b7202 */ /* 0x000fe20000000f00 */
[----:B------:R-:W-:Y:S01]  /*c6f0*/  SHFL.IDX PT, R95, R95, R20, 0x1c1f ;  /* 0x001c1f145f5f7589 */ /* 0x000fe200000e0000 */
[----:B------:R-:W-:Y:S02]  /*c700*/  SHF.R.U64 R8, R8, 0x3, RZ ;  /* 0x0000000308087819 */ /* 0x000fe400000012ff */
[----:B------:R-:W-:Y:S01]  /*c710*/  MOV R61, R46 ;  /* 0x0000002e003d7202 */ /* 0x000fe20000000f00 */
[----:B------:R-:W-:Y:S01]  /*c720*/  SHFL.IDX PT, R109, R109, R20, 0x1c1f ;  /* 0x001c1f146d6d7589 */ /* 0x000fe200000e0000 */
[----:B------:R-:W-:-:S02]  /*c730*/  SHF.R.U64 R10, R10, 0x3, RZ ;  /* 0x000000030a0a7819 */ /* 0x000fc400000012ff */
[----:B------:R-:W-:Y:S01]  /*c740*/  SHF.R.U64 R78, R78, 0x3, RZ ;  /* 0x000000034e4e7819 */ /* 0x000fe200000012ff */
[----:B------:R-:W-:Y:S01]  /*c750*/  SHFL.IDX PT, R113, R113, R20, 0x1c1f ;  /* 0x001c1f1471717589 */ /* 0x000fe200000e0000 */
[----:B------:R-:W-:Y:S02]  /*c760*/  MOV R94, R48 ;  /* 0x00000030005e7202 */ /* 0x000fe40000000f00 */
[----:B------:R-:W-:Y:S01]  /*c770*/  LOP3.LUT R44, R8, R161, RZ, 0x3c, !PT ;  /* 0x000000a1082c7212 */ /* 0x000fe200078e3cff */
[----:B------:R-:W-:Y:S01]  /*c780*/  SHFL.IDX PT, R125, R125, R20, 0x1c1f ;  /* 0x001c1f147d7d7589 */ /* 0x000fe200000e0000 */
[----:B------:R-:W-:Y:S02]  /*c790*/  LOP3.LUT R10, R10, R163, RZ, 0x3c, !PT ;  /* 0x000000a30a0a7212 */ /* 0x000fe400078e3cff */
        /* <DEDUP_REMOVED lines=8> */
[----:B0-----:R-:W-:Y:S02]  /*c820*/  SEL R9, R115, R12, P0 ;  /* 0x0000000c73097207 */ /* 0x001fe40000000000 */
        /* <DEDUP_REMOVED lines=10> */
[----:B------:R-:W-:Y:S01]  /*c8d0*/  SHFL.IDX PT, R141, R141, R20, 0x1c1f ;  /* 0x001c1f148d8d7589 */ /* 0x000fe200000e0000 */
[----:B--2---:R-:W-:-:S02]  /*c8e0*/  SEL R13, R121, R24, P0 ;  /* 0x00000018790d7207 */ /* 0x004fc40000000000 */
[----:B------:R-:W-:Y:S01]  /*c8f0*/  SEL R15, R24, R121, P0 ;  /* 0x00000079180f7207 */ /* 0x000fe20000000000 */
[----:B------:R-:W-:Y:S01]  /*c900*/  SHFL.IDX PT, R127, R127, R20, 0x1c1f ;  /* 0x001c1f147f7f7589 */ /* 0x000fe200000e0000 */
[----:B---3--:R-:W-:Y:S02]  /*c910*/  SEL R24, R81, R26, P0 ;  /* 0x0000001a51187207 */ /* 0x008fe40000000000 */
[----:B------:R-:W-:Y:S01]  /*c920*/  SEL R26, R26, R81, P0 ;  /* 0x000000511a1a7207 */ /* 0x000fe20000000000 */
[----:B------:R-:W-:Y:S01]  /*c930*/  SHFL.IDX PT, R135, R135, R20, 0x1c1f ;  /* 0x001c1f1487877589 */ /* 0x000fe200000e0000 */
[----:B------:R-:W-:-:S03]  /*c940*/  PLOP3.LUT P2, PT, PT, PT, UP0, 0x80, 0x0 ;  /* 0x000000000000781c */ /* 0x000fc60003f4f008 */
[----:B------:R-:W-:Y:S04]  /*c950*/  SHFL.IDX PT, R143, R143, R20, 0x1c1f ;  /* 0x001c1f148f8f7589 */ /* 0x000fe800000e0000 */
[----:B------:R-:W0:Y:S04]  /*c960*/  SHFL.IDX PT, R20, R21, R40, 0x1c1f ;  /* 0x001c1f2815147589 */ /* 0x000e2800000e0000 */
[----:B------:R-:W1:Y:S04]  /*c970*/  SHFL.IDX PT, R64, R64, R40, 0x1c1f ;  /* 0x001c1f2840407589 */ /* 0x000e6800000e0000 */
[----:B------:R0:W2:Y:S04]  /*c980*/  SHFL.IDX PT, R42, R28, R40, 0x1c1f ;  /* 0x001c1f281c2a7589 */ /* 0x0000a800000e0000 */
[----:B------:R-:W3:Y:S01]  /*c990*/  SHFL.IDX PT, R80, R57, R40, 0x1c1f ;  /* 0x001c1f2839507589 */ /* 0x000ee200000e0000 */
[----:B------:R-:W-:Y:S06]  /*c9a0*/  BAR.SYNC.DEFER_BLOCKING 0x1, 0x100 ;  /* 0x0044000000007b1d */ /* 0x000fec0000010000 */
[----:B------:R1:W-:Y:S01]  /*c9b0*/  SHFL.IDX PT, R46, R29, R40, 0x1c1f ;  /* 0x001c1f281d2e7589 */ /* 0x0003e200000e0000 */
[----:B0-----:R-:W-:-:S03]  /*c9c0*/  SEL R28, R83, R20, P0 ;  /* 0x00000014531c7207 */ /* 0x001fc60000000000 */
[----:B------:R-:W-:Y:S04]  /*c9d0*/  SHFL.IDX PT, R56, R56, R40, 0x1c1f ;  /* 0x001c1f2838387589 */ /* 0x000fe800000e0000 */
[----:B------:R0:W-:Y:S01]  /*c9e0*/  SHFL.IDX PT, R48, R30, R40, 0x1c1f ;  /* 0x001c1f281e307589 */ /* 0x0001e200000e0000 */
[----:B-1----:R-:W-:-:S03]  /*c9f0*/  SEL R29, R109, R64, P0 ;  /* 0x000000406d1d7207 */ /* 0x002fc60000000000 */
[----:B------:R-:W-:Y:S04]  /*ca00*/  SHFL.IDX PT, R62, R62, R40, 0x1c1f ;  /* 0x001c1f283e3e7589 */ /* 0x000fe800000e0000 */
[----:B------:R1:W-:Y:S01]  /*ca10*/  SHFL.IDX PT, R50, R31, R40, 0x1c1f ;  /* 0x001c1f281f327589 */ /* 0x0003e200000e0000 */
[----:B0-----:R-:W-:-:S03]  /*ca20*/  SEL R30, R20, R83, P0 ;  /* 0x00000053141e7207 */ /* 0x001fc60000000000 */
[----:B------:R-:W-:Y:S04]  /*ca30*/  SHFL.IDX PT, R82, R63, R40, 0x1c1f ;  /* 0x001c1f283f527589 */ /* 0x000fe800000e0000 */
[----:B------:R2:W-:Y:S01]  /*ca40*/  SHFL.IDX PT, R52, R32, R40, 0x1c1f ;  /* 0x001c1f2820347589 */ /* 0x0005e200000e0000 */
[----:B-1----:R-:W-:-:S03]  /*ca50*/  SEL R31, R64, R109, P0 ;  /* 0x0000006d401f7207 */ /* 0x002fc60000000000 */
[----:B------:R-:W-:Y:S04]  /*ca60*/  SHFL.IDX PT, R84, R65, R40, 0x1c1f ;  /* 0x001c1f2841547589 */ /* 0x000fe800000e0000 */
[----:B------:R3:W0:Y:S01]  /*ca70*/  SHFL.IDX PT, R54, R33, R40, 0x1c1f ;  /* 0x001c1f2821367589 */ /* 0x00062200000e0000 */
[----:B--2---:R-:W-:-:S03]  /*ca80*/  SEL R32, R85, R42, P0 ;  /* 0x0000002a55207207 */ /* 0x004fc60000000000 */
[----:B------:R-:W1:Y:S04]  /*ca90*/  SHFL.IDX PT, R66, R66, R40, 0x1c1f ;  /* 0x001c1f2842427589 */ /* 0x000e6800000e0000 */
[----:B------:R2:W-:Y:S01]  /*caa0*/  SHFL.IDX PT, R58, R34, R40, 0x1c1f ;  /* 0x001c1f28223a7589 */ /* 0x0005e200000e0000 */
[----:B---3--:R-:W-:-:S03]  /*cab0*/  SEL R33, R113, R80, P0 ;  /* 0x0000005071217207 */ /* 0x008fc60000000000 */
[----:B------:R-:W-:Y:S04]  /*cac0*/  SHFL.IDX PT, R68, R68, R40, 0x1c1f ;  /* 0x001c1f2844447589 */ /* 0x000fe800000e0000 */
[----:B------:R3:W-:Y:S01]  /*cad0*/  SHFL.IDX PT, R60, R35, R40, 0x1c1f ;  /* 0x001c1f28233c7589 */ /* 0x0007e200000e0000 */
[----:B--2---:R-:W-:-:S03]  /*cae0*/  SEL R34, R42, R85, P0 ;  /* 0x000000552a227207 */ /* 0x004fc60000000000 */
[----:B------:R-:W-:Y:S04]  /*caf0*/  SHFL.IDX PT, R86, R69, R40, 0x1c1f ;  /* 0x001c1f2845567589 */ /* 0x000fe800000e0000 */
[----:B------:R2:W-:Y:S01]  /*cb00*/  SHFL.IDX PT, R70, R36, R40, 0x1c1f ;  /* 0x001c1f2824467589 */ /* 0x0005e200000e0000 */
[----:B0-----:R-:W-:Y:S02]  /*cb10*/  SEL R42, R54, R99, P0 ;  /* 0x00000063362a7207 */ /* 0x001fe40000000000 */
[----:B---3--:R-:W-:Y:S01]  /*cb20*/  SEL R35, R80, R113, P0 ;  /* 0x0000007150237207 */ /* 0x008fe20000000000 */
[----:B------:R-:W0:Y:S01]  /*cb30*/  SHFL.IDX PT, R88, R71, R40, 0x1c1f ;  /* 0x001c1f2847587589 */ /* 0x000e2200000e0000 */
[----:B-1----:R-:W-:Y:S01]  /*cb40*/  SEL R41, R133, R66, P0 ;  /* 0x0000004285297207 */ /* 0x002fe20000000000 */
[----:B------:R-:W-:Y:S01]  /*cb50*/  ULDC UR8, c[0x0][0xa88] ;  /* 0x0002a20000087ab9 */ /* 0x000fe20000000800 */
[----:B------:R-:W-:Y:S01]  /*cb60*/  SEL R43, R66, R133, P0 ;  /* 0x00000085422b7207 */ /* 0x000fe20000000000 */
[----:B------:R1:W-:Y:S01]  /*cb70*/  SHFL.IDX PT, R72, R37, R40, 0x1c1f ;  /* 0x001c1f2825487589 */ /* 0x0003e200000e0000 */
[----:B------:R-:W3:Y:S01]  /*cb80*/  LDC R80, c[0x0][0xbe8] ;  /* 0x0002fa00ff507b82 */ /* 0x000ee20000000800 */
[----:B--2---:R-:W-:-:S02]  /*cb90*/  SEL R36, R93, R52, P0 ;  /* 0x000000345d247207 */ /* 0x004fc40000000000 */
[----:B------:R2:W-:Y:S04]  /*cba0*/  SHFL.IDX PT, R76, R38, R40, 0x1c1f ;  /* 0x001c1f28264c7589 */ /* 0x0005e800000e0000 */
[----:B------:R-:W-:Y:S01]  /*cbb0*/  SHFL.IDX PT, R90, R73, R40, 0x1c1f ;  /* 0x001c1f28495a7589 */ /* 0x000fe200000e0000 */
[----:B-1----:R-:W-:-:S03]  /*cbc0*/  SEL R37, R131, R84, P0 ;  /* 0x0000005483257207 */ /* 0x002fc60000000000 */
[----:B------:R1:W-:Y:S01]  /*cbd0*/  SHFL.IDX PT, R78, R39, R40, 0x1c1f ;  /* 0x001c1f28274e7589 */ /* 0x0003e200000e0000 */
[----:B--2---:R-:W-:-:S03]  /*cbe0*/  SEL R38, R52, R93, P0 ;  /* 0x0000005d34267207 */ /* 0x004fc60000000000 */
[----:B------:R-:W-:Y:S04]  /*cbf0*/  SHFL.IDX PT, R74, R74, R40, 0x1c1f ;  /* 0x001c1f284a4a7589 */ /* 0x000fe800000e0000 */
[----:B------:R2:W4:Y:S01]  /*cc00*/  SHFL.IDX PT, R92, R75, R40, 0x1c1f ;  /* 0x001c1f284b5c7589 */ /* 0x00052200000e0000 */
[----:B0-----:R-:W-:Y:S02]  /*cc10*/  SEL R69, R141, R88, P0 ;  /* 0x000000588d457207 */ /* 0x001fe40000000000 */
[----:B-1----:R-:W-:Y:S01]  /*cc20*/  SEL R39, R84, R131, P0 ;  /* 0x0000008354277207 */ /* 0x002fe20000000000 */
[----:B------:R0:W-:Y:S01]  /*cc30*/  STSM.16.M88.4 [R104], R8 ;  /* 0x0000000868007844 */ /* 0x0001e20000000200 */
[----:B------:R-:W-:-:S03]  /*cc40*/  SEL R71, R88, R141, P0 ;  /* 0x0000008d58477207 */ /* 0x000fc60000000000 */
[----:B------:R1:W-:Y:S01]  /*cc50*/  STSM.16.M88.4 [R102], R12 ;  /* 0x0000000c66007844 */ /* 0x0003e20000000200 */
[----:B--2---:R-:W-:-:S03]  /*cc60*/  SEL R40, R99, R54, P0 ;  /* 0x0000003663287207 */ /* 0x004fc60000000000 */
[----:B------:R2:W-:Y:S04]  /*cc70*/  STSM.16.M88.4 [R100], R24 ;  /* 0x0000001864007844 */ /* 0x0005e80000000200 */
[----:B------:R-:W-:Y:S01]  /*cc80*/  STSM.16.M88.4 [R98], R28 ;  /* 0x0000001c62007844 */ /* 0x000fe20000000200 */
[----:B0-----:R-:W-:-:S03]  /*cc90*/  SEL R8, R87, R46, P0 ;  /* 0x0000002e57087207 */ /* 0x001fc60000000000 */
[----:B------:R-:W-:Y:S01]  /*cca0*/  STSM.16.M88.4 [R96], R32 ;  /* 0x0000002060007844 */ /* 0x000fe20000000200 */
[----:B------:R-:W-:Y:S02]  /*ccb0*/  SEL R10, R46, R87, P0 ;  /* 0x000000572e0a7207 */ /* 0x000fe40000000000 */
[----:B------:R-:W-:Y:S02]  /*ccc0*/  SEL R9, R125, R56, P0 ;  /* 0x000000387d097207 */ /* 0x000fe40000000000 */
[----:B------:R-:W-:Y:S02]  /*ccd0*/  SEL R11, R56, R125, P0 ;  /* 0x0000007d380b7207 */ /* 0x000fe40000000000 */
[----:B-1----:R-:W-:Y:S02]  /*cce0*/  SEL R12, R89, R48, P0 ;  /* 0x00000030590c7207 */ /* 0x002fe40000000000 */
[----:B------:R-:W-:Y:S01]  /*ccf0*/  SEL R14, R48, R89, P0 ;  /* 0x00000059300e7207 */ /* 0x000fe20000000000 */
[----:B------:R0:W-:Y:S01]  /*cd00*/  STSM.16.M88.4 [R94], R8 ;  /* 0x000000085e007844 */ /* 0x0001e20000000200 */
[----:B------:R-:W-:-:S02]  /*cd10*/  SEL R13, R117, R62, P0 ;  /* 0x0000003e750d7207 */ /* 0x000fc40000000000 */
[----:B------:R-:W-:Y:S02]  /*cd20*/  SEL R15, R62, R117, P0 ;  /* 0x000000753e0f7207 */ /* 0x000fe40000000000 */
[----:B--2---:R-:W-:Y:S02]  /*cd30*/  SEL R24, R91, R50, P0 ;  /* 0x000000325b187207 */ /* 0x004fe40000000000 */
[----:B------:R-:W-:Y:S01]  /*cd40*/  SEL R26, R50, R91, P0 ;  /* 0x0000005b321a7207 */ /* 0x000fe20000000000 */
[----:B------:R1:W-:Y:S01]  /*cd50*/  STSM.16.M88.4 [R61], R12 ;  /* 0x0000000c3d007844 */ /* 0x0003e20000000200 */
[----:B------:R-:W-:Y:S02]  /*cd60*/  SEL R25, R129, R82, P0 ;  /* 0x0000005281197207 */ /* 0x000fe40000000000 */
[----:B------:R-:W-:Y:S02]  /*cd70*/  SEL R27, R82, R129, P0 ;  /* 0x00000081521b7207 */ /* 0x000fe40000000000 */
[----:B----4-:R-:W-:-:S02]  /*cd80*/  SEL R77, R143, R92, P0 ;  /* 0x0000005c8f4d7207 */ /* 0x010fc40000000000 */
[----:B------:R-:W-:Y:S01]  /*cd90*/  SEL R79, R92, R143, P0 ;  /* 0x0000008f5c4f7207 */ /* 0x000fe20000000000 */
[----:B------:R2:W-:Y:S01]  /*cda0*/  STSM.16.M88.4 [R59], R24 ;  /* 0x000000183b007844 */ /* 0x0005e20000000200 */
[----:B0-----:R-:W-:Y:S02]  /*cdb0*/  SEL R8, R97, R58, P0 ;  /* 0x0000003a61087207 */ /* 0x001fe40000000000 */
[----:B------:R-:W-:Y:S01]  /*cdc0*/  SEL R10, R58, R97, P0 ;  /* 0x000000613a0a7207 */ /* 0x000fe20000000000 */
[----:B------:R-:W-:Y:S01]  /*cdd0*/  STSM.16.M88.4 [R55], R36 ;  /* 0x0000002437007844 */ /* 0x000fe20000000200 */
[----:B------:R-:W-:Y:S02]  /*cde0*/  SEL R9, R137, R68, P0 ;  /* 0x0000004489097207 */ /* 0x000fe40000000000 */
[----:B------:R-:W-:Y:S01]  /*cdf0*/  SEL R11, R68, R137, P0 ;  /* 0x00000089440b7207 */ /* 0x000fe20000000000 */
[----:B------:R-:W-:Y:S01]  /*ce00*/  STSM.16.M88.4 [R53], R40 ;  /* 0x0000002835007844 */ /* 0x000fe20000000200 */
[----:B-1----:R-:W-:-:S02]  /*ce10*/  SEL R12, R101, R60, P0 ;  /* 0x0000003c650c7207 */ /* 0x002fc40000000000 */
[----:B------:R-:W-:Y:S01]  /*ce20*/  SEL R14, R60, R101, P0 ;  /* 0x000000653c0e7207 */ /* 0x000fe20000000000 */
[----:B------:R0:W-:Y:S01]  /*ce30*/  STSM.16.M88.4 [R51], R8 ;  /* 0x0000000833007844 */ /* 0x0001e20000000200 */
[----:B------:R-:W-:Y:S02]  /*ce40*/  SEL R13, R139, R86, P0 ;  /* 0x000000568b0d7207 */ /* 0x000fe40000000000 */
[----:B------:R-:W-:Y:S02]  /*ce50*/  SEL R15, R86, R139, P0 ;  /* 0x0000008b560f7207 */ /* 0x000fe40000000000 */
[----:B------:R-:W-:Y:S02]  /*ce60*/  SEL R68, R105, R70, P0 ;  /* 0x0000004669447207 */ /* 0x000fe40000000000 */
[----:B------:R-:W-:Y:S01]  /*ce70*/  SEL R70, R70, R105, P0 ;  /* 0x0000006946467207 */ /* 0x000fe20000000000 */
[----:B------:R1:W-:Y:S01]  /*ce80*/  STSM.16.M88.4 [R49], R12 ;  /* 0x0000000c31007844 */ /* 0x0003e20000000200 */
[----:B--2---:R-:W-:-:S02]  /*ce90*/  SEL R24, R107, R72, P0 ;  /* 0x000000486b187207 */ /* 0x004fc40000000000 */
[----:B------:R-:W-:Y:S01]  /*cea0*/  SEL R26, R72, R107, P0 ;  /* 0x0000006b481a7207 */ /* 0x000fe20000000000 */
[----:B------:R2:W-:Y:S01]  /*ceb0*/  STSM.16.M88.4 [R5], R68 ;  /* 0x0000004405007844 */ /* 0x0005e20000000200 */
[----:B------:R-:W-:Y:S02]  /*cec0*/  SEL R25, R127, R90, P0 ;  /* 0x0000005a7f197207 */ /* 0x000fe40000000000 */
[----:B------:R-:W-:Y:S01]  /*ced0*/  SEL R27, R90, R127, P0 ;  /* 0x0000007f5a1b7207 */ /* 0x000fe20000000000 */
[----:B0-----:R-:W-:Y:S02]  /*cee0*/  IMAD.U32 R8, RZ, RZ, UR6 ;  /* 0x00000006ff087e24 */ /* 0x001fe4000f8e00ff */
[----:B------:R-:W-:Y:S01]  /*cef0*/  IMAD.U32 R9, RZ, RZ, UR7 ;  /* 0x00000007ff097e24 */ /* 0x000fe2000f8e00ff */
[----:B------:R-:W-:Y:S01]  /*cf00*/  ULDC.64 UR6, c[0x0][0xc08] ;  /* 0x0003020000067ab9 */ /* 0x000fe20000000a00 */
[----:B------:R-:W-:Y:S01]  /*cf10*/  STSM.16.M88.4 [R44], R24 ;  /* 0x000000182c007844 */ /* 0x000fe20000000200 */
[----:B-1----:R-:W-:-:S02]  /*cf20*/  SEL R12, R103, R76, P0 ;  /* 0x0000004c670c7207 */ /* 0x002fc40000000000 */
[----:B------:R-:W-:Y:S02]  /*cf30*/  SEL R14, R76, R103, P0 ;  /* 0x000000674c0e7207 */ /* 0x000fe40000000000 */
[----:B------:R-:W-:Y:S02]  /*cf40*/  SEL R13, R135, R74, P0 ;  /* 0x0000004a870d7207 */ /* 0x000fe40000000000 */
[----:B------:R-:W-:Y:S02]  /*cf50*/  SEL R15, R74, R135, P0 ;  /* 0x000000874a0f7207 */ /* 0x000fe40000000000 */
[----:B------:R-:W-:Y:S02]  /*cf60*/  SEL R76, R95, R78, P0 ;  /* 0x0000004e5f4c7207 */ /* 0x000fe40000000000 */
[----:B------:R-:W-:Y:S01]  /*cf70*/  SEL R78, R78, R95, P0 ;  /* 0x0000005f4e4e7207 */ /* 0x000fe20000000000 */
[----:B------:R0:W-:Y:S04]  /*cf80*/  STSM.16.M88.4 [R45], R12 ;  /* 0x0000000c2d007844 */ /* 0x0001e80000000200 */
[----:B------:R1:W-:Y:S01]  /*cf90*/  STSM.16.M88.4 [R47], R76 ;  /* 0x0000004c2f007844 */ /* 0x0003e20000000200 */
[----:B------:R-:W-:Y:S01]  /*cfa0*/  UISETP.NE.U32.AND UP1, UPT, UR6, URZ, UPT ;  /* 0x0000003f0600728c */ /* 0x000fe2000bf25070 */
[----:B------:R-:W-:Y:S03]  /*cfb0*/  BAR.SYNC.DEFER_BLOCKING 0x1, 0x100 ;  /* 0x0044000000007b1d */ /* 0x000fe60000010000 */
[----:B------:R-:W-:-:S06]  /*cfc0*/  UISETP.NE.AND.EX UP1, UPT, UR7, URZ, UPT, UP1 ;  /* 0x0000003f0700728c */ /* 0x000fcc000bf25310 */
[----:B------:R-:W-:-:S05]  /*cfd0*/  PLOP3.LUT P0, PT, PT, PT, UP1, 0x80, 0x0 ;  /* 0x000000000000781c */ /* 0x000fca0003f0f018 */
[----:B------:R-:W-:Y:S02]  /*cfe0*/  @UP1 ULDC.64 UR6, c[0x0][0xc08] ;  /* 0x0003020000061ab9 */ /* 0x000fe40000000a00 */
[----:B------:R-:W-:Y:S01]  /*cff0*/  @UP1 UIMAD.WIDE UR6, UR43, 0x4, UR6 ;  /* 0x000000042b0618a5 */ /* 0x000fe2000f8e0206 */
[----:B--2---:R-:W-:-:S05]  /*d000*/  IMAD.U32 R5, RZ, RZ, UR8 ;  /* 0x00000008ff057e24 */ /* 0x004fca000f8e00ff */
[----:B0-----:R-:W-:Y:S02]  /*d010*/  IMAD.U32 R12, RZ, RZ, UR6 ;  /* 0x00000006ff0c7e24 */ /* 0x001fe4000f8e00ff */
[----:B------:R-:W-:Y:S01]  /*d020*/  IMAD.U32 R13, RZ, RZ, UR7 ;  /* 0x00000007ff0d7e24 */ /* 0x000fe2000f8e00ff */
[----:B------:R-:W2:Y:S01]  /*d030*/  @P2 LDG.E R10, desc[UR54][R8.64] ;  /* 0x00000036080a2981 */ /* 0x000ea2000c1e1900 */
[----:B---3--:R-:W-:Y:S01]  /*d040*/  ISETP.NE.AND P1, PT, R80, 0x1, PT ;  /* 0x000000015000780c */ /* 0x008fe20003f25270 */
[----:B------:R-:W-:Y:S02]  /*d050*/  UMOV UR4, URZ ;  /* 0x0000003f00047c82 */ /* 0x000fe40008000000 */
[----:B------:R1:W5:Y:S10]  /*d060*/  @P0 LDG.E R5, desc[UR54][R12.64] ;  /* 0x000000360c050981 */ /* 0x000374000c1e1900 */
[----:B------:R-:W0:Y:S08]  /*d070*/  @P1 LDC R11, c[0x0][0xbec] ;  /* 0x0002fb00ff0b1b82 */ /* 0x000e300000000800 */
[----:B------:R-:W3:Y:S01]  /*d080*/  @P1 LDC R20, c[0x0][0xbf0] ;  /* 0x0002fc00ff141b82 */ /* 0x000ee20000000800 */
[----:B--2---:R-:W-:Y:S01]  /*d090*/  @P2 R2UR UR4, R10 ;  /* 0x000000000a0422ca */ /* 0x004fe200000e0000 */
[----:B01-3--:R-:W-:-:S14]  /*d0a0*/  @P0 BRA `(.L_x_1173) ;  /* 0x0000000000100947 */ /* 0x00bfdc0003800000 */
[----:B------:R-:W-:Y:S05]  /*d0b0*/  @!P2 BRA `(.L_x_1173) ;  /* 0x00000000000ca947 */ /* 0x000fea0003800000 */
[----:B------:R-:W2:Y:S04]  /*d0c0*/  LDG.E R10, desc[UR54][R8.64] ;  /* 0x00000036080a7981 */ /* 0x000ea8000c1e1900 */
[----:B-----5:R-:W2:Y:S02]  /*d0d0*/  LDG.E R5, desc[UR54][R8.64+0x4] ;  /* 0x0000043608057981 */ /* 0x020ea4000c1e1900 */
[----:B--2---:R-:W-:-:S07]  /*d0e0*/  IMAD.IADD R5, R5, 0x1, -R10 ;  /* 0x0000000105057824 */ /* 0x004fce00078e0a0a */
.L_x_1173:
[----:B------:R-:W-:Y:S01]  /*d0f0*/  USHF.R.S32.HI UR16, URZ, 0x1f, UR44 ;  /* 0x0000001f3f107899 */ /* 0x000fe2000801142c */
[----:B------:R-:W-:Y:S01]  /*d100*/  VIADD R10, R17, UR36 ;  /* 0x00000024110a7c36 */ /* 0x000fe20008000000 */
[----:B------:R-:W-:Y:S01]  /*d110*/  ULDC.64 UR12, c[0x0][0xb90] ;  /* 0x0002e400000c7ab9 */ /* 0x000fe20000000a00 */
[----:B------:R-:W-:Y:S01]  /*d120*/  USHF.R.S32.HI UR15, URZ, 0x1f, UR43 ;  /* 0x0000001f3f0f7899 */ /* 0x000fe2000801142b */
[----:B------:R-:W-:Y:S01]  /*d130*/  VIADD R26, R195, UR36 ;  /* 0x00000024c31a7c36 */ /* 0x000fe20008000000 */
[----:B------:R-:W-:Y:S01]  /*d140*/  USHF.R.S32.HI UR7, URZ, 0x1f, UR4 ;  /* 0x0000001f3f077899 */ /* 0x000fe20008011404 */
[----:B------:R-:W-:Y:S01]  /*d150*/  @P1 IMAD.HI.U32 R9, R10, R11, RZ ;  /* 0x0000000b0a091227 */ /* 0x000fe200078e00ff */
[----:B------:R-:W-:Y:S01]  /*d160*/  UIMAD UR10, UR16, UR12, URZ ;  /* 0x0000000c100a72a4 */ /* 0x000fe2000f8e023f */
[----:B------:R-:W-:Y:S01]  /*d170*/  UMOV UR6, UR4 ;  /* 0x0000000400067c82 */ /* 0x000fe20008000000 */
[----:B------:R-:W-:Y:S01]  /*d180*/  USEL UR15, UR15, URZ, !UP0 ;  /* 0x0000003f0f0f7287 */ /* 0x000fe2000c000000 */
[----:B------:R-:W-:Y:S01]  /*d190*/  IMAD.MOV.U32 R8, RZ, RZ, R10 ;  /* 0x000000ffff087224 */ /* 0x000fe200078e000a */
[----:B------:R-:W-:Y:S01]  /*d1a0*/  UIMAD.WIDE.U32 UR8, UR44, UR12, UR6 ;  /* 0x0000000c2c0872a5 */ /* 0x000fe2000f8e0006 */
[----:B------:R-:W-:Y:S01]  /*d1b0*/  @P1 SHF.R.U32.HI R8, RZ, R20, R9 ;  /* 0x00000014ff081219 */ /* 0x000fe20000011609 */
[----:B------:R-:W-:Y:S01]  /*d1c0*/  UIMAD UR10, UR44, UR13, UR10 ;  /* 0x0000000d2c0a72a4 */ /* 0x000fe2000f8e020a */
[----:B------:R-:W-:Y:S01]  /*d1d0*/  IMAD R9, R192, 0x40, R16 ;  /* 0x00000040c0097824 */ /* 0x000fe200078e0210 */
[----:B------:R-:W-:Y:S01]  /*d1e0*/  USEL UR14, UR43, URZ, !UP0 ;  /* 0x0000003f2b0e7287 */ /* 0x000fe2000c000000 */
[----:B-----5:R-:W-:Y:S01]  /*d1f0*/  IMAD R83, R5, R80, RZ ;  /* 0x0000005005537224 */ /* 0x020fe200078e02ff */
[----:B------:R-:W-:Y:S01]  /*d200*/  ULDC.64 UR12, c[0x0][0xb98] ;  /* 0x0002e600000c7ab9 */ /* 0x000fe20000000a00 */
[----:B------:R-:W-:Y:S01]  /*d210*/  UIADD3 UR9, UR9, UR10, URZ ;  /* 0x0000000a09097290 */ /* 0x000fe2000fffe03f */
[----:B------:R-:W-:Y:S01]  /*d220*/  IMAD.MOV R11, RZ, RZ, -R8 ;  /* 0x000000ffff0b7224 */ /* 0x000fe200078e0a08 */
[----:B------:R-:W-:Y:S01]  /*d230*/  UIMAD UR6, UR15, UR12, URZ ;  /* 0x0000000c0f0672a4 */ /* 0x000fe2000f8e023f */
[----:B------:R-:W-:Y:S01]  /*d240*/  IMAD.WIDE R6, R9, 0x2, R6 ;  /* 0x0000000209067825 */ /* 0x000fe200078e0206 */
[----:B------:R-:W-:Y:S01]  /*d250*/  UIMAD.WIDE.U32 UR8, UR14, UR12, UR8 ;  /* 0x0000000c0e0872a5 */ /* 0x000fe2000f8e0008 */
[----:B------:R-:W-:Y:S01]  /*d260*/  SHF.R.S32.HI R9, RZ, 0x1f, R8 ;  /* 0x0000001fff097819 */ /* 0x000fe20000011408 */
[----:B------:R-:W-:Y:S01]  /*d270*/  UIMAD UR6, UR14, UR13, UR6 ;  /* 0x0000000d0e0672a4 */ /* 0x000fe2000f8e0206 */
[----:B------:R-:W-:Y:S01]  /*d280*/  IMAD R11, R80, R11, R10 ;  /* 0x0000000b500b7224 */ /* 0x000fe200078e020a */
[----:B------:R-:W-:Y:S01]  /*d290*/  IADD3 R57, P3, R6, 0x4000, RZ ;  /* 0x0000400006397810 */ /* 0x000fe20007f7e0ff */
[----:B------:R-:W-:Y:S01]  /*d2a0*/  ULDC.64 UR10, c[0x0][0xaa0] ;  /* 0x0002a800000a7ab9 */ /* 0x000fe20000000a00 */
[----:B------:R-:W-:-:S02]  /*d2b0*/  IADD3 R8, P0, R8, UR8, RZ ;  /* 0x0000000808087c10 */ /* 0x000fc4000ff1e0ff */
[----:B------:R-:W-:Y:S01]  /*d2c0*/  IMAD.U32 R12, RZ, RZ, UR6 ;  /* 0x00000006ff0c7e24 */ /* 0x000fe2000f8e00ff */
[----:B------:R-:W-:Y:S02]  /*d2d0*/  SHF.R.S32.HI R10, RZ, 0x1f, R11 ;  /* 0x0000001fff0a7819 */ /* 0x000fe4000001140b */
[----:B------:R-:W-:Y:S02]  /*d2e0*/  IADD3 R45, P2, R6, 0x5000, RZ ;  /* 0x00005000062d7810 */ /* 0x000fe40007f5e0ff */
[----:B------:R-:W-:Y:S01]  /*d2f0*/  IADD3.X R9, R9, UR9, R12, P0, !PT ;  /* 0x0000000909097c10 */ /* 0x000fe200087fe40c */
[----:B------:R-:W-:Y:S01]  /*d300*/  ULDC.64 UR8, c[0x0][0xb88] ;  /* 0x0002e20000087ab9 */ /* 0x000fe20000000a00 */
[----:B------:R-:W-:Y:S01]  /*d310*/  LOP3.LUT R56, R57, 0x380, RZ, 0xc0, !PT ;  /* 0x0000038039387812 */ /* 0x000fe200078ec0ff */
[----:B------:R-:W-:Y:S01]  /*d320*/  IMAD R10, R10, UR8, RZ ;  /* 0x000000080a0a7c24 */ /* 0x000fe2000f8e02ff */
[C---:B------:R-:W-:Y:S01]  /*d330*/  IADD3 R13, P5, R6.reuse, 0x1000, RZ ;  /* 0x00001000060d7810 */ /* 0x040fe20007fbe0ff */
[----:B------:R-:W-:Y:S01]  /*d340*/  IMAD.WIDE.U32 R8, R11, UR8, R8 ;  /* 0x000000080b087c25 */ /* 0x000fe2000f8e0008 */
[----:B------:R-:W-:-:S02]  /*d350*/  IADD3 R25, P4, R6, 0x2000, RZ ;  /* 0x0000200006197810 */ /* 0x000fc40007f9e0ff */
[----:B------:R-:W-:Y:S01]  /*d360*/  LOP3.LUT R44, R45, 0x380, RZ, 0xc0, !PT ;  /* 0x000003802d2c7812 */ /* 0x000fe200078ec0ff */
[----:B------:R-:W-:Y:S01]  /*d370*/  IMAD R15, R11, UR9, R10 ;  /* 0x000000090b0f7c24 */ /* 0x000fe2000f8e020a */
[----:B------:R-:W-:Y:S01]  /*d380*/  ULDC.64 UR8, c[0x0][0xb50] ;  /* 0x0002d40000087ab9 */ /* 0x000fe20000000a00 */
[----:B------:R-:W-:Y:S02]  /*d390*/  SHF.R.U64 R56, R56, 0x3, RZ ;  /* 0x0000000338387819 */ /* 0x000fe400000012ff */
[----:B------:R-:W-:Y:S01]  /*d3a0*/  IMAD.IADD R9, R9, 0x1, R15 ;  /* 0x0000000109097824 */ /* 0x000fe200078e020f */
[C---:B------:R-:W-:Y:S02]  /*d3b0*/  LEA R11, P0, R8.reuse, UR8, 0x2 ;  /* 0x00000008080b7c11 */ /* 0x040fe4000f8010ff */
[----:B------:R-:W-:Y:S02]  /*d3c0*/  LOP3.LUT R12, R13, 0x380, RZ, 0xc0, !PT ;  /* 0x000003800d0c7812 */ /* 0x000fe400078ec0ff */
[----:B------:R-:W-:Y:S01]  /*d3d0*/  LEA.HI.X R14, R8, UR9, R9, 0x2, P0 ;  /* 0x00000009080e7c11 */ /* 0x000fe200080f1409 */
[----:B------:R-:W-:Y:S01]  /*d3e0*/  SHFL.IDX PT, R20, R11, RZ, 0x1c1f ;  /* 0x001c1fff0b147589 */ /* 0x000fe200000e0000 */
[----:B------:R-:W-:Y:S01]  /*d3f0*/  IADD3 R29, P0, R6, 0x3000, RZ ;  /* 0x00003000061d7810 */ /* 0x000fe20007f1e0ff */
[----:B------:R-:W-:Y:S01]  /*d400*/  VIADD R8, R26, 0x8 ;  /* 0x000000081a087836 */ /* 0x000fe20000000000 */
[----:B------:R-:W-:Y:S01]  /*d410*/  LOP3.LUT R24, R25, 0x380, RZ, 0xc0, !PT ;  /* 0x0000038019187812 */ /* 0x000fe200078ec0ff */
[----:B------:R-:W0:Y:S01]  /*d420*/  SHFL.IDX PT, R21, R14, RZ, 0x1c1f ;  /* 0x001c1fff0e157589 */ /* 0x000e2200000e0000 */
[----:B------:R-:W-:-:S02]  /*d430*/  LOP3.LUT R28, R29, 0x380, RZ, 0xc0, !PT ;  /* 0x000003801d1c7812 */ /* 0x000fc400078ec0ff */
[----:B------:R-:W-:Y:S01]  /*d440*/  SHF.R.U64 R44, R44, 0x3, RZ ;  /* 0x000000032c2c7819 */ /* 0x000fe200000012ff */
[----:B------:R-:W-:Y:S01]  /*d450*/  SHFL.IDX PT, R42, R11, 0x1, 0x1c1f ;  /* 0x003c1f000b2a7f89 */ /* 0x000fe200000e0000 */
[----:B------:R-:W-:Y:S02]  /*d460*/  SHF.R.U64 R28, R28, 0x3, RZ ;  /* 0x000000031c1c7819 */ /* 0x000fe400000012ff */
[----:B------:R-:W-:Y:S01]  /*d470*/  LOP3.LUT R56, R56, R57, RZ, 0x3c, !PT ;  /* 0x0000003938387212 */ /* 0x000fe200078e3cff */
[--C-:B------:R-:W-:Y:S01]  /*d480*/  IMAD.X R57, RZ, RZ, R7.reuse, P3 ;  /* 0x000000ffff397224 */ /* 0x100fe200018e0607 */
[----:B------:R-:W-:Y:S01]  /*d490*/  LOP3.LUT R28, R28, R29, RZ, 0x3c, !PT ;  /* 0x0000001d1c1c7212 */ /* 0x000fe200078e3cff */
[----:B------:R-:W-:Y:S01]  /*d4a0*/  IMAD.X R29, RZ, RZ, R7, P0 ;  /* 0x000000ffff1d7224 */ /* 0x000fe200000e0607 */
[----:B------:R-:W-:Y:S01]  /*d4b0*/  SHF.R.U64 R12, R12, 0x3, RZ ;  /* 0x000000030c0c7819 */ /* 0x000fe200000012ff */
[----:B------:R-:W1:Y:S01]  /*d4c0*/  SHFL.IDX PT, R43, R14, 0x1, 0x1c1f ;  /* 0x003c1f000e2b7f89 */ /* 0x000e6200000e0000 */
[----:B------:R-:W-:-:S02]  /*d4d0*/  SHF.R.U64 R24, R24, 0x3, RZ ;  /* 0x0000000318187819 */ /* 0x000fc400000012ff */
[C---:B------:R-:W-:Y:S02]  /*d4e0*/  IADD3 R61, P0, R6.reuse, 0x9000, RZ ;  /* 0x00009000063d7810 */ /* 0x040fe40007f1e0ff */
[----:B------:R-:W-:Y:S02]  /*d4f0*/  IADD3 R49, P3, R6, 0xa000, RZ ;  /* 0x0000a00006317810 */ /* 0x000fe40007f7e0ff */
[----:B------:R-:W-:Y:S01]  /*d500*/  LOP3.LUT R44, R44, R45, RZ, 0x3c, !PT ;  /* 0x0000002d2c2c7212 */ /* 0x000fe200078e3cff */
[--C-:B------:R-:W-:Y:S01]  /*d510*/  IMAD.X R45, RZ, RZ, R7.reuse, P2 ;  /* 0x000000ffff2d7224 */ /* 0x100fe200010e0607 */
[----:B------:R-:W-:Y:S01]  /*d520*/  LOP3.LUT R12, R12, R13, RZ, 0x3c, !PT ;  /* 0x0000000d0c0c7212 */ /* 0x000fe200078e3cff */
[--C-:B------:R-:W-:Y:S01]  /*d530*/  IMAD.X R13, RZ, RZ, R7.reuse, P5 ;  /* 0x000000ffff0d7224 */ /* 0x100fe200028e0607 */
[----:B------:R-:W-:Y:S01]  /*d540*/  LOP3.LUT R24, R24, R25, RZ, 0x3c, !PT ;  /* 0x0000001918187212 */ /* 0x000fe200078e3cff */
[----:B------:R-:W-:Y:S01]  /*d550*/  IMAD.X R25, RZ, RZ, R7, P4 ;  /* 0x000000ffff197224 */ /* 0x000fe200020e0607 */
[----:B------:R-:W-:-:S02]  /*d560*/  LOP3.LUT R60, R61, 0x380, RZ, 0xc0, !PT ;  /* 0x000003803d3c7812 */ /* 0x000fc400078ec0ff */
[C---:B------:R-:W-:Y:S02]  /*d570*/  IADD3 R41, P2, R6.reuse, 0xb000, RZ ;  /* 0x0000b00006297810 */ /* 0x040fe40007f5e0ff */
[----:B------:R-:W-:Y:S02]  /*d580*/  LOP3.LUT R48, R49, 0x380, RZ, 0xc0, !PT ;  /* 0x0000038031307812 */ /* 0x000fe400078ec0ff */
[C---:B------:R-:W-:Y:S02]  /*d590*/  IADD3 R33, P6, R6.reuse, 0x6000, RZ ;  /* 0x0000600006217810 */ /* 0x040fe40007fde0ff */
[C---:B------:R-:W-:Y:S02]  /*d5a0*/  IADD3 R37, P5, R6.reuse, 0x7000, RZ ;  /* 0x0000700006257810 */ /* 0x040fe40007fbe0ff */
[----:B------:R-:W-:Y:S02]  /*d5b0*/  IADD3 R69, P4, R6, 0x8000, RZ ;  /* 0x0000800006457810 */ /* 0x000fe40007f9e0ff */
[----:B------:R-:W-:-:S02]  /*d5c0*/  SHF.R.U64 R60, R60, 0x3, RZ ;  /* 0x000000033c3c7819 */ /* 0x000fc400000012ff */
[----:B------:R-:W-:Y:S02]  /*d5d0*/  LOP3.LUT R40, R41, 0x380, RZ, 0xc0, !PT ;  /* 0x0000038029287812 */ /* 0x000fe400078ec0ff */
[----:B------:R-:W-:Y:S02]  /*d5e0*/  SHF.R.U64 R48, R48, 0x3, RZ ;  /* 0x0000000330307819 */ /* 0x000fe400000012ff */
[----:B------:R-:W-:Y:S02]  /*d5f0*/  LOP3.LUT R32, R33, 0x380, RZ, 0xc0, !PT ;  /* 0x0000038021207812 */ /* 0x000fe400078ec0ff */
[----:B------:R-:W-:Y:S02]  /*d600*/  LOP3.LUT R36, R37, 0x380, RZ, 0xc0, !PT ;  /* 0x0000038025247812 */ /* 0x000fe400078ec0ff */
[----:B------:R-:W-:Y:S02]  /*d610*/  LOP3.LUT R68, R69, 0x380, RZ, 0xc0, !PT ;  /* 0x0000038045447812 */ /* 0x000fe400078ec0ff */
[----:B------:R-:W-:Y:S01]  /*d620*/  LOP3.LUT R60, R60, R61, RZ, 0x3c, !PT ;  /* 0x0000003d3c3c7212 */ /* 0x000fe200078e3cff */
[----:B------:R-:W-:Y:S01]  /*d630*/  IMAD.X R61, RZ, RZ, R7, P0 ;  /* 0x000000ffff3d7224 */ /* 0x000fe200000e0607 */
[----:B------:R-:W-:-:S02]  /*d640*/  SHF.R.U64 R40, R40, 0x3, RZ ;  /* 0x0000000328287819 */ /* 0x000fc400000012ff */
[----:B------:R-:W-:Y:S01]  /*d650*/  LOP3.LUT R48, R48, R49, RZ, 0x3c, !PT ;  /* 0x0000003130307212 */ /* 0x000fe200078e3cff */
[----:B------:R-:W-:Y:S01]  /*d660*/  IMAD.X R49, RZ, RZ, R7, P3 ;  /* 0x000000ffff317224 */ /* 0x000fe200018e0607 */
[----:B------:R-:W-:Y:S02]  /*d670*/  SHF.R.U64 R32, R32, 0x3, RZ ;  /* 0x0000000320207819 */ /* 0x000fe400000012ff */
[----:B------:R-:W-:Y:S02]  /*d680*/  SHF.R.U64 R36, R36, 0x3, RZ ;  /* 0x0000000324247819 */ /* 0x000fe400000012ff */
[----:B------:R-:W-:Y:S02]  /*d690*/  SHF.R.U64 R68, R68, 0x3, RZ ;  /* 0x0000000344447819 */ /* 0x000fe400000012ff */
[----:B------:R-:W-:Y:S02]  /*d6a0*/  LOP3.LUT P0, RZ, R193, 0x3, RZ, 0xc0, !PT ;  /* 0x00000003c1ff7812 */ /* 0x000fe4000780c0ff */
[----:B------:R-:W-:-:S02]  /*d6b0*/  IADD3 R10, P3, R6, 0xf000, RZ ;  /* 0x0000f000060a7810 */ /* 0x000fc40007f7e0ff */
[----:B------:R-:W-:Y:S01]  /*d6c0*/  LOP3.LUT R40, R40, R41, RZ, 0x3c, !PT ;  /* 0x0000002928287212 */ /* 0x000fe200078e3cff */
[--C-:B------:R-:W-:Y:S01]  /*d6d0*/  IMAD.X R41, RZ, RZ, R7.reuse, P2 ;  /* 0x000000ffff297224 */ /* 0x100fe200010e0607 */
[----:B------:R-:W-:Y:S01]  /*d6e0*/  LOP3.LUT R32, R32, R33, RZ, 0x3c, !PT ;  /* 0x0000002120207212 */ /* 0x000fe200078e3cff */
[--C-:B------:R-:W-:Y:S01]  /*d6f0*/  IMAD.X R33, RZ, RZ, R7.reuse, P6 ;  /* 0x000000ffff217224 */ /* 0x100fe200030e0607 */
[----:B------:R-:W-:Y:S01]  /*d700*/  LOP3.LUT R36, R36, R37, RZ, 0x3c, !PT ;  /* 0x0000002524247212 */ /* 0x000fe200078e3cff */
[--C-:B------:R-:W-:Y:S01]  /*d710*/  IMAD.X R37, RZ, RZ, R7.reuse, P5 ;  /* 0x000000ffff257224 */ /* 0x100fe200028e0607 */
[----:B------:R-:W-:Y:S01]  /*d720*/  LOP3.LUT R68, R68, R69, RZ, 0x3c, !PT ;  /* 0x0000004544447212 */ /* 0x000fe200078e3cff */
[--C-:B------:R-:W-:Y:S01]  /*d730*/  IMAD.X R69, RZ, RZ, R7.reuse, P4 ;  /* 0x000000ffff457224 */ /* 0x100fe200020e0607 */
[-C--:B------:R-:W-:Y:S01]  /*d740*/  ISETP.GE.OR P2, PT, R26, R83.reuse, P0 ;  /* 0x000000531a00720c */ /* 0x080fe20000746670 */
[----:B------:R-:W-:Y:S01]  /*d750*/  IMAD.X R53, RZ, RZ, R7, P3 ;  /* 0x000000ffff357224 */ /* 0x000fe200018e0607 */
[----:B------:R-:W-:-:S02]  /*d760*/  ISETP.GE.OR P0, PT, R8, R83, P0 ;  /* 0x000000530800720c */ /* 0x000fc40000706670 */
[----:B------:R-:W-:Y:S02]  /*d770*/  LOP3.LUT R5, R10, 0x380, RZ, 0xc0, !PT ;  /* 0x000003800a057812 */ /* 0x000fe400078ec0ff */
[C---:B------:R-:W-:Y:S02]  /*d780*/  IADD3 R77, P6, R6.reuse, 0xc000, RZ ;  /* 0x0000c000064d7810 */ /* 0x040fe40007fde0ff */
[C---:B------:R-:W-:Y:S02]  /*d790*/  IADD3 R73, P5, R6.reuse, 0xd000, RZ ;  /* 0x0000d00006497810 */ /* 0x040fe40007fbe0ff */
[C---:B------:R-:W-:Y:S02]  /*d7a0*/  IADD3 R65, P4, R6.reuse, 0xe000, RZ ;  /* 0x0000e00006417810 */ /* 0x040fe40007f9e0ff */
[----:B------:R-:W-:Y:S01]  /*d7b0*/  LOP3.LUT R9, R6, 0x380, RZ, 0xc0, !PT ;  /* 0x0000038006097812 */ /* 0x000fe200078ec0ff */
[----:B0-----:R-:W-:Y:S01]  /*d7c0*/  @!P2 ST.E desc[UR54][R20.64], R3 ;  /* 0x000000031400a985 */ /* 0x001fe2000c101936 */
[----:B------:R-:W-:-:S02]  /*d7d0*/  SHF.R.U64 R5, R5, 0x3, RZ ;  /* 0x0000000305057819 */ /* 0x000fc400000012ff */
[----:B------:R-:W-:Y:S01]  /*d7e0*/  LOP3.LUT R76, R77, 0x380, RZ, 0xc0, !PT ;  /* 0x000003804d4c7812 */ /* 0x000fe200078ec0ff */
[----:B-1----:R0:W-:Y:S01]  /*d7f0*/  @!P0 ST.E desc[UR54][R42.64], R0 ;  /* 0x000000002a008985 */ /* 0x0021e2000c101936 */
[----:B------:R-:W-:Y:S02]  /*d800*/  LOP3.LUT R72, R73, 0x380, RZ, 0xc0, !PT ;  /* 0x0000038049487812 */ /* 0x000fe400078ec0ff */
[----:B------:R-:W-:Y:S01]  /*d810*/  LOP3.LUT R64, R65, 0x380, RZ, 0xc0, !PT ;  /* 0x0000038041407812 */ /* 0x000fe200078ec0ff */
[----:B------:R-:W-:Y:S01]  /*d820*/  UIMAD UR8, UR7, UR10, URZ ;  /* 0x0000000a070872a4 */ /* 0x000fe2000f8e023f */
[----:B------:R-:W-:Y:S01]  /*d830*/  SHF.R.U64 R9, R9, 0x3, RZ ;  /* 0x0000000309097819 */ /* 0x000fe200000012ff */
[----:B------:R-:W5:Y:S01]  /*d840*/  LD.E.128 R12, desc[UR54][R12.64] ;  /* 0x000000360c0c7980 */ /* 0x000f62000c101d00 */
[----:B------:R-:W-:Y:S02]  /*d850*/  SHF.R.U64 R76, R76, 0x3, RZ ;  /* 0x000000034c4c7819 */ /* 0x000fe400000012ff */
[----:B------:R-:W-:Y:S01]  /*d860*/  SHF.R.U64 R72, R72, 0x3, RZ ;  /* 0x0000000348487819 */ /* 0x000fe200000012ff */
[----:B------:R-:W5:Y:S01]  /*d870*/  LD.E.128 R24, desc[UR54][R24.64] ;  /* 0x0000003618187980 */ /* 0x000f62000c101d00 */
[----:B------:R-:W-:-:S02]  /*d880*/  SHF.R.U64 R64, R64, 0x3, RZ ;  /* 0x0000000340407819 */ /* 0x000fc400000012ff */
[----:B------:R-:W-:Y:S02]  /*d890*/  LOP3.LUT R6, R9, R6, RZ, 0x3c, !PT ;  /* 0x0000000609067212 */ /* 0x000fe400078e3cff */
[----:B------:R-:W-:Y:S01]  /*d8a0*/  LOP3.LUT R52, R5, R10, RZ, 0x3c, !PT ;  /* 0x0000000a05347212 */ /* 0x000fe200078e3cff */
[----:B0-----:R-:W-:Y:S01]  /*d8b0*/  IMAD R0, R23, 0x20, R192 ;  /* 0x0000002017007824 */ /* 0x001fe200078e02c0 */
[----:B------:R-:W0:Y:S01]  /*d8c0*/  @P1 LDC R5, c[0x0][0xbec] ;  /* 0x0002fb00ff051b82 */ /* 0x000e220000000800 */
[----:B------:R-:W-:Y:S01]  /*d8d0*/  LOP3.LUT R76, R76, R77, RZ, 0x3c, !PT ;  /* 0x0000004d4c4c7212 */ /* 0x000fe200078e3cff */
[--C-:B------:R-:W-:Y:S01]  /*d8e0*/  IMAD.X R77, RZ, RZ, R7.reuse, P6 ;  /* 0x000000ffff4d7224 */ /* 0x100fe200030e0607 */
[----:B------:R-:W-:Y:S01]  /*d8f0*/  LOP3.LUT R72, R72, R73, RZ, 0x3c, !PT ;  /* 0x0000004948487212 */ /* 0x000fe200078e3cff */
[--C-:B------:R-:W-:Y:S01]  /*d900*/  IMAD.X R73, RZ, RZ, R7.reuse, P5 ;  /* 0x000000ffff497224 */ /* 0x100fe200028e0607 */
[----:B------:R-:W-:Y:S01]  /*d910*/  LOP3.LUT R64, R64, R65, RZ, 0x3c, !PT ;  /* 0x0000004140407212 */ /* 0x000fe200078e3cff */
[----:B------:R-:W-:Y:S01]  /*d920*/  IMAD.X R65, RZ, RZ, R7, P4 ;  /* 0x000000ffff417224 */ /* 0x000fe200020e0607 */
[----:B------:R1:W5:Y:S01]  /*d930*/  LD.E.128 R8, desc[UR54][R6.64] ;  /* 0x0000003606087980 */ /* 0x000362000c101d00 */
[----:B------:R-:W-:-:S02]  /*d940*/  UIMAD.WIDE.U32 UR6, UR4, UR10, URZ ;  /* 0x0000000a040672a5 */ /* 0x000fc4000f8e003f */
[----:B------:R-:W-:Y:S01]  /*d950*/  UIMAD UR8, UR4, UR11, UR8 ;  /* 0x0000000b040872a4 */ /* 0x000fe2000f8e0208 */
[----:B------:R-:W-:Y:S01]  /*d960*/  VIADD R20, R0, UR36 ;  /* 0x0000002400147c36 */ /* 0x000fe20008000000 */
[----:B------:R-:W5:Y:S01]  /*d970*/  LD.E.128 R28, desc[UR54][R28.64] ;  /* 0x000000361c1c7980 */ /* 0x000f62000c101d00 */
[----:B------:R-:W-:-:S03]  /*d980*/  ULDC.64 UR10, c[0x0][0xae8] ;  /* 0x0002ba00000a7ab9 */ /* 0x000fc60000000a00 */
[----:B------:R-:W5:Y:S01]  /*d990*/  LD.E.128 R56, desc[UR54][R56.64] ;  /* 0x0000003638387980 */ /* 0x000f62000c101d00 */
[----:B-1----:R-:W1:Y:S01]  /*d9a0*/  @P1 LDC R7, c[0x0][0xbf0] ;  /* 0x0002fc00ff071b82 */ /* 0x002e620000000800 */
[----:B------:R-:W-:Y:S02]  /*d9b0*/  UIADD3 UR7, UR7, UR8, URZ ;  /* 0x0000000807077290 */ /* 0x000fe4000fffe03f */
[----:B------:R-:W-:Y:S01]  /*d9c0*/  UIMAD UR4, UR16, UR10, URZ ;  /* 0x0000000a100472a4 */ /* 0x000fe2000f8e023f */
[----:B------:R-:W5:Y:S01]  /*d9d0*/  LD.E.128 R44, desc[UR54][R44.64] ;  /* 0x000000362c2c7980 */ /* 0x000f62000c101d00 */
[----:B------:R-:W-:Y:S02]  /*d9e0*/  UIMAD.WIDE.U32 UR6, UR44, UR10, UR6 ;  /* 0x0000000a2c0672a5 */ /* 0x000fe4000f8e0006 */
[----:B------:R-:W-:Y:S01]  /*d9f0*/  UIMAD UR4, UR44, UR11, UR4 ;  /* 0x0000000b2c0472a4 */ /* 0x000fe2000f8e0204 */
[----:B0-----:R-:W-:Y:S01]  /*da00*/  @P1 IMAD.HI.U32 R0, R20, R5, RZ ;  /* 0x0000000514001227 */ /* 0x001fe200078e00ff */
[----:B------:R-:W-:Y:S01]  /*da10*/  ULDC.64 UR8, c[0x0][0xaf0] ;  /* 0x0002bc0000087ab9 */ /* 0x000fe20000000a00 */
[----:B------:R-:W5:Y:S01]  /*da20*/  LD.E.128 R32, desc[UR54][R32.64] ;  /* 0x0000003620207980 */ /* 0x000f62000c101d00 */
[----:B------:R-:W-:-:S02]  /*da30*/  UIADD3 UR7, UR7, UR4, URZ ;  /* 0x0000000407077290 */ /* 0x000fc4000fffe03f */
[----:B------:R-:W-:Y:S01]  /*da40*/  UIMAD UR4, UR15, UR8, URZ ;  /* 0x000000080f0472a4 */ /* 0x000fe2000f8e023f */
[----:B------:R-:W-:Y:S01]  /*da50*/  IMAD.MOV.U32 R3, RZ, RZ, R20 ;  /* 0x000000ffff037224 */ /* 0x000fe200078e0014 */
[----:B------:R-:W-:Y:S01]  /*da60*/  UIMAD.WIDE.U32 UR6, UR14, UR8, UR6 ;  /* 0x000000080e0672a5 */ /* 0x000fe2000f8e0006 */
[----:B------:R-:W5:Y:S01]  /*da70*/  LD.E.128 R36, desc[UR54][R36.64] ;  /* 0x0000003624247980 */ /* 0x000f62000c101d00 */
[----:B------:R-:W-:-:S03]  /*da80*/  UIMAD UR4, UR14, UR9, UR4 ;  /* 0x000000090e0472a4 */ /* 0x000fc6000f8e0204 */
[----:B------:R-:W-:Y:S01]  /*da90*/  ULDC.64 UR8, c[0x0][0xae0] ;  /* 0x0002b80000087ab9 */ /* 0x000fe20000000a00 */
[----:B------:R-:W5:Y:S01]  /*daa0*/  LD.E.128 R68, desc[UR54][R68.64] ;  /* 0x0000003644447980 */ /* 0x000f62000c101d00 */
[----:B-1----:R-:W-:Y:S01]  /*dab0*/  @P1 SHF.R.U32.HI R3, RZ, R7, R0 ;  /* 0x00000007ff031219 */ /* 0x002fe20000011600 */
[----:B------:R-:W-:Y:S02]  /*dac0*/  UIADD3 UR4, UR7, UR4, URZ ;  /* 0x0000000407047290 */ /* 0x000fe4000fffe03f */
[----:B------:R-:W5:Y:S01]  /*dad0*/  LD.E.128 R60, desc[UR54][R60.64] ;  /* 0x000000363c3c7980 */ /* 0x000f62000c101d00 */
[--C-:B------:R-:W-:Y:S01]  /*dae0*/  SHF.R.S32.HI R0, RZ, 0x1f, R3.reuse ;  /* 0x0000001fff007819 */ /* 0x100fe20000011403 */
[----:B------:R-:W-:Y:S02]  /*daf0*/  IMAD.MOV R5, RZ, RZ, -R3 ;  /* 0x000000ffff057224 */ /* 0x000fe400078e0a03 */
[----:B------:R-:W5:Y:S01]  /*db00*/  LD.E.128 R48, desc[UR54][R48.64] ;  /* 0x0000003630307980 */ /* 0x000f62000c101d00 */
[----:B------:R-:W-:-:S02]  /*db10*/  IMAD.U32 R7, RZ, RZ, UR7 ;  /* 0x00000007ff077e24 */ /* 0x000fc4000f8e00ff */
[----:B------:R-:W-:Y:S01]  /*db20*/  IMAD R0, R0, UR8, RZ ;  /* 0x0000000800007c24 */ /* 0x000fe2000f8e02ff */
[----:B------:R-:W5:Y:S01]  /*db30*/  LD.E.128 R40, desc[UR54][R40.64] ;  /* 0x0000003628287980 */ /* 0x000f62000c101d00 */
[----:B------:R-:W-:Y:S02]  /*db40*/  IMAD R5, R80, R5, R20 ;  /* 0x0000000550057224 */ /* 0x000fe400078e0214 */
[----:B------:R-:W-:Y:S01]  /*db50*/  IMAD.U32 R6, RZ, RZ, UR6 ;  /* 0x00000006ff067e24 */ /* 0x000fe2000f8e00ff */
[----:B------:R-:W5:Y:S01]  /*db60*/  LD.E.128 R76, desc[UR54][R76.64] ;  /* 0x000000364c4c7980 */ /* 0x000f62000c101d00 */
[----:B------:R-:W-:Y:S01]  /*db70*/  IMAD.U32 R7, RZ, RZ, UR4 ;  /* 0x00000004ff077e24 */ /* 0x000fe2000f8e00ff */
[----:B------:R-:W-:Y:S01]  /*db80*/  ULDC.64 UR6, c[0x0][0xad8] ;  /* 0x0002b60000067ab9 */ /* 0x000fe20000000a00 */
[----:B------:R-:W-:Y:S01]  /*db90*/  IMAD R21, R3, UR9, R0 ;  /* 0x0000000903157c24 */ /* 0x000fe2000f8e0200 */
[----:B------:R-:W5:Y:S01]  /*dba0*/  LD.E.128 R72, desc[UR54][R72.64] ;  /* 0x0000003648487980 */ /* 0x000f62000c101d00 */
[----:B------:R-:W-:-:S03]  /*dbb0*/  SHF.R.S32.HI R0, RZ, 0x1f, R5 ;  /* 0x0000001fff007819 */ /* 0x000fc60000011405 */
[----:B------:R-:W5:Y:S01]  /*dbc0*/  LD.E.128 R64, desc[UR54][R64.64] ;  /* 0x0000003640407980 */ /* 0x000f62000c101d00 */
[----:B------:R-:W-:-:S03]  /*dbd0*/  IMAD.WIDE.U32 R6, R3, UR8, R6 ;  /* 0x0000000803067c25 */ /* 0x000fc6000f8e0006 */
[----:B------:R-:W5:Y:S01]  /*dbe0*/  LD.E.128 R52, desc[UR54][R52.64] ;  /* 0x0000003634347980 */ /* 0x000f62000c101d00 */
[----:B------:R-:W-:Y:S01]  /*dbf0*/  @!PT LDS RZ, [RZ] ;  /* 0x00000000fffff984 */ /* 0x000fe20000000800 */
[----:B------:R-:W-:Y:S01]  /*dc00*/  @!PT LDS RZ, [RZ] ;  /* 0x00000000fffff984 */ /* 0x000fe20000000800 */
[----:B------:R-:W-:Y:S01]  /*dc10*/  @!PT LDS RZ, [RZ] ;  /* 0x00000000fffff984 */ /* 0x000fe20000000800 */
[----:B------:R-:W-:Y:S01]  /*dc20*/  @!PT LDS RZ, [RZ] ;  /* 0x00000000fffff984 */ /* 0x000fe20000000800 */
[----:B------:R0:W-:Y:S06]  /*dc30*/  MEMBAR.ALL.CTA ;  /* 0x0000000000007992 */ /* 0x0001ec0000008000 */
[----:B0-----:R-:W0:Y:S01]  /*dc40*/  FENCE.VIEW.ASYNC.S ;  /* 0x00000000000073c6 */ /* 0x001e220000000000 */
[----:B------:R-:W-:Y:S02]  /*dc50*/  IMAD.IADD R7, R7, 0x1, R21 ;  /* 0x0000000107077824 */ /* 0x000fe400078e0215 */
[----:B------:R-:W-:-:S02]  /*dc60*/  IMAD R20, R0, UR6, RZ ;  /* 0x0000000600147c24 */ /* 0x000fc4000f8e02ff */
[----:B------:R-:W-:Y:S02]  /*dc70*/  VIADD R84, R192, UR36 ;  /* 0x00000024c0547c36 */ /* 0x000fe40008000000 */
[C---:B------:R-:W-:Y:S02]  /*dc80*/  IMAD R3, R5.reuse, UR7, R20 ;  /* 0x0000000705037c24 */ /* 0x040fe4000f8e0214 */
[----:B------:R-:W-:Y:S01]  /*dc90*/  IMAD.WIDE.U32 R6, R5, UR6, R6 ;  /* 0x0000000605067c25 */ /* 0x000fe2000f8e0006 */
[----:B------:R-:W-:Y:S01]  /*dca0*/  ISETP.GE.AND P2, PT, R84, R83, PT ;  /* 0x000000535400720c */ /* 0x000fe20003f46270 */
[----:B------:R-:W-:Y:S02]  /*dcb0*/  ULDC.64 UR6, c[0x0][0xa80] ;  /* 0x0002a00000067ab9 */ /* 0x000fe40000000a00 */
[----:B------:R-:W-:Y:S01]  /*dcc0*/  IMAD.IADD R3, R7, 0x1, R3 ;  /* 0x0000000107037824 */ /* 0x000fe200078e0203 */
[----:B------:R-:W-:Y:S01]  /*dcd0*/  LEA R82, P3, R6, UR6, 0x1 ;  /* 0x0000000606527c11 */ /* 0x000fe2000f8608ff */
[----:B------:R-:W-:-:S02]  /*dce0*/  VIADD R4, R4, 0x28420 ;  /* 0x0002842004047836 */ /* 0x000fc40000000000 */
[----:B------:R-:W-:Y:S01]  /*dcf0*/  VIADD R0, R84, 0x20 ;  /* 0x0000002054007836 */ /* 0x000fe20000000000 */
[----:B------:R-:W-:Y:S02]  /*dd00*/  LEA.HI.X R3, R6, UR7, R3, 0x1, P3 ;  /* 0x0000000706037c11 */ /* 0x000fe400098f0c03 */
[----:B------:R-:W-:Y:S02]  /*dd10*/  PRMT R4, RZ, 0x654, R4 ;  /* 0x00000654ff047816 */ /* 0x000fe40000000004 */
[-C--:B------:R-:W-:Y:S01]  /*dd20*/  ISETP.GE.AND P1, PT, R0, R83.reuse, PT ;  /* 0x000000530000720c */ /* 0x080fe20003f26270 */
[----:B------:R-:W-:Y:S01]  /*dd30*/  VIADD R0, R84, 0x40 ;  /* 0x0000004054007836 */ /* 0x000fe20000000000 */
[----:B0-----:R0:W-:Y:S01]  /*dd40*/  SYNCS.ARRIVE.TRANS64.RED.A1T0 RZ, [R4+URZ], RZ ;  /* 0x000000ff04ff79a7 */ /* 0x0011e2000810043f */
[----:B------:R0:W1:Y:S01]  /*dd50*/  SHFL.IDX PT, R85, R82, RZ, 0x181f ;  /* 0x00181fff52557589 */ /* 0x00006200000e0000 */
[----:B------:R-:W-:Y:S03]  /*dd60*/  BSSY B1, `(.L_x_1174) ;  /* 0x0000015000017945 */ /* 0x000fe60003800000 */
[----:B------:R0:W2:Y:S01]  /*dd70*/  SHFL.IDX PT, R81, R3, RZ, 0x181f ;  /* 0x00181fff03517589 */ /* 0x0000a200000e0000 */
[----:B------:R-:W-:Y:S01]  /*dd80*/  ISETP.GE.AND P0, PT, R0, R83, PT ;  /* 0x000000530000720c */ /* 0x000fe20003f06270 */
[----:B------:R-:W-:-:S12]  /*dd90*/  @P2 BRA `(.L_x_1175) ;  /* 0x0000000000442947 */ /* 0x000fd80003800000 */
        /* <DEDUP_REMOVED lines=17> */
.L_x_1175:
[----:B------:R-:W-:Y:S05]  /*deb0*/  BSYNC B1 ;  /* 0x0000000000017941 */ /* 0x000fea0003800000 */
.L_x_1174:
[----:B---3-5:R3:W4:Y:S01]  /*dec0*/  SHFL.IDX PT, R11, R3, 0x1, 0x181f ;  /* 0x00381f00030b7f89 */ /* 0x02872200000e0000 */
[----:B------:R-:W-:Y:S03]  /*ded0*/  BSSY B1, `(.L_x_1176) ;  /* 0x0000014000017945 */ /* 0x000fe60003800000 */
[----:B------:R3:W0:Y:S01]  /*dee0*/  SHFL.IDX PT, R9, R82, 0x1, 0x181f ;  /* 0x00381f0052097f89 */ /* 0x00062200000e0000 */
[----:B------:R-:W-:Y:S05]  /*def0*/  @P1 BRA `(.L_x_1177) ;  /* 0x0000000000441947 */ /* 0x000fea0003800000 */
[----:B------:R-:W-:Y:S02]  /*df00*/  ULDC UR4, c[0x0][0xac8] ;  /* 0x0002b20000047ab9 */ /* 0x000fe40000000800 */
[----:B------:R-:W-:Y:S02]  /*df10*/  ISETP.GE.AND P4, PT, R16, UR4, PT ;  /* 0x0000000410007c0c */ /* 0x000fe4000bf86270 */
[----:B------:R-:W-:Y:S02]  /*df20*/  ISETP.GE.AND P3, PT, R19, UR4, PT ;  /* 0x0000000413007c0c */ /* 0x000fe4000bf66270 */
[----:B------:R-:W-:Y:S02]  /*df30*/  ISETP.GE.AND P2, PT, R18, UR4, PT ;  /* 0x0000000412007c0c */ /* 0x000fe4000bf46270 */
[----:B------:R-:W-:-:S07]  /*df40*/  ISETP.GE.AND P1, PT, R22, UR4, PT ;  /* 0x0000000416007c0c */ /* 0x000fce000bf26270 */
[CC--:B0-----:R-:W-:Y:S02]  /*df50*/  @!P4 LEA R4, P6, R16.reuse, R9.reuse, 0x1 ;  /* 0x000000091004c211 */ /* 0x0c1fe400078c08ff */
[C---:B------:R-:W-:Y:S02]  /*df60*/  @!P3 LEA R6, P5, R19.reuse, R9, 0x1 ;  /* 0x000000091306b211 */ /* 0x040fe400078a08ff */
[----:B----4-:R-:W-:Y:S02]  /*df70*/  @!P4 LEA.HI.X R5, R16, R11, R200, 0x1, P6 ;  /* 0x0000000b1005c211 */ /* 0x010fe400030f0cc8 */
        /* <DEDUP_REMOVED lines=9> */
.L_x_1177:
[----:B------:R-:W-:Y:S05]  /*e010*/  BSYNC B1 ;  /* 0x0000000000017941 */ /* 0x000fea0003800000 */
.L_x_1176:
[----:B0---4-:R0:W4:Y:S01]  /*e020*/  SHFL.IDX PT, R11, R3, 0x2, 0x181f ;  /* 0x00581f00030b7f89 */ /* 0x01112200000e0000 */
        /* <DEDUP_REMOVED lines=8> */
[-C--:B0-----:R-:W-:Y:S02]  /*e0b0*/  @!P3 LEA R4, P6, R16, R7.reuse, 0x1 ;  /* 0x000000071004b211 */ /* 0x081fe400078c08ff */
[CC--:B------:R-:W-:Y:S02]  /*e0c0*/  @!P2 LEA R6, P5, R19.reuse, R7.reuse, 0x1 ;  /* 0x000000071306a211 */ /* 0x0c0fe400078a08ff */
[----:B------:R-:W-:Y:S02]  /*e0d0*/  @!P1 LEA R8, P4, R18, R7, 0x1 ;  /* 0x0000000712089211 */ /* 0x000fe400078808ff */
[----:B----4-:R-:W-:Y:S02]  /*e0e0*/  @!P3 LEA.HI.X R5, R16, R11, R200, 0x1, P6 ;  /* 0x0000000b1005b211 */ /* 0x010fe400030f0cc8 */
        /* <DEDUP_REMOVED lines=8> */
.L_x_1179:
[----:B------:R-:W-:Y:S05]  /*e170*/  BSYNC B1 ;  /* 0x0000000000017941 */ /* 0x000fea0003800000 */
.L_x_1178:
[----:B------:R-:W-:Y:S01]  /*e180*/  VIADD R0, R84, 0x60 ;  /* 0x0000006054007836 */ /* 0x000fe20000000000 */
[----:B0--3--:R-:W3:Y:S04]  /*e190*/  SHFL.IDX PT, R3, R3, 0x3, 0x181f ;  /* 0x00781f0003037f89 */ /* 0x009ee800000e0000 */
[----:B------:R-:W-:Y:S01]  /*e1a0*/  ISETP.GE.AND P0, PT, R0, R83, PT ;  /* 0x000000530000720c */ /* 0x000fe20003f06270 */
[----:B----4-:R4:W0:-:S12]  /*e1b0*/  SHFL.IDX PT, R11, R82, 0x3, 0x181f ;  /* 0x00781f00520b7f89 */ /* 0x01081800000e0000 */
[----:B----4-:R-:W-:Y:S05]  /*e1c0*/  @P0 BRA `(.L_x_1180) ;  /* 0x0000000c00ac0947 */ /* 0x010fea0003800000 */
[----:B------:R-:W-:Y:S02]  /*e1d0*/  ULDC UR4, c[0x0][0xac8] ;  /* 0x0002b20000047ab9 */ /* 0x000fe40000000800 */
[----:B------:R-:W-:Y:S02]  /*e1e0*/  ISETP.GE.AND P3, PT, R16, UR4, PT ;  /* 0x0000000410007c0c */ /* 0x000fe4000bf66270 */
[----:B------:R-:W-:Y:S02]  /*e1f0*/  ISETP.GE.AND P4, PT, R19, UR4, PT ;  /* 0x0000000413007c0c */ /* 0x000fe4000bf86270 */
[----:B------:R-:W-:-:S09]  /*e200*/  ISETP.GE.AND P5, PT, R18, UR4, PT ;  /* 0x0000000412007c0c */ /* 0x000fd2000bfa6270 */
[-C--:B0-----:R-:W-:Y:S02]  /*e210*/  @!P3 LEA R4, P0, R16, R11.reuse, 0x1 ;  /* 0x0000000b1004b211 */ /* 0x081fe400078008ff */
[CC--:B------:R-:W-:Y:S02]  /*e220*/  @!P4 LEA R6, P1, R19.reuse, R11.reuse, 0x1 ;  /* 0x0000000b1306c211 */ /* 0x0c0fe400078208ff */
[----:B------:R-:W-:Y:S02]  /*e230*/  @!P5 LEA R8, P2, R18, R11, 0x1 ;  /* 0x0000000b1208d211 */ /* 0x000fe400078408ff */
        /* <DEDUP_REMOVED lines=12> */
.L_x_1172:
        /* <DEDUP_REMOVED lines=11> */
[----:B------:R-:W-:Y:S01]  /*e3b0*/  UISETP.NE.U32.AND UP1, UPT, UR6, URZ, UPT ;  /* 0x0000003f0600728c */ /* 0x000fe2000bf25070 */
[----:B------:R-:W-:Y:S02]  /*e3c0*/  IMAD.U32 R0, RZ, RZ, UR4 ;  /* 0x00000004ff007e24 */ /* 0x000fe4000f8e00ff */
[----:B------:R-:W2:Y:S01]  /*e3d0*/  @P2 LDG.E R3, desc[UR54][R4.64] ;  /* 0x0000003604032981 */ /* 0x000ea2000c1e1900 */
[----:B------:R-:W-:-:S06]  /*e3e0*/  UISETP.NE.AND.EX UP1, UPT, UR7, URZ, UPT, UP1 ;  /* 0x0000003f0700728c */ /* 0x000fcc000bf25310 */
        /* <DEDUP_REMOVED lines=9> */
[----:B------:R-:W-:-:S10]  /*e480*/  ISETP.GE.AND P1, PT, R201, 0x80, PT ;  /* 0x00000080c900780c */ /* 0x000fd40003f26270 */
[----:B------:R-:W0:Y:S01]  /*e490*/  @P0 LDC R9, c[0x0][0xbec] ;  /* 0x0002fb00ff090b82 */ /* 0x000e220000000800 */
[----:B--2---:R-:W-:Y:S01]  /*e4a0*/  @P2 R2UR UR4, R3 ;  /* 0x00000000030422ca */ /* 0x004fe200000e0000 */
[----:B01----:R-:W-:-:S14]  /*e4b0*/  @P3 BRA `(.L_x_1181) ;  /* 0x0000000000103947 */ /* 0x003fdc0003800000 */
[----:B------:R-:W-:Y:S05]  /*e4c0*/  @!P2 BRA `(.L_x_1181) ;  /* 0x00000000000ca947 */ /* 0x000fea0003800000 */
[----:B------:R-:W2:Y:S04]  /*e4d0*/  LDG.E R3, desc[UR54][R4.64] ;  /* 0x0000003604037981 */ /* 0x000ea8000c1e1900 */
[----:B-----5:R-:W2:Y:S02]  /*e4e0*/  LDG.E R0, desc[UR54][R4.64+0x4] ;  /* 0x0000043604007981 */ /* 0x020ea4000c1e1900 */
[----:B--2---:R-:W-:-:S07]  /*e4f0*/  IMAD.IADD R0, R0, 0x1, -R3 ;  /* 0x0000000100007824 */ /* 0x004fce00078e0a03 */
.L_x_1181:
[----:B------:R-:W-:Y:S01]  /*e500*/  USHF.R.S32.HI UR6, URZ, 0x1f, UR43 ;  /* 0x0000001f3f067899 */ /* 0x000fe2000801142b */
[----:B------:R-:W-:Y:S01]  /*e510*/  BSSY B1, `(.L_x_1182) ;  /* 0x000002e000017945 */ /* 0x000fe20003800000 */
[----:B------:R-:W-:Y:S02]  /*e520*/  USHF.R.S32.HI UR9, URZ, 0x1f, UR4 ;  /* 0x0000001f3f097899 */ /* 0x000fe40008011404 */
[----:B------:R-:W-:Y:S02]  /*e530*/  USEL UR11, UR43, URZ, !UP0 ;  /* 0x0000003f2b0b7287 */ /* 0x000fe4000c000000 */
[----:B------:R-:W-:Y:S01]  /*e540*/  USEL UR12, UR6, URZ, !UP0 ;  /* 0x0000003f060c7287 */ /* 0x000fe2000c000000 */
[----:B------:R-:W-:Y:S11]  /*e550*/  @P1 BRA `(.L_x_1183) ;  /* 0x0000000000a41947 */ /* 0x000ff60003800000 */
[----:B------:R-:W0:Y:S01]  /*e560*/  S2R R4, SR_TID.X ;  /* 0x0000000000047919 */ /* 0x000e220000002100 */
[----:B------:R-:W1:Y:S01]  /*e570*/  LDC R5, c[0x0][0xbe8] ;  /* 0x0002fa00ff057b82 */ /* 0x000e620000000800 */
[----:B------:R-:W-:Y:S02]  /*e580*/  IMAD.U32 R6, RZ, RZ, UR36 ;  /* 0x00000024ff067e24 */ /* 0x000fe4000f8e00ff */
[----:B-1---5:R-:W-:-:S03]  /*e590*/  IMAD R3, R0, R5, RZ ;  /* 0x0000000500037224 */ /* 0x022fc600078e02ff */
[----:B0-----:R-:W-:-:S04]  /*e5a0*/  IADD3 R6, R6, -0x80, R4 ;  /* 0xffffff8006067810 */ /* 0x001fc80007ffe004 */
        /* <DEDUP_REMOVED lines=20> */
[----:B------:R-:W-:-:S04]  /*e6f0*/  IMAD.U32 R8, RZ, RZ, UR8 ;  /* 0x00000008ff087e24 */ /* 0x000fc8000f8e00ff */
[----:B------:R-:W-:-:S04]  /*e700*/  IMAD.MOV R3, RZ, RZ, -R4 ;  /* 0x000000ffff037224 */ /* 0x000fc800078e0a04 */
[----:B------:R-:W-:Y:S01]  /*e710*/  IMAD R3, R5, R3, R6 ;  /* 0x0000000305037224 */ /* 0x000fe200078e0206 */
[----:B------:R-:W-:Y:S02]  /*e720*/  SHF.R.S32.HI R5, RZ, 0x1f, R4 ;  /* 0x0000001fff057819 */ /* 0x000fe40000011404 */
        /* <DEDUP_REMOVED lines=12> */
.L_x_1183:
[----:B------:R-:W-:Y:S05]  /*e7f0*/  BSYNC B1 ;  /* 0x0000000000017941 */ /* 0x000fea0003800000 */
.L_x_1182:
[----:B------:R-:W1:Y:S01]  /*e800*/  @P0 LDC R5, c[0x0][0xbf0] ;  /* 0x0002fc00ff050b82 */ /* 0x000e620000000800 */
[----:B------:R-:W-:Y:S01]  /*e810*/  ULDC.64 UR14, c[0x0][0xaa0] ;  /* 0x0002a800000e7ab9 */ /* 0x000fe20000000a00 */
[----:B0-----:R-:W-:Y:S01]  /*e820*/  IMAD R3, R23, 0x20, R192 ;  /* 0x0000002017037824 */ /* 0x001fe200078e02c0 */
[----:B------:R-:W-:Y:S01]  /*e830*/  UIMAD UR8, UR9, UR14, URZ ;  /* 0x0000000e090872a4 */ /* 0x000fe2000f8e023f */
[----:B------:R-:W-:Y:S01]  /*e840*/  BSSY B1, `(.L_x_1184) ;  /* 0x0000041000017945 */ /* 0x000fe20003800000 */
[----:B------:R-:W-:Y:S01]  /*e850*/  UIMAD.WIDE.U32 UR6, UR4, UR14, URZ ;  /* 0x0000000e040672a5 */ /* 0x000fe2000f8e003f */
[----:B------:R-:W-:Y:S01]  /*e860*/  VIADD R8, R3, UR36 ;  /* 0x0000002403087c36 */ /* 0x000fe20008000000 */
[----:B------:R-:W-:-:S03]  /*e870*/  UIMAD UR8, UR4, UR15, UR8 ;  /* 0x0000000f040872a4 */ /* 0x000fc6000f8e0208 */
[----:B------:R-:W-:Y:S01]  /*e880*/  ULDC.64 UR14, c[0x0][0xae8] ;  /* 0x0002ba00000e7ab9 */ /* 0x000fe20000000a00 */
[----:B------:R-:W-:Y:S01]  /*e890*/  UIADD3 UR7, UR7, UR8, URZ ;  /* 0x0000000807077290 */ /* 0x000fe2000fffe03f */
[----:B------:R-:W-:Y:S01]  /*e8a0*/  @P0 IMAD.HI.U32 R4, R8, R9, RZ ;  /* 0x0000000908040227 */ /* 0x000fe200078e00ff */
[----:B------:R-:W-:Y:S02]  /*e8b0*/  UIMAD UR4, UR10, UR14, URZ ;  /* 0x0000000e0a0472a4 */ /* 0x000fe4000f8e023f */
[----:B------:R-:W-:Y:S01]  /*e8c0*/  UIMAD.WIDE.U32 UR6, UR44, UR14, UR6 ;  /* 0x0000000e2c0672a5 */ /* 0x000fe2000f8e0006 */
[----:B------:R-:W-:Y:S01]  /*e8d0*/  IMAD.MOV.U32 R3, RZ, RZ, R8 ;  /* 0x000000ffff037224 */ /* 0x000fe200078e0008 */
[----:B------:R-:W-:Y:S01]  /*e8e0*/  UIMAD UR4, UR44, UR15, UR4 ;  /* 0x0000000f2c0472a4 */ /* 0x000fe2000f8e0204 */
[----:B------:R-:W-:-:S03]  /*e8f0*/  ULDC.64 UR8, c[0x0][0xaf0] ;  /* 0x0002bc0000087ab9 */ /* 0x000fc60000000a00 */
[----:B------:R-:W-:Y:S02]  /*e900*/  UIADD3 UR7, UR7, UR4, URZ ;  /* 0x0000000407077290 */ /* 0x000fe4000fffe03f */
        /* <DEDUP_REMOVED lines=10> */
[----:B------:R-:W-:Y:S01]  /*e9b0*/  IMAD.U32 R4, RZ, RZ, UR6 ;  /* 0x00000006ff047e24 */ /* 0x000fe2000f8e00ff */
[----:B------:R-:W-:Y:S01]  /*e9c0*/  ULDC.64 UR6, c[0x0][0xad8] ;  /* 0x0002b60000067ab9 */ /* 0x000fe20000000a00 */
[----:B------:R-:W-:Y:S02]  /*e9d0*/  IMAD.U32 R5, RZ, RZ, UR4 ;  /* 0x00000004ff057e24 */ /* 0x000fe4000f8e00ff */
[----:B------:R-:W-:Y:S02]  /*e9e0*/  IMAD R7, R11, R7, R8 ;  /* 0x000000070b077224 */ /* 0x000fe400078e0208 */
[----:B------:R-:W-:-:S02]  /*e9f0*/  IMAD R9, R3, UR9, R6 ;  /* 0x0000000903097c24 */ /* 0x000fc4000f8e0206 */
[----:B------:R-:W-:Y:S01]  /*ea00*/  IMAD.WIDE.U32 R4, R3, UR8, R4 ;  /* 0x0000000803047c25 */ /* 0x000fe2000f8e0004 */
[----:B------:R-:W-:-:S03]  /*ea10*/  SHF.R.S32.HI R3, RZ, 0x1f, R7 ;  /* 0x0000001fff037819 */ /* 0x000fc60000011407 */
[----:B------:R-:W-:Y:S02]  /*ea20*/  IMAD.IADD R5, R5, 0x1, R9 ;  /* 0x0000000105057824 */ /* 0x000fe400078e0209 */
[----:B------:R-:W-:Y:S02]  /*ea30*/  IMAD R6, R3, UR6, RZ ;  /* 0x0000000603067c24 */ /* 0x000fe4000f8e02ff */
[----:B------:R-:W-:Y:S02]  /*ea40*/  VIADD R8, R192, UR36 ;  /* 0x00000024c0087c36 */ /* 0x000fe40008000000 */
[----:B-----5:R-:W-:Y:S02]  /*ea50*/  IMAD R11, R0, R11, RZ ;  /* 0x0000000b000b7224 */ /* 0x020fe400078e02ff */
        /* <DEDUP_REMOVED lines=31> */
.L_x_1185:
[----:B------:R-:W-:Y:S05]  /*ec50*/  BSYNC B1 ;  /* 0x0000000000017941 */ /* 0x000fea0003800000 */
.L_x_1184:
[----:B--23--:R2:W3:Y:S01]  /*ec60*/  SHFL.IDX PT, R5, R3, 0x1, 0x181f ;  /* 0x00381f0003057f89 */ /* 0x00c4e200000e0000 */
[----:B------:R-:W-:Y:S03]  /*ec70*/  BSSY B1, `(.L_x_1186) ;  /* 0x0000014000017945 */ /* 0x000fe60003800000 */
[----:B-1----:R2:W1:Y:S01]  /*ec80*/  SHFL.IDX PT, R7, R6, 0x1, 0x181f ;  /* 0x00381f0006077f89 */ /* 0x00246200000e0000 */
        /* <DEDUP_REMOVED lines=8> */
[----:B---3--:R-:W-:Y:S02]  /*ed10*/  @!P4 LEA.HI.X R13, R16, R5, R200, 0x1, P6 ;  /* 0x00000005100dc211 */ /* 0x008fe400030f0cc8 */
        /* <DEDUP_REMOVED lines=9> */
.L_x_1187:
[----:B------:R-:W-:Y:S05]  /*edb0*/  BSYNC B1 ;  /* 0x0000000000017941 */ /* 0x000fea0003800000 */
.L_x_1186:
[----:B---34-:R3:W4:Y:S01]  /*edc0*/  SHFL.IDX PT, R5, R3, 0x2, 0x181f ;  /* 0x00581f0003057f89 */ /* 0x01872200000e0000 */
        /* <DEDUP_REMOVED lines=11> */
[----:B----4-:R-:W-:Y:S02]  /*ee80*/  @!P3 LEA.HI.X R13, R16, R5, R200, 0x1, P6 ;  /* 0x00000005100db211 */ /* 0x010fe400030f0cc8 */
        /* <DEDUP_REMOVED lines=8> */
.L_x_1189:
[----:B------:R-:W-:Y:S05]  /*ef10*/  BSYNC B1 ;  /* 0x0000000000017941 */ /* 0x000fea0003800000 */
.L_x_1188:
[----:B------:R-:W-:Y:S01]  /*ef20*/  VIADD R0, R8, 0x60 ;  /* 0x0000006008007836 */ /* 0x000fe20000000000 */
[----:B0-23--:R-:W0:Y:S04]  /*ef30*/  SHFL.IDX PT, R3, R3, 0x3, 0x181f ;  /* 0x00781f0003037f89 */ /* 0x00de2800000e0000 */
[----:B------:R-:W-:Y:S01]  /*ef40*/  ISETP.GE.AND P0, PT, R0, R11, PT ;  /* 0x0000000b0000720c */ /* 0x000fe20003f06270 */
[----:B-1--4-:R1:W2:-:S12]  /*ef50*/  SHFL.IDX PT, R5, R6, 0x3, 0x181f ;  /* 0x00781f0006057f89 */ /* 0x01229800000e0000 */
[----:B-1----:R-:W-:Y:S05]  /*ef60*/  @P0 BRA `(.L_x_1180) ;  /* 0x0000000000440947 */ /* 0x002fea0003800000 */
[----:B------:R-:W-:Y:S02]  /*ef70*/  ULDC UR4, c[0x0][0xac8] ;  /* 0x0002b20000047ab9 */ /* 0x000fe40000000800 */
[----:B------:R-:W-:Y:S02]  /*ef80*/  ISETP.GE.AND P3, PT, R16, UR4, PT ;  /* 0x0000000410007c0c */ /* 0x000fe4000bf66270 */
[----:B------:R-:W-:Y:S02]  /*ef90*/  ISETP.GE.AND P2, PT, R19, UR4, PT ;  /* 0x0000000413007c0c */ /* 0x000fe4000bf46270 */
[----:B------:R-:W-:Y:S02]  /*efa0*/  ISETP.GE.AND P1, PT, R18, UR4, PT ;  /* 0x0000000412007c0c */ /* 0x000fe4000bf26270 */
[----:B------:R-:W-:-:S07]  /*efb0*/  ISETP.GE.AND P0, PT, R22, UR4, PT ;  /* 0x0000000416007c0c */ /* 0x000fce000bf06270 */
[-C--:B--2---:R-:W-:Y:S02]  /*efc0*/  @!P3 LEA R6, P6, R16, R5.reuse, 0x1 ;  /* 0x000000051006b211 */ /* 0x084fe400078c08ff */
        /* <DEDUP_REMOVED lines=11> */
.L_x_1180:
[----:B------:R-:W-:Y:S05]  /*f080*/  BSYNC B0 ;  /* 0x0000000000007941 */ /* 0x000fea0003800000 */
.L_x_1171:
[----:B------:R-:W-:Y:S02]  /*f090*/  ULDC UR4, c[0x0][0xc3c] ;  /* 0x00030f0000047ab9 */ /* 0x000fe40000000800 */
[----:B------:R-:W-:-:S06]  /*f0a0*/  UISETP.GE.AND UP0, UPT, UR49, UR4, UPT ;  /* 0x000000043100728c */ /* 0x000fcc000bf06270 */
[----:B------:R-:W-:-:S13]  /*f0b0*/  PLOP3.LUT P0, PT, PT, PT, UP0, 0x80, 0x0 ;  /* 0x000000000000781c */ /* 0x000fda0003f0f008 */
[----:B------:R-:W-:Y:S05]  /*f0c0*/  @!P0 BRA `(.L_x_1190) ;  /* 0xffffff1c00608947 */ /* 0x000fea000383ffff */
[----:B------:R-:W-:Y:S05]  /*f0d0*/  EXIT ;  /* 0x000000000000794d */ /* 0x000fea0003800000 */
.L_x_1085:
[----:B------:R-:W-:-:S08]  /*f0e0*/  NOP ;  /* 0x0000000000007918 */ /* 0x000fd00000000000 */
[----:B------:R-:W0:-:S00]  /*f0f0*/  USETMAXREG.DEALLOC.CTAPOOL 0x18 ;  /* 0x00000018000079c8 */ /* 0x000e0000080e0500 */
[----:B0-----:R-:W2:Y:S01]  /*f100*/  LDL.LU R2, [R1+0xc] ;  /* 0x00000c0001027983 */ /* 0x001ea20000300800 */
[----:B------:R-:W-:Y:S01]  /*f110*/  LOP3.LUT R0, R0, 0x3, RZ, 0xc0, !PT ;  /* 0x0000000300007812 */ /* 0x000fe200078ec0ff */
[----:B------:R-:W-:-:S05]  /*f120*/  IMAD.MOV.U32 R6, RZ, RZ, RZ ;  /* 0x000000ffff067224 */ /* 0x000fca00078e00ff */
[----:B------:R-:W0:Y:S02]  /*f130*/  SHFL.IDX PT, R0, R0, RZ, 0x1f ;  /* 0x00001fff00007589 */ /* 0x000e2400000e0000 */
[----:B0-----:R-:W-:Y:S02]  /*f140*/  ISETP.NE.AND P0, PT, R0, RZ, PT ;  /* 0x000000ff0000720c */ /* 0x001fe40003f05270 */
        /* <DEDUP_REMOVED lines=15> */
.L_x_1191:
[----:B------:R-:W1:Y:S01]  /*f240*/  S2R R0, SR_TID.X ;  /* 0x0000000000007919 */ /* 0x000e620000002100 */
[----:B------:R-:W-:Y:S01]  /*f250*/  ULDC UR4, c[0x0][0xc3c] ;  /* 0x00030f0000047ab9 */ /* 0x000fe20000000800 */
[----:B-1----:R-:W-:-:S04]  /*f260*/  LOP3.LUT R5, R0, 0x1f, RZ, 0xc0, !PT ;  /* 0x0000001f00057812 */ /* 0x002fc800078ec0ff */
[----:B------:R-:W-:-:S04]  /*f270*/  ISETP.NE.AND P0, PT, R5, 0x1f, PT ;  /* 0x0000001f0500780c */ /* 0x000fc80003f05270 */
[----:B------:R-:W-:-:S13]  /*f280*/  ISETP.GE.OR P1, PT, R5, UR4, !P0 ;  /* 0x0000000405007c0c */ /* 0x000fda000c726670 */
[----:B0-----:R-:W0:Y:S02]  /*f290*/  @!P1 LDC.64 R2, c[0x0][0xc80] ;  /* 0x00032000ff029b82 */ /* 0x001e240000000a00 */
        /* <DEDUP_REMOVED lines=18> */
[----:B------:R-:W1:Y:S02]  /*f3c0*/  SHFL.UP PT, R2, R3, 0x8, RZ ;  /* 0x0500000003027989 */ /* 0x000e6400000e00ff */
[----:B-1----:R-:W-:-:S05]  /*f3d0*/  SEL R2, R2, RZ, P4 ;  /* 0x000000ff02027207 */ /* 0x002fca0002000000 */
[----:B------:R-:W-:-:S05]  /*f3e0*/  IMAD.IADD R2, R3, 0x1, R2 ;  /* 0x0000000103027824 */ /* 0x000fca00078e0202 */
[----:B------:R-:W1:Y:S02]  /*f3f0*/  SHFL.UP PT, R4, R2, 0x10, RZ ;  /* 0x0600000002047989 */ /* 0x000e6400000e00ff */
[----:B-1----:R-:W-:-:S05]  /*f400*/  SEL R7, R4, RZ, P5 ;  /* 0x000000ff04077207 */ /* 0x002fca0002800000 */
[----:B------:R-:W-:Y:S02]  /*f410*/  IMAD.IADD R10, R2, 0x1, R7 ;  /* 0x00000001020a7824 */ /* 0x000fe400078e0207 */
[----:B------:R-:W1:Y:S03]  /*f420*/  LDC R7, c[0x0][0xc38] ;  /* 0x00030e00ff077b82 */ /* 0x000e660000000800 */
        /* <DEDUP_REMOVED lines=10> */
.L_x_1197:
        /* <DEDUP_REMOVED lines=14> */
.L_x_1196:
[----:B------:R-:W-:Y:S05]  /*f5b0*/  BSYNC B0 ;  /* 0x0000000000007941 */ /* 0x000fea0003800000 */
.L_x_1195:
        /* <DEDUP_REMOVED lines=22> */
.L_x_1193:
[----:B------:R-:W-:Y:S01]  /*f720*/  IMAD.IADD R11, R9, 0x1, -R8 ;  /* 0x00000001090b7824 */ /* 0x000fe200078e0a08 */
[----:B------:R-:W-:-:S03]  /*f730*/  ULDC.64 UR4, c[0x0][0xc90] ;  /* 0x0003240000047ab9 */ /* 0x000fc60000000a00 */
[----:B------:R-:W-:-:S05]  /*f740*/  IMAD R3, R10, R7, R11 ;  /* 0x000000070a037224 */ /* 0x000fca00078e020b */
[----:B------:R-:W-:-:S13]  /*f750*/  ISETP.GT.AND P0, PT, R3, R0, PT ;  /* 0x000000000300720c */ /* 0x000fda0003f04270 */
[----:B------:R-:W-:Y:S02]  /*f760*/  VOTEU.ANY UR7, UPT, !P0 ;  /* 0x0000000000077886 */ /* 0x000fe400040e0100 */
[----:B------:R-:W-:-:S04]  /*f770*/  UPOPC UR6, UR7 ;  /* 0x00000007000672bf */ /* 0x000fc80008000000 */
[----:B------:R-:W-:-:S04]  /*f780*/  UIADD3 UR44, UR6, UR44, URZ ;  /* 0x0000002c062c7290 */ /* 0x000fc8000fffe03f */
[----:B------:R-:W-:-:S06]  /*f790*/  UIMAD.WIDE UR4, UR44, 0x4, UR4 ;  /* 0x000000042c0478a5 */ /* 0x000fcc000f8e0204 */
[----:B------:R-:W-:Y:S02]  /*f7a0*/  IMAD.U32 R2, RZ, RZ, UR4 ;  /* 0x00000004ff027e24 */ /* 0x000fe4000f8e00ff */
[----:B------:R-:W-:-:S05]  /*f7b0*/  IMAD.U32 R3, RZ, RZ, UR5 ;  /* 0x00000005ff037e24 */ /* 0x000fca000f8e00ff */
[----:B------:R-:W2:Y:S01]  /*f7c0*/  LDG.E R9, desc[UR54][R2.64] ;  /* 0x0000003602097981 */ /* 0x000ea2000c1e1900 */
[----:B------:R-:W-:Y:S01]  /*f7d0*/  IMAD.U32 R15, RZ, RZ, UR6 ;  /* 0x00000006ff0f7e24 */ /* 0x000fe2000f8e00ff */
[----:B------:R-:W-:-:S04]  /*f7e0*/  ISETP.NE.AND P0, PT, RZ, UR7, PT ;  /* 0x00000007ff007c0c */ /* 0x000fc8000bf05270 */
[----:B------:R-:W2:Y:S02]  /*f7f0*/  SHFL.IDX PT, R6, R6, R15, 0x1f ;  /* 0x00001f0f06067589 */ /* 0x000ea400000e0000 */
[----:B--2---:R-:W-:-:S05]  /*f800*/  IMAD R8, R6, R9, RZ ;  /* 0x0000000906087224 */ /* 0x004fca00078e02ff */
[----:B------:R-:W-:-:S04]  /*f810*/  IABS R12, R8 ;  /* 0x00000008000c7213 */ /* 0x000fc80000000000 */
[----:B------:R-:W0:Y:S08]  /*f820*/  I2F.RP R13, R12 ;  /* 0x0000000c000d7306 */ /* 0x000e300000209400 */
[----:B0-----:R-:W0:Y:S02]  /*f830*/  MUFU.RCP R13, R13 ;  /* 0x0000000d000d7308 */ /* 0x001e240000001000 */
[----:B0-----:R-:W-:-:S06]  /*f840*/  VIADD R14, R13, 0xffffffe ;  /* 0x0ffffffe0d0e7836 */ /* 0x001fcc0000000000 */
[----:B------:R-:W0:Y:S02]  /*f850*/  F2I.FTZ.U32.TRUNC.NTZ R3, R14 ;  /* 0x0000000e00037305 */ /* 0x000e24000021f000 */
[----:B0-----:R-:W-:Y:S01]  /*f860*/  IMAD.MOV R17, RZ, RZ, -R3 ;  /* 0x000000ffff117224 */ /* 0x001fe200078e0a03 */
[----:B------:R-:W-:Y:S06]  /*f870*/  @!P0 BRA `(.L_x_1198) ;  /* 0x00000000000c8947 */ /* 0x000fec0003800000 */
[----:B------:R-:W-:-:S06]  /*f880*/  UIADD3 UR4, UR6, -0x1, URZ ;  /* 0xffffffff06047890 */ /* 0x000fcc000fffe03f */
[----:B------:R-:W-:-:S05]  /*f890*/  IMAD.U32 R13, RZ, RZ, UR4 ;  /* 0x00000004ff0d7e24 */ /* 0x000fca000f8e00ff */
[----:B------:R0:W1:Y:S02]  /*f8a0*/  SHFL.IDX PT, R4, R10, R13, 0x1f ;  /* 0x00001f0d0a047589 */ /* 0x00006400000e0000 */
.L_x_1198:
[----:B-1----:R-:W-:Y:S02]  /*f8b0*/  IMAD R4, R4, R7, R11 ;  /* 0x0000000704047224 */ /* 0x002fe400078e020b */
        /* <DEDUP_REMOVED lines=19> */
[----:B------:R-:W-:-:S05]  /*f9f0*/  @!P1 LOP3.LUT R2, RZ, R8, RZ, 0x33, !PT ;  /* 0x00000008ff029212 */ /* 0x000fca00078e33ff */
[----:B------:R-:W-:Y:S02]  /*fa00*/  IMAD R0, R9, R2, RZ ;  /* 0x0000000209007224 */ /* 0x000fe400078e02ff */
[----:B------:R-:W-:Y:S02]  /*fa10*/  IMAD.MOV R2, RZ, RZ, -R2 ;  /* 0x000000ffff027224 */ /* 0x000fe400078e0a02 */
[----:B-1----:R-:W-:Y:S02]  /*fa20*/  IMAD.MOV R4, RZ, RZ, -R0 ;  /* 0x000000ffff047224 */ /* 0x002fe400078e0a00 */
[----:B------:R-:W-:Y:S02]  /*fa30*/  IMAD R8, R8, R2, R11 ;  /* 0x0000000208087224 */ /* 0x000fe400078e020b */
[----:B------:R-:W-:Y:S01]  /*fa40*/  IMAD.MOV.U32 R2, RZ, RZ, RZ ;  /* 0x000000ffff027224 */ /* 0x000fe200078e00ff */
[----:B------:R-:W-:-:S04]  /*fa50*/  VIADDMNMX R7, R4, R7, R9, PT ;  /* 0x0000000704077246 */ /* 0x000fc80003800109 */
[-C--:B------:R-:W-:Y:S02]  /*fa60*/  IABS R4, R7.reuse ;  /* 0x0000000700047213 */ /* 0x080fe40000000000 */
[----:B0-----:R-:W-:Y:S02]  /*fa70*/  IABS R10, R7 ;  /* 0x00000007000a7213 */ /* 0x001fe40000000000 */
[----:B------:R-:W0:Y:S08]  /*fa80*/  I2F.RP R9, R4 ;  /* 0x0000000400097306 */ /* 0x000e300000209400 */
[----:B0-----:R-:W0:Y:S02]  /*fa90*/  MUFU.RCP R9, R9 ;  /* 0x0000000900097308 */ /* 0x001e240000001000 */
[----:B0-----:R-:W-:Y:S01]  /*faa0*/  VIADD R3, R9, 0xffffffe ;  /* 0x0ffffffe09037836 */ /* 0x001fe20000000000 */
[----:B------:R-:W-:-:S05]  /*fab0*/  IABS R9, R8 ;  /* 0x0000000800097213 */ /* 0x000fca0000000000 */
[----:B------:R-:W0:Y:S02]  /*fac0*/  F2I.FTZ.U32.TRUNC.NTZ R3, R3 ;  /* 0x0000000300037305 */ /* 0x000e24000021f000 */
[----:B0-----:R-:W-:-:S04]  /*fad0*/  IMAD.MOV R11, RZ, RZ, -R3 ;  /* 0x000000ffff0b7224 */ /* 0x001fc800078e0a03 */
[----:B------:R-:W-:-:S04]  /*fae0*/  IMAD R11, R11, R4, RZ ;  /* 0x000000040b0b7224 */ /* 0x000fc800078e02ff */
[----:B------:R-:W-:-:S04]  /*faf0*/  IMAD.HI.U32 R2, R3, R11, R2 ;  /* 0x0000000b03027227 */ /* 0x000fc800078e0002 */
        /* <DEDUP_REMOVED lines=9> */
[----:B------:R-:W-:Y:S01]  /*fb90*/  ISETP.GE.AND P2, PT, R3, RZ, PT ;  /* 0x000000ff0300720c */ /* 0x000fe20003f46270 */
[----:B------:R-:W-:-:S06]  /*fba0*/  IMAD.IADD R3, R8, 0x1, R0 ;  /* 0x0000000108037824 */ /* 0x000fcc00078e0200 */
[----:B------:R-:W-:-:S06]  /*fbb0*/  @P0 VIADD R2, R2, 0x1 ;  /* 0x0000000102020836 */ /* 0x000fcc0000000000 */
[----:B------:R-:W-:Y:S01]  /*fbc0*/  @!P2 IMAD.MOV R2, RZ, RZ, -R2 ;  /* 0x000000ffff02a224 */ /* 0x000fe200078e0a02 */
[----:B------:R-:W-:Y:S01]  /*fbd0*/  @!P1 LOP3.LUT R2, RZ, R7, RZ, 0x33, !PT ;  /* 0x00000007ff029212 */ /* 0x000fe200078e33ff */
[----:B------:R-:W-:-:S04]  /*fbe0*/  IMAD.MOV R7, RZ, RZ, -R7 ;  /* 0x000000ffff077224 */ /* 0x000fc800078e0a07 */
[----:B------:R-:W-:-:S05]  /*fbf0*/  IMAD R3, R2, R7, R3 ;  /* 0x0000000702037224 */ /* 0x000fca00078e0203 */
[----:B------:R-:W-:Y:S02]  /*fc00*/  R2UR UR36, R3 ;  /* 0x00000000032472ca */ /* 0x000fe400000e0000 */
[----:B------:R-:W-:-:S05]  /*fc10*/  LOP3.LUT R3, RZ, R2, RZ, 0x33, !PT ;  /* 0x00000002ff037212 */ /* 0x000fca00078e33ff */
[----:B------:R-:W-:-:S05]  /*fc20*/  IMAD.IADD R0, R6, 0x1, R3 ;  /* 0x0000000106007824 */ /* 0x000fca00078e0203 */
[----:B------:R1:W-:Y:S01]  /*fc30*/  STL [R1+0x14], R0 ;  /* 0x0000140001007387 */ /* 0x0003e20000100800 */
[----:B------:R-:W-:Y:S05]  /*fc40*/  BRA `(.L_x_1199) ;  /* 0x00000000000c7947 */ /* 0x000fea0003800000 */
.L_x_1194:
[----:B------:R0:W-:Y:S01]  /*fc50*/  STL [R1+0x10], R0 ;  /* 0x0000100001007387 */ /* 0x0001e20000100800 */
[----:B------:R-:W-:-:S03]  /*fc60*/  UMOV UR36, URZ ;  /* 0x0000003f00247c82 */ /* 0x000fc60008000000 */
[----:B------:R0:W-:Y:S02]  /*fc70*/  STL [R1+0x14], RZ ;  /* 0x000014ff01007387 */ /* 0x0001e40000100800 */
.L_x_1199:
[----:B------:R-:W2:Y:S04]  /*fc80*/  LDL R2, [R1+0x14] ;  /* 0x0000140001027983 */ /* 0x000ea80000100800 */
[----:B------:R-:W3:Y:S01]  /*fc90*/  LDL R4, [R1+0x10] ;  /* 0x0000100001047983 */ /* 0x000ee20000100800 */
[----:B------:R-:W-:-:S13]  /*fca0*/  ISETP.NE.AND P0, PT, R5, RZ, PT ;  /* 0x000000ff0500720c */ /* 0x000fda0003f05270 */
[----:B------:R-:W4:Y:S01]  /*fcb0*/  @!P0 S2R R3, SR_CgaCtaId ;  /* 0x0000000000038919 */ /* 0x000f220000008800 */
[----:B01----:R-:W-:Y:S01]  /*fcc0*/  @!P0 MOV R0, 0x400 ;  /* 0x0000040000008802 */ /* 0x003fe20000000f00 */
[----:B------:R-:W-:Y:S02]  /*fcd0*/  IMAD.U32 R6, RZ, RZ, UR36 ;  /* 0x00000024ff067e24 */ /* 0x000fe4000f8e00ff */
[----:B------:R-:W-:Y:S01]  /*fce0*/  IMAD.U32 R7, RZ, RZ, UR44 ;  /* 0x0000002cff077e24 */ /* 0x000fe2000f8e00ff */
[----:B----4-:R-:W-:Y:S01]  /*fcf0*/  @!P0 LEA R0, R3, R0, 0x18 ;  /* 0x0000000003008211 */ /* 0x010fe200078ec0ff */
[----:B--2---:R-:W-:-:S05]  /*fd00*/  IMAD.MOV.U32 R5, RZ, RZ, R2 ;  /* 0x000000ffff057224 */ /* 0x004fca00078e0002 */
[----:B---3--:R2:W-:Y:S01]  /*fd10*/  @!P0 STS.128 [R0+0x284d0], R4 ;  /* 0x0284d00400008388 */ /* 0x0085e20000000c00 */
[----:B------:R-:W-:Y:S06]  /*fd20*/  BAR.ARV 0x5, 0x180 ;  /* 0x0146000000007b1d */ /* 0x000fec0000002000 */
.L_x_1192:
[----:B--2---:R-:W-:Y:S01]  /*fd30*/  IMAD.MOV.U32 R0, RZ, RZ, 0x1 ;  /* 0x00000001ff007424 */ /* 0x004fe200078e00ff */
[----:B------:R-:W-:Y:S01]  /*fd40*/  ULDC UR4, c[0x0][0xc3c] ;  /* 0x00030f0000047ab9 */ /* 0x000fe20000000800 */
[----:B------:R2:W-:Y:S01]  /*fd50*/  STL [R1], RZ ;  /* 0x000000ff01007387 */ /* 0x0005e20000100800 */
[----:B------:R-:W-:-:S03]  /*fd60*/  UISETP.GE.AND UP0, UPT, UR44, UR4, UPT ;  /* 0x000000042c00728c */ /* 0x000fc6000bf06270 */
[----:B------:R2:W-:Y:S03]  /*fd70*/  STL [R1+0x4], R0 ;  /* 0x0000040001007387 */ /* 0x0005e60000100800 */
[----:B------:R-:W-:Y:S01]  /*fd80*/  PLOP3.LUT P0, PT, PT, PT, UP0, 0x80, 0x0 ;  /* 0x000000000000781c */ /* 0x000fe20003f0f008 */
[----:B------:R2:W-:-:S12]  /*fd90*/  STL [R1+0x2c], RZ ;  /* 0x00002cff01007387 */ /* 0x0005d80000100800 */
[----:B--2---:R-:W-:Y:S05]  /*fda0*/  @P0 BRA `(.L_x_1200) ;  /* 0x0000004c00400947 */ /* 0x004fea0003800000 */
[----:B-1----:R-:W1:Y:S01]  /*fdb0*/  S2R R4, SR_TID.X ;  /* 0x0000000000047919 */ /* 0x002e620000002100 */
        /* <DEDUP_REMOVED lines=9> */
[C---:B------:R-:W-:Y:S01]  /*fe50*/  IMAD.SHL.U32 R0, R4.reuse, 0x40, RZ ;  /* 0x0000004004007824 */ /* 0x040fe200078e00ff */
[C---:B------:R-:W-:Y:S01]  /*fe60*/  LOP3.LUT P0, RZ, R4.reuse, 0x4, RZ, 0xc0, !PT ;  /* 0x0000000404ff7812 */ /* 0x040fe2000780c0ff */
[----:B------:R-:W-:-:S03]  /*fe70*/  IMAD.SHL.U32 R3, R4, 0x8, RZ ;  /* 0x0000000804037824 */ /* 0x000fc600078e00ff */
[----:B0-----:R-:W-:-:S04]  /*fe80*/  LOP3.LUT R2, R0, 0x180, RZ, 0xc0, !PT ;  /* 0x0000018000027812 */ /* 0x001fc800078ec0ff */
        /* <DEDUP_REMOVED lines=29> */
[----:B------:R-:W-:Y:S02]  /*10060*/  IMAD.MOV.U32 R0, RZ, RZ, 0x1 ;  /* 0x00000001ff007424 */ /* 0x000fe400078e00ff */
[----:B------:R-:W-:Y:S04]  /*10070*/  STL [R1+0x2c], RZ ;  /* 0x00002cff01007387 */ /* 0x000fe80000100800 */
[----:B------:R0:W-:Y:S04]  /*10080*/  STL [R1+0x4], R0 ;  /* 0x0000040001007387 */ /* 0x0001e80000100800 */
[----:B------:R1:W-:Y:S01]  /*10090*/  STL [R1], RZ ;  /* 0x000000ff01007387 */ /* 0x0003e20000100800 */
[----:B0-----:R-:W-:-:S07]  /*100a0*/  LOP3.LUT R0, R3, 0x80, RZ, 0xfc, !PT ;  /* 0x0000008003007812 */ /* 0x001fce00078efcff */
.L_x_1277:
[----:B------:R-:W-:Y:S01]  /*100b0*/  ULDC.64 UR4, c[0x0][0xa28] ;  /* 0x00028a0000047ab9 */ /* 0x000fe20000000a00 */
[----:B------:R-:W-:Y:S01]  /*100c0*/  IMAD.MOV.U32 R0, RZ, RZ, RZ ;  /* 0x000000ffff007224 */ /* 0x000fe200078e00ff */
[----:B------:R-:W-:Y:S01]  /*100d0*/  UISETP.NE.U32.AND UP0, UPT, UR4, URZ, UPT ;  /* 0x0000003f0400728c */ /* 0x000fe2000bf05070 */
[----:B------:R-:W-:Y:S01]  /*100e0*/  ULDC.64 UR8, c[0x0][0xa18] ;  /* 0x0002860000087ab9 */ /* 0x000fe20000000a00 */
[----:B------:R-:W-:Y:S02]  /*100f0*/  ULDC.64 UR6, c[0x0][0xa00] ;  /* 0x0002800000067ab9 */ /* 0x000fe40000000a00 */
[----:B------:R-:W-:Y:S01]  /*10100*/  UISETP.NE.AND.EX UP0, UPT, UR5, URZ, UPT, UP0 ;  /* 0x0000003f0500728c */ /* 0x000fe2000bf05300 */
[----:B0-2---:R-:W-:Y:S01]  /*10110*/  IMAD.MOV.U32 R4, RZ, RZ, RZ ;  /* 0x000000ffff047224 */ /* 0x005fe200078e00ff */
[----:B------:R-:W-:-:S04]  /*10120*/  ULDC.64 UR10, c[0x0][0xa20] ;  /* 0x00028800000a7ab9 */ /* 0x000fc80000000a00 */
[----:B------:R-:W-:-:S05]  /*10130*/  PLOP3.LUT P0, PT, PT, PT, UP0, 0x80, 0x0 ;  /* 0x000000000000781c */ /* 0x000fca0003f0f008 */
[----:B------:R-:W-:Y:S02]  /*10140*/  @UP0 ULDC.64 UR4, c[0x0][0xa28] ;  /* 0x00028a0000040ab9 */ /* 0x000fe40000000a00 */
[----:B------:R-:W-:-:S06]  /*10150*/  @UP0 UIMAD.WIDE UR4, UR44, 0x4, UR4 ;  /* 0x000000042c0408a5 */ /* 0x000fcc000f8e0204 */
[----:B------:R-:W-:Y:S02]  /*10160*/  IMAD.U32 R2, RZ, RZ, UR4 ;  /* 0x00000004ff027e24 */ /* 0x000fe4000f8e00ff */
[----:B------:R-:W-:Y:S01]  /*10170*/  IMAD.U32 R3, RZ, RZ, UR5 ;  /* 0x00000005ff037e24 */ /* 0x000fe2000f8e00ff */
[----:B------:R-:W-:Y:S01]  /*10180*/  ULDC.64 UR4, c[0x0][0xa00] ;  /* 0x0002800000047ab9 */ /* 0x000fe20000000a00 */
[----:B------:R-:W-:-:S03]  /*10190*/  UISETP.NE.U32.AND UP0, UPT, UR8, URZ, UPT ;  /* 0x0000003f0800728c */ /* 0x000fc6000bf05070 */
[----:B------:R0:W5:Y:S01]  /*101a0*/  @P0 LDG.E R0, desc[UR54][R2.64] ;  /* 0x0000003602000981 */ /* 0x000162000c1e1900 */
[----:B------:R-:W-:Y:S01]  /*101b0*/  ISETP.NE.U32.AND P0, PT, RZ, UR4, PT ;  /* 0x00000004ff007c0c */ /* 0x000fe2000bf05070 */
[----:B------:R-:W-:Y:S02]  /*101c0*/  UISETP.NE.AND.EX UP0, UPT, UR9, URZ, UPT, UP0 ;  /* 0x0000003f0900728c */ /* 0x000fe4000bf05300 */
[----:B------:R-:W-:Y:S01]  /*101d0*/  UIMAD.WIDE UR6, UR44, 0x4, UR6 ;  /* 0x000000042c0678a5 */ /* 0x000fe2000f8e0206 */
[----:B------:R-:W-:Y:S01]  /*101e0*/  ISETP.NE.AND.EX P0, PT, RZ, UR5, PT, P0 ;  /* 0x00000005ff007c0c */ /* 0x000fe2000bf05300 */
[----:B------:R-:W-:Y:S01]  /*101f0*/  ULDC.64 UR4, c[0x0][0xa08] ;  /* 0x0002820000047ab9 */ /* 0x000fe20000000a00 */
[----:B------:R-:W-:Y:S01]  /*10200*/  ULDC.64 UR8, c[0x0][0xa08] ;  /* 0x0002820000087ab9 */ /* 0x000fe20000000a00 */
[----:B------:R-:W-:Y:S01]  /*10210*/  ISETP.NE.U32.AND P1, PT, RZ, UR4, PT ;  /* 0x00000004ff007c0c */ /* 0x000fe2000bf25070 */
[----:B------:R-:W-:Y:S01]  /*10220*/  UIMAD.WIDE UR8, UR44, 0x4, UR8 ;  /* 0x000000042c0878a5 */ /* 0x000fe2000f8e0208 */
[----:B0-----:R-:W-:-:S02]  /*10230*/  IMAD.U32 R2, RZ, RZ, UR6 ;  /* 0x00000006ff027e24 */ /* 0x001fc4000f8e00ff */
[----:B------:R-:W-:Y:S01]  /*10240*/  ISETP.NE.AND.EX P1, PT, RZ, UR5, PT, P1 ;  /* 0x00000005ff007c0c */ /* 0x000fe2000bf25310 */
[----:B------:R-:W-:Y:S01]  /*10250*/  IMAD.U32 R3, RZ, RZ, UR7 ;  /* 0x00000007ff037e24 */ /* 0x000fe2000f8e00ff */
[----:B------:R-:W-:Y:S01]  /*10260*/  @UP0 ULDC.64 UR4, c[0x0][0xa18] ;  /* 0x0002860000040ab9 */ /* 0x000fe20000000a00 */
[----:B------:R-:W-:Y:S01]  /*10270*/  PLOP3.LUT P3, PT, PT, PT, UP0, 0x80, 0x0 ;  /* 0x000000000000781c */ /* 0x000fe20003f6f008 */
[----:B------:R-:W-:Y:S02]  /*10280*/  @UP0 UIMAD.WIDE UR4, UR44, 0x4, UR4 ;  /* 0x000000042c0408a5 */ /* 0x000fe4000f8e0204 */
[----:B------:R0:W2:Y:S02]  /*10290*/  @P0 LDG.E R5, desc[UR54][R2.64] ;  /* 0x0000003602050981 */ /* 0x0000a4000c1e1900 */
[----:B0-----:R-:W-:Y:S02]  /*102a0*/  IMAD.U32 R2, RZ, RZ, UR8 ;  /* 0x00000008ff027e24 */ /* 0x001fe4000f8e00ff */
[----:B------:R-:W-:-:S05]  /*102b0*/  IMAD.U32 R3, RZ, RZ, UR9 ;  /* 0x00000009ff037e24 */ /* 0x000fca000f8e00ff */
[----:B------:R0:W5:Y:S02]  /*102c0*/  @P1 LDG.E R4, desc[UR54][R2.64] ;  /* 0x0000003602041981 */ /* 0x000164000c1e1900 */
[----:B0-----:R-:W-:Y:S02]  /*102d0*/  IMAD.U32 R2, RZ, RZ, UR4 ;  /* 0x00000004ff027e24 */ /* 0x001fe4000f8e00ff */
[----:B------:R-:W-:Y:S01]  /*102e0*/  IMAD.U32 R3, RZ, RZ, UR5 ;  /* 0x00000005ff037e24 */ /* 0x000fe2000f8e00ff */
[----:B------:R-:W-:-:S04]  /*102f0*/  ULDC.64 UR4, c[0x0][0x418] ;  /* 0x0001060000047ab9 */ /* 0x000fc80000000a00 */
[----:B------:R-:W3:Y:S01]  /*10300*/  @P3 LDG.E R2, desc[UR54][R2.64] ;  /* 0x0000003602023981 */ /* 0x000ee2000c1e1900 */
[----:B------:R-:W-:Y:S01]  /*10310*/  UISETP.NE.U32.AND UP0, UPT, UR4, URZ, UPT ;  /* 0x0000003f0400728c */ /* 0x000fe2000bf05070 */
[----:B------:R-:W-:Y:S01]  /*10320*/  ISETP.NE.U32.AND P2, PT, RZ, UR10, PT ;  /* 0x0000000aff007c0c */ /* 0x000fe2000bf45070 */
[----:B------:R-:W-:Y:S01]  /*10330*/  UMOV UR45, URZ ;  /* 0x0000003f002d7c82 */ /* 0x000fe20008000000 */
[----:B------:R-:W-:Y:S01]  /*10340*/  ULDC UR4, c[0x0][0x424] ;  /* 0x0001090000047ab9 */ /* 0x000fe20000000800 */
[----:B------:R-:W-:Y:S01]  /*10350*/  UISETP.NE.AND.EX UP0, UPT, UR5, URZ, UPT, UP0 ;  /* 0x0000003f0500728c */ /* 0x000fe2000bf05300 */
[----:B------:R-:W-:Y:S01]  /*10360*/  ISETP.NE.AND.EX P2, PT, RZ, UR11, PT, P2 ;  /* 0x0000000bff007c0c */ /* 0x000fe2000bf45320 */
[----:B------:R-:W-:Y:S01]  /*10370*/  ULDC UR42, c[0x0][0x288] ;  /* 0x0000a200002a7ab9 */ /* 0x000fe20000000800 */
[----:B------:R-:W-:Y:S01]  /*10380*/  ULDC UR5, c[0x0][0x2f0] ;  /* 0x0000bc0000057ab9 */ /* 0x000fe20000000800 */
[----:B------:R-:W-:-:S04]  /*10390*/  USEL UR4, UR4, 0x1, UP0 ;  /* 0x0000000104047887 */ /* 0x000fc80008000000 */
[----:B------:R-:W-:Y:S01]  /*103a0*/  UIMAD UR4, UR4, UR5, URZ ;  /* 0x00000005040472a4 */ /* 0x000fe2000f8e023f */
[----:B--2---:R-:W-:Y:S02]  /*103b0*/  @P0 R2UR UR45, R5 ;  /* 0x00000000052d02ca */ /* 0x004fe400000e0000 */
[----:B---3--:R-:W-:Y:S01]  /*103c0*/  @P3 R2UR UR42, R2 ;  /* 0x00000000022a32ca */ /* 0x008fe200000e0000 */
[----:B------:R-:W-:-:S14]  /*103d0*/  @P3 BRA `(.L_x_1201) ;  /* 0x0000000000243947 */ /* 0x000fdc0003800000 */
[----:B------:R-:W-:Y:S05]  /*103e0*/  @!P0 BRA `(.L_x_1201) ;  /* 0x0000000000208947 */ /* 0x000fea0003800000 */
[----:B------:R-:W-:Y:S02]  /*103f0*/  IMAD.U32 R2, RZ, RZ, UR6 ;  /* 0x00000006ff027e24 */ /* 0x000fe4000f8e00ff */
[----:B------:R-:W-:-:S05]  /*10400*/  IMAD.U32 R3, RZ, RZ, UR7 ;  /* 0x00000007ff037e24 */ /* 0x000fca000f8e00ff */
[----:B------:R-:W2:Y:S02]  /*10410*/  LDG.E R2, desc[UR54][R2.64] ;  /* 0x0000003602027981 */ /* 0x000ea4000c1e1900 */
[----:B--2---:R-:W-:Y:S01]  /*10420*/  R2UR UR5, R2 ;  /* 0x00000000020572ca */ /* 0x004fe200000e0000 */
[----:B------:R-:W-:-:S06]  /*10430*/  IMAD.U32 R2, RZ, RZ, UR6 ;  /* 0x00000006ff027e24 */ /* 0x000fcc000f8e00ff */
[----:B------:R-:W2:Y:S02]  /*10440*/  LDG.E R2, desc[UR54][R2.64+0x4] ;  /* 0x0000043602027981 */ /* 0x000ea4000c1e1900 */
[----:B--2---:R-:W-:-:S13]  /*10450*/  R2UR UR42, R2 ;  /* 0x00000000022a72ca */ /* 0x004fda00000e0000 */
[----:B------:R-:W-:-:S12]  /*10460*/  UIADD3 UR42, -UR5, UR42, URZ ;  /* 0x0000002a052a7290 */ /* 0x000fd8000fffe13f */
.L_x_1201:
[----:B-----5:R-:W-:-:S05]  /*10470*/  IMAD.IADD R2, R4, 0x1, R0 ;  /* 0x0000000104027824 */ /* 0x020fca00078e0200 */
[----:B------:R0:W-:Y:S01]  /*10480*/  STL [R1+0x1c], R2 ;  /* 0x00001c0201007387 */ /* 0x0001e20000100800 */
[----:B------:R-:W-:Y:S05]  /*10490*/  @!P2 BRA `(.L_x_1202) ;  /* 0x00000000001ca947 */ /* 0x000fea0003800000 */
[----:B------:R-:W-:Y:S02]  /*104a0*/  ULDC.64 UR4, c[0x0][0xa20] ;  /* 0x0002880000047ab9 */ /* 0x000fe40000000a00 */
[----:B------:R-:W-:-:S06]  /*104b0*/  UIMAD.WIDE UR4, UR44, 0x4, UR4 ;  /* 0x000000042c0478a5 */ /* 0x000fcc000f8e0204 */
[----:B0-----:R-:W-:Y:S02]  /*104c0*/  IMAD.U32 R2, RZ, RZ, UR4 ;  /* 0x00000004ff027e24 */ /* 0x001fe4000f8e00ff */
[----:B------:R-:W-:-:S05]  /*104d0*/  IMAD.U32 R3, RZ, RZ, UR5 ;  /* 0x00000005ff037e24 */ /* 0x000fca000f8e00ff */
[----:B------:R-:W2:Y:S02]  /*104e0*/  LDG.E R2, desc[UR54][R2.64] ;  /* 0x0000003602027981 */ /* 0x000ea4000c1e1900 */
[----:B--2---:R-:W-:Y:S01]  /*104f0*/  R2UR UR4, R2 ;  /* 0x00000000020472ca */ /* 0x004fe200000e0000 */
[----:B------:R-:W-:-:S14]  /*10500*/  BRA `(.L_x_1203) ;  /* 0x0000000000247947 */ /* 0x000fdc0003800000 */
.L_x_1202:
[----:B------:R-:W-:Y:S05]  /*10510*/  @!P1 BRA `(.L_x_1203) ;  /* 0x0000000000209947 */ /* 0x000fea0003800000 */
[----:B0-----:R-:W-:Y:S02]  /*10520*/  IMAD.U32 R2, RZ, RZ, UR8 ;  /* 0x00000008ff027e24 */ /* 0x001fe4000f8e00ff */
[----:B------:R-:W-:-:S05]  /*10530*/  IMAD.U32 R3, RZ, RZ, UR9 ;  /* 0x00000009ff037e24 */ /* 0x000fca000f8e00ff */
[----:B------:R-:W2:Y:S02]  /*10540*/  LDG.E R2, desc[UR54][R2.64] ;  /* 0x0000003602027981 */ /* 0x000ea4000c1e1900 */
[----:B--2---:R-:W-:Y:S01]  /*10550*/  R2UR UR5, R2 ;  /* 0x00000000020572ca */ /* 0x004fe200000e0000 */
[----:B------:R-:W-:-:S06]  /*10560*/  IMAD.U32 R2, RZ, RZ, UR8 ;  /* 0x00000008ff027e24 */ /* 0x000fcc000f8e00ff */
[----:B------:R-:W2:Y:S02]  /*10570*/  LDG.E R2, desc[UR54][R2.64+0x4] ;  /* 0x0000043602027981 */ /* 0x000ea4000c1e1900 */
[----:B--2---:R-:W-:-:S13]  /*10580*/  R2UR UR4, R2 ;  /* 0x00000000020472ca */ /* 0x004fda00000e0000 */
[----:B------:R-:W-:-:S12]  /*10590*/  UIADD3 UR4, -UR5, UR4, URZ ;  /* 0x0000000405047290 */ /* 0x000fd8000fffe13f */
.L_x_1203:
[----:B0-----:R-:W2:Y:S01]  /*105a0*/  LDL.LU R2, [R1+0x14] ;  /* 0x0000140001027983 */ /* 0x001ea20000300800 */
[----:B------:R-:W-:Y:S01]  /*105b0*/  ULDC UR5, c[0x0][0x448] ;  /* 0x0001120000057ab9 */ /* 0x000fe20000000800 */
[----:B------:R-:W-:Y:S01]  /*105c0*/  R2UR UR11, R0 ;  /* 0x00000000000b72ca */ /* 0x000fe200000e0000 */
[----:B------:R-:W-:-:S06]  /*105d0*/  UISETP.NE.AND UP0, UPT, UR5, 0x1, UPT ;  /* 0x000000010500788c */ /* 0x000fcc000bf05270 */
[----:B------:R-:W-:Y:S02]  /*105e0*/  PLOP3.LUT P0, PT, PT, PT, UP0, 0x80, 0x0 ;  /* 0x000000000000781c */ /* 0x000fe40003f0f008 */
[----:B------:R-:W-:-:S03]  /*105f0*/  PLOP3.LUT P1, PT, PT, PT, UP0, 0x80, 0x0 ;  /* 0x000000000000781c */ /* 0x000fc60003f2f008 */
[----:B------:R-:W-:Y:S01]  /*10600*/  @UP0 ULDC UR5, c[0x0][0x44c] ;  /* 0x0001130000050ab9 */ /* 0x000fe20000000800 */
[----:B------:R-:W-:-:S04]  /*10610*/  UIADD3 UR11, -UR11, UR4, URZ ;  /* 0x000000040b0b7290 */ /* 0x000fc8000fffe13f */
[----:B------:R-:W-:Y:S01]  /*10620*/  UIADD3 UR7, UR11, 0x1, -UR42 ;  /* 0x000000010b077890 */ /* 0x000fe2000fffe82a */
[----:B--2---:R-:W-:-:S04]  /*10630*/  IMAD.SHL.U32 R18, R2, 0x80, RZ ;  /* 0x0000008002127824 */ /* 0x004fc800078e00ff */
[----:B------:R-:W-:-:S05]  /*10640*/  VIADD R0, R18, 0x7f ;  /* 0x0000007f12007836 */ /* 0x000fca0000000000 */
[C---:B------:R-:W-:Y:S01]  /*10650*/  R2UR UR6, R0.reuse ;  /* 0x00000000000672ca */ /* 0x040fe200000e0000 */
[----:B------:R-:W-:Y:S01]  /*10660*/  @P0 IMAD.HI.U32 R0, R0, UR5, RZ ;  /* 0x0000000500000c27 */ /* 0x000fe2000f8e00ff */
[----:B------:R-:W-:-:S04]  /*10670*/  @UP0 ULDC UR5, c[0x0][0x450] ;  /* 0x0001140000050ab9 */ /* 0x000fc80000000800 */
[----:B------:R-:W-:Y:S01]  /*10680*/  @P0 SHF.R.U32.HI R0, RZ, UR5, R0 ;  /* 0x00000005ff000c19 */ /* 0x000fe20008011600 */
[----:B------:R-:W-:Y:S02]  /*10690*/  ULDC.64 UR4, c[0x0][0x9e0] ;  /* 0x0002780000047ab9 */ /* 0x000fe40000000a00 */
[----:B------:R-:W-:Y:S01]  /*106a0*/  UISETP.GE.AND UP1, UPT, UR5, 0x1, UPT ;  /* 0x000000010500788c */ /* 0x000fe2000bf26270 */
[----:B------:R-:W-:-:S05]  /*106b0*/  @P1 R2UR UR6, R0 ;  /* 0x00000000000612ca */ /* 0x000fca00000e0000 */
[----:B------:R-:W-:-:S08]  /*106c0*/  PLOP3.LUT P1, PT, PT, PT, UP1, 0x80, 0x0 ;  /* 0x000000000000781c */ /* 0x000fd00003f2f018 */
[----:B------:R-:W-:-:S04]  /*106d0*/  UIADD3 UR6, UR7, UR6, URZ ;  /* 0x0000000607067290 */ /* 0x000fc8000fffe03f */
        /* <DEDUP_REMOVED lines=12> */
.L_x_1205:
[----:B------:R-:W-:-:S11]  /*107a0*/  UISETP.NE.AND UP1, UPT, UR5, 0x1, UPT ;  /* 0x000000010500788c */ /* 0x000fd6000bf25270 */
[----:B------:R-:W-:Y:S02]  /*107b0*/  @UP1 ULDC.64 UR12, c[0x0][0x9e8] ;  /* 0x00027a00000c1ab9 */ /* 0x000fe40000000a00 */
[----:B------:R-:W-:-:S04]  /*107c0*/  UIMAD.WIDE.U32 UR6, UR8, UR12, URZ ;  /* 0x0000000c080672a5 */ /* 0x000fc8000f8e003f */
[----:B------:R-:W-:-:S12]  /*107d0*/  @UP1 USHF.R.U32.HI UR8, URZ, UR13, UR7 ;  /* 0x0000000d3f081299 */ /* 0x000fd80008011607 */
.L_x_1206:
[----:B------:R-:W-:-:S04]  /*107e0*/  UIMAD UR8, UR8, UR5, UR5 ;  /* 0x00000005080872a4 */ /* 0x000fc8000f8e0205 */
[----:B------:R-:W-:-:S04]  /*107f0*/  UISETP.LT.AND UP1, UPT, UR4, UR8, UPT ;  /* 0x000000080400728c */ /* 0x000fc8000bf21270 */
[----:B------:R-:W-:-:S12]  /*10800*/  USEL UR4, UR4, UR8, UP1 ;  /* 0x0000000804047287 */ /* 0x000fd80008800000 */
.L_x_1204:
[----:B------:R-:W-:Y:S01]  /*10810*/  R2UR UR12, R18 ;  /* 0x00000000120c72ca */ /* 0x000fe200000e0000 */
[----:B------:R-:W-:Y:S02]  /*10820*/  UIADD3 UR8, UR11, 0x3f, URZ ;  /* 0x0000003f0b087890 */ /* 0x000fe4000fffe03f */
[----:B------:R-:W-:Y:S01]  /*10830*/  UIADD3 UR9, UR4, 0x3f, URZ ;  /* 0x0000003f04097890 */ /* 0x000fe2000fffe03f */
[----:B------:R-:W-:Y:S01]  /*10840*/  @UP0 ULDC UR6, c[0x0][0x44c] ;  /* 0x0001130000060ab9 */ /* 0x000fe20000000800 */
[----:B------:R-:W-:Y:S02]  /*10850*/  USHF.R.S32.HI UR4, URZ, 0x1f, UR8 ;  /* 0x0000001f3f047899 */ /* 0x000fe40008011408 */
[----:B------:R-:W-:Y:S02]  /*10860*/  USHF.R.S32.HI UR10, URZ, 0x1f, UR9 ;  /* 0x0000001f3f0a7899 */ /* 0x000fe40008011409 */
[----:B------:R-:W-:Y:S01]  /*10870*/  ULEA.HI UR4, UR4, UR8, URZ, 0x6 ;  /* 0x0000000804047291 */ /* 0x000fe2000f8f303f */
[----:B------:R-:W-:-:S03]  /*10880*/  @UP0 ULDC UR13, c[0x0][0x450] ;  /* 0x00011400000d0ab9 */ /* 0x000fc60000000800 */
[----:B------:R-:W-:Y:S02]  /*10890*/  UIMAD.WIDE.U32 UR6, UR12, UR6, URZ ;  /* 0x000000060c0672a5 */ /* 0x000fe4000f8e003f */
[----:B------:R-:W-:Y:S01]  /*108a0*/  UMOV UR8, UR12 ;  /* 0x0000000c00087c82 */ /* 0x000fe20008000000 */
[----:B------:R-:W-:Y:S02]  /*108b0*/  ULEA.HI UR10, UR10, UR9, URZ, 0x6 ;  /* 0x000000090a0a7291 */ /* 0x000fe4000f8f303f */
[----:B------:R-:W-:Y:S02]  /*108c0*/  @UP0 USHF.R.U32.HI UR8, URZ, UR13, UR7 ;  /* 0x0000000d3f080299 */ /* 0x000fe40008011607 */
[----:B------:R-:W-:Y:S02]  /*108d0*/  USHF.R.S32.HI UR4, URZ, 0x6, UR4 ;  /* 0x000000063f047899 */ /* 0x000fe40008011404 */
[----:B------:R-:W-:Y:S02]  /*108e0*/  UIADD3 UR8, UR8, UR11, -UR42 ;  /* 0x0000000b08087290 */ /* 0x000fe4000fffe82a */
[----:B------:R-:W-:Y:S01]  /*108f0*/  USHF.R.S32.HI UR10, URZ, 0x6, UR10 ;  /* 0x000000063f0a7899 */ /* 0x000fe2000801140a */
[----:B------:R-:W-:-:S02]  /*10900*/  ULDC UR6, c[0x0][0x9dc] ;  /* 0x0002770000067ab9 */ /* 0x000fc40000000800 */
[----:B------:R-:W-:Y:S02]  /*10910*/  UIADD3 UR6, UR8, -UR6, URZ ;  /* 0x8000000608067290 */ /* 0x000fe4000fffe03f */
[----:B------:R-:W-:-:S04]  /*10920*/  UISETP.LT.AND UP0, UPT, UR4, UR10, UPT ;  /* 0x0000000a0400728c */ /* 0x000fc8000bf01270 */
[----:B------:R-:W-:Y:S01]  /*10930*/  USEL UR40, UR4, UR10, UP0 ;  /* 0x0000000a04287287 */ /* 0x000fe20008000000 */
[----:B------:R-:W-:Y:S01]  /*10940*/  IMAD.U32 R0, RZ, RZ, UR6 ;  /* 0x00000006ff007e24 */ /* 0x000fe2000f8e00ff */
[----:B------:R-:W-:Y:S10]  /*10950*/  @!P1 BRA `(.L_x_1207) ;  /* 0x0000000000409947 */ /* 0x000ff40003800000 */
        /* <DEDUP_REMOVED lines=10> */
.L_x_1208:
[----:B------:R-:W-:-:S11]  /*10a00*/  UISETP.NE.AND UP0, UPT, UR5, 0x1, UPT ;  /* 0x000000010500788c */ /* 0x000fd6000bf05270 */
[----:B------:R-:W-:Y:S02]  /*10a10*/  @UP0 ULDC.64 UR10, c[0x0][0x9e8] ;  /* 0x00027a00000a0ab9 */ /* 0x000fe40000000a00 */
[----:B------:R-:W-:-:S04]  /*10a20*/  UIMAD.WIDE.U32 UR6, UR8, UR10, URZ ;  /* 0x0000000a080672a5 */ /* 0x000fc8000f8e003f */
[----:B------:R-:W-:-:S12]  /*10a30*/  @UP0 USHF.R.U32.HI UR8, URZ, UR11, UR7 ;  /* 0x0000000b3f080299 */ /* 0x000fd80008011607 */
.L_x_1209:
[----:B------:R-:W-:-:S06]  /*10a40*/  UIMAD UR5, UR8, UR5, URZ ;  /* 0x00000005080572a4 */ /* 0x000fcc000f8e023f */
[----:B------:R-:W-:-:S07]  /*10a50*/  VIMNMX R0, R0, UR5, !PT ;  /* 0x0000000500007c48 */ /* 0x000fce000ffe0100 */
.L_x_1207:
[----:B------:R-:W-:Y:S01]  /*10a60*/  SHF.R.S32.HI R2, RZ, 0x1f, R0 ;  /* 0x0000001fff027819 */ /* 0x000fe20000011400 */
[----:B------:R-:W-:Y:S03]  /*10a70*/  BSSY B7, `(.L_x_1210) ;  /* 0x000033b000077945 */ /* 0x000fe60003800000 */
[----:B------:R-:W-:-:S04]  /*10a80*/  LEA.HI R2, R2, R0, RZ, 0x6 ;  /* 0x0000000002027211 */ /* 0x000fc800078f30ff */
[----:B------:R-:W-:-:S04]  /*10a90*/  SHF.R.S32.HI R2, RZ, 0x6, R2 ;  /* 0x00000006ff027819 */ /* 0x000fc80000011402 */
[----:B------:R-:W-:-:S04]  /*10aa0*/  VIMNMX R3, RZ, R2, !PT ;  /* 0x00000002ff037248 */ /* 0x000fc80007fe0100 */
[----:B------:R-:W-:Y:S01]  /*10ab0*/  ISETP.LT.AND P0, PT, R3, UR40, PT ;  /* 0x0000002803007c0c */ /* 0x000fe2000bf01270 */
[----:B------:R0:W-:-:S12]  /*10ac0*/  STL [R1+0x18], R3 ;  /* 0x0000180301007387 */ /* 0x0001d80000100800 */
[----:B0-----:R-:W-:Y:S05]  /*10ad0*/  @P0 BRA `(.L_x_1211) ;  /* 0x0000000000480947 */ /* 0x001fea0003800000 */
        /* <DEDUP_REMOVED lines=18> */
.L_x_1211:
        /* <DEDUP_REMOVED lines=20> */
.L_x_1214:
[----:B------:R-:W-:Y:S05]  /*10d40*/  BSYNC B6 ;  /* 0x0000000000067941 */ /* 0x000fea0003800000 */
.L_x_1213:
        /* <DEDUP_REMOVED lines=8> */
[----:B0-----:R-:W-:Y:S01]  /*10dd0*/  MOV R2, 0x0 ;  /* 0x0000000000027802 */ /* 0x001fe20000000f00 */
        /* <DEDUP_REMOVED lines=15> */
.L_x_1216:
[----:B------:R-:W-:Y:S05]  /*10ed0*/  BSYNC B6 ;  /* 0x0000000000067941 */ /* 0x000fea0003800000 */
.L_x_1215:
[----:B------:R-:W-:Y:S01]  /*10ee0*/  VIADD R0, R17, 0x8000 ;  /* 0x0000800011007836 */ /* 0x000fe20000000000 */
[----:B------:R-:W-:Y:S04]  /*10ef0*/  BSSY B6, `(.L_x_1217) ;  /* 0x0000013000067945 */ /* 0x000fe80003800000 */
[----:B------:R-:W-:-:S13]  /*10f00*/  LOP3.LUT P0, RZ, R0, 0x1bf, RZ, 0xc0, !PT ;  /* 0x000001bf00ff7812 */ /* 0x000fda000780c0ff */
        /* <DEDUP_REMOVED lines=17> */
.L_x_1218:
[----:B------:R-:W-:Y:S05]  /*11020*/  BSYNC B6 ;  /* 0x0000000000067941 */ /* 0x000fea0003800000 */
.L_x_1217:
[----:B------:R-:W2:Y:S01]  /*11030*/  LDL R19, [R1+0xc] ;  /* 0x00000c0001137983 */ /* 0x000ea20000100800 */
[----:B------:R-:W-:Y:S01]  /*11040*/  BSSY B6, `(.L_x_1219) ;  /* 0x0000013000067945 */ /* 0x000fe20003800000 */
[----:B--2---:R-:W-:-:S13]  /*11050*/  LOP3.LUT P6, RZ, R19, 0x1, RZ, 0xc0, !PT ;  /* 0x0000000113ff7812 */ /* 0x004fda00078cc0ff */
        /* <DEDUP_REMOVED lines=17> */
.L_x_1220:
[----:B------:R-:W-:Y:S05]  /*11170*/  BSYNC B6 ;  /* 0x0000000000067941 */ /* 0x000fea0003800000 */
.L_x_1219:
[----:B------:R-:W-:Y:S01]  /*11180*/  ULDC.64 UR4, c[0x0][0x9f8] ;  /* 0x00027e0000047ab9 */ /* 0x000fe20000000a00 */
[----:B------:R-:W-:Y:S01]  /*11190*/  IMAD.U32 R8, RZ, RZ, UR44 ;  /* 0x0000002cff087e24 */ /* 0x000fe2000f8e00ff */
[----:B------:R-:W-:-:S04]  /*111a0*/  UISETP.NE.U32.AND UP0, UPT, UR4, URZ, UPT ;  /* 0x0000003f0400728c */ /* 0x000fc8000bf05070 */
[----:B------:R-:W-:-:S06]  /*111b0*/  UISETP.NE.AND.EX UP0, UPT, UR5, URZ, UPT, UP0 ;  /* 0x0000003f0500728c */ /* 0x000fcc000bf05300 */
[----:B------:R-:W-:-:S05]  /*111c0*/  PLOP3.LUT P0, PT, PT, PT, UP0, 0x80, 0x0 ;  /* 0x000000000000781c */ /* 0x000fca0003f0f008 */
[----:B------:R-:W-:Y:S02]  /*111d0*/  @UP0 ULDC.64 UR4, c[0x0][0x9f8] ;  /* 0x00027e0000040ab9 */ /* 0x000fe40000000a00 */
[----:B------:R-:W-:-:S06]  /*111e0*/  @UP0 UIMAD.WIDE UR4, UR44, 0x4, UR4 ;  /* 0x000000042c0408a5 */ /* 0x000fcc000f8e0204 */
[----:B0-----:R-:W-:Y:S02]  /*111f0*/  IMAD.U32 R2, RZ, RZ, UR4 ;  /* 0x00000004ff027e24 */ /* 0x001fe4000f8e00ff */
[----:B------:R-:W-:Y:S01]  /*11200*/  IMAD.U32 R3, RZ, RZ, UR5 ;  /* 0x00000005ff037e24 */ /* 0x000fe2000f8e00ff */
[----:B------:R-:W0:Y:S01]  /*11210*/  S2R R0, SR_TID.X ;  /* 0x0000000000007919 */ /* 0x000e220000002100 */
[----:B------:R-:W-:-:S03]  /*11220*/  ULDC.64 UR4, c[0x0][0xa08] ;  /* 0x0002820000047ab9 */ /* 0x000fc60000000a00 */
[----:B------:R2:W3:Y:S02]  /*11230*/  @P0 LDG.E R8, desc[UR54][R2.64] ;  /* 0x0000003602080981 */ /* 0x0004e4000c1e1900 */
[----:B--2---:R-:W2:Y:S01]  /*11240*/  LDC.64 R2, c[0x0][0x418] ;  /* 0x00010600ff027b82 */ /* 0x004ea20000000a00 */
[----:B0-----:R-:W-:-:S04]  /*11250*/  SHF.R.U32.HI R0, RZ, 0x5, R0 ;  /* 0x00000005ff007819 */ /* 0x001fc80000011600 */
[----:B------:R-:W-:Y:S02]  /*11260*/  LOP3.LUT R0, R0, 0x3, RZ, 0xc0, !PT ;  /* 0x0000000300007812 */ /* 0x000fe400078ec0ff */
[----:B--2---:R-:W-:Y:S01]  /*11270*/  LOP3.LUT P0, RZ, R2, UR4, RZ, 0xfc, !PT ;  /* 0x0000000402ff7c12 */ /* 0x004fe2000f80fcff */
[----:B------:R-:W-:-:S03]  /*11280*/  UMOV UR4, 0xffffffff ;  /* 0xffffffff00047882 */ /* 0x000fc60000000000 */
[----:B------:R-:W-:Y:S02]  /*11290*/  LOP3.LUT P0, RZ, R3, UR5, RZ, 0xfc, P0 ;  /* 0x0000000503ff7c12 */ /* 0x000fe4000800fcff */
[----:B---3--:R-:W-:Y:S01]  /*112a0*/  SHF.R.S32.HI R9, RZ, 0x1f, R8 ;  /* 0x0000001fff097819 */ /* 0x008fe20000011408 */
[----:B------:R0:W-:Y:S01]  /*112b0*/  STL [R1+0x8], R8 ;  /* 0x0000080801007387 */ /* 0x0001e20000100800 */
[----:B------:R-:W-:-:S03]  /*112c0*/  SEL R16, R8, RZ, !P0 ;  /* 0x000000ff08107207 */ /* 0x000fc60004000000 */
[----:B------:R0:W-:Y:S01]  /*112d0*/  STL [R1+0x14], R9 ;  /* 0x0000140901007387 */ /* 0x0001e20000100800 */
[----:B------:R-:W-:Y:S05]  /*112e0*/  BRA.DIV UR4, `(.L_x_1221) ;  /* 0x0000003e04d47947 */ /* 0x000fea000b800000 */
[----:B------:R2:W3:Y:S02]  /*112f0*/  SHFL.IDX PT, R14, R0, RZ, 0x1f ;  /* 0x00001fff000e7589 */ /* 0x0004e400000e0000 */
.L_x_1296:
[----:B------:R-:W-:Y:S02]  /*11300*/  PLOP3.LUT P1, PT, PT, PT, PT, 0x8, 0x0 ;  /* 0x000000000000781c */ /* 0x000fe40003f2e170 */
[----:B------:R-:W-:Y:S02]  /*11310*/  LOP3.LUT R19, R19, 0xfffffffe, RZ, 0xc0, !PT ;  /* 0xfffffffe13137812 */ /* 0x000fe400078ec0ff */
[----:B---3--:R-:W-:-:S09]  /*11320*/  ISETP.NE.AND P0, PT, R14, RZ, PT ;  /* 0x000000ff0e00720c */ /* 0x008fd20003f05270 */
        /* <DEDUP_REMOVED lines=8> */
.L_x_1299:
[----:B------:R-:W-:Y:S05]  /*113b0*/  @!P6 BRA `(.L_x_1222) ;  /* 0x000000040080e947 */ /* 0x000fea0003800000 */
[----:B------:R-:W-:-:S04]  /*113c0*/  ISETP.NE.U32.AND P0, PT, R2, RZ, PT ;  /* 0x000000ff0200720c */ /* 0x000fc80003f05070 */
[----:B------:R-:W-:-:S13]  /*113d0*/  ISETP.NE.AND.EX P0, PT, R3, RZ, PT, P0 ;  /* 0x000000ff0300720c */ /* 0x000fda0003f05300 */
[----:B------:R-:W-:Y:S05]  /*113e0*/  @!P0 BRA `(.L_x_1224) ;  /* 0x0000000000448947 */ /* 0x000fea0003800000 */
        /* <DEDUP_REMOVED lines=17> */
.L_x_1224:
[----:B------:R-:W4:Y:S04]  /*11500*/  LDL R4, [R1] ;  /* 0x0000000001047983 */ /* 0x000f280000100800 */
[----:B--2---:R-:W2:Y:S01]  /*11510*/  LDL R3, [R1+0x4] ;  /* 0x0000040001037983 */ /* 0x004ea20000100800 */
[----:B------:R-:W0:Y:S02]  /*11520*/  S2R R2, SR_TID.X ;  /* 0x0000000000027919 */ /* 0x000e240000002100 */
[----:B0-----:R-:W-:-:S04]  /*11530*/  LOP3.LUT R2, R2, 0x7f, RZ, 0xc0, !PT ;  /* 0x0000007f02027812 */ /* 0x001fc800078ec0ff */
[----:B------:R-:W-:Y:S01]  /*11540*/  ISETP.NE.AND P1, PT, R2, RZ, PT ;  /* 0x000000ff0200720c */ /* 0x000fe20003f25270 */
[----:B----4-:R-:W-:Y:S01]  /*11550*/  IMAD R4, R4, 0x8, R17 ;  /* 0x0000000804047824 */ /* 0x010fe200078e0211 */
[----:B--2---:R-:W-:-:S04]  /*11560*/  SHF.L.U32 R3, R3, 0x1f, RZ ;  /* 0x0000001f03037819 */ /* 0x004fc800000006ff */
[----:B------:R-:W0:Y:S02]  /*11570*/  SYNCS.PHASECHK.TRANS64.TRYWAIT P0, [R4+URZ+0x28480], R3 ;  /* 0x02848003040075a7 */ /* 0x000e24000800017f */
[----:B0-----:R-:W-:Y:S05]  /*11580*/  @!P0 BRA `(.L_x_1225) ;  /* 0x0000003c006c8947 */ /* 0x001fea0003800000 */
.L_x_1300:
        /* <DEDUP_REMOVED lines=8> */
.L_x_1226:
[----:B------:R-:W2:Y:S04]  /*11610*/  LDL R2, [R1] ;  /* 0x0000000001027983 */ /* 0x000ea80000100800 */
[----:B------:R-:W4:Y:S01]  /*11620*/  LDL R5, [R1+0x1c] ;  /* 0x00001c0001057983 */ /* 0x000f220000100800 */
[----:B------:R-:W-:Y:S01]  /*11630*/  R2UR UR33, R4 ;  /* 0x00000000042172ca */ /* 0x000fe200000e0000 */
[----:B------:R-:W-:Y:S01]  /*11640*/  UIADD3 UR4, UP0, UR46, 0x470, URZ ;  /* 0x000004702e047890 */ /* 0x000fe2000ff1e03f */
[----:B-----5:R-:W-:Y:S01]  /*11650*/  R2UR UR37, R16 ;  /* 0x00000000102572ca */ /* 0x020fe200000e0000 */
[----:B------:R-:W-:Y:S01]  /*11660*/  UMOV UR6, 0x0 ;  /* 0x0000000000067882 */ /* 0x000fe20000000000 */
[----:B------:R-:W-:Y:S01]  /*11670*/  UMOV UR7, 0x14f00000 ;  /* 0x14f0000000077882 */ /* 0x000fe20000000000 */
[----:B------:R-:W-:Y:S01]  /*11680*/  UIADD3.X UR5, URZ, UR47, URZ, UP0, !UPT ;  /* 0x0000002f3f057290 */ /* 0x000fe200087fe43f */
[----:B------:R-:W-:Y:S01]  /*11690*/  UMOV UR34, URZ ;  /* 0x0000003f00227c82 */ /* 0x000fe20008000000 */
[----:B------:R-:W-:Y:S01]  /*116a0*/  UMOV UR10, 0x80 ;  /* 0x00000080000a7882 */ /* 0x000fe20000000000 */
[----:B------:R-:W-:-:S05]  /*116b0*/  UMOV UR12, UR36 ;  /* 0x00000024000c7c82 */ /* 0x000fca0008000000 */
[----:B------:R-:W-:Y:S02]  /*116c0*/  UIADD3 UR33, UR33, 0x28470, URZ ;  /* 0x0002847021217890 */ /* 0x000fe4000fffe03f */
[----:B------:R-:W-:-:S05]  /*116d0*/  UMOV UR13, UR37 ;  /* 0x00000025000d7c82 */ /* 0x000fca0008000000 */
[----:B------:R-:W-:Y:S01]  /*116e0*/  UMOV UR9, UR33 ;  /* 0x0000002100097c82 */ /* 0x000fe20008000000 */
[----:B--2---:R-:W-:Y:S02]  /*116f0*/  IMAD R2, R2, 0x4000, R17 ;  /* 0x0000400002027824 */ /* 0x004fe400078e0211 */
[----:B----4-:R-:W-:-:S03]  /*11700*/  IMAD R0, R0, 0x40, R5 ;  /* 0x0000004000007824 */ /* 0x010fc600078e0205 */
[----:B------:R-:W-:Y:S02]  /*11710*/  R2UR UR8, R2 ;  /* 0x00000000020872ca */ /* 0x000fe400000e0000 */
[----:B------:R-:W-:-:S11]  /*11720*/  R2UR UR35, R0 ;  /* 0x00000000002372ca */ /* 0x000fd600000e0000 */
[----:B------:R-:W-:Y:S02]  /*11730*/  UIADD3 UR32, UR8, 0x10000, URZ ;  /* 0x0001000008207890 */ /* 0x000fe4000fffe03f */
[----:B------:R-:W-:Y:S01]  /*11740*/  UIADD3 UR8, UR8, 0x12000, URZ ;  /* 0x0001200008087890 */ /* 0x000fe2000fffe03f */
[----:B------:R-:W-:-:S06]  /*11750*/  UMOV UR11, UR35 ;  /* 0x00000023000b7c82 */ /* 0x000fcc0008000000 */
[----:B------:R2:W-:Y:S02]  /*11760*/  UTMALDG.4D [UR32], [UR4], desc[UR6] ;  /* 0x00000620040075b4 */ /* 0x0005e40008019000 */
[----:B------:R2:W-:Y:S01]  /*11770*/  UTMALDG.4D [UR8], [UR4], desc[UR6] ;  /* 0x00000608040075b4 */ /* 0x0005e20008019000 */
[----:B------:R-:W4:Y:S02]  /*11780*/  SYNCS.PHASECHK.TRANS64.TRYWAIT P0, [R4+URZ+0x28440], R3 ;  /* 0x02844003040075a7 */ /* 0x000f24000800017f */
[----:B--2-4-:R-:W-:Y:S05]  /*11790*/  @!P0 BRA `(.L_x_1227) ;  /* 0x0000003800fc8947 */ /* 0x014fea0003800000 */
.L_x_1301:
        /* <DEDUP_REMOVED lines=8> */
.L_x_1228:
        /* <DEDUP_REMOVED lines=26> */
.L_x_1222:
[----:B------:R-:W-:Y:S05]  /*119c0*/  WARPSYNC.ALL ;  /* 0x0000000000007948 */ /* 0x000fea0003800000 */
[----:B--2---:R-:W-:Y:S01]  /*119d0*/  VIADD R0, R17, 0x18000 ;  /* 0x0001800011007836 */ /* 0x004fe20000000000 */
[----:B----4-:R-:W-:Y:S01]  /*119e0*/  USHF.R.S32.HI UR4, URZ, 0x1f, UR45 ;  /* 0x0000001f3f047899 */ /* 0x010fe2000801142d */
[----:B------:R-:W-:Y:S03]  /*119f0*/  BAR.SYNC.DEFER_BLOCKING 0x8, 0x180 ;  /* 0x0206000000007b1d */ /* 0x000fe60000010000 */
[----:B------:R-:W-:-:S03]  /*11a00*/  LOP3.LUT P0, RZ, R0, 0x3ff, RZ, 0xc0, !PT ;  /* 0x000003ff00ff7812 */ /* 0x000fc6000780c0ff */
[----:B------:R-:W-:Y:S01]  /*11a10*/  ULDC.64 UR6, c[0x0][0x298] ;  /* 0x0000a60000067ab9 */ /* 0x000fe20000000a00 */
[----:B------:R-:W-:Y:S01]  /*11a20*/  BSSY B6, `(.L_x_1229) ;  /* 0x0000016000067945 */ /* 0x000fe20003800000 */
[----:B------:R-:W-:Y:S02]  /*11a30*/  UIMAD UR4, UR4, UR6, URZ ;  /* 0x00000006040472a4 */ /* 0x000fe4000f8e023f */
[----:B------:R-:W-:Y:S02]  /*11a40*/  UIMAD.WIDE.U32 UR48, UR45, UR6, URZ ;  /* 0x000000062d3072a5 */ /* 0x000fe4000f8e003f */
[----:B------:R-:W-:-:S04]  /*11a50*/  UIMAD UR4, UR45, UR7, UR4 ;  /* 0x000000072d0472a4 */ /* 0x000fc8000f8e0204 */
[----:B------:R-:W-:Y:S01]  /*11a60*/  UIADD3 UR37, UR49, UR4, URZ ;  /* 0x0000000431257290 */ /* 0x000fe2000fffe03f */
[----:B------:R-:W-:Y:S11]  /*11a70*/  @!P0 BRA `(.L_x_1230) ;  /* 0x0000000000408947 */ /* 0x000ff60003800000 */
        /* <DEDUP_REMOVED lines=16> */
.L_x_1230:
[----:B------:R-:W-:Y:S05]  /*11b80*/  BSYNC B6 ;  /* 0x0000000000067941 */ /* 0x000fea0003800000 */
.L_x_1229:
[----:B------:R-:W2:Y:S01]  /*11b90*/  S2R R2, SR_TID.X ;  /* 0x0000000000027919 */ /* 0x000ea20000002100 */
[----:B0-----:R-:W0:Y:S01]  /*11ba0*/  LDC R8, c[0x0][0x448] ;  /* 0x00011200ff087b82 */ /* 0x001e220000000800 */
[----:B------:R-:W-:Y:S01]  /*11bb0*/  USHF.R.S32.HI UR4, URZ, 0x1f, UR36 ;  /* 0x0000001f3f047899 */ /* 0x000fe20008011424 */
[----:B---3--:R-:W3:Y:S01]  /*11bc0*/  S2R R19, SR_TID.X ;  /* 0x0000000000137919 */ /* 0x008ee20000002100 */
[----:B------:R-:W-:Y:S01]  /*11bd0*/  ULDC.64 UR10, c[0x0][0xa00] ;  /* 0x00028000000a7ab9 */ /* 0x000fe20000000a00 */
[----:B------:R-:W-:Y:S01]  /*11be0*/  ULDC.64 UR8, c[0x0][0x2d8] ;  /* 0x0000b60000087ab9 */ /* 0x000fe20000000a00 */
[----:B------:R-:W-:Y:S01]  /*11bf0*/  UISETP.NE.U32.AND UP0, UPT, UR10, URZ, UPT ;  /* 0x0000003f0a00728c */ /* 0x000fe2000bf05070 */
[----:B------:R-:W4:Y:S01]  /*11c00*/  S2R R9, SR_TID.X ;  /* 0x0000000000097919 */ /* 0x000f220000002100 */
[----:B------:R-:W-:Y:S02]  /*11c10*/  UIMAD UR7, UR4, UR8, URZ ;  /* 0x00000008040772a4 */ /* 0x000fe4000f8e023f */
[----:B------:R-:W-:-:S02]  /*11c20*/  UISETP.NE.AND.EX UP0, UPT, UR11, URZ, UPT, UP0 ;  /* 0x0000003f0b00728c */ /* 0x000fc4000bf05300 */
[----:B------:R-:W-:Y:S01]  /*11c30*/  USHF.R.S32.HI UR6, URZ, 0x1f, UR44 ;  /* 0x0000001f3f067899 */ /* 0x000fe2000801142c */
[----:B------:R-:W-:Y:S01]  /*11c40*/  UMOV UR4, UR48 ;  /* 0x0000003000047c82 */ /* 0x000fe20008000000 */
[----:B------:R-:W-:Y:S01]  /*11c50*/  UMOV UR5, UR37 ;  /* 0x0000002500057c82 */ /* 0x000fe20008000000 */
[----:B------:R-:W-:Y:S02]  /*11c60*/  UIMAD UR7, UR36, UR9, UR7 ;  /* 0x00000009240772a4 */ /* 0x000fe4000f8e0207 */
[----:B------:R-:W-:Y:S02]  /*11c70*/  UIMAD.WIDE.U32 UR4, UR36, UR8, UR4 ;  /* 0x00000008240472a5 */ /* 0x000fe4000f8e0004 */
[----:B------:R-:W-:Y:S01]  /*11c80*/  USEL UR6, UR6, URZ, !UP0 ;  /* 0x0000003f06067287 */ /* 0x000fe2000c000000 */
[----:B------:R-:W-:Y:S01]  /*11c90*/  ULDC.64 UR8, c[0x0][0x2e0] ;  /* 0x0000b80000087ab9 */ /* 0x000fe20000000a00 */
[----:B------:R-:W-:Y:S01]  /*11ca0*/  UIADD3 UR5, UR5, UR7, URZ ;  /* 0x0000000705057290 */ /* 0x000fe2000fffe03f */
[----:B0-----:R-:W-:Y:S01]  /*11cb0*/  ISETP.NE.AND P0, PT, R8, 0x1, PT ;  /* 0x000000010800780c */ /* 0x001fe20003f05270 */
[----:B------:R-:W-:-:S02]  /*11cc0*/  USEL UR7, UR44, URZ, !UP0 ;  /* 0x0000003f2c077287 */ /* 0x000fc4000c000000 */
[----:B------:R-:W-:Y:S02]  /*11cd0*/  UIMAD UR6, UR6, UR8, URZ ;  /* 0x00000008060672a4 */ /* 0x000fe4000f8e023f */
[----:B------:R-:W-:Y:S01]  /*11ce0*/  UIMAD.WIDE.U32 UR4, UR7, UR8, UR4 ;  /* 0x00000008070472a5 */ /* 0x000fe2000f8e0004 */
[----:B--2---:R-:W-:Y:S01]  /*11cf0*/  LOP3.LUT R2, R2, 0x7f, RZ, 0xc0, !PT ;  /* 0x0000007f02027812 */ /* 0x004fe200078ec0ff */
[----:B------:R-:W-:-:S03]  /*11d00*/  UIMAD UR6, UR7, UR9, UR6 ;  /* 0x00000009070672a4 */ /* 0x000fc6000f8e0206 */
[----:B------:R-:W-:Y:S01]  /*11d10*/  SHF.R.U32.HI R2, RZ, 0x3, R2 ;  /* 0x00000003ff027819 */ /* 0x000fe20000011602 */
[----:B---3--:R-:W-:Y:S02]  /*11d20*/  IMAD.SHL.U32 R19, R19, 0x10, RZ ;  /* 0x0000001013137824 */ /* 0x008fe400078e00ff */
[----:B------:R-:W0:Y:S01]  /*11d30*/  @P0 LDC R3, c[0x0][0x450] ;  /* 0x00011400ff030b82 */ /* 0x000e220000000800 */
[----:B------:R-:W-:Y:S01]  /*11d40*/  UIADD3 UR6, UR5, UR6, URZ ;  /* 0x0000000605067290 */ /* 0x000fe2000fffe03f */
[----:B------:R-:W-:Y:S01]  /*11d50*/  IMAD.U32 R6, RZ, RZ, UR4 ;  /* 0x00000004ff067e24 */ /* 0x000fe2000f8e00ff */
[----:B------:R-:W-:Y:S01]  /*11d60*/  LOP3.LUT R19, R2, 0x70, R19, 0xf8, !PT ;  /* 0x0000007002137812 */ /* 0x000fe200078ef813 */
[----:B------:R-:W-:Y:S01]  /*11d70*/  IMAD.U32 R7, RZ, RZ, UR5 ;  /* 0x00000005ff077e24 */ /* 0x000fe2000f8e00ff */
[----:B------:R-:W-:Y:S01]  /*11d80*/  ULDC.64 UR4, c[0x0][0x2d0] ;  /* 0x0000b40000047ab9 */ /* 0x000fe20000000a00 */
[----:B----4-:R-:W-:Y:S02]  /*11d90*/  IMAD.SHL.U32 R9, R9, 0x10, RZ ;  /* 0x0000001009097824 */ /* 0x010fe400078e00ff */
[----:B------:R-:W2:Y:S01]  /*11da0*/  @P0 LDC R2, c[0x0][0x44c] ;  /* 0x00011300ff020b82 */ /* 0x000ea20000000800 */
[----:B------:R-:W-:-:S02]  /*11db0*/  IMAD.IADD R0, R19, 0x1, R18 ;  /* 0x0000000113007824 */ /* 0x000fc400078e0212 */
[----:B------:R-:W3:Y:S01]  /*11dc0*/  S2R R19, SR_TID.X ;  /* 0x0000000000137919 */ /* 0x000ee20000002100 */
[----:B------:R-:W-:Y:S01]  /*11dd0*/  LOP3.LUT R9, R9, 0x70, RZ, 0xc0, !PT ;  /* 0x0000007009097812 */ /* 0x000fe200078ec0ff */
[----:B------:R-:W-:-:S03]  /*11de0*/  IMAD.MOV.U32 R4, RZ, RZ, R0 ;  /* 0x000000ffff047224 */ /* 0x000fc600078e0000 */
[----:B------:R-:W-:Y:S01]  /*11df0*/  LOP3.LUT R9, R9, 0x80, RZ, 0xfc, !PT ;  /* 0x0000008009097812 */ /* 0x000fe200078efcff */
[----:B--2---:R-:W-:-:S05]  /*11e00*/  @P0 IMAD.HI.U32 R2, R0, R2, RZ ;  /* 0x0000000200020227 */ /* 0x004fca00078e00ff */
[----:B0-----:R-:W-:Y:S01]  /*11e10*/  @P0 SHF.R.U32.HI R4, RZ, R3, R2 ;  /* 0x00000003ff040219 */ /* 0x001fe20000011602 */
[----:B------:R-:W-:-:S03]  /*11e20*/  IMAD.U32 R3, RZ, RZ, UR6 ;  /* 0x00000006ff037e24 */ /* 0x000fc6000f8e00ff */
[--C-:B------:R-:W-:Y:S01]  /*11e30*/  SHF.R.S32.HI R5, RZ, 0x1f, R4.reuse ;  /* 0x0000001fff057819 */ /* 0x100fe20000011404 */
[----:B------:R-:W-:Y:S02]  /*11e40*/  IMAD.MOV R2, RZ, RZ, -R4 ;  /* 0x000000ffff027224 */ /* 0x000fe400078e0a04 */
[----:B---3--:R-:W-:Y:S02]  /*11e50*/  IMAD.SHL.U32 R10, R19, 0x10, RZ ;  /* 0x00000010130a7824 */ /* 0x008fe400078e00ff */
[----:B------:R-:W-:Y:S02]  /*11e60*/  IMAD R0, R8, R2, R0 ;  /* 0x0000000208007224 */ /* 0x000fe400078e0200 */
[----:B------:R-:W-:Y:S01]  /*11e70*/  IMAD.MOV.U32 R2, RZ, RZ, R6 ;  /* 0x000000ffff027224 */ /* 0x000fe200078e0006 */
[----:B------:R-:W-:Y:S01]  /*11e80*/  LOP3.LUT R10, R10, 0x70, RZ, 0xc0, !PT ;  /* 0x000000700a0a7812 */ /* 0x000fe200078ec0ff */
[----:B------:R-:W-:Y:S02]  /*11e90*/  IMAD R5, R5, UR4, RZ ;  /* 0x0000000405057c24 */ /* 0x000fe4000f8e02ff */
[----:B------:R-:W-:-:S04]  /*11ea0*/  IMAD.WIDE.U32 R2, R4, UR4, R2 ;  /* 0x0000000404027c25 */ /* 0x000fc8000f8e0002 */
[----:B------:R-:W-:Y:S01]  /*11eb0*/  IMAD R5, R4, UR5, R5 ;  /* 0x0000000504057c24 */ /* 0x000fe2000f8e0205 */
[----:B------:R-:W-:Y:S01]  /*11ec0*/  SHF.R.S32.HI R4, RZ, 0x1f, R0 ;  /* 0x0000001fff047819 */ /* 0x000fe20000011400 */
[----:B------:R-:W-:Y:S02]  /*11ed0*/  ULDC.64 UR4, c[0x0][0x2c8] ;  /* 0x0000b20000047ab9 */ /* 0x000fe40000000a00 */
[----:B------:R-:W-:Y:S02]  /*11ee0*/  IMAD.IADD R3, R3, 0x1, R5 ;  /* 0x0000000103037824 */ /* 0x000fe400078e0205 */
[----:B------:R-:W-:Y:S02]  /*11ef0*/  IMAD R4, R4, UR4, RZ ;  /* 0x0000000404047c24 */ /* 0x000fe4000f8e02ff */
[----:B------:R-:W-:-:S04]  /*11f00*/  IMAD.WIDE.U32 R2, R0, UR4, R2 ;  /* 0x0000000400027c25 */ /* 0x000fc8000f8e0002 */
[----:B------:R-:W-:Y:S01]  /*11f10*/  IMAD R0, R0, UR5, R4 ;  /* 0x0000000500007c24 */ /* 0x000fe2000f8e0204 */
[----:B------:R-:W-:Y:S02]  /*11f20*/  ULDC.64 UR4, c[0x0][0x280] ;  /* 0x0000a00000047ab9 */ /* 0x000fe40000000a00 */
[----:B------:R-:W-:Y:S01]  /*11f30*/  IADD3 R4, P0, R2, UR4, RZ ;  /* 0x0000000402047c10 */ /* 0x000fe2000ff1e0ff */
[----:B------:R-:W-:Y:S02]  /*11f40*/  ULDC UR4, c[0x0][0x2b8] ;  /* 0x0000ae0000047ab9 */ /* 0x000fe40000000800 */
[----:B------:R-:W-:Y:S02]  /*11f50*/  ISETP.GE.AND P1, PT, R9, UR4, PT ;  /* 0x0000000409007c0c */ /* 0x000fe4000bf26270 */
[----:B------:R0:W5:Y:S01]  /*11f60*/  LDL R9, [R1+0x28] ;  /* 0x0000280001097983 */ /* 0x0001620000100800 */
[----:B------:R-:W-:Y:S02]  /*11f70*/  IADD3.X R3, R3, UR5, R0, P0, !PT ;  /* 0x0000000503037c10 */ /* 0x000fe400087fe400 */
[----:B------:R-:W-:Y:S01]  /*11f80*/  ISETP.GE.AND P0, PT, R10, UR4, PT ;  /* 0x000000040a007c0c */ /* 0x000fe2000bf06270 */
[----:B------:R-:W-:Y:S01]  /*11f90*/  UMOV UR4, 0xffffffff ;  /* 0xffffffff00047882 */ /* 0x000fe20000000000 */
[----:B------:R-:W-:-:S04]  /*11fa0*/  LOP3.LUT R19, R19, 0x7f, RZ, 0xc0, !PT ;  /* 0x0000007f13137812 */ /* 0x000fc800078ec0ff */
[----:B------:R-:W-:Y:S01]  /*11fb0*/  SHF.R.U32.HI R19, RZ, 0x3, R19 ;  /* 0x00000003ff137819 */ /* 0x000fe20000011613 */
[----:B0-----:R-:W-:Y:S06]  /*11fc0*/  BRA.DIV UR4, `(.L_x_1231) ;  /* 0x0000003604047947 */ /* 0x001fec000b800000 */
[----:B------:R-:W0:Y:S01]  /*11fd0*/  SHFL.IDX PT, R7, R4, RZ, 0x181f ;  /* 0x00181fff04077589 */ /* 0x000e2200000e0000 */
[----:B------:R-:W-:Y:S02]  /*11fe0*/  IMAD.IADD R2, R19, 0x1, R18 ;  /* 0x0000000113027824 */ /* 0x000fe400078e0212 */
[----:B------:R-:W-:Y:S01]  /*11ff0*/  IMAD R0, R8, UR42, RZ ;  /* 0x0000002a08007c24 */ /* 0x000fe2000f8e02ff */
[----:B------:R-:W2:Y:S01]  /*12000*/  SHFL.IDX PT, R6, R3, RZ, 0x181f ;  /* 0x00181fff03067589 */ /* 0x000ea200000e0000 */
[----:B------:R-:W-:-:S03]  /*12010*/  VIADD R5, R2, 0x10 ;  /* 0x0000001002057836 */ /* 0x000fc60000000000 */
[-C--:B------:R-:W-:Y:S01]  /*12020*/  ISETP.GE.AND P4, PT, R2, R0.reuse, PT ;  /* 0x000000000200720c */ /* 0x080fe20003f86270 */
[----:B------:R-:W-:Y:S01]  /*12030*/  SHFL.IDX PT, R8, R3, 0x1, 0x181f ;  /* 0x00381f0003087f89 */ /* 0x000fe200000e0000 */
[----:B------:R-:W-:-:S03]  /*12040*/  ISETP.GE.AND P2, PT, R5, R0, PT ;  /* 0x000000000500720c */ /* 0x000fc60003f46270 */
[----:B------:R-:W3:Y:S08]  /*12050*/  SHFL.IDX PT, R5, R4, 0x1, 0x181f ;  /* 0x00381f0004057f89 */ /* 0x000ef000000e0000 */
[----:B0-----:R-:W-:-:S05]  /*12060*/  @!P4 IADD3 R7, P3, R10, R7, RZ ;  /* 0x000000070a07c210 */ /* 0x001fca0007f7e0ff */
[----:B--2---:R-:W-:-:S05]  /*12070*/  @!P4 IMAD.X R6, RZ, RZ, R6, P3 ;  /* 0x000000ffff06c224 */ /* 0x004fca00018e0606 */
[-C--:B------:R-:W-:Y:S02]  /*12080*/  @!P4 LOP3.LUT R7, R7, R6.reuse, RZ, 0x3c, !PT ;  /* 0x000000060707c212 */ /* 0x080fe400078e3cff */
[----:B---3--:R-:W-:Y:S02]  /*12090*/  @!P2 IADD3 R5, P3, R10, R5, RZ ;  /* 0x000000050a05a210 */ /* 0x008fe40007f7e0ff */
[----:B------:R-:W-:-:S04]  /*120a0*/  @!P4 LOP3.LUT R6, R7, R6, RZ, 0x3c, !PT ;  /* 0x000000060706c212 */ /* 0x000fc800078e3cff */
        /* <DEDUP_REMOVED lines=49> */
[----:B------:R-:W2:Y:S01]  /*123c0*/  SHFL.IDX PT, R4, R4, 0x7, 0x181f ;  /* 0x00f81f0004047f89 */ /* 0x000ea200000e0000 */
[----:B0-----:R-:W-:-:S05]  /*123d0*/  @!P2 IADD3 R6, P3, R10, R6, RZ ;  /* 0x000000060a06a210 */ /* 0x001fca0007f7e0ff */
[----:B------:R-:W-:-:S04]  /*123e0*/  @!P2 IMAD.X R5, RZ, RZ, R5, P3 ;  /* 0x000000ffff05a224 */ /* 0x000fc800018e0605 */
[----:B------:R-:W-:-:S05]  /*123f0*/  @!P2 IMAD.MOV.U32 R7, RZ, RZ, R5 ;  /* 0x000000ffff07a224 */ /* 0x000fca00078e0005 */
[----:B------:R0:W-:Y:S04]  /*12400*/  @!P2 LDGSTS.E.BYPASS.LTC128B.128 [R9+0x1b000], desc[UR54][R6.64], !P0 ;  /* 0x1b0000000609afae */ /* 0x0001e8000c101d76 */
[----:B--2---:R0:W-:Y:S02]  /*12410*/  @!P2 LDGSTS.E.BYPASS.LTC128B.128 [R9+0x1f000], desc[UR54][R6.64+0x80], !P1 ;  /* 0x1f0000800609afae */ /* 0x0041e4000c901d76 */
.L_x_1318:
        /* <DEDUP_REMOVED lines=11> */
.L_x_1233:
[----:B------:R-:W-:Y:S05]  /*124d0*/  BSYNC B0 ;  /* 0x0000000000007941 */ /* 0x000fea0003800000 */
.L_x_1232:
[----:B------:R-:W-:Y:S01]  /*124e0*/  NOP ;  /* 0x0000000000007918 */ /* 0x000fe20000000000 */
[----:B------:R-:W-:-:S13]  /*124f0*/  PLOP3.LUT P0, PT, PT, PT, PT, 0x80, 0x0 ;  /* 0x000000000000781c */ /* 0x000fda0003f0f070 */
.L_x_1234:
[----:B------:R-:W-:Y:S02]  /*12500*/  PLOP3.LUT P1, PT, P1, P0, PT, 0xa2, 0x0 ;  /* 0x000000000000781c */ /* 0x000fe40000f21472 */
[----:B------:R-:W-:-:S08]  /*12510*/  @P0 R2UR P1, UR4, R17 ;  /* 0x00000000110402ca */ /* 0x000fd00000020000 */
[----:B------:R-:W-:-:S05]  /*12520*/  @P0 PLOP3.LUT P0, PT, P1, PT, PT, 0x80, 0x0 ;  /* 0x000000000000081c */ /* 0x000fca0000f0f070 */
[----:B------:R-:W-:Y:S01]  /*12530*/  @!P1 SYNCS.ARRIVE.TRANS64.RED.A0T1 RZ, [UR4+0x28400], RZ ;  /* 0x028400ffffff99a7 */ /* 0x000fe20008200404 */
[----:B------:R-:W-:Y:S07]  /*12540*/  @!P1 ARRIVES.LDGSTSBAR.64.TRANSCNT [UR4+0x28400] ;  /* 0x02840000ff0099b0 */ /* 0x000fee0008000a84 */
[----:B------:R-:W-:Y:S05]  /*12550*/  @P0 BRA.U.ANY `(.L_x_1234) ;  /* 0xfffffffd00e80947 */ /* 0x000fea000393ffff */
[----:B--2---:R-:W2:Y:S02]  /*12560*/  LDL.LU R2, [R1+0x2c] ;  /* 0x00002c0001027983 */ /* 0x004ea40000300800 */
[----:B--2---:R-:W-:-:S05]  /*12570*/  VIADD R2, R2, 0x1 ;  /* 0x0000000102027836 */ /* 0x004fca0000000000 */
        /* <DEDUP_REMOVED lines=8> */
[----:B------:R-:W3:Y:S03]  /*12600*/  SYNCS.PHASECHK.TRANS64.TRYWAIT P0, [R17+URZ+0x28420], R0 ;  /* 0x02842000110075a7 */ /* 0x000ee6000800017f */
[----:B--23--:R-:W-:Y:S05]  /*12610*/  @!P0 BRA `(.L_x_1236) ;  /* 0x0000003800048947 */ /* 0x00cfea0003800000 */
.L_x_1319:
[----:B------:R-:W-:Y:S05]  /*12620*/  BSYNC B0 ;  /* 0x0000000000007941 */ /* 0x000fea0003800000 */
.L_x_1235:
[----:B------:R-:W3:Y:S01]  /*12630*/  LDL R2, [R1+0x18] ;  /* 0x0000180001027983 */ /* 0x000ee20000100800 */
[----:B------:R-:W-:-:S06]  /*12640*/  UIADD3 UR4, UR40, -0x2, URZ ;  /* 0xfffffffe28047890 */ /* 0x000fcc000fffe03f */
[----:B---3--:R-:W-:-:S13]  /*12650*/  ISETP.LE.AND P0, PT, R2, UR4, PT ;  /* 0x0000000402007c0c */ /* 0x008fda000bf03270 */
[----:B------:R-:W-:Y:S05]  /*12660*/  @!P0 BRA `(.L_x_1237) ;  /* 0x0000000c00f08947 */ /* 0x000fea0003800000 */
[----:B0-----:R0:W5:Y:S04]  /*12670*/  LDL.LU R6, [R1] ;  /* 0x0000000001067983 */ /* 0x0011680000300800 */
[----:B------:R0:W5:Y:S01]  /*12680*/  LDL.LU R7, [R1+0x4] ;  /* 0x0000040001077983 */ /* 0x0001620000300800 */
[----:B--2---:R-:W-:-:S07]  /*12690*/  IMAD.U32 R0, RZ, RZ, UR4 ;  /* 0x00000004ff007e24 */ /* 0x004fce000f8e00ff */
.L_x_1259:
[----:B------:R-:W2:Y:S01]  /*126a0*/  LDL R2, [R1+0xc] ;  /* 0x00000c0001027983 */ /* 0x000ea20000100800 */
[----:B-----5:R-:W-:Y:S01]  /*126b0*/  VIADD R3, R6, 0x1 ;  /* 0x0000000106037836 */ /* 0x020fe20000000000 */
[----:B------:R-:W-:Y:S05]  /*126c0*/  YIELD ;  /* 0x0000000000007946 */ /* 0x000fea0003800000 */
[C---:B------:R-:W-:Y:S01]  /*126d0*/  ISETP.NE.AND P0, PT, R3.reuse, 0x2, PT ;  /* 0x000000020300780c */ /* 0x040fe20003f05270 */
[----:B------:R-:W-:Y:S03]  /*126e0*/  BSSY B0, `(.L_x_1238) ;  /* 0x000008b000007945 */ /* 0x000fe60003800000 */
[----:B------:R-:W-:-:S02]  /*126f0*/  SEL R10, R3, RZ, P0 ;  /* 0x000000ff030a7207 */ /* 0x000fc40000000000 */
[----:B--2---:R-:W-:Y:S02]  /*12700*/  LOP3.LUT P1, RZ, R2, 0x1, RZ, 0xc0, !PT ;  /* 0x0000000102ff7812 */ /* 0x004fe4000782c0ff */
        /* <DEDUP_REMOVED lines=13> */
[----:B------:R-:W2:Y:S01]  /*127e0*/  LDL R11, [R1+0x8] ;  /* 0x00000800010b7983 */ /* 0x000ea20000100800 */
[----:B----4-:R-:W-:-:S13]  /*127f0*/  ISETP.NE.AND P0, PT, R5, 0x1, PT ;  /* 0x000000010500780c */ /* 0x010fda0003f05270 */
[----:B------:R-:W4:Y:S02]  /*12800*/  @P0 LDC.64 R2, c[0x0][0x440] ;  /* 0x00011000ff020b82 */ /* 0x000f240000000a00 */
[----:B----4-:R-:W-:-:S04]  /*12810*/  @P0 IMAD.HI.U32 R4, R0, R2, RZ ;  /* 0x0000000200040227 */ /* 0x010fc800078e00ff */
[----:B------:R-:W-:Y:S01]  /*12820*/  IMAD.MOV.U32 R2, RZ, RZ, R0 ;  /* 0x000000ffff027224 */ /* 0x000fe200078e0000 */
[----:B------:R-:W-:-:S04]  /*12830*/  @P0 SHF.R.U32.HI R2, RZ, R3, R4 ;  /* 0x00000003ff020219 */ /* 0x000fc80000011604 */
[--C-:B------:R-:W-:Y:S01]  /*12840*/  SHF.R.S32.HI R3, RZ, 0x1f, R2.reuse ;  /* 0x0000001fff037819 */ /* 0x100fe20000011402 */
[----:B------:R-:W-:-:S04]  /*12850*/  IMAD.MOV R8, RZ, RZ, -R2 ;  /* 0x000000ffff087224 */ /* 0x000fc800078e0a02 */
[----:B------:R-:W-:Y:S02]  /*12860*/  IMAD R8, R5, R8, R0 ;  /* 0x0000000805087224 */ /* 0x000fe400078e0200 */
[----:B---3--:R-:W-:-:S04]  /*12870*/  IMAD R4, R12, UR6, RZ ;  /* 0x000000060c047c24 */ /* 0x008fc8000f8e02ff */
[C---:B--2---:R-:W-:Y:S02]  /*12880*/  IMAD R4, R11.reuse, UR7, R4 ;  /* 0x000000070b047c24 */ /* 0x044fe4000f8e0204 */
[----:B------:R-:W-:-:S04]  /*12890*/  IMAD.WIDE.U32 R2, R11, UR6, R2 ;  /* 0x000000060b027c25 */ /* 0x000fc8000f8e0002 */
[----:B------:R-:W-:Y:S01]  /*128a0*/  IMAD.IADD R3, R4, 0x1, R3 ;  /* 0x0000000104037824 */ /* 0x000fe200078e0203 */
[----:B------:R-:W-:-:S04]  /*128b0*/  LEA R4, P0, R2, UR4, 0x2 ;  /* 0x0000000402047c11 */ /* 0x000fc8000f8010ff */
[----:B------:R-:W-:-:S05]  /*128c0*/  LEA.HI.X R5, R2, UR5, R3, 0x2, P0 ;  /* 0x0000000502057c11 */ /* 0x000fca00080f1403 */
[----:B------:R3:W5:Y:S04]  /*128d0*/  LDG.E R16, desc[UR54][R4.64] ;  /* 0x0000003604107981 */ /* 0x000768000c1e1900 */
.L_x_1240:
        /* <DEDUP_REMOVED lines=8> */
.L_x_1320:
[----:B------:R-:W-:Y:S05]  /*12960*/  BSYNC B1 ;  /* 0x0000000000017941 */ /* 0x000fea0003800000 */
.L_x_1241:
[----:B------:R-:W-:Y:S04]  /*12970*/  BSSY B1, `(.L_x_1243) ;  /* 0x0000009000017945 */ /* 0x000fe80003800000 */
[----:B------:R-:W-:Y:S05]  /*12980*/  @P1 BRA `(.L_x_1244) ;  /* 0x00000000001c1947 */ /* 0x000fea0003800000 */
[----:B------:R-:W4:Y:S02]  /*12990*/  S2R R2, SR_TID.X ;  /* 0x0000000000027919 */ /* 0x000f240000002100 */
[----:B----4-:R-:W-:Y:S01]  /*129a0*/  LOP3.LUT R5, R2, 0x1f, RZ, 0xc0, !PT ;  /* 0x0000001f02057812 */ /* 0x010fe200078ec0ff */
[----:B------:R-:W-:-:S03]  /*129b0*/  IMAD.MOV.U32 R2, RZ, RZ, 0x4000 ;  /* 0x00004000ff027424 */ /* 0x000fc600078e00ff */
[----:B------:R-:W-:Y:S01]  /*129c0*/  ISETP.NE.AND P0, PT, R5, RZ, PT ;  /* 0x000000ff0500720c */ /* 0x000fe20003f05270 */
[----:B------:R4:W-:-:S12]  /*129d0*/  SYNCS.ARRIVE.TRANS64 RZ, [R4+URZ+0x28470], R2 ;  /* 0x0284700204ff79a7 */ /* 0x0009d8000800003f */
[----:B----4-:R-:W-:Y:S05]  /*129e0*/  @!P0 BRA `(.L_x_1244) ;  /* 0x0000000000048947 */ /* 0x010fea0003800000 */
[----:B------:R-:W-:Y:S01]  /*129f0*/  BPT.TRAP 0x1 ;  /* 0x000000040000795c */ /* 0x000fe20000300000 */
.L_x_1244:
[----:B------:R-:W-:Y:S05]  /*12a00*/  BSYNC B1 ;  /* 0x0000000000017941 */ /* 0x000fea0003800000 */
.L_x_1243:
[----:B------:R-:W4:Y:S04]  /*12a10*/  LDL R2, [R1] ;  /* 0x0000000001027983 */ /* 0x000f280000100800 */
        /* <DEDUP_REMOVED lines=8> */
[----:B----4-:R-:W-:-:S02]  /*12aa0*/  IMAD R2, R2, 0x4000, R17 ;  /* 0x0000400002027824 */ /* 0x010fc400078e0211 */
[----:B--2---:R-:W-:Y:S02]  /*12ab0*/  IMAD R8, R8, 0x40, R5 ;  /* 0x0000004008087824 */ /* 0x004fe400078e0205 */
[----:B------:R-:W-:Y:S02]  /*12ac0*/  VIADD R5, R4, 0x28470 ;  /* 0x0002847004057836 */ /* 0x000fe40000000000 */
[----:B------:R-:W-:-:S07]  /*12ad0*/  VIADD R9, R2, 0x10000 ;  /* 0x0001000002097836 */ /* 0x000fce0000000000 */
.L_x_1245:
        /* <DEDUP_REMOVED lines=16> */
.L_x_1246:
        /* <DEDUP_REMOVED lines=13> */
.L_x_1321:
[----:B------:R-:W-:Y:S05]  /*12cb0*/  BSYNC B1 ;  /* 0x0000000000017941 */ /* 0x000fea0003800000 */
.L_x_1247:
[----:B------:R-:W-:Y:S01]  /*12cc0*/  BSSY B1, `(.L_x_1249) ;  /* 0x000000b000017945 */ /* 0x000fe20003800000 */
[----:B------:R-:W-:Y:S02]  /*12cd0*/  IMAD.MOV.U32 R10, RZ, RZ, 0x0 ;  /* 0x00000000ff0a7424 */ /* 0x000fe400078e00ff */
[----:B------:R-:W-:Y:S01]  /*12ce0*/  IMAD.MOV.U32 R11, RZ, RZ, 0x14f00000 ;  /* 0x14f00000ff0b7424 */ /* 0x000fe200078e00ff */
[----:B------:R-:W-:Y:S06]  /*12cf0*/  @P1 BRA `(.L_x_1250) ;  /* 0x00000000001c1947 */ /* 0x000fec0003800000 */
[----:B------:R-:W4:Y:S01]  /*12d00*/  S2R R5, SR_TID.X ;  /* 0x0000000000057919 */ /* 0x000f220000002100 */
[----:B--23--:R-:W-:-:S04]  /*12d10*/  IMAD.MOV.U32 R3, RZ, RZ, 0x4000 ;  /* 0x00004000ff037424 */ /* 0x00cfc800078e00ff */
[----:B------:R2:W-:Y:S01]  /*12d20*/  SYNCS.ARRIVE.TRANS64 RZ, [R4+URZ+0x28430], R3 ;  /* 0x0284300304ff79a7 */ /* 0x0005e2000800003f */
[----:B----4-:R-:W-:-:S04]  /*12d30*/  LOP3.LUT R5, R5, 0x1f, RZ, 0xc0, !PT ;  /* 0x0000001f05057812 */ /* 0x010fc800078ec0ff */
[----:B------:R-:W-:-:S13]  /*12d40*/  ISETP.NE.AND P0, PT, R5, RZ, PT ;  /* 0x000000ff0500720c */ /* 0x000fda0003f05270 */
[----:B--2---:R-:W-:Y:S05]  /*12d50*/  @!P0 BRA `(.L_x_1250) ;  /* 0x0000000000048947 */ /* 0x004fea0003800000 */
[----:B------:R-:W-:Y:S01]  /*12d60*/  BPT.TRAP 0x1 ;  /* 0x000000040000795c */ /* 0x000fe20000300000 */
.L_x_1250:
[----:B------:R-:W-:Y:S05]  /*12d70*/  BSYNC B1 ;  /* 0x0000000000017941 */ /* 0x000fea0003800000 */
.L_x_1249:
        /* <DEDUP_REMOVED lines=8> */
.L_x_1251:
        /* <DEDUP_REMOVED lines=10> */
[----:B------:R-:W-:Y:S01]  /*12ea0*/  R2UR UR10, R12 ;  /* 0x000000000c0a72ca */ /* 0x000fe200000e0000 */
[----:B------:R-:W-:Y:S01]  /*12eb0*/  VIADD R2, R2, 0x22000 ;  /* 0x0002200002027836 */ /* 0x000fe20000000000 */
[----:B------:R-:W-:Y:S02]  /*12ec0*/  R2UR UR6, R10 ;  /* 0x000000000a0672ca */ /* 0x000fe400000e0000 */
[----:B------:R-:W-:Y:S02]  /*12ed0*/  R2UR UR7, R11 ;  /* 0x000000000b0772ca */ /* 0x000fe400000e0000 */
[----:B------:R-:W-:-:S13]  /*12ee0*/  PLOP3.LUT P0, PT, PT, PT, PT, 0x80, 0x0 ;  /* 0x000000000000781c */ /* 0x000fda0003f0f070 */
.L_x_1252:
        /* <DEDUP_REMOVED lines=10> */
.L_x_1239:
[----:B------:R-:W-:Y:S05]  /*12f90*/  BSYNC B0 ;  /* 0x0000000000007941 */ /* 0x000fea0003800000 */
.L_x_1238:
[----:B------:R-:W-:-:S06]  /*12fa0*/  UISETP.NE.AND UP0, UPT, UR39, 0x3, UPT ;  /* 0x000000032700788c */ /* 0x000fcc000bf05270 */
[----:B------:R-:W-:-:S13]  /*12fb0*/  PLOP3.LUT P0, PT, PT, PT, UP0, 0x80, 0x0 ;  /* 0x000000000000781c */ /* 0x000fda0003f0f008 */
[----:B------:R-:W-:Y:S05]  /*12fc0*/  @!P0 BRA `(.L_x_1253) ;  /* 0x0000000000048947 */ /* 0x000fea0003800000 */
[----:B------:R-:W-:Y:S01]  /*12fd0*/  BPT.TRAP 0x1 ;  /* 0x000000040000795c */ /* 0x000fe20000300000 */
.L_x_1253:
        /* <DEDUP_REMOVED lines=8> */
.L_x_1322:
[----:B------:R-:W-:Y:S05]  /*13060*/  BSYNC B0 ;  /* 0x0000000000007941 */ /* 0x000fea0003800000 */
.L_x_1254:
[----:B------:R-:W-:Y:S05]  /*13070*/  @!P1 BRA `(.L_x_1256) ;  /* 0x0000000000049947 */ /* 0x000fea0003800000 */
[----:B------:R-:W-:Y:S01]  /*13080*/  BPT.TRAP 0x1 ;  /* 0x000000040000795c */ /* 0x000fe20000300000 */
.L_x_1256:
[----:B------:R-:W-:Y:S01]  /*13090*/  SHF.L.U32 R3, R7, 0x1f, RZ ;  /* 0x0000001f07037819 */ /* 0x000fe200000006ff */
[----:B---3--:R-:W-:-:S03]  /*130a0*/  IMAD.SHL.U32 R2, R6, 0x4000, RZ ;  /* 0x0000400006027824 */ /* 0x008fc600078e00ff */
[----:B------:R-:W3:Y:S02]  /*130b0*/  SYNCS.PHASECHK.TRANS64.TRYWAIT P0, [R19+URZ+0x28460], R3 ;  /* 0x02846003130075a7 */ /* 0x000ee4000800017f */
[----:B---3--:R-:W-:Y:S05]  /*130c0*/  @!P0 BRA `(.L_x_1257) ;  /* 0x0000002c00a88947 */ /* 0x008fea0003800000 */
.L_x_1323:
[----:B------:R-:W3:Y:S04]  /*130d0*/  LDL R4, [R1+0x24] ;  /* 0x0000240001047983 */ /* 0x000ee80000100800 */
[----:B------:R-:W4:Y:S01]  /*130e0*/  LDL R12, [R1+0x20] ;  /* 0x00002000010c7983 */ /* 0x000f220000100800 */
[----:B------:R-:W-:Y:S05]  /*130f0*/  WARPSYNC.ALL ;  /* 0x0000000000007948 */ /* 0x000fea0003800000 */
[----:B------:R-:W5:Y:S01]  /*13100*/  S2R R5, SR_TID.X ;  /* 0x0000000000057919 */ /* 0x000f620000002100 */
[----:B------:R-:W-:Y:S01]  /*13110*/  IMAD.MOV.U32 R13, RZ, RZ, 0x40 ;  /* 0x00000040ff0d7424 */ /* 0x000fe200078e00ff */
[----:B-----5:R-:W-:-:S04]  /*13120*/  LOP3.LUT P0, RZ, R5, 0x4, RZ, 0xc0, !PT ;  /* 0x0000000405ff7812 */ /* 0x020fc8000780c0ff */
[----:B------:R-:W-:Y:S02]  /*13130*/  SEL R13, R13, 0xffffffc0, !P0 ;  /* 0xffffffc00d0d7807 */ /* 0x000fe40004000000 */
[----:B---3--:R-:W-:Y:S02]  /*13140*/  LOP3.LUT R3, R2, R4, RZ, 0xfc, !PT ;  /* 0x0000000402037212 */ /* 0x008fe400078efcff */
[----:B----4-:R-:W-:-:S03]  /*13150*/  IADD3 R2, R17, R2, R12 ;  /* 0x0000000211027210 */ /* 0x010fc60007ffe00c */
[----:B------:R-:W-:-:S04]  /*13160*/  IMAD.IADD R3, R17, 0x1, R3 ;  /* 0x0000000111037824 */ /* 0x000fc800078e0203 */
[----:B------:R-:W-:Y:S01]  /*13170*/  IMAD.IADD R18, R13, 0x1, R3 ;  /* 0x000000010d127824 */ /* 0x000fe200078e0203 */
[----:B--2---:R-:W2:Y:S02]  /*13180*/  LDSM.16.MT88.4 R8, [R3+0x10000] ;  /* 0x010000000308783b */ /* 0x004ea40000004200 */
[C-C-:B--2---:R-:W-:Y:S02]  /*13190*/  PRMT R4, R8.reuse, 0x6420, R9.reuse ;  /* 0x0000642008047816 */ /* 0x144fe40000000009 */
[----:B------:R-:W-:Y:S02]  /*131a0*/  PRMT R5, R8, 0x7531, R9 ;  /* 0x0000753108057816 */ /* 0x000fe40000000009 */
[C-C-:B------:R-:W-:Y:S02]  /*131b0*/  PRMT R6, R10.reuse, 0x6420, R11.reuse ;  /* 0x000064200a067816 */ /* 0x140fe4000000000b */
[----:B------:R-:W-:Y:S02]  /*131c0*/  PRMT R7, R10, 0x7531, R11 ;  /* 0x000075310a077816 */ /* 0x000fe4000000000b */
[----:B------:R-:W2:Y:S04]  /*131d0*/  LDSM.16.MT88.4 R8, [R18+0x10000] ;  /* 0x010000001208783b */ /* 0x000ea80000004200 */
[----:B------:R-:W-:Y:S01]  /*131e0*/  STSM.16.M88.4 [R2+0x8000], R4 ;  /* 0x0080000402007844 */ /* 0x000fe20000000200 */
[----:B--2---:R-:W-:-:S02]  /*131f0*/  PRMT R12, R8, 0x6420, R9 ;  /* 0x00006420080c7816 */ /* 0x004fc40000000009 */
        /* <DEDUP_REMOVED lines=10> */
[----:B------:R3:W-:Y:S02]  /*132a0*/  STSM.16.M88.4 [R2+0xa000], R4 ;  /* 0x00a0000402007844 */ /* 0x0007e40000000200 */
[----:B---3--:R-:W3:Y:S01]  /*132b0*/  S2R R7, SR_TID.X ;  /* 0x0000000000077919 */ /* 0x008ee20000002100 */
[C-C-:B--2---:R-:W-:Y:S02]  /*132c0*/  PRMT R12, R8.reuse, 0x6420, R9.reuse ;  /* 0x00006420080c7816 */ /* 0x144fe40000000009 */
[----:B------:R-:W-:-:S02]  /*132d0*/  PRMT R13, R8, 0x7531, R9 ;  /* 0x00007531080d7816 */ /* 0x000fc40000000009 */
[C-C-:B------:R-:W-:Y:S02]  /*132e0*/  PRMT R14, R10.reuse, 0x6420, R11.reuse ;  /* 0x000064200a0e7816 */ /* 0x140fe4000000000b */
[----:B------:R-:W-:-:S05]  /*132f0*/  PRMT R15, R10, 0x7531, R11 ;  /* 0x000075310a0f7816 */ /* 0x000fca000000000b */
[----:B------:R2:W-:Y:S01]  /*13300*/  STSM.16.M88.4 [R2+0xb000], R12 ;  /* 0x00b0000c02007844 */ /* 0x0005e20000000200 */
[----:B---3--:R-:W-:-:S03]  /*13310*/  LOP3.LUT P0, RZ, R7, 0x4, RZ, 0xc0, !PT ;  /* 0x0000000407ff7812 */ /* 0x008fc6000780c0ff */
[----:B------:R-:W3:Y:S01]  /*13320*/  LDSM.16.MT88.4 R8, [R3+0x11000] ;  /* 0x011000000308783b */ /* 0x000ee20000004200 */
[----:B--2---:R-:W-:-:S05]  /*13330*/  IMAD.MOV.U32 R15, RZ, RZ, 0x20 ;  /* 0x00000020ff0f7424 */ /* 0x004fca00078e00ff */
[----:B------:R-:W-:-:S04]  /*13340*/  SEL R15, R15, 0xffffffe0, !P0 ;  /* 0xffffffe00f0f7807 */ /* 0x000fc80004000000 */
[----:B------:R-:W-:Y:S02]  /*13350*/  IADD3 R2, R15, 0x8000, R2 ;  /* 0x000080000f027810 */ /* 0x000fe40007ffe002 */
[C-C-:B---3--:R-:W-:Y:S02]  /*13360*/  PRMT R4, R8.reuse, 0x6420, R9.reuse ;  /* 0x0000642008047816 */ /* 0x148fe40000000009 */
[----:B------:R-:W-:Y:S02]  /*13370*/  PRMT R5, R8, 0x7531, R9 ;  /* 0x0000753108057816 */ /* 0x000fe40000000009 */
[C-C-:B------:R-:W-:Y:S02]  /*13380*/  PRMT R6, R10.reuse, 0x6420, R11.reuse ;  /* 0x000064200a067816 */ /* 0x140fe4000000000b */
[----:B------:R-:W-:Y:S02]  /*13390*/  PRMT R7, R10, 0x7531, R11 ;  /* 0x000075310a077816 */ /* 0x000fe4000000000b */
[----:B------:R-:W2:Y:S04]  /*133a0*/  LDSM.16.MT88.4 R8, [R18+0x11000] ;  /* 0x011000001208783b */ /* 0x000ea80000004200 */
[----:B------:R-:W-:Y:S01]  /*133b0*/  STSM.16.M88.4 [R2], R4 ;  /* 0x0000000402007844 */ /* 0x000fe20000000200 */
        /* <DEDUP_REMOVED lines=12> */
[C-C-:B--2---:R-:W-:Y:S02]  /*13480*/  PRMT R4, R8.reuse, 0x6420, R9.reuse ;  /* 0x0000642008047816 */ /* 0x144fe40000000009 */
        /* <DEDUP_REMOVED lines=9> */
[----:B---3--:R-:W3:Y:S01]  /*13520*/  FENCE.VIEW.ASYNC.S ;  /* 0x00000000000073c6 */ /* 0x008ee20000000000 */
[----:B------:R-:W-:Y:S05]  /*13530*/  @!P1 BRA `(.L_x_1258) ;  /* 0x0000000000049947 */ /* 0x000fea0003800000 */
[----:B------:R-:W-:Y:S01]  /*13540*/  BPT.TRAP 0x1 ;  /* 0x000000040000795c */ /* 0x000fe20000300000 */
.L_x_1258:
[----:B--2---:R-:W2:Y:S01]  /*13550*/  S2R R2, SR_TID.X ;  /* 0x0000000000027919 */ /* 0x004ea20000002100 */
[----:B---3--:R3:W-:Y:S01]  /*13560*/  SYNCS.ARRIVE.TRANS64.A1T0 RZ, [R19+URZ+0x28450], RZ ;  /* 0x028450ff13ff79a7 */ /* 0x0087e2000810003f */
[----:B------:R4:W5:Y:S04]  /*13570*/  LDL R6, [R1] ;  /* 0x0000000001067983 */ /* 0x0009680000100800 */
[----:B------:R4:W5:Y:S01]  /*13580*/  LDL R7, [R1+0x4] ;  /* 0x0000040001077983 */ /* 0x0009620000100800 */
[----:B--2---:R-:W-:-:S03]  /*13590*/  LOP3.LUT R3, R2, 0x7f, RZ, 0xc0, !PT ;  /* 0x0000007f02037812 */ /* 0x004fc600078ec0ff */
[----:B------:R-:W2:Y:S01]  /*135a0*/  LDL R2, [R1+0x18] ;  /* 0x0000180001027983 */ /* 0x000ea20000100800 */
[----:B------:R-:W-:Y:S01]  /*135b0*/  BAR.SYNC.DEFER_BLOCKING 0x2, 0x80 ;  /* 0x0082000000007b1d */ /* 0x000fe20000010000 */
[----:B------:R-:W-:-:S13]  /*135c0*/  ISETP.NE.AND P0, PT, R3, RZ, PT ;  /* 0x000000ff0300720c */ /* 0x000fda0003f05270 */
[----:B---3--:R-:W-:-:S05]  /*135d0*/  @!P0 VIADD R19, R19, 0x28480 ;  /* 0x0002848013138836 */ /* 0x008fca0000000000 */
[----:B------:R-:W-:-:S04]  /*135e0*/  @!P0 PRMT R19, RZ, 0x654, R19 ;  /* 0x00000654ff138816 */ /* 0x000fc80000000013 */
[----:B------:R4:W-:Y:S01]  /*135f0*/  @!P0 SYNCS.ARRIVE.TRANS64.RED.A1T0 RZ, [R19+URZ], RZ ;  /* 0x000000ff13ff89a7 */ /* 0x0009e2000810043f */
[C---:B--2---:R-:W-:Y:S01]  /*13600*/  ISETP.GT.AND P0, PT, R0.reuse, R2, PT ;  /* 0x000000020000720c */ /* 0x044fe20003f04270 */
[----:B------:R-:W-:-:S12]  /*13610*/  VIADD R0, R0, 0xffffffff ;  /* 0xffffffff00007836 */ /* 0x000fd80000000000 */
[----:B----4-:R-:W-:Y:S05]  /*13620*/  @P0 BRA `(.L_x_1259) ;  /* 0xfffffff0001c0947 */ /* 0x010fea000383ffff */
.L_x_1237:
[----:B------:R-:W3:Y:S01]  /*13630*/  S2R R2, SR_TID.X ;  /* 0x0000000000027919 */ /* 0x000ee20000002100 */
[----:B------:R-:W-:Y:S01]  /*13640*/  BSSY B0, `(.L_x_1260) ;  /* 0x0000011000007945 */ /* 0x000fe20003800000 */
[----:B---3--:R-:W-:-:S04]  /*13650*/  LOP3.LUT R2, R2, 0x7f, RZ, 0xc0, !PT ;  /* 0x0000007f02027812 */ /* 0x008fc800078ec0ff */
[----:B------:R-:W-:-:S13]  /*13660*/  ISETP.NE.AND P0, PT, R2, RZ, PT ;  /* 0x000000ff0200720c */ /* 0x000fda0003f05270 */
[----:B------:R-:W-:Y:S05]  /*13670*/  @P0 BRA `(.L_x_1261) ;  /* 0x0000000000340947 */ /* 0x000fea0003800000 */
[----:B------:R-:W3:Y:S01]  /*13680*/  S2R R3, SR_LANEID ;  /* 0x0000000000037919 */ /* 0x000ee20000000000 */
[----:B------:R-:W-:Y:S02]  /*13690*/  VOTEU.ANY UR4, UPT, PT ;  /* 0x0000000000047886 */ /* 0x000fe400038e0100 */
[----:B--2---:R-:W3:Y:S08]  /*136a0*/  FLO.U32 R0, UR4 ;  /* 0x0000000400007d00 */ /* 0x004ef000080e0000 */
[----:B------:R-:W2:Y:S01]  /*136b0*/  POPC R5, UR4 ;  /* 0x0000000400057d09 */ /* 0x000ea20008000000 */
[----:B---3--:R-:W-:-:S02]  /*136c0*/  ISETP.EQ.U32.AND P1, PT, R0, R3, PT ;  /* 0x000000030000720c */ /* 0x008fc40003f22070 */
[----:B------:R-:W2:Y:S11]  /*136d0*/  LDC.64 R2, c[0x0][0xc60] ;  /* 0x00031800ff027b82 */ /* 0x000eb60000000a00 */
[----:B--2---:R-:W2:Y:S01]  /*136e0*/  @P1 ATOMG.E.ADD.STRONG.GPU PT, R3, desc[UR54][R2.64], R5 ;  /* 0x00000005020319a8 */ /* 0x004ea200081ee1f6 */
[----:B------:R-:W3:Y:S02]  /*136f0*/  S2R R4, SR_LTMASK ;  /* 0x0000000000047919 */ /* 0x000ee40000003900 */
[----:B---3--:R-:W-:-:S04]  /*13700*/  LOP3.LUT R4, R4, UR4, RZ, 0xc0, !PT ;  /* 0x0000000404047c12 */ /* 0x008fc8000f8ec0ff */
[----:B0----5:R-:W0:Y:S01]  /*13710*/  POPC R7, R4 ;  /* 0x0000000400077309 */ /* 0x021e220000000000 */
[----:B--2---:R-:W0:Y:S02]  /*13720*/  SHFL.IDX PT, R0, R3, R0, 0x1f ;  /* 0x00001f0003007589 */ /* 0x004e2400000e0000 */
[----:B0-----:R-:W-:-:S05]  /*13730*/  IADD3 R0, R0, UR41, R7 ;  /* 0x0000002900007c10 */ /* 0x001fca000fffe007 */
[----:B------:R3:W-:Y:S02]  /*13740*/  STL [R1+0x10], R0 ;  /* 0x0000100001007387 */ /* 0x0007e40000100800 */
.L_x_1261:
[----:B------:R-:W-:Y:S05]  /*13750*/  BSYNC B0 ;  /* 0x0000000000007941 */ /* 0x000fea0003800000 */
.L_x_1260:
[----:B------:R-:W-:-:S06]  /*13760*/  UISETP.NE.AND UP0, UPT, UR39, 0x3, UPT ;  /* 0x000000032700788c */ /* 0x000fcc000bf05270 */
[----:B------:R-:W-:-:S13]  /*13770*/  PLOP3.LUT P1, PT, PT, PT, UP0, 0x80, 0x0 ;  /* 0x000000000000781c */ /* 0x000fda0003f2f008 */
[----:B------:R-:W-:Y:S05]  /*13780*/  @!P1 BRA `(.L_x_1262) ;  /* 0x0000000000049947 */ /* 0x000fea0003800000 */
[----:B------:R-:W-:Y:S01]  /*13790*/  BPT.TRAP 0x1 ;  /* 0x000000040000795c */ /* 0x000fe20000300000 */
.L_x_1262:
[----:B------:R-:W4:Y:S04]  /*137a0*/  LDL R3, [R1+0x4] ;  /* 0x0000040001037983 */ /* 0x000f280000100800 */
[----:B------:R-:W4:Y:S01]  /*137b0*/  LDL R2, [R1] ;  /* 0x0000000001027983 */ /* 0x000f220000100800 */
[----:B--23--:R-:W-:Y:S01]  /*137c0*/  IMAD.U32 R0, RZ, RZ, UR43 ;  /* 0x0000002bff007e24 */ /* 0x00cfe2000f8e00ff */
[----:B------:R-:W-:Y:S04]  /*137d0*/  BSSY B0, `(.L_x_1263) ;  /* 0x0000007000007945 */ /* 0x000fe80003800000 */
[----:B------:R-:W-:-:S02]  /*137e0*/  ISETP.NE.AND P2, PT, R0, 0x3, PT ;  /* 0x000000030000780c */ /* 0x000fc40003f45270 */
[----:B----4-:R-:W-:-:S04]  /*137f0*/  LOP3.LUT R3, R3, 0x1, RZ, 0x3c, !PT ;  /* 0x0000000103037812 */ /* 0x010fc800078e3cff */
[----:B------:R-:W-:Y:S01]  /*13800*/  SHF.L.U32 R3, R3, 0x1f, RZ ;  /* 0x0000001f03037819 */ /* 0x000fe200000006ff */
[----:B------:R-:W-:-:S04]  /*13810*/  IMAD R16, R2, 0x8, R17 ;  /* 0x0000000802107824 */ /* 0x000fc800078e0211 */
[----:B------:R-:W2:Y:S02]  /*13820*/  SYNCS.PHASECHK.TRANS64.TRYWAIT P1, [R16+URZ+0x28470], R3 ;  /* 0x02847003100075a7 */ /* 0x000ea4000802017f */
[----:B--2---:R-:W-:Y:S05]  /*13830*/  @!P1 BRA `(.L_x_1264) ;  /* 0x0000002400e09947 */ /* 0x004fea0003800000 */
.L_x_1324:
[----:B------:R-:W-:Y:S05]  /*13840*/  BSYNC B0 ;  /* 0x0000000000007941 */ /* 0x000fea0003800000 */
.L_x_1263:
[----:B------:R-:W-:Y:S05]  /*13850*/  @!P2 BRA `(.L_x_1265) ;  /* 0x000000000004a947 */ /* 0x000fea0003800000 */
[----:B------:R-:W-:Y:S01]  /*13860*/  BPT.TRAP 0x1 ;  /* 0x000000040000795c */ /* 0x000fe20000300000 */
.L_x_1265:
[----:B------:R-:W2:Y:S02]  /*13870*/  LDL R0, [R1+0x4] ;  /* 0x0000040001007983 */ /* 0x000ea40000100800 */
[----:B--2---:R-:W-:-:S04]  /*13880*/  SHF.L.U32 R3, R0, 0x1f, RZ ;  /* 0x0000001f00037819 */ /* 0x004fc800000006ff */
[----:B------:R-:W2:Y:S02]  /*13890*/  SYNCS.PHASECHK.TRANS64.TRYWAIT P1, [R16+URZ+0x28460], R3 ;  /* 0x02846003100075a7 */ /* 0x000ea4000802017f */
[----:B--2---:R-:W-:Y:S05]  /*138a0*/  @!P1 BRA `(.L_x_1266) ;  /* 0x0000002400d89947 */ /* 0x004fea0003800000 */
.L_x_1325:
[----:B------:R-:W3:Y:S04]  /*138b0*/  LDL R18, [R1] ;  /* 0x0000000001127983 */ /* 0x000ee80000100800 */
[----:B------:R-:W4:Y:S04]  /*138c0*/  LDL R2, [R1+0x24] ;  /* 0x0000240001027983 */ /* 0x000f280000100800 */
[----:B------:R-:W2:Y:S01]  /*138d0*/  LDL R12, [R1+0x20] ;  /* 0x00002000010c7983 */ /* 0x000ea20000100800 */
[----:B0-----:R-:W0:Y:S01]  /*138e0*/  S2R R9, SR_TID.X ;  /* 0x0000000000097919 */ /* 0x001e220000002100 */
[----:B------:R-:W-:Y:S05]  /*138f0*/  WARPSYNC.ALL ;  /* 0x0000000000007948 */ /* 0x000fea0003800000 */
[----:B------:R-:W-:Y:S01]  /*13900*/  IMAD.MOV.U32 R13, RZ, RZ, 0x40 ;  /* 0x00000040ff0d7424 */ /* 0x000fe200078e00ff */
[----:B0-----:R-:W-:-:S04]  /*13910*/  LOP3.LUT P1, RZ, R9, 0x4, RZ, 0xc0, !PT ;  /* 0x0000000409ff7812 */ /* 0x001fc8000782c0ff */
[----:B------:R-:W-:Y:S01]  /*13920*/  SEL R13, R13, 0xffffffc0, !P1 ;  /* 0xffffffc00d0d7807 */ /* 0x000fe20004800000 */
[----:B------:R-:W0:Y:S01]  /*13930*/  S2R R19, SR_TID.X ;  /* 0x0000000000137919 */ /* 0x000e220000002100 */
[----:B---3--:R-:W-:-:S05]  /*13940*/  IMAD.SHL.U32 R0, R18, 0x4000, RZ ;  /* 0x0000400012007824 */ /* 0x008fca00078e00ff */
[----:B----4-:R-:W-:-:S05]  /*13950*/  LOP3.LUT R2, R0, R2, RZ, 0xfc, !PT ;  /* 0x0000000200027212 */ /* 0x010fca00078efcff */
[----:B------:R-:W-:-:S05]  /*13960*/  IMAD.IADD R2, R17, 0x1, R2 ;  /* 0x0000000111027824 */ /* 0x000fca00078e0202 */
[----:B-----5:R-:W3:Y:S01]  /*13970*/  LDSM.16.MT88.4 R4, [R2+0x10000] ;  /* 0x010000000204783b */ /* 0x020ee20000004200 */
[----:B--2---:R-:W-:Y:S01]  /*13980*/  IMAD.IADD R3, R13, 0x1, R2 ;  /* 0x000000010d037824 */ /* 0x004fe200078e0202 */
[----:B------:R-:W-:Y:S02]  /*13990*/  IADD3 R0, R17, R0, R12 ;  /* 0x0000000011007210 */ /* 0x000fe40007ffe00c */
[C-C-:B---3--:R-:W-:Y:S02]  /*139a0*/  PRMT R8, R4.reuse, 0x6420, R5.reuse ;  /* 0x0000642004087816 */ /* 0x148fe40000000005 */
        /* <DEDUP_REMOVED lines=58> */
.L_x_1267:
[----:B------:R-:W3:Y:S01]  /*13d50*/  LDL.LU R3, [R1+0x4] ;  /* 0x0000040001037983 */ /* 0x000ee20000300800 */
[----:B0-----:R0:W-:Y:S01]  /*13d60*/  SYNCS.ARRIVE.TRANS64.A1T0 RZ, [R16+URZ+0x28450], RZ ;  /* 0x028450ff10ff79a7 */ /* 0x0011e2000810003f */
[----:B--2---:R-:W-:Y:S02]  /*13d70*/  VIADD R0, R18, 0x1 ;  /* 0x0000000112007836 */ /* 0x004fe40000000000 */
        /* <DEDUP_REMOVED lines=8> */
[----:B---3--:R-:W-:-:S05]  /*13e00*/  LOP3.LUT R3, R3, R2, RZ, 0x3c, !PT ;  /* 0x0000000203037212 */ /* 0x008fca00078e3cff */
[----:B------:R0:W-:Y:S02]  /*13e10*/  STL [R1+0x4], R3 ;  /* 0x0000040301007387 */ /* 0x0001e40000100800 */
.L_x_1212:
[----:B------:R-:W-:Y:S05]  /*13e20*/  BSYNC B7 ;  /* 0x0000000000077941 */ /* 0x000fea0003800000 */
.L_x_1210:
[----:B0-2---:R-:W2:Y:S02]  /*13e30*/  LDL R0, [R1+0xc] ;  /* 0x00000c0001007983 */ /* 0x005ea40000100800 */
        /* <DEDUP_REMOVED lines=15> */
.L_x_1268:
[----:B------:R-:W0:Y:S01]  /*13f30*/  S2R R2, SR_TID.X ;  /* 0x0000000000027919 */ /* 0x000e220000002100 */
[----:B------:R-:W-:Y:S01]  /*13f40*/  ULDC UR4, c[0x0][0xc3c] ;  /* 0x00030f0000047ab9 */ /* 0x000fe20000000800 */
[----:B------:R-:W2:Y:S01]  /*13f50*/  LDC R10, c[0x0][0xc38] ;  /* 0x00030e00ff0a7b82 */ /* 0x000ea20000000800 */
[----:B------:R-:W3:Y:S01]  /*13f60*/  LDL.LU R0, [R1+0x10] ;  /* 0x0000100001007983 */ /* 0x000ee20000300800 */
        /* <DEDUP_REMOVED lines=8> */
[----:B------:R-:W4:Y:S01]  /*13ff0*/  @!P1 LDG.E R5, desc[UR54][R2.64] ;  /* 0x0000003602059981 */ /* 0x000f22000c1e1900 */
[C---:B------:R-:W-:Y:S02]  /*14000*/  ISETP.NE.AND P1, PT, R9.reuse, RZ, PT ;  /* 0x000000ff0900720c */ /* 0x040fe40003f25270 */
[C---:B------:R-:W-:Y:S02]  /*14010*/  ISETP.GE.U32.AND P2, PT, R9.reuse, 0x2, PT ;  /* 0x000000020900780c */ /* 0x040fe40003f46070 */
[C---:B------:R-:W-:Y:S02]  /*14020*/  ISETP.GE.U32.AND P3, PT, R9.reuse, 0x4, PT ;  /* 0x000000040900780c */ /* 0x040fe40003f66070 */
[C---:B------:R-:W-:Y:S02]  /*14030*/  ISETP.GE.U32.AND P4, PT, R9.reuse, 0x8, PT ;  /* 0x000000080900780c */ /* 0x040fe40003f86070 */
[----:B------:R-:W-:Y:S01]  /*14040*/  ISETP.GE.U32.AND P5, PT, R9, 0x10, PT ;  /* 0x000000100900780c */ /* 0x000fe20003fa6070 */
[----:B---3--:R-:W-:-:S02]  /*14050*/  IMAD.MOV.U32 R8, RZ, RZ, R0 ;  /* 0x000000ffff087224 */ /* 0x008fc400078e0000 */
[----:B----4-:R-:W0:Y:S02]  /*14060*/  SHFL.UP PT, R0, R5, 0x1, RZ ;  /* 0x0420000005007989 */ /* 0x010e2400000e00ff */
        /* <DEDUP_REMOVED lines=14> */
[----:B------:R-:W-:-:S05]  /*14150*/  IMAD.IADD R9, R7, 0x1, R0 ;  /* 0x0000000107097824 */ /* 0x000fca00078e0200 */
[----:B------:R-:W2:Y:S04]  /*14160*/  SHFL.IDX PT, R2, R9, 0x1f, 0x1f ;  /* 0x03e01f0009027f89 */ /* 0x000ea800000e0000 */
[----:B------:R-:W0:Y:S01]  /*14170*/  SHFL.IDX PT, R0, R8, RZ, 0x1f ;  /* 0x00001fff08007589 */ /* 0x000e2200000e0000 */
[----:B--2---:R-:W-:-:S04]  /*14180*/  IMAD R2, R2, R10, RZ ;  /* 0x0000000a02027224 */ /* 0x004fc800078e02ff */
[----:B------:R-:W-:-:S05]  /*14190*/  IMAD.IADD R6, R6, 0x1, R2 ;  /* 0x0000000106067824 */ /* 0x000fca00078e0202 */
[----:B0-----:R-:W-:-:S13]  /*141a0*/  ISETP.GT.AND P6, PT, R6, R0, PT ;  /* 0x000000000600720c */ /* 0x001fda0003fc4270 */
[----:B------:R-:W-:Y:S05]  /*141b0*/  @P6 BRA `(.L_x_1270) ;  /* 0x0000000000906947 */ /* 0x000fea0003800000 */
.L_x_1274:
        /* <DEDUP_REMOVED lines=14> */
.L_x_1273:
[----:B------:R-:W-:Y:S05]  /*142a0*/  BSYNC B0 ;  /* 0x0000000000007941 */ /* 0x000fea0003800000 */
.L_x_1272:
[----:B0----5:R-:W0:Y:S01]  /*142b0*/  SHFL.UP PT, R2, R5, 0x1, RZ ;  /* 0x0420000005027989 */ /* 0x021e2200000e00ff */
[----:B------:R-:W2:Y:S01]  /*142c0*/  LDC R10, c[0x0][0xc38] ;  /* 0x00030e00ff0a7b82 */ /* 0x000ea20000000800 */
        /* <DEDUP_REMOVED lines=14> */
[----:B------:R-:W2:Y:S02]  /*143b0*/  SHFL.IDX PT, R2, R9, 0x1f, 0x1f ;  /* 0x03e01f0009027f89 */ /* 0x000ea400000e0000 */
[----:B--2---:R-:W-:-:S04]  /*143c0*/  IMAD R2, R2, R10, RZ ;  /* 0x0000000a02027224 */ /* 0x004fc800078e02ff */
[----:B------:R-:W-:-:S05]  /*143d0*/  IMAD.IADD R6, R2, 0x1, R6 ;  /* 0x0000000102067824 */ /* 0x000fca00078e0206 */
[----:B------:R-:W-:-:S13]  /*143e0*/  ISETP.GT.AND P6, PT, R6, R0, PT ;  /* 0x000000000600720c */ /* 0x000fda0003fc4270 */
[----:B------:R-:W-:Y:S05]  /*143f0*/  @!P6 BRA `(.L_x_1274) ;  /* 0xfffffffc0070e947 */ /* 0x000fea000383ffff */
.L_x_1270:
        /* <DEDUP_REMOVED lines=10> */
[----:B------:R0:W2:Y:S01]  /*144a0*/  LDG.E R7, desc[UR54][R2.64] ;  /* 0x0000003602077981 */ /* 0x0000a2000c1e1900 */
[----:B------:R-:W-:Y:S01]  /*144b0*/  ISETP.NE.AND P0, PT, RZ, UR7, PT ;  /* 0x00000007ff007c0c */ /* 0x000fe2000bf05270 */
[----:B0-----:R-:W-:-:S05]  /*144c0*/  IMAD.U32 R2, RZ, RZ, UR6 ;  /* 0x00000006ff027e24 */ /* 0x001fca000f8e00ff */
[----:B------:R0:W2:Y:S02]  /*144d0*/  SHFL.IDX PT, R5, R5, R2, 0x1f ;  /* 0x00001f0205057589 */ /* 0x0000a400000e0000 */
[----:B0-----:R-:W-:Y:S02]  /*144e0*/  IMAD.MOV.U32 R2, RZ, RZ, RZ ;  /* 0x000000ffff027224 */ /* 0x001fe400078e00ff */
[----:B--2---:R-:W-:-:S05]  /*144f0*/  IMAD R4, R5, R7, RZ ;  /* 0x0000000705047224 */ /* 0x004fca00078e02ff */
[----:B------:R-:W-:Y:S01]  /*14500*/  IABS R8, R4 ;  /* 0x0000000400087213 */ /* 0x000fe20000000000 */
[----:B------:R-:W-:Y:S06]  /*14510*/  @!P0 BRA `(.L_x_1275) ;  /* 0x00000000000c8947 */ /* 0x000fec0003800000 */
[----:B------:R-:W-:-:S06]  /*14520*/  UIADD3 UR4, UR6, -0x1, URZ ;  /* 0xffffffff06047890 */ /* 0x000fcc000fffe03f */
[----:B------:R-:W-:-:S06]  /*14530*/  IMAD.U32 R2, RZ, RZ, UR4 ;  /* 0x00000004ff027e24 */ /* 0x000fcc000f8e00ff */
[----:B------:R0:W2:Y:S02]  /*14540*/  SHFL.IDX PT, R2, R9, R2, 0x1f ;  /* 0x00001f0209027589 */ /* 0x0000a400000e0000 */
.L_x_1275:
[----:B------:R-:W3:Y:S01]  /*14550*/  I2F.RP R3, R8 ;  /* 0x0000000800037306 */ /* 0x000ee20000209400 */
[----:B0-2---:R-:W-:-:S04]  /*14560*/  IMAD R9, R2, R10, R6 ;  /* 0x0000000a02097224 */ /* 0x005fc800078e0206 */
[----:B------:R-:W-:Y:S01]  /*14570*/  IMAD.IADD R0, R0, 0x1, -R9 ;  /* 0x0000000100007824 */ /* 0x000fe200078e0a09 */
[----:B------:R2:W-:Y:S02]  /*14580*/  STL [R1+0x10], R9 ;  /* 0x0000100901007387 */ /* 0x0005e40000100800 */
[----:B---3--:R-:W0:Y:S02]  /*14590*/  MUFU.RCP R3, R3 ;  /* 0x0000000300037308 */ /* 0x008e240000001000 */
        /* <DEDUP_REMOVED lines=20> */
[----:B------:R-:W-:-:S05]  /*146e0*/  @!P1 LOP3.LUT R2, RZ, R4, RZ, 0x33, !PT ;  /* 0x00000004ff029212 */ /* 0x000fca00078e33ff */
[----:B------:R-:W-:Y:S02]  /*146f0*/  IMAD R6, R7, R2, RZ ;  /* 0x0000000207067224 */ /* 0x000fe400078e02ff */
[----:B------:R-:W-:Y:S02]  /*14700*/  IMAD.MOV R2, RZ, RZ, -R2 ;  /* 0x000000ffff027224 */ /* 0x000fe400078e0a02 */
[----:B------:R-:W-:Y:S02]  /*14710*/  IMAD.MOV R3, RZ, RZ, -R6 ;  /* 0x000000ffff037224 */ /* 0x000fe400078e0a06 */
[----:B------:R-:W-:-:S03]  /*14720*/  IMAD R0, R4, R2, R0 ;  /* 0x0000000204007224 */ /* 0x000fc600078e0200 */
[----:B------:R-:W-:-:S04]  /*14730*/  VIADDMNMX R7, R3, R10, R7, PT ;  /* 0x0000000a03077246 */ /* 0x000fc80003800107 */
[----:B------:R-:W-:-:S04]  /*14740*/  IABS R8, R7 ;  /* 0x0000000700087213 */ /* 0x000fc80000000000 */
[----:B------:R-:W0:Y:S08]  /*14750*/  I2F.RP R3, R8 ;  /* 0x0000000800037306 */ /* 0x000e300000209400 */
        /* <DEDUP_REMOVED lines=9> */
[----:B------:R-:W-:-:S04]  /*147f0*/  IMAD.HI.U32 R2, R2, R3, RZ ;  /* 0x0000000302027227 */ /* 0x000fc800078e00ff */
[----:B------:R-:W-:-:S04]  /*14800*/  IMAD.MOV R4, RZ, RZ, -R4 ;  /* 0x000000ffff047224 */ /* 0x000fc800078e0a04 */
[----:B------:R-:W-:-:S05]  /*14810*/  IMAD R3, R2, R4, R3 ;  /* 0x0000000402037224 */ /* 0x000fca00078e0203 */
[----:B------:R-:W-:-:S13]  /*14820*/  ISETP.GT.U32.AND P1, PT, R8, R3, PT ;  /* 0x000000030800720c */ /* 0x000fda0003f24070 */
[----:B------:R-:W-:Y:S02]  /*14830*/  @!P1 IMAD.IADD R3, R3, 0x1, -R8 ;  /* 0x0000000103039824 */ /* 0x000fe400078e0a08 */
[----:B------:R-:W-:Y:S01]  /*14840*/  @!P1 VIADD R2, R2, 0x1 ;  /* 0x0000000102029836 */ /* 0x000fe20000000000 */
[----:B------:R-:W-:Y:S02]  /*14850*/  ISETP.NE.AND P1, PT, R7, RZ, PT ;  /* 0x000000ff0700720c */ /* 0x000fe40003f25270 */
[----:B------:R-:W-:Y:S02]  /*14860*/  ISETP.GE.U32.AND P0, PT, R3, R8, PT ;  /* 0x000000080300720c */ /* 0x000fe40003f06070 */
[C---:B------:R-:W-:Y:S01]  /*14870*/  LOP3.LUT R3, R0.reuse, R7, RZ, 0x3c, !PT ;  /* 0x0000000700037212 */ /* 0x040fe200078e3cff */
[----:B------:R-:W-:-:S03]  /*14880*/  IMAD.IADD R0, R0, 0x1, R6 ;  /* 0x0000000100007824 */ /* 0x000fc600078e0206 */
[----:B------:R-:W-:-:S07]  /*14890*/  ISETP.GE.AND P2, PT, R3, RZ, PT ;  /* 0x000000ff0300720c */ /* 0x000fce0003f46270 */
[----:B------:R-:W-:-:S06]  /*148a0*/  @P0 VIADD R2, R2, 0x1 ;  /* 0x0000000102020836 */ /* 0x000fcc0000000000 */
[----:B------:R-:W-:Y:S01]  /*148b0*/  @!P2 IMAD.MOV R2, RZ, RZ, -R2 ;  /* 0x000000ffff02a224 */ /* 0x000fe200078e0a02 */
[----:B------:R-:W-:Y:S01]  /*148c0*/  @!P1 LOP3.LUT R2, RZ, R7, RZ, 0x33, !PT ;  /* 0x00000007ff029212 */ /* 0x000fe200078e33ff */
[----:B------:R-:W-:-:S04]  /*148d0*/  IMAD.MOV R7, RZ, RZ, -R7 ;  /* 0x000000ffff077224 */ /* 0x000fc800078e0a07 */
[----:B------:R-:W-:Y:S01]  /*148e0*/  IMAD R0, R2, R7, R0 ;  /* 0x0000000702007224 */ /* 0x000fe200078e0200 */
[----:B------:R-:W-:-:S04]  /*148f0*/  LOP3.LUT R2, RZ, R2, RZ, 0x33, !PT ;  /* 0x00000002ff027212 */ /* 0x000fc800078e33ff */
[----:B------:R-:W-:Y:S01]  /*14900*/  R2UR UR36, R0 ;  /* 0x00000000002472ca */ /* 0x000fe200000e0000 */
[----:B------:R-:W-:-:S05]  /*14910*/  IMAD.IADD R0, R5, 0x1, R2 ;  /* 0x0000000105007824 */ /* 0x000fca00078e0202 */
[----:B------:R2:W-:Y:S01]  /*14920*/  STL [R1+0x14], R0 ;  /* 0x0000140001007387 */ /* 0x0005e20000100800 */
[----:B------:R-:W-:Y:S08]  /*14930*/  BRA `(.L_x_1276) ;  /* 0x0000000000107947 */ /* 0x000ff00003800000 */
.L_x_1271:
[----:B------:R0:W-:Y:S01]  /*14940*/  STL [R1+0x10], R0 ;  /* 0x0000100001007387 */ /* 0x0001e20000100800 */
[----:B------:R-:W-:Y:S01]  /*14950*/  ULDC UR44, c[0x0][0xc3c] ;  /* 0x00030f00002c7ab9 */ /* 0x000fe20000000800 */
[----:B------:R-:W-:Y:S02]  /*14960*/  UMOV UR36, URZ ;  /* 0x0000003f00247c82 */ /* 0x000fe40008000000 */
[----:B------:R0:W-:Y:S03]  /*14970*/  STL [R1+0x14], RZ ;  /* 0x000014ff01007387 */ /* 0x0001e60000100800 */
.L_x_1276:
[----:B------:R-:W3:Y:S04]  /*14980*/  LDL R3, [R1+0x10] ;  /* 0x0000100001037983 */ /* 0x000ee80000100800 */
[----:B------:R-:W4:Y:S01]  /*14990*/  LDL R2, [R1+0x14] ;  /* 0x0000140001027983 */ /* 0x000f220000100800 */
[----:B------:R-:W-:Y:S02]  /*149a0*/  IMAD.U32 R6, RZ, RZ, UR36 ;  /* 0x00000024ff067e24 */ /* 0x000fe4000f8e00ff */
[----:B------:R-:W-:Y:S01]  /*149b0*/  IMAD.U32 R7, RZ, RZ, UR44 ;  /* 0x0000002cff077e24 */ /* 0x000fe2000f8e00ff */
[----:B0-2---:R-:W0:Y:S02]  /*149c0*/  S2R R0, SR_TID.X ;  /* 0x0000000000007919 */ /* 0x005e240000002100 */
        /* <DEDUP_REMOVED lines=10> */
.L_x_1269:
[----:B------:R-:W-:Y:S02]  /*14a70*/  ULDC UR4, c[0x0][0xc3c] ;  /* 0x00030f0000047ab9 */ /* 0x000fe40000000800 */
[----:B------:R-:W-:-:S06]  /*14a80*/  UISETP.GE.AND UP0, UPT, UR44, UR4, UPT ;  /* 0x000000042c00728c */ /* 0x000fcc000bf06270 */
[----:B------:R-:W-:-:S13]  /*14a90*/  PLOP3.LUT P0, PT, PT, PT, UP0, 0x80, 0x0 ;  /* 0x000000000000781c */ /* 0x000fda0003f0f008 */
[----:B------:R-:W-:Y:S05]  /*14aa0*/  @!P0 BRA `(.L_x_1277) ;  /* 0xffffffb400808947 */ /* 0x000fea000383ffff */
.L_x_1200:
        /* <DEDUP_REMOVED lines=12> */
.L_x_1326:
[----:B------:R-:W-:Y:S05]  /*14b70*/  BSYNC B0 ;  /* 0x0000000000007941 */ /* 0x000fea0003800000 */
.L_x_1278:
[----:B------:R-:W-:-:S03]  /*14b80*/  UMOV UR4, 0xffffffff ;  /* 0xffffffff00047882 */ /* 0x000fc60000000000 */
[----:B------:R-:W-:Y:S05]  /*14b90*/  BRA.DIV UR4, `(.L_x_1280) ;  /* 0x0000001604447947 */ /* 0x000fea000b800000 */
[----:B------:R-:W1:Y:S02]  /*14ba0*/  S2R R2, SR_TID.X ;  /* 0x0000000000027919 */ /* 0x000e640000002100 */
[----:B-1----:R-:W-:-:S04]  /*14bb0*/  SHF.R.U32.HI R2, RZ, 0x5, R2 ;  /* 0x00000005ff027819 */ /* 0x002fc80000011602 */
[----:B------:R-:W-:-:S05]  /*14bc0*/  LOP3.LUT R2, R2, 0x3, RZ, 0xc0, !PT ;  /* 0x0000000302027812 */ /* 0x000fca00078ec0ff */
[----:B------:R1:W2:Y:S02]  /*14bd0*/  SHFL.IDX PT, R14, R2, RZ, 0x1f ;  /* 0x00001fff020e7589 */ /* 0x0002a400000e0000 */
.L_x_1329:
[----:B--2---:R-:W-:Y:S01]  /*14be0*/  ISETP.NE.AND P0, PT, R14, RZ, PT ;  /* 0x000000ff0e00720c */ /* 0x004fe20003f05270 */
[----:B------:R-:W-:-:S12]  /*14bf0*/  BSSY B0, `(.L_x_1281) ;  /* 0x000002e000007945 */ /* 0x000fd80003800000 */
[----:B------:R-:W-:Y:S05]  /*14c00*/  @P0 BRA `(.L_x_1282) ;  /* 0x0000000000b00947 */ /* 0x000fea0003800000 */
[----:B------:R-:W-:-:S03]  /*14c10*/  UMOV UR4, 0xffffffff ;  /* 0xffffffff00047882 */ /* 0x000fc60000000000 */
[----:B------:R-:W-:Y:S05]  /*14c20*/  BRA.DIV UR4, `(.L_x_1283) ;  /* 0x0000001604547947 */ /* 0x000fea000b800000 */
[----:B------:R-:W-:-:S13]  /*14c30*/  ELECT P6, URZ, PT ;  /* 0x00000000003f782f */ /* 0x000fda00038c0000 */
.L_x_1332:
[----:B------:R-:W-:Y:S05]  /*14c40*/  @!P6 BRA `(.L_x_1282) ;  /* 0x0000000000a0e947 */ /* 0x000fea0003800000 */
[----:B------:R-:W-:-:S06]  /*14c50*/  ULOP3.LUT UR4, UR38, 0x2, URZ, 0xfc, !UPT ;  /* 0x0000000226047892 */ /* 0x000fcc000f8efc3f */
[----:B-1----:R-:W-:-:S05]  /*14c60*/  IMAD.U32 R2, RZ, RZ, UR4 ;  /* 0x00000004ff027e24 */ /* 0x002fca000f8e00ff */
[----:B------:R-:W-:-:S13]  /*14c70*/  ISETP.NE.AND P0, PT, R2, 0x3, PT ;  /* 0x000000030200780c */ /* 0x000fda0003f05270 */
[----:B------:R-:W-:Y:S05]  /*14c80*/  @!P0 BRA `(.L_x_1284) ;  /* 0x0000000000048947 */ /* 0x000fea0003800000 */
[----:B------:R-:W-:Y:S01]  /*14c90*/  BPT.TRAP 0x1 ;  /* 0x000000040000795c */ /* 0x000fe20000300000 */
.L_x_1284:
        /* <DEDUP_REMOVED lines=14> */
.L_x_1333:
[----:B------:R-:W1:Y:S02]  /*14d80*/  SYNCS.PHASECHK.TRANS64.TRYWAIT P1, [R7+URZ], R2 ;  /* 0x00000002070075a7 */ /* 0x000e64000802017f */
[----:B-1----:R-:W-:Y:S05]  /*14d90*/  @!P1 BRA `(.L_x_1286) ;  /* 0x00000014002c9947 */ /* 0x002fea0003800000 */
.L_x_1334:
[----:B------:R-:W-:Y:S05]  /*14da0*/  @!P0 BRA `(.L_x_1287) ;  /* 0x0000000000048947 */ /* 0x000fea0003800000 */
[----:B------:R-:W-:Y:S01]  /*14db0*/  BPT.TRAP 0x1 ;  /* 0x000000040000795c */ /* 0x000fe20000300000 */
.L_x_1287:
[----:B------:R-:W2:Y:S02]  /*14dc0*/  LDL.LU R4, [R1] ;  /* 0x0000000001047983 */ /* 0x000ea40000300800 */
[----:B--2---:R-:W-:-:S04]  /*14dd0*/  IMAD R4, R4, 0x8, R0 ;  /* 0x0000000804047824 */ /* 0x004fc800078e0200 */
[----:B------:R-:W2:Y:S02]  /*14de0*/  SYNCS.PHASECHK.TRANS64.TRYWAIT P1, [R4+URZ+0x28460], R5 ;  /* 0x02846005040075a7 */ /* 0x000ea4000802017f */
[----:B--2---:R-:W-:Y:S05]  /*14df0*/  @!P1 BRA `(.L_x_1288) ;  /* 0x0000001400289947 */ /* 0x004fea0003800000 */
.L_x_1335:
[----:B------:R-:W-:Y:S05]  /*14e00*/  @!P0 BRA `(.L_x_1289) ;  /* 0x0000000000048947 */ /* 0x000fea0003800000 */
[----:B------:R-:W-:Y:S01]  /*14e10*/  BPT.TRAP 0x1 ;  /* 0x000000040000795c */ /* 0x000fe20000300000 */
.L_x_1289:
[----:B------:R-:W-:-:S04]  /*14e20*/  IMAD R3, R3, 0x8, R0 ;  /* 0x0000000803037824 */ /* 0x000fc800078e0200 */
[----:B------:R-:W3:Y:S02]  /*14e30*/  SYNCS.PHASECHK.TRANS64.TRYWAIT P1, [R3+URZ+0x28460], R2 ;  /* 0x02846002030075a7 */ /* 0x000ee4000802017f */
[----:B---3--:R-:W-:Y:S05]  /*14e40*/  @!P1 BRA `(.L_x_1290) ;  /* 0x0000001400289947 */ /* 0x008fea0003800000 */
.L_x_1336:
[----:B------:R-:W-:Y:S05]  /*14e50*/  @!P0 BRA `(.L_x_1291) ;  /* 0x0000000000048947 */ /* 0x000fea0003800000 */
[----:B------:R-:W-:Y:S01]  /*14e60*/  BPT.TRAP 0x1 ;  /* 0x000000040000795c */ /* 0x000fe20000300000 */
.L_x_1291:
[----:B------:R-:W4:Y:S02]  /*14e70*/  SYNCS.PHASECHK.TRANS64.TRYWAIT P0, [R4+URZ+0x28480], R5 ;  /* 0x02848005040075a7 */ /* 0x000f24000800017f */
[----:B----4-:R-:W-:Y:S05]  /*14e80*/  @!P0 BRA `(.L_x_1292) ;  /* 0x00000014002c8947 */ /* 0x010fea0003800000 */
.L_x_1293:
[----:B------:R0:W0:Y:S02]  /*14e90*/  SYNCS.PHASECHK.TRANS64.TRYWAIT P0, [R3+URZ+0x28480], R2 ;  /* 0x02848002030075a7 */ /* 0x000024000800017f */
[----:B0-----:R-:W-:Y:S05]  /*14ea0*/  @!P0 NANOSLEEP.SYNCS 0x989680 ;  /* 0x009896800000895d */ /* 0x001fea0003900000 */
[----:B------:R-:W0:Y:S02]  /*14eb0*/  @!P0 SYNCS.PHASECHK.TRANS64 P0, [R3+URZ+0x28480], R2 ;  /* 0x02848002030085a7 */ /* 0x000e24000800007f */
[----:B0-----:R-:W-:Y:S05]  /*14ec0*/  @!P0 BRA `(.L_x_1293) ;  /* 0xfffffffc00f08947 */ /* 0x001fea000383ffff */
.L_x_1282:
[----:B------:R-:W-:Y:S05]  /*14ed0*/  BSYNC B0 ;  /* 0x0000000000007941 */ /* 0x000fea0003800000 */
.L_x_1281:
[----:B------:R-:W-:Y:S05]  /*14ee0*/  EXIT ;  /* 0x000000000000794d */ /* 0x000fea0003800000 */
.L_x_1098:
[----:B0-----:R-:W-:-:S04]  /*14ef0*/  IMAD.U32 R3, RZ, RZ, UR41 ;  /* 0x00000029ff037e24 */ /* 0x001fc8000f8e00ff */
[----:B------:R0:W1:Y:S03]  /*14f00*/  SYNCS.PHASECHK.TRANS64.TRYWAIT P1, [R3+URZ+0x28400], R0 ;  /* 0x02840000030075a7 */ /* 0x000066000802017f */
[----:B-1----:R-:W-:Y:S05]  /*14f10*/  @!P1 NANOSLEEP.SYNCS 0x989680 ;  /* 0x009896800000995d */ /* 0x002fea0003900000 */
[----:B------:R-:W1:Y:S02]  /*14f20*/  @!P1 SYNCS.PHASECHK.TRANS64 P1, [R3+URZ+0x28400], R0 ;  /* 0x02840000030095a7 */ /* 0x000e64000802007f */
[----:B-1----:R-:W-:Y:S05]  /*14f30*/  @!P1 BRA `(.L_x_1098) ;  /* 0xfffffffc00ec9947 */ /* 0x002fea000383ffff */
[----:B------:R-:W-:Y:S05]  /*14f40*/  BRA `(.L_x_1294) ;  /* 0xfffffed000787947 */ /* 0x000fea000383ffff */
.L_x_1102:
[----:B-1----:R1:W2:Y:S02]  /*14f50*/  SYNCS.PHASECHK.TRANS64.TRYWAIT P2, [R5+URZ+0x28430], R0 ;  /* 0x02843000050075a7 */ /* 0x0022a4000804017f */
[----:B--2---:R-:W-:Y:S05]  /*14f60*/  @!P2 NANOSLEEP.SYNCS 0x989680 ;  /* 0x009896800000a95d */ /* 0x004fea0003900000 */
[----:B------:R-:W2:Y:S02]  /*14f70*/  @!P2 SYNCS.PHASECHK.TRANS64 P2, [R5+URZ+0x28430], R0 ;  /* 0x028430000500a5a7 */ /* 0x000ea4000804007f */
[----:B--2---:R-:W-:Y:S05]  /*14f80*/  @!P2 BRA `(.L_x_1102) ;  /* 0xfffffffc00f0a947 */ /* 0x004fea000383ffff */
[----:B------:R-:W-:Y:S05]  /*14f90*/  BRA `(.L_x_1101) ;  /* 0xfffffed0009c7947 */ /* 0x000fea000383ffff */
.L_x_1118:
[----:B-1----:R-:W-:-:S04]  /*14fa0*/  IMAD.U32 R8, RZ, RZ, UR6 ;  /* 0x00000006ff087e24 */ /* 0x002fc8000f8e00ff */
[----:B------:R1:W2:Y:S03]  /*14fb0*/  SYNCS.PHASECHK.TRANS64.TRYWAIT P2, [R8+URZ+0x28430], R7 ;  /* 0x02843007080075a7 */ /* 0x0002a6000804017f */
[----:B--2---:R-:W-:Y:S05]  /*14fc0*/  @!P2 NANOSLEEP.SYNCS 0x989680 ;  /* 0x009896800000a95d */ /* 0x004fea0003900000 */
[----:B------:R-:W2:Y:S02]  /*14fd0*/  @!P2 SYNCS.PHASECHK.TRANS64 P2, [R8+URZ+0x28430], R7 ;  /* 0x028430070800a5a7 */ /* 0x000ea4000804007f */
[----:B--2---:R-:W-:Y:S05]  /*14fe0*/  @!P2 BRA `(.L_x_1118) ;  /* 0xfffffffc00eca947 */ /* 0x004fea000383ffff */
[----:B------:R-:W-:Y:S05]  /*14ff0*/  BRA `(.L_x_1115) ;  /* 0xfffffef400407947 */ /* 0x000fea000383ffff */
.L_x_1122:
[----:B-1----:R-:W-:-:S04]  /*15000*/  IMAD.U32 R8, RZ, RZ, UR6 ;  /* 0x00000006ff087e24 */ /* 0x002fc8000f8e00ff */
[----:B------:R1:W2:Y:S03]  /*15010*/  SYNCS.PHASECHK.TRANS64.TRYWAIT P2, [R8+URZ+0x28450], R7 ;  /* 0x02845007080075a7 */ /* 0x0002a6000804017f */
[----:B--2---:R-:W-:Y:S05]  /*15020*/  @!P2 NANOSLEEP.SYNCS 0x989680 ;  /* 0x009896800000a95d */ /* 0x004fea0003900000 */
[----:B------:R-:W2:Y:S02]  /*15030*/  @!P2 SYNCS.PHASECHK.TRANS64 P2, [R8+URZ+0x28450], R7 ;  /* 0x028450070800a5a7 */ /* 0x000ea4000804007f */
[----:B--2---:R-:W-:Y:S05]  /*15040*/  @!P2 BRA `(.L_x_1122) ;  /* 0xfffffffc00eca947 */ /* 0x004fea000383ffff */
[----:B------:R-:W-:Y:S05]  /*15050*/  BRA `(.L_x_1119) ;  /* 0xfffffef800087947 */ /* 0x000fea000383ffff */
.L_x_1140:
[----:B-1----:R-:W-:-:S04]  /*15060*/  IMAD.U32 R5, RZ, RZ, UR6 ;  /* 0x00000006ff057e24 */ /* 0x002fc8000f8e00ff */
[----:B------:R1:W2:Y:S03]  /*15070*/  SYNCS.PHASECHK.TRANS64.TRYWAIT P2, [R5+URZ+0x28430], R4 ;  /* 0x02843004050075a7 */ /* 0x0002a6000804017f */
[----:B--2---:R-:W-:Y:S05]  /*15080*/  @!P2 NANOSLEEP.SYNCS 0x989680 ;  /* 0x009896800000a95d */ /* 0x004fea0003900000 */
[----:B------:R-:W2:Y:S02]  /*15090*/  @!P2 SYNCS.PHASECHK.TRANS64 P2, [R5+URZ+0x28430], R4 ;  /* 0x028430040500a5a7 */ /* 0x000ea4000804007f */
[----:B--2---:R-:W-:Y:S05]  /*150a0*/  @!P2 BRA `(.L_x_1140) ;  /* 0xfffffffc00eca947 */ /* 0x004fea000383ffff */
[----:B------:R-:W-:Y:S05]  /*150b0*/  BRA `(.L_x_1137) ;  /* 0xffffff1800d07947 */ /* 0x000fea000383ffff */
.L_x_1144:
[----:B-1----:R-:W-:-:S04]  /*150c0*/  IMAD.U32 R5, RZ, RZ, UR6 ;  /* 0x00000006ff057e24 */ /* 0x002fc8000f8e00ff */
[----:B------:R1:W2:Y:S03]  /*150d0*/  SYNCS.PHASECHK.TRANS64.TRYWAIT P2, [R5+URZ+0x28450], R4 ;  /* 0x02845004050075a7 */ /* 0x0002a6000804017f */
[----:B--2---:R-:W-:Y:S05]  /*150e0*/  @!P2 NANOSLEEP.SYNCS 0x989680 ;  /* 0x009896800000a95d */ /* 0x004fea0003900000 */
[----:B------:R-:W2:Y:S02]  /*150f0*/  @!P2 SYNCS.PHASECHK.TRANS64 P2, [R5+URZ+0x28450], R4 ;  /* 0x028450040500a5a7 */ /* 0x000ea4000804007f */
[----:B--2---:R-:W-:Y:S05]  /*15100*/  @!P2 BRA `(.L_x_1144) ;  /* 0xfffffffc00eca947 */ /* 0x004fea000383ffff */
[----:B------:R-:W-:Y:S05]  /*15110*/  BRA `(.L_x_1141) ;  /* 0xffffff1c00a47947 */ /* 0x000fea000383ffff */
.L_x_1151:
[----:B-1----:R-:W-:-:S04]  /*15120*/  IMAD.U32 R5, RZ, RZ, UR6 ;  /* 0x00000006ff057e24 */ /* 0x002fc8000f8e00ff */
[----:B------:R1:W2:Y:S03]  /*15130*/  SYNCS.PHASECHK.TRANS64.TRYWAIT P2, [R5+URZ+0x28430], R4 ;  /* 0x02843004050075a7 */ /* 0x0002a6000804017f */
[----:B--2---:R-:W-:Y:S05]  /*15140*/  @!P2 NANOSLEEP.SYNCS 0x989680 ;  /* 0x009896800000a95d */ /* 0x004fea0003900000 */
[----:B------:R-:W2:Y:S02]  /*15150*/  @!P2 SYNCS.PHASECHK.TRANS64 P2, [R5+URZ+0x28430], R4 ;  /* 0x028430040500a5a7 */ /* 0x000ea4000804007f */
[----:B--2---:R-:W-:Y:S05]  /*15160*/  @!P2 BRA `(.L_x_1151) ;  /* 0xfffffffc00eca947 */ /* 0x004fea000383ffff */
[----:B------:R-:W-:Y:S05]  /*15170*/  BRA `(.L_x_1148) ;  /* 0xffffff3400147947 */ /* 0x000fea000383ffff */
.L_x_1155:
[----:B-1----:R-:W-:-:S04]  /*15180*/  IMAD.U32 R5, RZ, RZ, UR6 ;  /* 0x00000006ff057e24 */ /* 0x002fc8000f8e00ff */
[----:B------:R1:W2:Y:S03]  /*15190*/  SYNCS.PHASECHK.TRANS64.TRYWAIT P2, [R5+URZ+0x28450], R4 ;  /* 0x02845004050075a7 */ /* 0x0002a6000804017f */
[----:B--2---:R-:W-:Y:S05]  /*151a0*/  @!P2 NANOSLEEP.SYNCS 0x989680 ;  /* 0x009896800000a95d */ /* 0x004fea0003900000 */
[----:B------:R-:W2:Y:S02]  /*151b0*/  @!P2 SYNCS.PHASECHK.TRANS64 P2, [R5+URZ+0x28450], R4 ;  /* 0x028450040500a5a7 */ /* 0x000ea4000804007f */
[----:B--2---:R-:W-:Y:S05]  /*151c0*/  @!P2 BRA `(.L_x_1155) ;  /* 0xfffffffc00eca947 */ /* 0x004fea000383ffff */
[----:B------:R-:W-:Y:S05]  /*151d0*/  BRA `(.L_x_1152) ;  /* 0xffffff3400e87947 */ /* 0x000fea000383ffff */
.L_x_1169:
[----:B-1----:R-:W-:-:S04]  /*151e0*/  IMAD.U32 R7, RZ, RZ, UR9 ;  /* 0x00000009ff077e24 */ /* 0x002fc8000f8e00ff */
[----:B------:R1:W2:Y:S03]  /*151f0*/  SYNCS.PHASECHK.TRANS64.TRYWAIT P1, [R7+URZ+0x28450], R6 ;  /* 0x02845006070075a7 */ /* 0x0002a6000802017f */
[----:B--2---:R-:W-:Y:S05]  /*15200*/  @!P1 NANOSLEEP.SYNCS 0x989680 ;  /* 0x009896800000995d */ /* 0x004fea0003900000 */
[----:B------:R-:W2:Y:S02]  /*15210*/  @!P1 SYNCS.PHASECHK.TRANS64 P1, [R7+URZ+0x28450], R6 ;  /* 0x02845006070095a7 */ /* 0x000ea4000802007f */
[----:B--2---:R-:W-:Y:S05]  /*15220*/  @!P1 BRA `(.L_x_1169) ;  /* 0xfffffffc00ec9947 */ /* 0x004fea000383ffff */
[----:B------:R-:W-:Y:S05]  /*15230*/  BRA `(.L_x_1168) ;  /* 0xffffff5400cc7947 */ /* 0x000fea000383ffff */
.L_x_1221:
[----:B------:R-:W-:Y:S02]  /*15240*/  IMAD.MOV.U32 R13, RZ, RZ, R0 ;  /* 0x000000ffff0d7224 */ /* 0x000fe400078e0000 */
[----:B------:R-:W-:Y:S02]  /*15250*/  IMAD.MOV.U32 R12, RZ, RZ, RZ ;  /* 0x000000ffff0c7224 */ /* 0x000fe400078e00ff */
[----:B------:R-:W-:Y:S02]  /*15260*/  IMAD.MOV.U32 R11, RZ, RZ, 0x1f ;  /* 0x0000001fff0b7424 */ /* 0x000fe400078e00ff */
[----:B------:R-:W-:-:S07]  /*15270*/  IMAD.MOV.U32 R15, RZ, RZ, -0x1 ;  /* 0xffffffffff0f7424 */ /* 0x000fce00078e00ff */
[----:B01----:R-:W-:Y:S05]  /*15280*/  WARPSYNC.COLLECTIVE R15, `(.L_x_1295) ;  /* 0x000000000f087348 */ /* 0x003fea0003c00000 */
[----:B------:R2:W3:Y:S02]  /*15290*/  SHFL.IDX P6, R14, R13, R12, R11 ;  /* 0x0000000c0d0e7389 */ /* 0x0004e400000c000b */
[----:B0123--:R-:W-:Y:S01]  /*152a0*/  ENDCOLLECTIVE ;  /* 0x000000000000791b */ /* 0x00ffe20003800000 */
.L_x_1295:
[----:B------:R-:W-:Y:S05]  /*152b0*/  BRA `(.L_x_1296) ;  /* 0xffffffc000107947 */ /* 0x000fea000383ffff */
.L_x_1223:
[----:B------:R-:W-:Y:S01]  /*152c0*/  BSSY B0, `(.L_x_1297) ;  /* 0x0000006000007945 */ /* 0x000fe20003800000 */
[----:B------:R-:W-:-:S07]  /*152d0*/  IMAD.MOV.U32 R15, RZ, RZ, -0x1 ;  /* 0xffffffffff0f7424 */ /* 0x000fce00078e00ff */
[----:B01-3--:R-:W-:Y:S05]  /*152e0*/  WARPSYNC.COLLECTIVE R15, `(.L_x_1298) ;  /* 0x000000000f0c7348 */ /* 0x00bfea0003c00000 */
[----:B------:R-:W-:Y:S02]  /*152f0*/  ELECT P6, UR62, PT ;  /* 0x00000000003e782f */ /* 0x000fe400038c0000 */
[----:B------:R-:W-:Y:S01]  /*15300*/  MOV R14, UR62 ;  /* 0x0000003e000e7c02 */ /* 0x000fe20008000f00 */
[----:B01-3--:R-:W-:Y:S10]  /*15310*/  ENDCOLLECTIVE ;  /* 0x000000000000791b */ /* 0x00bff40003800000 */
.L_x_1298:
[----:B------:R-:W-:Y:S05]  /*15320*/  BSYNC B0 ;  /* 0x0000000000007941 */ /* 0x000fea0003800000 */
.L_x_1297:
[----:B------:R-:W-:Y:S05]  /*15330*/  BRA `(.L_x_1299) ;  /* 0xffffffc0001c7947 */ /* 0x000fea000383ffff */
.L_x_1225:
[----:B0-----:R0:W2:Y:S02]  /*15340*/  SYNCS.PHASECHK.TRANS64.TRYWAIT P0, [R4+URZ+0x28480], R3 ;  /* 0x02848003040075a7 */ /* 0x0010a4000800017f */
[----:B--2---:R-:W-:Y:S05]  /*15350*/  @!P0 NANOSLEEP.SYNCS 0x989680 ;  /* 0x009896800000895d */ /* 0x004fea0003900000 */
[----:B------:R-:W2:Y:S02]  /*15360*/  @!P0 SYNCS.PHASECHK.TRANS64 P0, [R4+URZ+0x28480], R3 ;  /* 0x02848003040085a7 */ /* 0x000ea4000800007f */
[----:B--2---:R-:W-:Y:S05]  /*15370*/  @!P0 BRA `(.L_x_1225) ;  /* 0xfffffffc00f08947 */ /* 0x004fea000383ffff */
[----:B------:R-:W-:Y:S05]  /*15380*/  BRA `(.L_x_1300) ;  /* 0xffffffc000807947 */ /* 0x000fea000383ffff */
.L_x_1227:
[----:B--2---:R2:W4:Y:S02]  /*15390*/  SYNCS.PHASECHK.TRANS64.TRYWAIT P0, [R4+URZ+0x28440], R3 ;  /* 0x02844003040075a7 */ /* 0x004524000800017f */
[----:B----4-:R-:W-:Y:S05]  /*153a0*/  @!P0 NANOSLEEP.SYNCS 0x989680 ;  /* 0x009896800000895d */ /* 0x010fea0003900000 */
[----:B------:R-:W4:Y:S02]  /*153b0*/  @!P0 SYNCS.PHASECHK.TRANS64 P0, [R4+URZ+0x28440], R3 ;  /* 0x02844003040085a7 */ /* 0x000f24000800007f */
[----:B----4-:R-:W-:Y:S05]  /*153c0*/  @!P0 BRA `(.L_x_1227) ;  /* 0xfffffffc00f08947 */ /* 0x010fea000383ffff */
[----:B------:R-:W-:Y:S05]  /*153d0*/  BRA `(.L_x_1301) ;  /* 0xffffffc000f07947 */ /* 0x000fea000383ffff */
.L_x_1231:
[----:B------:R-:W-:Y:S02]  /*153e0*/  IMAD.MOV.U32 R13, RZ, RZ, R3 ;  /* 0x000000ffff0d7224 */ /* 0x000fe400078e0003 */
[----:B------:R-:W-:Y:S02]  /*153f0*/  IMAD.MOV.U32 R12, RZ, RZ, RZ ;  /* 0x000000ffff0c7224 */ /* 0x000fe400078e00ff */
[----:B------:R-:W-:Y:S02]  /*15400*/  IMAD.MOV.U32 R11, RZ, RZ, 0x181f ;  /* 0x0000181fff0b7424 */ /* 0x000fe400078e00ff */
[----:B------:R-:W-:Y:S02]  /*15410*/  IMAD.MOV.U32 R15, RZ, RZ, -0x1 ;  /* 0xffffffffff0f7424 */ /* 0x000fe400078e00ff */
[----:B------:R-:W-:Y:S02]  /*15420*/  IMAD R0, R8, UR42, RZ ;  /* 0x0000002a08007c24 */ /* 0x000fe4000f8e02ff */
[----:B------:R-:W-:-:S07]  /*15430*/  IMAD.IADD R2, R19, 0x1, R18 ;  /* 0x0000000113027824 */ /* 0x000fce00078e0212 */
[----:B-1---5:R-:W-:Y:S05]  /*15440*/  WARPSYNC.COLLECTIVE R15, `(.L_x_1302) ;  /* 0x000000000f087348 */ /* 0x022fea0003c00000 */
[----:B------:R0:W2:Y:S02]  /*15450*/  SHFL.IDX P6, R14, R13, R12, R11 ;  /* 0x0000000c0d0e7389 */ /* 0x0000a400000c000b */
[----:B012--5:R-:W-:Y:S01]  /*15460*/  ENDCOLLECTIVE ;  /* 0x000000000000791b */ /* 0x027fe20003800000 */
.L_x_1302:
[C---:B------:R-:W-:Y:S01]  /*15470*/  VIADD R5, R2.reuse, 0x10 ;  /* 0x0000001002057836 */ /* 0x040fe20000000000 */
[----:B------:R-:W-:Y:S01]  /*15480*/  ISETP.GE.AND P2, PT, R2, R0, PT ;  /* 0x000000000200720c */ /* 0x000fe20003f46270 */
[----:B------:R-:W-:Y:S02]  /*15490*/  IMAD.MOV.U32 R13, RZ, RZ, R4 ;  /* 0x000000ffff0d7224 */ /* 0x000fe400078e0004 */
[----:B------:R-:W-:-:S10]  /*154a0*/  IMAD.MOV.U32 R6, RZ, RZ, R14 ;  /* 0x000000ffff067224 */ /* 0x000fd400078e000e */
[----:B------:R-:W-:Y:S05]  /*154b0*/  WARPSYNC.COLLECTIVE R15, `(.L_x_1303) ;  /* 0x000000000f087348 */ /* 0x000fea0003c00000 */
[----:B------:R0:W1:Y:S02]  /*154c0*/  SHFL.IDX P6, R14, R13, R12, R11 ;  /* 0x0000000c0d0e7389 */ /* 0x00006400000c000b */
[----:B01----:R-:W-:Y:S01]  /*154d0*/  ENDCOLLECTIVE ;  /* 0x000000000000791b */ /* 0x003fe20003800000 */
.L_x_1303:
[----:B------:R-:W-:Y:S02]  /*154e0*/  IMAD.MOV.U32 R13, RZ, RZ, R3 ;  /* 0x000000ffff0d7224 */ /* 0x000fe400078e0003 */
[----:B------:R-:W-:Y:S02]  /*154f0*/  IMAD.MOV.U32 R12, RZ, RZ, 0x1 ;  /* 0x00000001ff0c7424 */ /* 0x000fe400078e00ff */
[----:B------:R-:W-:-:S07]  /*15500*/  IMAD.MOV.U32 R7, RZ, RZ, R14 ;  /* 0x000000ffff077224 */ /* 0x000fce00078e000e */
[----:B------:R-:W-:Y:S05]  /*15510*/  WARPSYNC.COLLECTIVE R15, `(.L_x_1304) ;  /* 0x000000000f087348 */ /* 0x000fea0003c00000 */
[----:B------:R0:W1:Y:S02]  /*15520*/  SHFL.IDX P6, R14, R13, R12, R11 ;  /* 0x0000000c0d0e7389 */ /* 0x00006400000c000b */
[----:B01----:R-:W-:Y:S01]  /*15530*/  ENDCOLLECTIVE ;  /* 0x000000000000791b */ /* 0x003fe20003800000 */
.L_x_1304:
        /* <DEDUP_REMOVED lines=10> */
.L_x_1305:
        /* <DEDUP_REMOVED lines=12> */
.L_x_1306:
        /* <DEDUP_REMOVED lines=16> */
.L_x_1307:
[----:B------:R-:W-:Y:S02]  /*157a0*/  IMAD.MOV.U32 R13, RZ, RZ, R3 ;  /* 0x000000ffff0d7224 */ /* 0x000fe400078e0003 */
[----:B------:R-:W-:Y:S02]  /*157b0*/  IMAD.MOV.U32 R12, RZ, RZ, 0x3 ;  /* 0x00000003ff0c7424 */ /* 0x000fe400078e00ff */
[----:B------:R-:W-:-:S07]  /*157c0*/  IMAD.MOV.U32 R6, RZ, RZ, R14 ;  /* 0x000000ffff067224 */ /* 0x000fce00078e000e */
[----:B------:R-:W-:Y:S05]  /*157d0*/  WARPSYNC.COLLECTIVE R15, `(.L_x_1308) ;  /* 0x000000000f087348 */ /* 0x000fea0003c00000 */
[----:B------:R0:W1:Y:S02]  /*157e0*/  SHFL.IDX P6, R14, R13, R12, R11 ;  /* 0x0000000c0d0e7389 */ /* 0x00006400000c000b */
[----:B01----:R-:W-:Y:S01]  /*157f0*/  ENDCOLLECTIVE ;  /* 0x000000000000791b */ /* 0x003fe20003800000 */
.L_x_1308:
        /* <DEDUP_REMOVED lines=15> */
.L_x_1309:
[----:B------:R-:W-:Y:S02]  /*158f0*/  IMAD.MOV.U32 R13, RZ, RZ, R3 ;  /* 0x000000ffff0d7224 */ /* 0x000fe400078e0003 */
[----:B------:R-:W-:Y:S02]  /*15900*/  IMAD.MOV.U32 R12, RZ, RZ, 0x4 ;  /* 0x00000004ff0c7424 */ /* 0x000fe400078e00ff */
[----:B------:R-:W-:-:S07]  /*15910*/  IMAD.MOV.U32 R6, RZ, RZ, R14 ;  /* 0x000000ffff067224 */ /* 0x000fce00078e000e */
[----:B------:R-:W-:Y:S05]  /*15920*/  WARPSYNC.COLLECTIVE R15, `(.L_x_1310) ;  /* 0x000000000f087348 */ /* 0x000fea0003c00000 */
[----:B------:R0:W1:Y:S02]  /*15930*/  SHFL.IDX P6, R14, R13, R12, R11 ;  /* 0x0000000c0d0e7389 */ /* 0x00006400000c000b */
[----:B01----:R-:W-:Y:S01]  /*15940*/  ENDCOLLECTIVE ;  /* 0x000000000000791b */ /* 0x003fe20003800000 */
.L_x_1310:
        /* <DEDUP_REMOVED lines=15> */
.L_x_1311:
[----:B------:R-:W-:Y:S02]  /*15a40*/  IMAD.MOV.U32 R13, RZ, RZ, R3 ;  /* 0x000000ffff0d7224 */ /* 0x000fe400078e0003 */
[----:B------:R-:W-:Y:S02]  /*15a50*/  IMAD.MOV.U32 R12, RZ, RZ, 0x5 ;  /* 0x00000005ff0c7424 */ /* 0x000fe400078e00ff */
[----:B------:R-:W-:-:S07]  /*15a60*/  IMAD.MOV.U32 R6, RZ, RZ, R14 ;  /* 0x000000ffff067224 */ /* 0x000fce00078e000e */
[----:B------:R-:W-:Y:S05]  /*15a70*/  WARPSYNC.COLLECTIVE R15, `(.L_x_1312) ;  /* 0x000000000f087348 */ /* 0x000fea0003c00000 */
[----:B------:R0:W1:Y:S02]  /*15a80*/  SHFL.IDX P6, R14, R13, R12, R11 ;  /* 0x0000000c0d0e7389 */ /* 0x00006400000c000b */
[----:B01----:R-:W-:Y:S01]  /*15a90*/  ENDCOLLECTIVE ;  /* 0x000000000000791b */ /* 0x003fe20003800000 */
.L_x_1312:
        /* <DEDUP_REMOVED lines=15> */
.L_x_1313:
[----:B------:R-:W-:Y:S02]  /*15b90*/  IMAD.MOV.U32 R13, RZ, RZ, R3 ;  /* 0x000000ffff0d7224 */ /* 0x000fe400078e0003 */
[----:B------:R-:W-:Y:S02]  /*15ba0*/  IMAD.MOV.U32 R12, RZ, RZ, 0x6 ;  /* 0x00000006ff0c7424 */ /* 0x000fe400078e00ff */
[----:B------:R-:W-:-:S07]  /*15bb0*/  IMAD.MOV.U32 R6, RZ, RZ, R14 ;  /* 0x000000ffff067224 */ /* 0x000fce00078e000e */
[----:B------:R-:W-:Y:S05]  /*15bc0*/  WARPSYNC.COLLECTIVE R15, `(.L_x_1314) ;  /* 0x000000000f087348 */ /* 0x000fea0003c00000 */
[----:B------:R0:W1:Y:S02]  /*15bd0*/  SHFL.IDX P6, R14, R13, R12, R11 ;  /* 0x0000000c0d0e7389 */ /* 0x00006400000c000b */
[----:B01----:R-:W-:Y:S01]  /*15be0*/  ENDCOLLECTIVE ;  /* 0x000000000000791b */ /* 0x003fe20003800000 */
.L_x_1314:
        /* <DEDUP_REMOVED lines=13> */
.L_x_1315:
        /* <DEDUP_REMOVED lines=8> */
.L_x_1316:
        /* <DEDUP_REMOVED lines=13> */
.L_x_1317:
[----:B------:R-:W-:Y:S01]  /*15e10*/  IMAD.MOV.U32 R4, RZ, RZ, R14 ;  /* 0x000000ffff047224 */ /* 0x000fe200078e000e */
[----:B------:R-:W-:Y:S06]  /*15e20*/  BRA `(.L_x_1318) ;  /* 0xffffffc4007c7947 */ /* 0x000fec000383ffff */
.L_x_1236:
[----:B--2---:R2:W3:Y:S02]  /*15e30*/  SYNCS.PHASECHK.TRANS64.TRYWAIT P0, [R17+URZ+0x28420], R0 ;  /* 0x02842000110075a7 */ /* 0x0044e4000800017f */
[----:B---3--:R-:W-:Y:S05]  /*15e40*/  @!P0 NANOSLEEP.SYNCS 0x989680 ;  /* 0x009896800000895d */ /* 0x008fea0003900000 */
[----:B------:R-:W3:Y:S02]  /*15e50*/  @!P0 SYNCS.PHASECHK.TRANS64 P0, [R17+URZ+0x28420], R0 ;  /* 0x02842000110085a7 */ /* 0x000ee4000800007f */
[----:B---3--:R-:W-:Y:S05]  /*15e60*/  @!P0 BRA `(.L_x_1236) ;  /* 0xfffffffc00f08947 */ /* 0x008fea000383ffff */
[----:B------:R-:W-:Y:S05]  /*15e70*/  BRA `(.L_x_1319) ;  /* 0xffffffc400e87947 */ /* 0x000fea000383ffff */
.L_x_1242:
[----:B---3--:R3:W4:Y:S02]  /*15e80*/  SYNCS.PHASECHK.TRANS64.TRYWAIT P0, [R4+URZ+0x28480], R3 ;  /* 0x02848003040075a7 */ /* 0x008724000800017f */
[----:B----4-:R-:W-:Y:S05]  /*15e90*/  @!P0 NANOSLEEP.SYNCS 0x989680 ;  /* 0x009896800000895d */ /* 0x010fea0003900000 */
[----:B------:R-:W4:Y:S02]  /*15ea0*/  @!P0 SYNCS.PHASECHK.TRANS64 P0, [R4+URZ+0x28480], R3 ;  /* 0x02848003040085a7 */ /* 0x000f24000800007f */
[----:B----4-:R-:W-:Y:S05]  /*15eb0*/  @!P0 BRA `(.L_x_1242) ;  /* 0xfffffffc00f08947 */ /* 0x010fea000383ffff */
[----:B------:R-:W-:Y:S05]  /*15ec0*/  BRA `(.L_x_1320) ;  /* 0xffffffc800a47947 */ /* 0x000fea000383ffff */
.L_x_1248:
[----:B--2---:R2:W4:Y:S02]  /*15ed0*/  SYNCS.PHASECHK.TRANS64.TRYWAIT P0, [R4+URZ+0x28440], R3 ;  /* 0x02844003040075a7 */ /* 0x004524000800017f */
[----:B----4-:R-:W-:Y:S05]  /*15ee0*/  @!P0 NANOSLEEP.SYNCS 0x989680 ;  /* 0x009896800000895d */ /* 0x010fea0003900000 */
[----:B------:R-:W4:Y:S02]  /*15ef0*/  @!P0 SYNCS.PHASECHK.TRANS64 P0, [R4+URZ+0x28440], R3 ;  /* 0x02844003040085a7 */ /* 0x000f24000800007f */
[----:B----4-:R-:W-:Y:S05]  /*15f00*/  @!P0 BRA `(.L_x_1248) ;  /* 0xfffffffc00f08947 */ /* 0x010fea000383ffff */
[----:B------:R-:W-:Y:S05]  /*15f10*/  BRA `(.L_x_1321) ;  /* 0xffffffcc00647947 */ /* 0x000fea000383ffff */
.L_x_1255:
[----:B---3--:R3:W4:Y:S02]  /*15f20*/  SYNCS.PHASECHK.TRANS64.TRYWAIT P0, [R19+URZ+0x28470], R2 ;  /* 0x02847002130075a7 */ /* 0x008724000800017f */
[----:B----4-:R-:W-:Y:S05]  /*15f30*/  @!P0 NANOSLEEP.SYNCS 0x989680 ;  /* 0x009896800000895d */ /* 0x010fea0003900000 */
[----:B------:R-:W4:Y:S02]  /*15f40*/  @!P0 SYNCS.PHASECHK.TRANS64 P0, [R19+URZ+0x28470], R2 ;  /* 0x02847002130085a7 */ /* 0x000f24000800007f */
[----:B----4-:R-:W-:Y:S05]  /*15f50*/  @!P0 BRA `(.L_x_1255) ;  /* 0xfffffffc00f08947 */ /* 0x010fea000383ffff */
[----:B------:R-:W-:Y:S05]  /*15f60*/  BRA `(.L_x_1322) ;  /* 0xffffffd0003c7947 */ /* 0x000fea000383ffff */
.L_x_1257:
[----:B---3--:R3:W4:Y:S02]  /*15f70*/  SYNCS.PHASECHK.TRANS64.TRYWAIT P0, [R19+URZ+0x28460], R3 ;  /* 0x02846003130075a7 */ /* 0x008724000800017f */
[----:B----4-:R-:W-:Y:S05]  /*15f80*/  @!P0 NANOSLEEP.SYNCS 0x989680 ;  /* 0x009896800000895d */ /* 0x010fea0003900000 */
[----:B------:R-:W4:Y:S02]  /*15f90*/  @!P0 SYNCS.PHASECHK.TRANS64 P0, [R19+URZ+0x28460], R3 ;  /* 0x02846003130085a7 */ /* 0x000f24000800007f */
[----:B----4-:R-:W-:Y:S05]  /*15fa0*/  @!P0 BRA `(.L_x_1257) ;  /* 0xfffffffc00f08947 */ /* 0x010fea000383ffff */
[----:B------:R-:W-:Y:S05]  /*15fb0*/  BRA `(.L_x_1323) ;  /* 0xffffffd000447947 */ /* 0x000fea000383ffff */
.L_x_1264:
[----:B--2---:R2:W3:Y:S02]  /*15fc0*/  SYNCS.PHASECHK.TRANS64.TRYWAIT P1, [R16+URZ+0x28470], R3 ;  /* 0x02847003100075a7 */ /* 0x0044e4000802017f */
[----:B---3--:R-:W-:Y:S05]  /*15fd0*/  @!P1 NANOSLEEP.SYNCS 0x989680 ;  /* 0x009896800000995d */ /* 0x008fea0003900000 */
[----:B------:R-:W3:Y:S02]  /*15fe0*/  @!P1 SYNCS.PHASECHK.TRANS64 P1, [R16+URZ+0x28470], R3 ;  /* 0x02847003100095a7 */ /* 0x000ee4000802007f */
[----:B---3--:R-:W-:Y:S05]  /*15ff0*/  @!P1 BRA `(.L_x_1264) ;  /* 0xfffffffc00f09947 */ /* 0x008fea000383ffff */
[----:B------:R-:W-:Y:S05]  /*16000*/  BRA `(.L_x_1324) ;  /* 0xffffffd8000c7947 */ /* 0x000fea000383ffff */
.L_x_1266:
[----:B--2---:R2:W3:Y:S02]  /*16010*/  SYNCS.PHASECHK.TRANS64.TRYWAIT P1, [R16+URZ+0x28460], R3 ;  /* 0x02846003100075a7 */ /* 0x0044e4000802017f */
[----:B---3--:R-:W-:Y:S05]  /*16020*/  @!P1 NANOSLEEP.SYNCS 0x989680 ;  /* 0x009896800000995d */ /* 0x008fea0003900000 */
[----:B------:R-:W3:Y:S02]  /*16030*/  @!P1 SYNCS.PHASECHK.TRANS64 P1, [R16+URZ+0x28460], R3 ;  /* 0x02846003100095a7 */ /* 0x000ee4000802007f */
[----:B---3--:R-:W-:Y:S05]  /*16040*/  @!P1 BRA `(.L_x_1266) ;  /* 0xfffffffc00f09947 */ /* 0x008fea000383ffff */
[----:B------:R-:W-:Y:S05]  /*16050*/  BRA `(.L_x_1325) ;  /* 0xffffffd800147947 */ /* 0x000fea000383ffff */
.L_x_1279:
[----:B0-----:R0:W1:Y:S02]  /*16060*/  SYNCS.PHASECHK.TRANS64.TRYWAIT P0, [R0+URZ+0x28420], R3 ;  /* 0x02842003000075a7 */ /* 0x001064000800017f */
[----:B-1----:R-:W-:Y:S05]  /*16070*/  @!P0 NANOSLEEP.SYNCS 0x989680 ;  /* 0x009896800000895d */ /* 0x002fea0003900000 */
[----:B------:R-:W1:Y:S02]  /*16080*/  @!P0 SYNCS.PHASECHK.TRANS64 P0, [R0+URZ+0x28420], R3 ;  /* 0x02842003000085a7 */ /* 0x000e64000800007f */
[----:B-1----:R-:W-:Y:S05]  /*16090*/  @!P0 BRA `(.L_x_1279) ;  /* 0xfffffffc00f08947 */ /* 0x002fea000383ffff */
[----:B------:R-:W-:Y:S05]  /*160a0*/  BRA `(.L_x_1326) ;  /* 0xffffffe800b07947 */ /* 0x000fea000383ffff */
.L_x_1280:
        /* <DEDUP_REMOVED lines=11> */
.L_x_1328:
[----:B------:R-:W-:Y:S05]  /*16160*/  BSYNC B0 ;  /* 0x0000000000007941 */ /* 0x000fea0003800000 */
.L_x_1327:
[----:B------:R-:W-:Y:S05]  /*16170*/  BRA `(.L_x_1329) ;  /* 0xffffffe800987947 */ /* 0x000fea000383ffff */
.L_x_1283:
[----:B------:R-:W-:Y:S01]  /*16180*/  BSSY B1, `(.L_x_1330) ;  /* 0x0000006000017945 */ /* 0x000fe20003800000 */
[----:B------:R-:W-:-:S07]  /*16190*/  IMAD.MOV.U32 R15, RZ, RZ, -0x1 ;  /* 0xffffffffff0f7424 */ /* 0x000fce00078e00ff */
[----:B01----:R-:W-:Y:S05]  /*161a0*/  WARPSYNC.COLLECTIVE R15, `(.L_x_1331) ;  /* 0x000000000f0c7348 */ /* 0x003fea0003c00000 */
[----:B------:R-:W-:Y:S02]  /*161b0*/  ELECT P6, UR62, PT ;  /* 0x00000000003e782f */ /* 0x000fe400038c0000 */
[----:B------:R-:W-:Y:S01]  /*161c0*/  MOV R14, UR62 ;  /* 0x0000003e000e7c02 */ /* 0x000fe20008000f00 */
[----:B01----:R-:W-:Y:S10]  /*161d0*/  ENDCOLLECTIVE ;  /* 0x000000000000791b */ /* 0x003ff40003800000 */
.L_x_1331:
[----:B------:R-:W-:Y:S05]  /*161e0*/  BSYNC B1 ;  /* 0x0000000000017941 */ /* 0x000fea0003800000 */
.L_x_1330:
[----:B------:R-:W-:Y:S05]  /*161f0*/  BRA `(.L_x_1332) ;  /* 0xffffffe800907947 */ /* 0x000fea000383ffff */
.L_x_1285:
[----:B0-----:R0:W1:Y:S02]  /*16200*/  SYNCS.PHASECHK.TRANS64.TRYWAIT P1, [R6+URZ], R5 ;  /* 0x00000005060075a7 */ /* 0x001064000802017f */
[----:B-1----:R-:W-:Y:S05]  /*16210*/  @!P1 NANOSLEEP.SYNCS 0x989680 ;  /* 0x009896800000995d */ /* 0x002fea0003900000 */
[----:B------:R-:W1:Y:S02]  /*16220*/  @!P1 SYNCS.PHASECHK.TRANS64 P1, [R6+URZ], R5 ;  /* 0x00000005060095a7 */ /* 0x000e64000802007f */
[----:B-1----:R-:W-:Y:S05]  /*16230*/  @!P1 BRA `(.L_x_1285) ;  /* 0xfffffffc00f09947 */ /* 0x002fea000383ffff */
[----:B------:R-:W-:Y:S05]  /*16240*/  BRA `(.L_x_1333) ;  /* 0xffffffe800cc7947 */ /* 0x000fea000383ffff */
.L_x_1286:
[----:B-1----:R1:W2:Y:S02]  /*16250*/  SYNCS.PHASECHK.TRANS64.TRYWAIT P1, [R7+URZ], R2 ;  /* 0x00000002070075a7 */ /* 0x0022a4000802017f */
[----:B--2---:R-:W-:Y:S05]  /*16260*/  @!P1 NANOSLEEP.SYNCS 0x989680 ;  /* 0x009896800000995d */ /* 0x004fea0003900000 */
[----:B------:R-:W2:Y:S02]  /*16270*/  @!P1 SYNCS.PHASECHK.TRANS64 P1, [R7+URZ], R2 ;  /* 0x00000002070095a7 */ /* 0x000ea4000802007f */
[----:B--2---:R-:W-:Y:S05]  /*16280*/  @!P1 BRA `(.L_x_1286) ;  /* 0xfffffffc00f09947 */ /* 0x004fea000383ffff */
[----:B------:R-:W-:Y:S05]  /*16290*/  BRA `(.L_x_1334) ;  /* 0xffffffe800c07947 */ /* 0x000fea000383ffff */
.L_x_1288:
[----:B--2---:R2:W3:Y:S02]  /*162a0*/  SYNCS.PHASECHK.TRANS64.TRYWAIT P1, [R4+URZ+0x28460], R5 ;  /* 0x02846005040075a7 */ /* 0x0044e4000802017f */
[----:B---3--:R-:W-:Y:S05]  /*162b0*/  @!P1 NANOSLEEP.SYNCS 0x989680 ;  /* 0x009896800000995d */ /* 0x008fea0003900000 */
[----:B------:R-:W3:Y:S02]  /*162c0*/  @!P1 SYNCS.PHASECHK.TRANS64 P1, [R4+URZ+0x28460], R5 ;  /* 0x02846005040095a7 */ /* 0x000ee4000802007f */
[----:B---3--:R-:W-:Y:S05]  /*162d0*/  @!P1 BRA `(.L_x_1288) ;  /* 0xfffffffc00f09947 */ /* 0x008fea000383ffff */
[----:B------:R-:W-:Y:S05]  /*162e0*/  BRA `(.L_x_1335) ;  /* 0xffffffe800c47947 */ /* 0x000fea000383ffff */
.L_x_1290:
[----:B---3--:R3:W4:Y:S02]  /*162f0*/  SYNCS.PHASECHK.TRANS64.TRYWAIT P1, [R3+URZ+0x28460], R2 ;  /* 0x02846002030075a7 */ /* 0x008724000802017f */
[----:B----4-:R-:W-:Y:S05]  /*16300*/  @!P1 NANOSLEEP.SYNCS 0x989680 ;  /* 0x009896800000995d */ /* 0x010fea0003900000 */
[----:B------:R-:W4:Y:S02]  /*16310*/  @!P1 SYNCS.PHASECHK.TRANS64 P1, [R3+URZ+0x28460], R2 ;  /* 0x02846002030095a7 */ /* 0x000f24000802007f */
[----:B----4-:R-:W-:Y:S05]  /*16320*/  @!P1 BRA `(.L_x_1290) ;  /* 0xfffffffc00f09947 */ /* 0x010fea000383ffff */
[----:B------:R-:W-:Y:S05]  /*16330*/  BRA `(.L_x_1336) ;  /* 0xffffffe800c47947 */ /* 0x000fea000383ffff */
.L_x_1292:
[----:B----4-:R4:W0:Y:S02]  /*16340*/  SYNCS.PHASECHK.TRANS64.TRYWAIT P0, [R4+URZ+0x28480], R5 ;  /* 0x02848005040075a7 */ /* 0x010824000800017f */
[----:B0-----:R-:W-:Y:S05]  /*16350*/  @!P0 NANOSLEEP.SYNCS 0x989680 ;  /* 0x009896800000895d */ /* 0x001fea0003900000 */
[----:B------:R-:W0:Y:S02]  /*16360*/  @!P0 SYNCS.PHASECHK.TRANS64 P0, [R4+URZ+0x28480], R5 ;  /* 0x02848005040085a7 */ /* 0x000e24000800007f */
[----:B0-----:R-:W-:Y:S05]  /*16370*/  @!P0 BRA `(.L_x_1292) ;  /* 0xfffffffc00f08947 */ /* 0x001fea000383ffff */
[----:B------:R-:W-:Y:S05]  /*16380*/  BRA `(.L_x_1293) ;  /* 0xffffffe800c07947 */ /* 0x000fea000383ffff */
.L_x_1337:
        /* <DEDUP_REMOVED lines=15> */
.L_x_2900:


//--------------------- .text._ZN7cutlass13device_kernelIN5flash11enable_sm90INS1_16FlashAttnFwdSm90INS1_25CollectiveMainloopFwdSm90ILi2EN4cute5tupleIJNS5_1CILi1EEES8_S8_EEENS6_IJNS7_ILi128EEENS7_ILi64EEENS7_ILi256EEEEEELi256ENS_12float_e4m3_tEfNS_4arch4Sm90ELb0ELb1ELb0ELb1ELb0ELb1ELb0ELb1ELb1ELb1ELb0ELb0EEENS1_21CollectiveEpilogueFwdINS6_IJSA_SC_SB_EEES9_NS_10bfloat16_tESG_Li256ELb1ELb1ELb0ELb1EEENS1_36VarlenDynamicPersistentTileSchedulerILi128ELi64ELi256ELi128ELb0ELb1ELb1ELb1ELb0ELb1EEEEEEEEEvNT_6ParamsE --------------------------
	.section	.text._ZN7cutlass13device_kernelIN5flash11enable_sm90INS1_16FlashAttnFwdSm90INS1_25CollectiveMainloopFwdSm90ILi2EN4cute5tupleIJNS5_1CILi1EEES8_S8_EEENS6_IJNS7_ILi128EEENS7_ILi64EEENS7_ILi256EEEEEELi256ENS_12float_e4m3_tEfNS_4arch4Sm90ELb0ELb1ELb0ELb1ELb0ELb1ELb0ELb1ELb1ELb1ELb0ELb0EEENS1_21CollectiveEpilogueFwdINS6_IJSA_SC_SB_EEES9_NS_10bfloat16_tESG_Li256ELb1ELb1ELb0ELb1EEENS1_36VarlenDynamicPersistentTileSchedulerILi128ELi64ELi256ELi128ELb0ELb1ELb1ELb1ELb0ELb1EEEEEEEEEvNT_6ParamsE,"ax",@progbits
	.align	128
.text._ZN7cutlass13device_kernelIN5flash11enable_sm90INS1_16FlashAttnFwdSm90INS1_25CollectiveMainloopFwdSm90ILi2EN4cute5tupleIJNS5_1CILi1EEES8_S8_EEENS6_IJNS7_ILi128EEENS7_ILi64EEENS7_ILi256EEEEEELi256ENS_12float_e4m3_tEfNS_4arch4Sm90ELb0ELb1ELb0ELb1ELb0ELb1ELb0ELb1ELb1ELb1ELb0ELb0EEENS1_21CollectiveEpilogueFwdINS6_IJSA_SC_SB_EEES9_NS_10bfloat16_tESG_Li256ELb1ELb1ELb0ELb1EEENS1_36VarlenDynamicPersistentTileSchedulerILi128ELi64ELi256ELi128ELb0ELb1ELb1ELb1ELb0ELb1EEEEEEEEEvNT_6ParamsE:
        .type           _ZN7cutlass13device_kernelIN5flash11enable_sm90INS1_16FlashAttnFwdSm90INS1_25CollectiveMainloopFwdSm90ILi2EN4cute5tupleIJNS5_1CILi1EEES8_S8_EEENS6_IJNS7_ILi128EEENS7_ILi64EEENS7_ILi256EEEEEELi256ENS_12float_e4m3_tEfNS_4arch4Sm90ELb0ELb1ELb0ELb1ELb0ELb1ELb0ELb1ELb1ELb1ELb0ELb0EEENS1_21CollectiveEpilogueFwdINS6_IJSA_SC_SB_EEES9_NS_10bfloat16_tESG_Li256ELb1ELb1ELb0ELb1EEENS1_36VarlenDynamicPersistentTileSchedulerILi128ELi64ELi256ELi128ELb0ELb1ELb1ELb1ELb0ELb1EEEEEEEEEvNT_6ParamsE,@function
        .size           _ZN7cutlass13device_kernelIN5flash11enable_sm90INS1_16FlashAttnFwdSm90INS1_25CollectiveMainloopFwdSm90ILi2EN4cute5tupleIJNS5_1CILi1EEES8_S8_EEENS6_IJNS7_ILi128EEENS7_ILi64EEENS7_ILi256EEEEEELi256ENS_12float_e4m3_tEfNS_4arch4Sm90ELb0ELb1ELb0ELb1ELb0ELb1ELb0ELb1ELb1ELb1ELb0ELb0EEENS1_21CollectiveEpilogueFwdINS6_IJSA_SC_SB_EEES9_NS_10bfloat16_tESG_Li256ELb1ELb1ELb0ELb1EEENS1_36VarlenDynamicPersistentTileSchedulerILi128ELi64ELi256ELi128ELb0ELb1ELb1ELb1ELb0ELb1EEEEEEEEEvNT_6ParamsE,(.L_x_2901 - _ZN7cutlass13device_kernelIN5flash11enable_sm90INS1_16FlashAttnFwdSm90INS1_25CollectiveMainloopFwdSm90ILi2EN4cute5tupleIJNS5_1CILi1EEES8_S8_EEENS6_IJNS7_ILi128EEENS7_ILi64EEENS7_ILi256EEEEEELi256ENS_12float_e4m3_tEfNS_4arch4Sm90ELb0ELb1ELb0ELb1ELb0ELb1ELb0ELb1ELb1ELb1ELb0ELb0EEENS1_21CollectiveEpilogueFwdINS6_IJSA_SC_SB_EEES9_NS_10bfloat16_tESG_Li256ELb1ELb1ELb0ELb1EEENS1_36VarlenDynamicPersistentTileSchedulerILi128ELi64ELi256ELi128ELb0ELb1ELb1ELb1ELb0ELb1EEEEEEEEEvNT_6ParamsE)
        .other          _ZN7cutlass13device_kernelIN5flash11enable_sm90INS1_16FlashAttnFwdSm90INS1_25CollectiveMainloopFwdSm90ILi2EN4cute5tupleIJNS5_1CILi1EEES8_S8_EEENS6_IJNS7_ILi128EEENS7_ILi64EEENS7_ILi256EEEEEELi256ENS_12float_e4m3_tEfNS_4arch4Sm90ELb0ELb1ELb0ELb1ELb0ELb1ELb0ELb1ELb1ELb1ELb0ELb0EEENS1_21CollectiveEpilogueFwdINS6_IJSA_SC_SB_EEES9_NS_10bfloat16_tESG_Li256ELb1ELb1ELb0ELb1EEENS1_36VarlenDynamicPersistentTileSchedulerILi128ELi64ELi256ELi128ELb0ELb1ELb1ELb1ELb0ELb1EEEEEEEEEvNT_6ParamsE,@"STO_CUDA_ENTRY STV_DEFAULT"
_ZN7cutlass13device_kernelIN5flash11enable_sm90INS1_16FlashAttnFwdSm90INS1_25CollectiveMainloopFwdSm90ILi2EN4cute5tupleIJNS5_1CILi1EEES8_S8_EEENS6_IJNS7_ILi128EEENS7_ILi64EEENS7_ILi256EEEEEELi256ENS_12float_e4m3_tEfNS_4arch4Sm90ELb0ELb1ELb0ELb1ELb0ELb1ELb0ELb1ELb1ELb1ELb0ELb0EEENS1_21CollectiveEpilogueFwdINS6_IJSA_SC_SB_EEES9_NS_10bfloat16_tESG_Li256ELb1ELb1ELb0ELb1EEENS1_36VarlenDynamicPersistentTileSchedulerILi128ELi64ELi256ELi128ELb0ELb1ELb1ELb1ELb0ELb1EEEEEEEEEvNT_6ParamsE:
        /* <DEDUP_REMOVED lines=24> */
.L_x_1339:
[----:B------:R-:W-:Y:S05]  /*0180*/  BSYNC B0 ;  /* 0x0000000000007941 */ /* 0x000fea0003800000 */
.L_x_1338:
        /* <DEDUP_REMOVED lines=41> */
.L_x_1340:
        /* <DEDUP_REMOVED lines=22> */
.L_x_1341:
        /* <DEDUP_REMOVED lines=18> */
.L_x_1342:
        /* <DEDUP_REMOVED lines=22> */
.L_x_1343:
        /* <DEDUP_REMOVED lines=22> */
.L_x_1344:
        /* <DEDUP_REMOVED lines=8> */
.L_x_1347:
        /* <DEDUP_REMOVED lines=20> */
[----:B------:R-:W-:Y:S02]  /*0b20*/  R2UR UR44, R16 ;  /* 0x00000000102c72ca */ /* 0x000fe400000e0000 */
[----:B------:R-:W-:Y:S02]  /*0b30*/  CS2R R192, SRZ ;  /* 0x0000000000c07805 */ /* 0x000fe4000001ff00 */
[----:B------:R-:W-:Y:S01]  /*0b40*/  CS2R R198, SRZ ;  /* 0x0000000000c67805 */ /* 0x000fe2000001ff00 */
[----:B------:R-:W-:Y:S01]  /*0b50*/  ULOP3.LUT UR45, UR40, 0x1, URZ, 0xfc, !UPT ;  /* 0x00000001282d7892 */ /* 0x000fe2000f8efc3f */
[----:B------:R-:W-:-:S07]  /*0b60*/  UMOV UR43, URZ ;  /* 0x0000003f002b7c82 */ /* 0x000fce0008000000 */
[----:B------:R-:W-:Y:S01]  /*0b70*/  UIADD3 UR44, UR44, 0x18000, URZ ;  /* 0x000180002c2c7890 */ /* 0x000fe2000fffe03f */
[----:B0-----:R-:W-:-:S05]  /*0b80*/  VIADD R12, R0, 0xffffff80 ;  /* 0xffffff80000c7836 */ /* 0x001fca0000000000 */
[----:B------:R-:W-:-:S04]  /*0b90*/  SHF.R.S32.HI R0, RZ, 0x1f, R12 ;  /* 0x0000001fff007819 */ /* 0x000fc8000001140c */
[CC--:B------:R-:W-:Y:S02]  /*0ba0*/  LEA.HI R2, R0.reuse, R12.reuse, RZ, 0x7 ;  /* 0x0000000c00027211 */ /* 0x0c0fe400078f38ff */
[-C--:B------:R-:W-:Y:S02]  /*0bb0*/  LEA.HI R4, R0, R12.reuse, RZ, 0x5 ;  /* 0x0000000c00047211 */ /* 0x080fe400078f28ff */
[----:B------:R-:W-:Y:S02]  /*0bc0*/  LOP3.LUT R222, R2, 0xffffff80, RZ, 0xc0, !PT ;  /* 0xffffff8002de7812 */ /* 0x000fe400078ec0ff */
[-C--:B------:R-:W-:Y:S01]  /*0bd0*/  LEA.HI R3, R0, R12.reuse, RZ, 0x4 ;  /* 0x0000000c00037211 */ /* 0x080fe200078f20ff */
[----:B------:R-:W-:Y:S01]  /*0be0*/  IMAD.SHL.U32 R5, R4, 0x20, RZ ;  /* 0x0000002004057824 */ /* 0x000fe200078e00ff */
[----:B------:R-:W-:Y:S01]  /*0bf0*/  LEA.HI R11, R0, R12, RZ, 0x2 ;  /* 0x0000000c000b7211 */ /* 0x000fe200078f10ff */
[----:B------:R-:W-:Y:S01]  /*0c00*/  IMAD.IADD R222, R12, 0x1, -R222 ;  /* 0x000000010cde7824 */ /* 0x000fe200078e0ade */
[----:B------:R-:W-:-:S02]  /*0c10*/  LOP3.LUT R4, R3, 0x3fffff0, RZ, 0xc0, !PT ;  /* 0x03fffff003047812 */ /* 0x000fc400078ec0ff */
[----:B------:R-:W-:Y:S02]  /*0c20*/  LOP3.LUT R5, R5, 0xfffffc00, RZ, 0xc0, !PT ;  /* 0xfffffc0005057812 */ /* 0x000fe400078ec0ff */
[----:B------:R-:W-:Y:S01]  /*0c30*/  SHF.R.S32.HI R7, RZ, 0x1f, R222 ;  /* 0x0000001fff077819 */ /* 0x000fe200000114de */
[C---:B------:R-:W-:Y:S01]  /*0c40*/  IMAD.IADD R4, R12.reuse, 0x1, -R4 ;  /* 0x000000010c047824 */ /* 0x040fe200078e0a04 */
[----:B------:R-:W-:Y:S02]  /*0c50*/  LOP3.LUT R11, R11, 0xfffffffc, RZ, 0xc0, !PT ;  /* 0xfffffffc0b0b7812 */ /* 0x000fe400078ec0ff */
[----:B------:R-:W-:Y:S02]  /*0c60*/  LEA.HI R8, R7, R222, RZ, 0x2 ;  /* 0x000000de07087211 */ /* 0x000fe400078f10ff */
[----:B------:R-:W-:Y:S01]  /*0c70*/  SHF.R.S32.HI R229, RZ, 0x7, R2 ;  /* 0x00000007ffe57819 */ /* 0x000fe20000011402 */
[----:B------:R-:W-:Y:S01]  /*0c80*/  IMAD.IADD R11, R12, 0x1, -R11 ;  /* 0x000000010c0b7824 */ /* 0x000fe200078e0a0b */
[----:B------:R-:W-:-:S02]  /*0c90*/  SHF.R.S32.HI R9, RZ, 0x2, R8 ;  /* 0x00000002ff097819 */ /* 0x000fc40000011408 */
[----:B------:R-:W-:Y:S02]  /*0ca0*/  SHF.R.S32.HI R6, RZ, 0x1f, R8 ;  /* 0x0000001fff067819 */ /* 0x000fe40000011408 */
[----:B------:R-:W-:Y:S02]  /*0cb0*/  LEA.HI R17, R0, R12, RZ, 0x3 ;  /* 0x0000000c00117211 */ /* 0x000fe400078f18ff */
[----:B------:R-:W-:Y:S02]  /*0cc0*/  LEA.HI R6, R6, R9, RZ, 0x3 ;  /* 0x0000000906067211 */ /* 0x000fe400078f18ff */
[----:B------:R-:W-:Y:S02]  /*0cd0*/  LEA.HI R7, R7, R222, RZ, 0x5 ;  /* 0x000000de07077211 */ /* 0x000fe400078f28ff */
[----:B------:R-:W-:Y:S01]  /*0ce0*/  LOP3.LUT R10, R6, 0xfffffff8, RZ, 0xc0, !PT ;  /* 0xfffffff8060a7812 */ /* 0x000fe200078ec0ff */
[----:B------:R-:W-:Y:S01]  /*0cf0*/  IMAD R6, R4, 0x40, R5 ;  /* 0x0000004004067824 */ /* 0x000fe200078e0205 */
[----:B------:R-:W-:-:S02]  /*0d00*/  SHF.R.S32.HI R4, RZ, 0x4, R3 ;  /* 0x00000004ff047819 */ /* 0x000fc40000011403 */
[----:B------:R-:W-:Y:S01]  /*0d10*/  LEA.HI R2, R2, R229, RZ, 0x1 ;  /* 0x000000e502027211 */ /* 0x000fe200078f08ff */
[----:B------:R-:W-:Y:S01]  /*0d20*/  IMAD.IADD R10, R9, 0x1, -R10 ;  /* 0x00000001090a7824 */ /* 0x000fe200078e0a0a */
[----:B------:R-:W-:Y:S02]  /*0d30*/  LEA.HI R3, R3, R4, RZ, 0x1 ;  /* 0x0000000403037211 */ /* 0x000fe400078f08ff */
[----:B------:R-:W-:Y:S02]  /*0d40*/  LEA.HI R0, R0, R12, RZ, 0x6 ;  /* 0x0000000c00007211 */ /* 0x000fe400078f30ff */
[----:B------:R-:W-:Y:S02]  /*0d50*/  LOP3.LUT R215, R17, 0xfffffff8, RZ, 0xc0, !PT ;  /* 0xfffffff811d77812 */ /* 0x000fe400078ec0ff */
[----:B------:R-:W-:Y:S01]  /*0d60*/  LOP3.LUT R3, R3, 0x1ffffffe, RZ, 0xc0, !PT ;  /* 0x1ffffffe03037812 */ /* 0x000fe200078ec0ff */
[----:B------:R-:W-:Y:S01]  /*0d70*/  IMAD.SHL.U32 R0, R0, 0x10, RZ ;  /* 0x0000001000007824 */ /* 0x000fe200078e00ff */
[----:B------:R-:W-:Y:S01]  /*0d80*/  SHF.R.S32.HI R17, RZ, 0x3, R17 ;  /* 0x00000003ff117819 */ /* 0x000fe20000011411 */
[----:B------:R-:W-:Y:S01]  /*0d90*/  IMAD.IADD R215, R12, 0x1, -R215 ;  /* 0x000000010cd77824 */ /* 0x000fe200078e0ad7 */
[----:B------:R-:W-:Y:S01]  /*0da0*/  SHF.R.S32.HI R7, RZ, 0x5, R7 ;  /* 0x00000005ff077819 */ /* 0x000fe20000011407 */
[----:B------:R-:W-:Y:S01]  /*0db0*/  IMAD.IADD R3, R4, 0x1, -R3 ;  /* 0x0000000104037824 */ /* 0x000fe200078e0a03 */
[----:B------:R-:W-:Y:S01]  /*0dc0*/  LOP3.LUT R2, R2, 0x3fffffe, RZ, 0xc0, !PT ;  /* 0x03fffffe02027812 */ /* 0x000fe200078ec0ff */
[----:B------:R-:W-:Y:S01]  /*0dd0*/  VIADD R218, R17, 0x20 ;  /* 0x0000002011da7836 */ /* 0x000fe20000000000 */
[----:B------:R-:W-:Y:S01]  /*0de0*/  LEA.HI R5, R11, R11, RZ, 0x1 ;  /* 0x0000000b0b057211 */ /* 0x000fe200078f08ff */
[C---:B------:R-:W-:Y:S01]  /*0df0*/  VIADD R237, R17.reuse, 0x40 ;  /* 0x0000004011ed7836 */ /* 0x040fe20000000000 */
[----:B------:R-:W-:Y:S01]  /*0e00*/  LOP3.LUT R211, R0, 0xfffffc00, RZ, 0xc0, !PT ;  /* 0xfffffc0000d37812 */ /* 0x000fe200078ec0ff */
[----:B------:R-:W-:Y:S01]  /*0e10*/  VIADD R236, R17, 0x60 ;  /* 0x0000006011ec7836 */ /* 0x000fe20000000000 */
[----:B------:R-:W-:Y:S01]  /*0e20*/  LOP3.LUT R4, R5, 0x1ffffffe, RZ, 0xc0, !PT ;  /* 0x1ffffffe05047812 */ /* 0x000fe200078ec0ff */
[----:B------:R-:W-:Y:S01]  /*0e30*/  IMAD R7, R7, 0x10, R10 ;  /* 0x0000001007077824 */ /* 0x000fe200078e020a */
[----:B------:R-:W-:Y:S01]  /*0e40*/  SHF.R.S32.HI R0, RZ, 0x1f, R237 ;  /* 0x0000001fff007819 */ /* 0x000fe200000114ed */
[----:B------:R-:W-:Y:S01]  /*0e50*/  IMAD.IADD R2, R229, 0x1, -R2 ;  /* 0x00000001e5027824 */ /* 0x000fe200078e0a02 */
[----:B------:R-:W-:Y:S01]  /*0e60*/  SHF.R.S32.HI R5, RZ, 0x1f, R236 ;  /* 0x0000001fff057819 */ /* 0x000fe200000114ec */
[----:B------:R-:W-:Y:S01]  /*0e70*/  IMAD R233, R3, 0x8, R6 ;  /* 0x0000000803e97824 */ /* 0x000fe200078e0206 */
[----:B------:R-:W-:Y:S01]  /*0e80*/  SHF.R.S32.HI R3, RZ, 0x1f, R218 ;  /* 0x0000001fff037819 */ /* 0x000fe200000114da */
[----:B------:R-:W-:Y:S01]  /*0e90*/  IMAD.SHL.U32 R208, R17, 0x80, RZ ;  /* 0x0000008011d07824 */ /* 0x000fe200078e00ff */
[----:B------:R-:W-:Y:S01]  /*0ea0*/  LEA R232, R2, R7, 0x6 ;  /* 0x0000000702e87211 */ /* 0x000fe200078e30ff */
        /* <DEDUP_REMOVED lines=8> */
[----:B------:R-:W-:Y:S01]  /*0f30*/  IMAD.SHL.U32 R3, R3, 0x80, RZ ;  /* 0x0000008003037824 */ /* 0x000fe200078e00ff */
[----:B------:R-:W-:Y:S01]  /*0f40*/  LOP3.LUT R206, R206, 0x380, RZ, 0xc0, !PT ;  /* 0x00000380cece7812 */ /* 0x000fe200078ec0ff */
[----:B------:R-:W-:Y:S01]  /*0f50*/  IMAD.SHL.U32 R2, R2, 0x80, RZ ;  /* 0x0000008002027824 */ /* 0x000fe200078e00ff */
[----:B------:R-:W-:Y:S01]  /*0f60*/  LOP3.LUT R0, R208, 0x70, R22, 0xf8, !PT ;  /* 0x00000070d0007812 */ /* 0x000fe200078ef816 */
[----:B------:R-:W-:Y:S01]  /*0f70*/  IMAD.SHL.U32 R230, R5, 0x80, RZ ;  /* 0x0000008005e67824 */ /* 0x000fe200078e00ff */
[----:B------:R-:W-:Y:S01]  /*0f80*/  SHF.R.U32.HI R235, RZ, 0x3, R208 ;  /* 0x00000003ffeb7819 */ /* 0x000fe200000116d0 */
[----:B------:R-:W-:Y:S01]  /*0f90*/  IMAD.IADD R205, R11, 0x1, -R4 ;  /* 0x000000010bcd7824 */ /* 0x000fe200078e0a04 */
[----:B------:R-:W-:Y:S01]  /*0fa0*/  LOP3.LUT R228, R228, 0x380, RZ, 0xc0, !PT ;  /* 0x00000380e4e47812 */ /* 0x000fe200078ec0ff */
[----:B------:R-:W-:Y:S01]  /*0fb0*/  IMAD.SHL.U32 R18, R215, 0x8, RZ ;  /* 0x00000008d7127824 */ /* 0x000fe200078e00ff */
[----:B------:R-:W-:Y:S01]  /*0fc0*/  LOP3.LUT R227, R227, 0x380, RZ, 0xc0, !PT ;  /* 0x00000380e3e37812 */ /* 0x000fe200078ec0ff */
[----:B------:R-:W-:Y:S01]  /*0fd0*/  IMAD R205, R205, 0x8, R232 ;  /* 0x00000008cdcd7824 */ /* 0x000fe200078e02e8 */
[----:B------:R-:W-:Y:S01]  /*0fe0*/  LOP3.LUT R213, R211, R0, R235, 0xf6, !PT ;  /* 0x00000000d3d57212 */ /* 0x000fe200078ef6eb */
[C---:B------:R-:W-:Y:S01]  /*0ff0*/  VIADD R194, R18.reuse, 0x40 ;  /* 0x0000004012c27836 */ /* 0x040fe20000000000 */
[----:B------:R-:W-:Y:S01]  /*1000*/  SHF.R.U32.HI R234, RZ, 0x3, R206 ;  /* 0x00000003ffea7819 */ /* 0x000fe200000116ce */
[----:B------:R-:W-:Y:S01]  /*1010*/  VIADD R207, R18, 0x80 ;  /* 0x0000008012cf7836 */ /* 0x000fe20000000000 */
[--C-:B------:R-:W-:Y:S01]  /*1020*/  LOP3.LUT R5, R206, 0x70, R22.reuse, 0xf8, !PT ;  /* 0x00000070ce057812 */ /* 0x100fe200078ef816 */
[----:B------:R-:W-:Y:S01]  /*1030*/  IMAD.IADD R212, R16, 0x1, R213 ;  /* 0x0000000110d47824 */ /* 0x000fe200078e02d5 */
[----:B------:R-:W-:-:S02]  /*1040*/  LOP3.LUT R0, R228, 0x70, R22, 0xf8, !PT ;  /* 0x00000070e4007812 */ /* 0x000fc400078ef816 */
[----:B------:R-:W-:Y:S02]  /*1050*/  SHF.R.U32.HI R6, RZ, 0x3, R228 ;  /* 0x00000003ff067819 */ /* 0x000fe400000116e4 */
[----:B------:R-:W-:Y:S02]  /*1060*/  LOP3.LUT R7, R227, 0x70, R22, 0xf8, !PT ;  /* 0x00000070e3077812 */ /* 0x000fe400078ef816 */
[----:B------:R-:W-:Y:S02]  /*1070*/  SHF.R.U32.HI R4, RZ, 0x3, R227 ;  /* 0x00000003ff047819 */ /* 0x000fe400000116e3 */
[----:B------:R-:W-:Y:S02]  /*1080*/  LOP3.LUT R210, R3, 0xfffffc00, RZ, 0xc0, !PT ;  /* 0xfffffc0003d27812 */ /* 0x000fe400078ec0ff */
[----:B------:R-:W-:Y:S02]  /*1090*/  LOP3.LUT R231, R2, 0xfffffc00, RZ, 0xc0, !PT ;  /* 0xfffffc0002e77812 */ /* 0x000fe400078ec0ff */
[----:B------:R-:W-:-:S02]  /*10a0*/  LOP3.LUT R230, R230, 0xfffffc00, RZ, 0xc0, !PT ;  /* 0xfffffc00e6e67812 */ /* 0x000fc400078ec0ff */
[----:B------:R-:W-:Y:S02]  /*10b0*/  LOP3.LUT R197, R8, 0x7ffffffc, RZ, 0xc0, !PT ;  /* 0x7ffffffc08c57812 */ /* 0x000fe400078ec0ff */
[----:B------:R-:W-:Y:S02]  /*10c0*/  LOP3.LUT R5, R210, R5, R234, 0xf6, !PT ;  /* 0x00000005d2057212 */ /* 0x000fe400078ef6ea */
[----:B------:R-:W-:Y:S01]  /*10d0*/  LOP3.LUT R3, R231, R0, R6, 0xf6, !PT ;  /* 0x00000000e7037212 */ /* 0x000fe200078ef606 */
[----:B------:R-:W-:Y:S01]  /*10e0*/  IMAD.IADD R197, R222, 0x1, -R197 ;  /* 0x00000001dec57824 */ /* 0x000fe200078e0ac5 */
[----:B------:R-:W-:Y:S01]  /*10f0*/  LOP3.LUT R7, R230, R7, R4, 0xf6, !PT ;  /* 0x00000007e6077212 */ /* 0x000fe200078ef604 */
[----:B------:R-:W-:Y:S01]  /*1100*/  IMAD.IADD R225, R16, 0x1, R5 ;  /* 0x0000000110e17824 */ /* 0x000fe200078e0205 */
[----:B------:R-:W-:Y:S01]  /*1110*/  IADD3 R209, R18, 0xc0, RZ ;  /* 0x000000c012d17810 */ /* 0x000fe20007ffe0ff */
[C---:B------:R-:W-:Y:S01]  /*1120*/  IMAD.IADD R224, R16.reuse, 0x1, R3 ;  /* 0x0000000110e07824 */ /* 0x040fe200078e0203 */
[----:B------:R-:W-:Y:S01]  /*1130*/  SHF.R.S32.HI R221, RZ, 0x1f, R17 ;  /* 0x0000001fffdd7819 */ /* 0x000fe20000011411 */
[----:B------:R-:W-:Y:S01]  /*1140*/  IMAD.IADD R223, R16, 0x1, R7 ;  /* 0x0000000110df7824 */ /* 0x000fe200078e0207 */
[----:B------:R-:W-:-:S02]  /*1150*/  SHF.R.S32.HI R23, RZ, 0x1f, R22 ;  /* 0x0000001fff177819 */ /* 0x000fc40000011416 */
[----:B------:R-:W-:Y:S02]  /*1160*/  SHF.R.S32.HI R19, RZ, 0x1f, R18 ;  /* 0x0000001fff137819 */ /* 0x000fe40000011412 */
[----:B------:R-:W-:Y:S02]  /*1170*/  SHF.R.S32.HI R214, RZ, 0x1f, R194 ;  /* 0x0000001fffd67819 */ /* 0x000fe400000114c2 */
[----:B------:R-:W-:Y:S02]  /*1180*/  SHF.R.S32.HI R220, RZ, 0x1f, R207 ;  /* 0x0000001fffdc7819 */ /* 0x000fe400000114cf */
[----:B------:R-:W-:-:S07]  /*1190*/  SHF.R.S32.HI R219, RZ, 0x1f, R209 ;  /* 0x0000001fffdb7819 */ /* 0x000fce00000114d1 */
.L_x_1577:
[----:B------:R-:W-:Y:S05]  /*11a0*/  YIELD ;  /* 0x0000000000007946 */ /* 0x000fea0003800000 */
[----:B------:R-:W-:Y:S01]  /*11b0*/  ULDC.64 UR4, c[0x0][0xa28] ;  /* 0x00028a0000047ab9 */ /* 0x000fe20000000a00 */
[----:B0-2---:R-:W0:Y:S01]  /*11c0*/  LDC.64 R4, c[0x0][0xa08] ;  /* 0x00028200ff047b82 */ /* 0x005e220000000a00 */
[----:B------:R-:W-:Y:S01]  /*11d0*/  ISETP.NE.U32.AND P1, PT, RZ, UR4, PT ;  /* 0x00000004ff007c0c */ /* 0x000fe2000bf25070 */
[----:B------:R-:W-:Y:S02]  /*11e0*/  IMAD.MOV.U32 R11, RZ, RZ, RZ ;  /* 0x000000ffff0b7224 */ /* 0x000fe400078e00ff */
[----:B------:R-:W-:Y:S01]  /*11f0*/  IMAD.MOV.U32 R25, RZ, RZ, RZ ;  /* 0x000000ffff197224 */ /* 0x000fe200078e00ff */
[----:B------:R-:W-:Y:S01]  /*1200*/  ISETP.NE.AND.EX P1, PT, RZ, UR5, PT, P1 ;  /* 0x00000005ff007c0c */ /* 0x000fe2000bf25310 */
[----:B------:R-:W-:-:S02]  /*1210*/  ULDC.64 UR4, c[0x0][0xa18] ;  /* 0x0002860000047ab9 */ /* 0x000fc40000000a00 */
[----:B------:R-:W-:-:S04]  /*1220*/  ISETP.NE.U32.AND P2, PT, RZ, UR4, PT ;  /* 0x00000004ff007c0c */ /* 0x000fc8000bf45070 */
[----:B------:R-:W-:Y:S01]  /*1230*/  ISETP.NE.AND.EX P2, PT, RZ, UR5, PT, P2 ;  /* 0x00000005ff007c0c */ /* 0x000fe2000bf45320 */
[----:B------:R-:W-:Y:S02]  /*1240*/  ULDC.64 UR4, c[0x0][0xa08] ;  /* 0x0002820000047ab9 */ /* 0x000fe40000000a00 */
[----:B------:R-:W-:-:S03]  /*1250*/  ISETP.NE.U32.AND P0, PT, RZ, UR4, PT ;  /* 0x00000004ff007c0c */ /* 0x000fc6000bf05070 */
[----:B------:R-:W1:Y:S01]  /*1260*/  @P1 LDC.64 R2, c[0x0][0xa28] ;  /* 0x00028a00ff021b82 */ /* 0x000e620000000a00 */
[----:B------:R-:W-:Y:S01]  /*1270*/  ISETP.NE.AND.EX P0, PT, RZ, UR5, PT, P0 ;  /* 0x00000005ff007c0c */ /* 0x000fe2000bf05300 */
[----:B0-----:R-:W-:-:S06]  /*1280*/  IMAD.WIDE R8, R203, 0x4, R4 ;  /* 0x00000004cb087825 */ /* 0x001fcc00078e0204 */
[----:B------:R-:W0:Y:S01]  /*1290*/  @P2 LDC.64 R6, c[0x0][0xa18] ;  /* 0x00028600ff062b82 */ /* 0x000e220000000a00 */
[----:B------:R-:W-:Y:S02]  /*12a0*/  ULDC UR4, c[0x0][0x288] ;  /* 0x0000a20000047ab9 */ /* 0x000fe40000000800 */
[----:B------:R-:W-:Y:S01]  /*12b0*/  IMAD.U32 R195, RZ, RZ, UR4 ;  /* 0x00000004ffc37e24 */ /* 0x000fe2000f8e00ff */
[----:B------:R-:W-:Y:S02]  /*12c0*/  ULDC.64 UR4, c[0x0][0x418] ;  /* 0x0001060000047ab9 */ /* 0x000fe40000000a00 */
[----:B------:R2:W5:Y:S01]  /*12d0*/  @P0 LDG.E R25, desc[UR46][R8.64] ;  /* 0x0000002e08190981 */ /* 0x000562000c1e1900 */
[----:B-1----:R-:W-:-:S05]  /*12e0*/  @P1 IMAD.WIDE R2, R203, 0x4, R2 ;  /* 0x00000004cb021825 */ /* 0x002fca00078e0202 */
[----:B------:R2:W5:Y:S01]  /*12f0*/  @P1 LDG.E R11, desc[UR46][R2.64] ;  /* 0x0000002e020b1981 */ /* 0x000562000c1e1900 */
[----:B0-----:R-:W-:-:S05]  /*1300*/  @P2 IMAD.WIDE R4, R203, 0x4, R6 ;  /* 0x00000004cb042825 */ /* 0x001fca00078e0206 */
        /* <DEDUP_REMOVED lines=8> */
[----:B------:R-:W-:Y:S01]  /*1390*/  IMAD.U32 R46, RZ, RZ, UR5 ;  /* 0x00000005ff2e7e24 */ /* 0x000fe2000f8e00ff */
[----:B------:R-:W-:Y:S01]  /*13a0*/  MOV R24, UR4 ;  /* 0x0000000400187c02 */ /* 0x000fe20008000f00 */
[----:B--234-:R-:W-:Y:S06]  /*13b0*/  @P2 BRA `(.L_x_1349) ;  /* 0x0000000000242947 */ /* 0x01cfec0003800000 */
        /* <DEDUP_REMOVED lines=9> */
.L_x_1349:
[----:B------:R-:W-:Y:S01]  /*1450*/  ULDC.64 UR4, c[0x0][0xa20] ;  /* 0x0002880000047ab9 */ /* 0x000fe20000000a00 */
[----:B------:R-:W-:Y:S01]  /*1460*/  IMAD.MOV.U32 R216, RZ, RZ, R202 ;  /* 0x000000ffffd87224 */ /* 0x000fe200078e00ca */
[----:B------:R-:W-:Y:S01]  /*1470*/  ISETP.NE.U32.AND P1, PT, RZ, UR4, PT ;  /* 0x00000004ff007c0c */ /* 0x000fe2000bf25070 */
[----:B------:R-:W-:-:S03]  /*1480*/  IMAD.MOV.U32 R217, RZ, RZ, R203 ;  /* 0x000000ffffd97224 */ /* 0x000fc600078e00cb */
[----:B------:R-:W-:-:S13]  /*1490*/  ISETP.NE.AND.EX P1, PT, RZ, UR5, PT, P1 ;  /* 0x00000005ff007c0c */ /* 0x000fda000bf25310 */
[----:B------:R-:W-:Y:S05]  /*14a0*/  @!P1 BRA `(.L_x_1350) ;  /* 0x0000000000109947 */ /* 0x000fea0003800000 */
[----:B------:R-:W0:Y:S02]  /*14b0*/  LDC.64 R2, c[0x0][0xa20] ;  /* 0x00028800ff027b82 */ /* 0x000e240000000a00 */
[----:B0-----:R-:W-:-:S05]  /*14c0*/  IMAD.WIDE R2, R203, 0x4, R2 ;  /* 0x00000004cb027825 */ /* 0x001fca00078e0202 */
[----:B------:R0:W5:Y:S01]  /*14d0*/  LDG.E R24, desc[UR46][R2.64] ;  /* 0x0000002e02187981 */ /* 0x000162000c1e1900 */
[----:B------:R-:W-:Y:S05]  /*14e0*/  BRA `(.L_x_1351) ;  /* 0x0000000000107947 */ /* 0x000fea0003800000 */
.L_x_1350:
[----:B------:R-:W-:Y:S05]  /*14f0*/  @!P0 BRA `(.L_x_1351) ;  /* 0x00000000000c8947 */ /* 0x000fea0003800000 */
[----:B------:R-:W2:Y:S04]  /*1500*/  LDG.E R3, desc[UR46][R8.64] ;  /* 0x0000002e08037981 */ /* 0x000ea8000c1e1900 */
[----:B------:R-:W2:Y:S02]  /*1510*/  LDG.E R24, desc[UR46][R8.64+0x4] ;  /* 0x0000042e08187981 */ /* 0x000ea4000c1e1900 */
[----:B--2---:R-:W-:-:S07]  /*1520*/  IMAD.IADD R24, R24, 0x1, -R3 ;  /* 0x0000000118187824 */ /* 0x004fce00078e0a03 */
.L_x_1351:
[----:B------:R-:W-:Y:S01]  /*1530*/  ULDC.64 UR4, c[0x0][0xa10] ;  /* 0x0002840000047ab9 */ /* 0x000fe20000000a00 */
[----:B------:R-:W1:Y:S01]  /*1540*/  LDC R6, c[0x0][0x448] ;  /* 0x00011200ff067b82 */ /* 0x000e620000000800 */
[----:B------:R-:W-:-:S04]  /*1550*/  ISETP.NE.U32.AND P0, PT, RZ, UR4, PT ;  /* 0x00000004ff007c0c */ /* 0x000fc8000bf05070 */
[----:B------:R-:W-:Y:S01]  /*1560*/  ISETP.NE.AND.EX P0, PT, RZ, UR5, PT, P0 ;  /* 0x00000005ff007c0c */ /* 0x000fe2000bf05300 */
[----:B------:R-:W-:Y:S02]  /*1570*/  ULDC.64 UR4, c[0x0][0xa30] ;  /* 0x00028c0000047ab9 */ /* 0x000fe40000000a00 */
[----:B------:R-:W-:Y:S01]  /*1580*/  ISETP.NE.U32.AND P1, PT, RZ, UR4, PT ;  /* 0x00000004ff007c0c */ /* 0x000fe2000bf25070 */
[----:B-----5:R-:W-:Y:S01]  /*1590*/  IMAD.MOV.U32 R87, RZ, RZ, R24 ;  /* 0x000000ffff577224 */ /* 0x020fe200078e0018 */
[----:B------:R-:W2:Y:S02]  /*15a0*/  LDC.64 R12, c[0x0][0x9e0] ;  /* 0x00027800ff0c7b82 */ /* 0x000ea40000000a00 */
[----:B------:R-:W-:-:S06]  /*15b0*/  ISETP.NE.AND.EX P1, PT, RZ, UR5, PT, P1 ;  /* 0x00000005ff007c0c */ /* 0x000fcc000bf25310 */
[----:B0-----:R-:W0:Y:S08]  /*15c0*/  @P0 LDC.64 R2, c[0x0][0xa10] ;  /* 0x00028400ff020b82 */ /* 0x001e300000000a00 */
[----:B------:R-:W3:Y:S01]  /*15d0*/  @P1 LDC.64 R4, c[0x0][0xa30] ;  /* 0x00028c00ff041b82 */ /* 0x000ee20000000a00 */
[----:B0-----:R-:W-:-:S05]  /*15e0*/  @P0 IMAD.WIDE R2, R203, 0x4, R2 ;  /* 0x00000004cb020825 */ /* 0x001fca00078e0202 */
[----:B------:R-:W4:Y:S04]  /*15f0*/  @P0 LDG.E R0, desc[UR46][R2.64] ;  /* 0x0000002e02000981 */ /* 0x000f28000c1e1900 */
[----:B------:R-:W4:Y:S01]  /*1600*/  @P0 LDG.E R7, desc[UR46][R2.64+0x4] ;  /* 0x0000042e02070981 */ /* 0x000f22000c1e1900 */
[----:B---3--:R-:W-:-:S05]  /*1610*/  @P1 IMAD.WIDE R4, R203, 0x4, R4 ;  /* 0x00000004cb041825 */ /* 0x008fca00078e0204 */
[----:B------:R0:W5:Y:S01]  /*1620*/  @P1 LDG.E R87, desc[UR46][R4.64] ;  /* 0x0000002e04571981 */ /* 0x000162000c1e1900 */
[----:B-1----:R-:W-:Y:S01]  /*1630*/  ISETP.NE.AND P1, PT, R6, 0x1, PT ;  /* 0x000000010600780c */ /* 0x002fe20003f25270 */
[----:B------:R-:W-:Y:S01]  /*1640*/  IMAD.SHL.U32 R204, R201, 0x80, RZ ;  /* 0x00000080c9cc7824 */ /* 0x000fe200078e00ff */
[----:B--2---:R-:W-:Y:S01]  /*1650*/  ISETP.GE.AND P2, PT, R13, 0x1, PT ;  /* 0x000000010d00780c */ /* 0x004fe20003f46270 */
[----:B------:R-:W-:-:S10]  /*1660*/  IMAD.IADD R11, R24, 0x1, -R11 ;  /* 0x00000001180b7824 */ /* 0x000fd400078e0a0b */
[----:B------:R-:W1:Y:S08]  /*1670*/  @P1 LDC R9, c[0x0][0x44c] ;  /* 0x00011300ff091b82 */ /* 0x000e700000000800 */
[----:B------:R-:W2:Y:S01]  /*1680*/  @P1 LDC R6, c[0x0][0x450] ;  /* 0x00011400ff061b82 */ /* 0x000ea20000000800 */
[----:B----4-:R-:W-:Y:S02]  /*1690*/  @P0 IMAD.IADD R46, R7, 0x1, -R0 ;  /* 0x00000001072e0824 */ /* 0x010fe400078e0a00 */
[----:B------:R-:W-:-:S02]  /*16a0*/  VIADD R0, R204, 0x7f ;  /* 0x0000007fcc007836 */ /* 0x000fc40000000000 */
[----:B------:R-:W-:Y:S02]  /*16b0*/  IMAD.IADD R196, R11, 0x1, R46 ;  /* 0x000000010bc47824 */ /* 0x000fe400078e022e */
[----:B-1----:R-:W-:-:S03]  /*16c0*/  @P1 IMAD.HI.U32 R3, R0, R9, RZ ;  /* 0x0000000900031227 */ /* 0x002fc600078e00ff */
[C---:B------:R-:W-:Y:S01]  /*16d0*/  IADD3 R49, R196.reuse, 0x1, -R195 ;  /* 0x00000001c4317810 */ /* 0x040fe20007ffe8c3 */
[----:B------:R-:W-:Y:S01]  /*16e0*/  IMAD.MOV.U32 R2, RZ, RZ, R0 ;  /* 0x000000ffff027224 */ /* 0x000fe200078e0000 */
[----:B--2---:R-:W-:Y:S01]  /*16f0*/  @P1 SHF.R.U32.HI R2, RZ, R6, R3 ;  /* 0x00000006ff021219 */ /* 0x004fe20000011603 */
[----:B------:R-:W-:-:S04]  /*1700*/  VIADD R0, R196, 0x3f ;  /* 0x0000003fc4007836 */ /* 0x000fc80000000000 */
[----:B------:R-:W-:Y:S01]  /*1710*/  IMAD.IADD R7, R49, 0x1, R2 ;  /* 0x0000000131077824 */ /* 0x000fe200078e0202 */
[----:B------:R-:W-:-:S04]  /*1720*/  SHF.R.S32.HI R3, RZ, 0x1f, R0 ;  /* 0x0000001fff037819 */ /* 0x000fc80000011400 */
[----:B------:R-:W-:Y:S02]  /*1730*/  LEA.HI R3, R3, R0, RZ, 0x6 ;  /* 0x0000000003037211 */ /* 0x000fe400078f30ff */
[----:B------:R-:W-:Y:S02]  /*1740*/  IADD3 R0, R7, R12, RZ ;  /* 0x0000000c07007210 */ /* 0x000fe40007ffe0ff */
[----:B------:R-:W-:Y:S01]  /*1750*/  SHF.R.S32.HI R56, RZ, 0x6, R3 ;  /* 0x00000006ff387819 */ /* 0x000fe20000011403 */
[----:B0-----:R-:W-:Y:S06]  /*1760*/  @!P2 BRA `(.L_x_1352) ;  /* 0x000000000048a947 */ /* 0x001fec0003800000 */
[C---:B------:R-:W-:Y:S01]  /*1770*/  ISETP.GT.AND P0, PT, R7.reuse, RZ, PT ;  /* 0x000000ff0700720c */ /* 0x040fe20003f04270 */
[----:B------:R-:W-:Y:S01]  /*1780*/  BSSY B0, `(.L_x_1353) ;  /* 0x000000e000007945 */ /* 0x000fe20003800000 */
[----:B------:R-:W-:-:S11]  /*1790*/  VIADD R2, R7, 0xffffffff ;  /* 0xffffffff07027836 */ /* 0x000fd60000000000 */
[----:B------:R-:W-:Y:S05]  /*17a0*/  @P0 BRA `(.L_x_1354) ;  /* 0x00000000001c0947 */ /* 0x000fea0003800000 */
[----:B------:R-:W-:Y:S01]  /*17b0*/  ISETP.NE.AND P0, PT, R13, 0x1, PT ;  /* 0x000000010d00780c */ /* 0x000fe20003f05270 */
[----:B------:R-:W-:-:S12]  /*17c0*/  IMAD.MOV R3, RZ, RZ, -R7 ;  /* 0x000000ffff037224 */ /* 0x000fd800078e0a07 */
[----:B------:R-:W0:Y:S02]  /*17d0*/  @P0 LDC.64 R4, c[0x0][0x9e8] ;  /* 0x00027a00ff040b82 */ /* 0x000e240000000a00 */
[----:B0-----:R-:W-:-:S05]  /*17e0*/  @P0 IMAD.HI.U32 R2, R3, R4, RZ ;  /* 0x0000000403020227 */ /* 0x001fca00078e00ff */
[----:B------:R-:W-:-:S04]  /*17f0*/  @P0 SHF.R.U32.HI R3, RZ, R5, R2 ;  /* 0x00000005ff030219 */ /* 0x000fc80000011602 */
[----:B------:R-:W-:Y:S01]  /*1800*/  LOP3.LUT R2, RZ, R3, RZ, 0x33, !PT ;  /* 0x00000003ff027212 */ /* 0x000fe200078e33ff */
[----:B------:R-:W-:Y:S06]  /*1810*/  BRA `(.L_x_1355) ;  /* 0x0000000000107947 */ /* 0x000fec0003800000 */
.L_x_1354:
[----:B------:R-:W-:-:S13]  /*1820*/  ISETP.NE.AND P0, PT, R13, 0x1, PT ;  /* 0x000000010d00780c */ /* 0x000fda0003f05270 */
[----:B------:R-:W0:Y:S02]  /*1830*/  @P0 LDC.64 R4, c[0x0][0x9e8] ;  /* 0x00027a00ff040b82 */ /* 0x000e240000000a00 */
[----:B0-----:R-:W-:-:S05]  /*1840*/  @P0 IMAD.HI.U32 R4, R2, R4, RZ ;  /* 0x0000000402040227 */ /* 0x001fca00078e00ff */
[----:B------:R-:W-:-:S07]  /*1850*/  @P0 SHF.R.U32.HI R2, RZ, R5, R4 ;  /* 0x00000005ff020219 */ /* 0x000fce0000011604 */
.L_x_1355:
[----:B------:R-:W-:Y:S05]  /*1860*/  BSYNC B0 ;  /* 0x0000000000007941 */ /* 0x000fea0003800000 */
.L_x_1353:
[----:B------:R-:W-:-:S05]  /*1870*/  IMAD R3, R2, R13, R13 ;  /* 0x0000000d02037224 */ /* 0x000fca00078e020d */
[----:B------:R-:W-:-:S07]  /*1880*/  VIMNMX R0, R0, R3, PT ;  /* 0x0000000300007248 */ /* 0x000fce0003fe0100 */
.L_x_1352:
[----:B------:R-:W0:Y:S01]  /*1890*/  @P1 LDC R3, c[0x0][0x44c] ;  /* 0x00011300ff031b82 */ /* 0x000e220000000800 */
[----:B------:R-:W-:Y:S01]  /*18a0*/  IMAD.MOV.U32 R2, RZ, RZ, R204 ;  /* 0x000000ffff027224 */ /* 0x000fe200078e00cc */
[----:B------:R-:W-:Y:S01]  /*18b0*/  ULDC UR4, c[0x0][0x9dc] ;  /* 0x0002770000047ab9 */ /* 0x000fe20000000800 */
[----:B------:R-:W-:-:S05]  /*18c0*/  IMAD.IADD R57, R196, 0x1, -R195 ;  /* 0x00000001c4397824 */ /* 0x000fca00078e0ac3 */
[----:B------:R-:W1:Y:S01]  /*18d0*/  @P1 LDC R4, c[0x0][0x450] ;  /* 0x00011400ff041b82 */ /* 0x000e620000000800 */
[----:B0-----:R-:W-:-:S05]  /*18e0*/  @P1 IMAD.HI.U32 R3, R204, R3, RZ ;  /* 0x00000003cc031227 */ /* 0x001fca00078e00ff */
[----:B-1----:R-:W-:-:S05]  /*18f0*/  @P1 SHF.R.U32.HI R2, RZ, R4, R3 ;  /* 0x00000004ff021219 */ /* 0x002fca0000011603 */
[----:B------:R-:W-:-:S04]  /*1900*/  IMAD.IADD R2, R57, 0x1, R2 ;  /* 0x0000000139027824 */ /* 0x000fc800078e0202 */
[----:B------:R-:W-:Y:S01]  /*1910*/  VIADD R3, R2, -UR4 ;  /* 0x8000000402037c36 */ /* 0x000fe20008000000 */
[----:B------:R-:W-:Y:S06]  /*1920*/  @!P2 BRA `(.L_x_1356) ;  /* 0x000000000044a947 */ /* 0x000fec0003800000 */
[----:B------:R-:W-:Y:S01]  /*1930*/  ISETP.GT.AND P0, PT, R2, -0x1, PT ;  /* 0xffffffff0200780c */ /* 0x000fe20003f04270 */
[----:B------:R-:W-:-:S12]  /*1940*/  BSSY B0, `(.L_x_1357) ;  /* 0x000000d000007945 */ /* 0x000fd80003800000 */
        /* <DEDUP_REMOVED lines=8> */
.L_x_1358:
[----:B------:R-:W-:-:S13]  /*19d0*/  ISETP.NE.AND P0, PT, R13, 0x1, PT ;  /* 0x000000010d00780c */ /* 0x000fda0003f05270 */
[----:B------:R-:W0:Y:S02]  /*19e0*/  @P0 LDC.64 R4, c[0x0][0x9e8] ;  /* 0x00027a00ff040b82 */ /* 0x000e240000000a00 */
[----:B0-----:R-:W-:-:S05]  /*19f0*/  @P0 IMAD.HI.U32 R4, R2, R4, RZ ;  /* 0x0000000402040227 */ /* 0x001fca00078e00ff */
[----:B------:R-:W-:-:S07]  /*1a00*/  @P0 SHF.R.U32.HI R2, RZ, R5, R4 ;  /* 0x00000005ff020219 */ /* 0x000fce0000011604 */
.L_x_1359:
[----:B------:R-:W-:Y:S05]  /*1a10*/  BSYNC B0 ;  /* 0x0000000000007941 */ /* 0x000fea0003800000 */
.L_x_1357:
[----:B------:R-:W-:-:S05]  /*1a20*/  IMAD R2, R2, R13, RZ ;  /* 0x0000000d02027224 */ /* 0x000fca00078e02ff */
[----:B------:R-:W-:-:S07]  /*1a30*/  VIMNMX R3, R3, R2, !PT ;  /* 0x0000000203037248 */ /* 0x000fce0007fe0100 */
.L_x_1356:
[----:B------:R-:W-:Y:S01]  /*1a40*/  VIADD R0, R0, 0x3f ;  /* 0x0000003f00007836 */ /* 0x000fe20000000000 */
[----:B------:R-:W-:-:S04]  /*1a50*/  SHF.R.S32.HI R2, RZ, 0x1f, R3 ;  /* 0x0000001fff027819 */ /* 0x000fc80000011403 */
[----:B------:R-:W-:Y:S02]  /*1a60*/  SHF.R.S32.HI R5, RZ, 0x1f, R0 ;  /* 0x0000001fff057819 */ /* 0x000fe40000011400 */
[----:B------:R-:W-:Y:S02]  /*1a70*/  LEA.HI R2, R2, R3, RZ, 0x6 ;  /* 0x0000000302027211 */ /* 0x000fe400078f30ff */
[----:B------:R-:W-:Y:S02]  /*1a80*/  LEA.HI R5, R5, R0, RZ, 0x6 ;  /* 0x0000000005057211 */ /* 0x000fe400078f30ff */
[----:B------:R-:W-:Y:S02]  /*1a90*/  SHF.R.S32.HI R2, RZ, 0x6, R2 ;  /* 0x00000006ff027819 */ /* 0x000fe40000011402 */
[----:B------:R-:W-:Y:S02]  /*1aa0*/  SHF.R.S32.HI R5, RZ, 0x6, R5 ;  /* 0x00000006ff057819 */ /* 0x000fe40000011405 */
[----:B------:R-:W-:-:S02]  /*1ab0*/  VIMNMX R2, RZ, R2, !PT ;  /* 0x00000002ff027248 */ /* 0x000fc40007fe0100 */
[----:B------:R-:W-:-:S03]  /*1ac0*/  VIMNMX R5, R56, R5, PT ;  /* 0x0000000538057248 */ /* 0x000fc60003fe0100 */
[--C-:B------:R-:W-:Y:S02]  /*1ad0*/  IMAD R2, R2, 0x40, -R11.reuse ;  /* 0x0000004002027824 */ /* 0x100fe400078e0a0b */
[----:B------:R-:W-:-:S03]  /*1ae0*/  IMAD R5, R5, 0x40, -R11 ;  /* 0x0000004005057824 */ /* 0x000fc600078e0a0b */
[----:B------:R-:W-:Y:S02]  /*1af0*/  VIMNMX R2, RZ, R2, !PT ;  /* 0x00000002ff027248 */ /* 0x000fe40007fe0100 */
[----:B------:R-:W-:Y:S02]  /*1b00*/  VIMNMX R5, R5, R46, PT ;  /* 0x0000002e05057248 */ /* 0x000fe40003fe0100 */
[----:B------:R-:W-:Y:S02]  /*1b10*/  SHF.R.U32.HI R48, RZ, 0x6, R2 ;  /* 0x00000006ff307819 */ /* 0x000fe40000011602 */
[----:B------:R-:W-:-:S03]  /*1b20*/  ISETP.GT.AND P0, PT, R5, R2, PT ;  /* 0x000000020500720c */ /* 0x000fc60003f04270 */
[----:B------:R-:W-:-:S10]  /*1b30*/  IMAD.MOV.U32 R47, RZ, RZ, R48 ;  /* 0x000000ffff2f7224 */ /* 0x000fd400078e0030 */
[----:B------:R-:W-:-:S05]  /*1b40*/  @P0 VIADD R0, R5, 0x3f ;  /* 0x0000003f05000836 */ /* 0x000fca0000000000 */
[----:B------:R-:W-:-:S04]  /*1b50*/  @P0 SHF.R.S32.HI R3, RZ, 0x1f, R0 ;  /* 0x0000001fff030819 */ /* 0x000fc80000011400 */
[----:B------:R-:W-:-:S04]  /*1b60*/  @P0 LEA.HI R3, R3, R0, RZ, 0x6 ;  /* 0x0000000003030211 */ /* 0x000fc800078f30ff */
[----:B------:R-:W-:Y:S02]  /*1b70*/  @P0 SHF.R.S32.HI R47, RZ, 0x6, R3 ;  /* 0x00000006ff2f0819 */ /* 0x000fe40000011403 */
[----:B------:R-:W-:Y:S02]  /*1b80*/  PLOP3.LUT P0, PT, PT, PT, PT, 0x80, 0x0 ;  /* 0x000000000000781c */ /* 0x000fe40003f0f070 */
[----:B------:R-:W-:-:S13]  /*1b90*/  ISETP.GT.AND P1, PT, R47, R48, PT ;  /* 0x000000302f00720c */ /* 0x000fda0003f24270 */
[----:B------:R-:W-:Y:S05]  /*1ba0*/  @!P1 BRA `(.L_x_1360) ;  /* 0x0000005400a89947 */ /* 0x000fea0003800000 */
        /* <DEDUP_REMOVED lines=19> */
[----:B-1---5:R-:W-:Y:S05]  /*1ce0*/  CALL.ABS.NOINC R2 ;  /* 0x0000000002007343 */ /* 0x022fea0003c00000 */
.L_x_1362:
[----:B------:R-:W-:Y:S05]  /*1cf0*/  BSYNC B6 ;  /* 0x0000000000067941 */ /* 0x000fea0003800000 */
.L_x_1361:
        /* <DEDUP_REMOVED lines=20> */
.L_x_1364:
[----:B------:R-:W-:Y:S05]  /*1e40*/  BSYNC B6 ;  /* 0x0000000000067941 */ /* 0x000fea0003800000 */
.L_x_1363:
[----:B------:R-:W-:Y:S01]  /*1e50*/  ULDC.64 UR4, c[0x0][0x9f8] ;  /* 0x00027e0000047ab9 */ /* 0x000fe20000000a00 */
[----:B------:R-:W-:Y:S01]  /*1e60*/  IMAD.MOV.U32 R0, RZ, RZ, R203 ;  /* 0x000000ffff007224 */ /* 0x000fe200078e00cb */
[----:B------:R-:W-:Y:S01]  /*1e70*/  ISETP.NE.U32.AND P0, PT, RZ, UR4, PT ;  /* 0x00000004ff007c0c */ /* 0x000fe2000bf05070 */
[----:B------:R-:W0:Y:S01]  /*1e80*/  S2R R20, SR_TID.X ;  /* 0x0000000000147919 */ /* 0x000e220000002100 */
[----:B------:R-:W1:Y:S01]  /*1e90*/  LDC.64 R74, c[0x0][0x300] ;  /* 0x0000c000ff4a7b82 */ /* 0x000e620000000a00 */
[----:B------:R-:W-:Y:S01]  /*1ea0*/  IMAD.IADD R25, R25, 0x1, R24 ;  /* 0x0000000119197824 */ /* 0x000fe200078e0218 */
[----:B------:R-:W-:Y:S01]  /*1eb0*/  ISETP.NE.AND.EX P0, PT, RZ, UR5, PT, P0 ;  /* 0x00000005ff007c0c */ /* 0x000fe2000bf05300 */
[----:B------:R-:W-:Y:S01]  /*1ec0*/  ULDC.64 UR6, c[0x0][0xa08] ;  /* 0x0002820000067ab9 */ /* 0x000fe20000000a00 */
[----:B------:R-:W-:Y:S01]  /*1ed0*/  SHF.R.S32.HI R8, RZ, 0x1f, R202 ;  /* 0x0000001fff087819 */ /* 0x000fe200000114ca */
[----:B------:R-:W-:-:S03]  /*1ee0*/  ULDC.64 UR4, c[0x0][0x308] ;  /* 0x0000c20000047ab9 */ /* 0x000fc60000000a00 */
[----:B------:R-:W2:Y:S08]  /*1ef0*/  LDC.64 R70, c[0x0][0x3f8] ;  /* 0x0000fe00ff467b82 */ /* 0x000eb00000000a00 */
[----:B------:R-:W3:Y:S08]  /*1f00*/  @P0 LDC.64 R2, c[0x0][0x9f8] ;  /* 0x00027e00ff020b82 */ /* 0x000ef00000000a00 */
[----:B------:R-:W4:Y:S08]  /*1f10*/  LDC R63, c[0x0][0x3f4] ;  /* 0x0000fd00ff3f7b82 */ /* 0x000f300000000800 */
[----:B------:R-:W4:Y:S01]  /*1f20*/  LDC.64 R66, c[0x0][0x408] ;  /* 0x00010200ff427b82 */ /* 0x000f220000000a00 */
[----:B---3--:R-:W-:-:S05]  /*1f30*/  @P0 IMAD.WIDE R2, R203, 0x4, R2 ;  /* 0x00000004cb020825 */ /* 0x008fca00078e0202 */
[----:B------:R3:W4:Y:S01]  /*1f40*/  @P0 LDG.E R0, desc[UR46][R2.64] ;  /* 0x0000002e02000981 */ /* 0x000722000c1e1900 */
[----:B------:R-:W-:Y:S01]  /*1f50*/  SHF.R.S32.HI R12, RZ, 0x1f, R25 ;  /* 0x0000001fff0c7819 */ /* 0x000fe20000011419 */
[-C--:B-1----:R-:W-:Y:S01]  /*1f60*/  IMAD.WIDE.U32 R4, R25, R74.reuse, RZ ;  /* 0x0000004a19047225 */ /* 0x082fe200078e00ff */
[----:B------:R-:W-:Y:S02]  /*1f70*/  ISETP.NE.U32.AND P0, PT, RZ, UR6, PT ;  /* 0x00000006ff007c0c */ /* 0x000fe4000bf05070 */
[----:B0-----:R-:W-:Y:S01]  /*1f80*/  SHF.R.U32.HI R26, RZ, 0x7, R20 ;  /* 0x00000007ff1a7819 */ /* 0x001fe20000011614 */
[-C--:B------:R-:W-:Y:S01]  /*1f90*/  IMAD R6, R12, R74.reuse, RZ ;  /* 0x0000004a0c067224 */ /* 0x080fe200078e02ff */
[----:B------:R-:W-:Y:S01]  /*1fa0*/  ISETP.NE.AND.EX P0, PT, RZ, UR7, PT, P0 ;  /* 0x00000007ff007c0c */ /* 0x000fe2000bf05300 */
[----:B------:R-:W-:Y:S01]  /*1fb0*/  IMAD.WIDE.U32 R78, R17, R74, R22 ;  /* 0x0000004a114e7225 */ /* 0x000fe200078e0016 */
[----:B------:R-:W-:Y:S02]  /*1fc0*/  ISETP.NE.AND P6, PT, R26, 0x1, PT ;  /* 0x000000011a00780c */ /* 0x000fe40003fc5270 */
[----:B-----5:R-:W-:Y:S01]  /*1fd0*/  SHF.R.S32.HI R15, RZ, 0x1f, R87 ;  /* 0x0000001fff0f7819 */ /* 0x020fe20000011457 */
[----:B------:R-:W-:Y:S01]  /*1fe0*/  IMAD R7, R25, R75, R6 ;  /* 0x0000004b19077224 */ /* 0x000fe200078e0206 */
[--C-:B------:R-:W-:Y:S01]  /*1ff0*/  SHF.L.U64.HI R77, R74, 0x6, R75.reuse ;  /* 0x000000064a4d7819 */ /* 0x100fe2000001024b */
[----:B---3--:R-:W-:Y:S01]  /*2000*/  IMAD R3, R8, UR4, RZ ;  /* 0x0000000408037c24 */ /* 0x008fe2000f8e02ff */
[----:B------:R-:W-:Y:S01]  /*2010*/  SHF.L.U64.HI R76, R74, 0x5, R75 ;  /* 0x000000054a4c7819 */ /* 0x000fe2000001024b */
[----:B------:R-:W-:Y:S01]  /*2020*/  IMAD.IADD R5, R5, 0x1, R7 ;  /* 0x0000000105057824 */ /* 0x000fe200078e0207 */
[----:B--2---:R-:W-:Y:S01]  /*2030*/  SHF.L.U64.HI R73, R70, 0x5, R71 ;  /* 0x0000000546497819 */ /* 0x004fe20000010247 */
[----:B------:R-:W-:Y:S01]  /*2040*/  IMAD R7, R202, UR5, R3 ;  /* 0x00000005ca077c24 */ /* 0x000fe2000f8e0203 */
[----:B------:R-:W-:Y:S01]  /*2050*/  SHF.L.U64.HI R72, R70, 0x6, R71 ;  /* 0x0000000646487819 */ /* 0x000fe20000010247 */
[----:B------:R-:W-:Y:S01]  /*2060*/  IMAD.WIDE.U32 R2, R202, UR4, R4 ;  /* 0x00000004ca027c25 */ /* 0x000fe2000f8e0004 */
[----:B------:R-:W-:Y:S01]  /*2070*/  ULDC.64 UR4, c[0x0][0x310] ;  /* 0x0000c40000047ab9 */ /* 0x000fe20000000a00 */
[----:B----4-:R-:W-:-:S02]  /*2080*/  SHF.L.U64.HI R69, R66, 0x5, R67 ;  /* 0x0000000542457819 */ /* 0x010fc40000010243 */
[----:B------:R-:W-:Y:S01]  /*2090*/  IMAD.IADD R3, R3, 0x1, R7 ;  /* 0x0000000103037824 */ /* 0x000fe200078e0207 */
[----:B------:R-:W-:Y:S01]  /*20a0*/  SHF.L.U64.HI R68, R66, 0x6, R67 ;  /* 0x0000000642447819 */ /* 0x000fe20000010243 */
[----:B------:R-:W-:Y:S01]  /*20b0*/  VIADD R92, R22, 0x80 ;  /* 0x00000080165c7836 */ /* 0x000fe20000000000 */
[----:B------:R-:W-:Y:S01]  /*20c0*/  SHF.R.S32.HI R65, RZ, 0x1f, R218 ;  /* 0x0000001fff417819 */ /* 0x000fe200000114da */
[----:B------:R-:W-:Y:S01]  /*20d0*/  VIADD R64, R26, 0x8 ;  /* 0x000000081a407836 */ /* 0x000fe20000000000 */
[----:B------:R-:W-:Y:S02]  /*20e0*/  SHF.R.S32.HI R6, RZ, 0x1f, R0 ;  /* 0x0000001fff067819 */ /* 0x000fe40000011400 */
[----:B------:R-:W-:Y:S02]  /*20f0*/  SEL R43, R0, RZ, !P0 ;  /* 0x000000ff002b7207 */ /* 0x000fe40004000000 */
[----:B------:R-:W-:-:S03]  /*2100*/  SEL R6, R6, RZ, !P0 ;  /* 0x000000ff06067207 */ /* 0x000fc60004000000 */
[----:B------:R-:W-:-:S04]  /*2110*/  IMAD.WIDE.U32 R44, R43, UR4, R2 ;  /* 0x000000042b2c7c25 */ /* 0x000fc8000f8e0002 */
[----:B------:R-:W-:Y:S01]  /*2120*/  IMAD R0, R6, UR4, RZ ;  /* 0x0000000406007c24 */ /* 0x000fe2000f8e02ff */
[----:B------:R-:W-:-:S03]  /*2130*/  IADD3 R83, P0, R44, R78, RZ ;  /* 0x0000004e2c537210 */ /* 0x000fc60007f1e0ff */
[----:B------:R-:W-:Y:S01]  /*2140*/  IMAD R85, R43, UR5, R0 ;  /* 0x000000052b557c24 */ /* 0x000fe2000f8e0200 */
[----:B------:R-:W-:Y:S05]  /*2150*/  @!P6 WARPSYNC.ALL ;  /* 0x000000000000e948 */ /* 0x000fea0003800000 */
[----:B------:R-:W-:Y:S01]  /*2160*/  IMAD R0, R221, R74, RZ ;  /* 0x0000004add007224 */ /* 0x000fe200078e02ff */
[----:B------:R-:W-:Y:S01]  /*2170*/  ULDC.64 UR4, c[0x0][0x330] ;  /* 0x0000cc0000047ab9 */ /* 0x000fe20000000a00 */
[----:B------:R-:W-:Y:S02]  /*2180*/  IMAD.IADD R85, R45, 0x1, R85 ;  /* 0x000000012d557824 */ /* 0x000fe400078e0255 */
[----:B------:R-:W-:-:S02]  /*2190*/  IMAD R2, R17, R75, R0 ;  /* 0x0000004b11027224 */ /* 0x000fc400078e0200 */
[----:B------:R-:W-:Y:S02]  /*21a0*/  IMAD R3, R8, UR4, RZ ;  /* 0x0000000408037c24 */ /* 0x000fe4000f8e02ff */
[----:B------:R-:W-:Y:S01]  /*21b0*/  IMAD R0, R221, R70, RZ ;  /* 0x00000046dd007224 */ /* 0x000fe200078e02ff */
[----:B------:R-:W-:Y:S01]  /*21c0*/  IADD3.X R78, R85, R79, R2, P0, !PT ;  /* 0x0000004f554e7210 */ /* 0x000fe200007fe402 */
[----:B------:R-:W-:Y:S01]  /*21d0*/  IMAD.WIDE.U32 R4, R202, UR4, R22 ;  /* 0x00000004ca047c25 */ /* 0x000fe2000f8e0016 */
[----:B------:R-:W-:Y:S01]  /*21e0*/  @!P6 BAR.SYNC.DEFER_BLOCKING 0x9, 0x100 ;  /* 0x024400000000eb1d */ /* 0x000fe20000010000 */
[----:B------:R-:W-:Y:S02]  /*21f0*/  ISETP.GE.AND P0, PT, R22, R63, PT ;  /* 0x0000003f1600720c */ /* 0x000fe40003f06270 */
[----:B------:R-:W-:Y:S02]  /*2200*/  IMAD R3, R202, UR5, R3 ;  /* 0x00000005ca037c24 */ /* 0x000fe4000f8e0203 */
[----:B------:R-:W-:Y:S01]  /*2210*/  IMAD R11, R17, R71, R0 ;  /* 0x00000047110b7224 */ /* 0x000fe200078e0200 */
[----:B------:R-:W-:Y:S01]  /*2220*/  ULDC.64 UR4, c[0x0][0x338] ;  /* 0x0000ce0000047ab9 */ /* 0x000fe20000000a00 */
[----:B------:R-:W-:Y:S01]  /*2230*/  SEL R9, R63, RZ, P0 ;  /* 0x000000ff3f097207 */ /* 0x000fe20000000000 */
[----:B------:R-:W-:-:S02]  /*2240*/  IMAD R0, R6, UR4, RZ ;  /* 0x0000000406007c24 */ /* 0x000fc4000f8e02ff */
[----:B------:R-:W-:Y:S02]  /*2250*/  IMAD.IADD R5, R5, 0x1, R3 ;  /* 0x0000000105057824 */ /* 0x000fe400078e0203 */
[----:B------:R-:W-:Y:S02]  /*2260*/  IMAD R55, R43, UR5, R0 ;  /* 0x000000052b377c24 */ /* 0x000fe4000f8e0200 */
[----:B------:R-:W-:-:S04]  /*2270*/  IMAD.WIDE.U32 R2, R17, R70, R18 ;  /* 0x0000004611027225 */ /* 0x000fc800078e0012 */
[----:B------:R-:W-:-:S04]  /*2280*/  IMAD.WIDE.U32 R6, R17, R70, R22 ;  /* 0x0000004611067225 */ /* 0x000fc800078e0016 */
[----:B------:R-:W-:Y:S02]  /*2290*/  IMAD.IADD R0, R22, 0x1, R9 ;  /* 0x0000000116007824 */ /* 0x000fe400078e0209 */
[----:B------:R-:W-:Y:S02]  /*22a0*/  IMAD.IADD R3, R3, 0x1, R11 ;  /* 0x0000000103037824 */ /* 0x000fe400078e020b */
[----:B------:R-:W-:Y:S01]  /*22b0*/  IMAD.IADD R7, R11, 0x1, R7 ;  /* 0x000000010b077824 */ /* 0x000fe200078e0207 */
[----:B------:R-:W-:Y:S01]  /*22c0*/  SHF.R.S32.HI R11, RZ, 0x1f, R0 ;  /* 0x0000001fff0b7819 */ /* 0x000fe20000011400 */
[----:B------:R-:W-:Y:S02]  /*22d0*/  IMAD R8, R221, R66, RZ ;  /* 0x00000042dd087224 */ /* 0x000fe400078e02ff */
[----:B------:R-:W-:Y:S01]  /*22e0*/  IMAD.WIDE.U32 R42, R43, UR4, R4 ;  /* 0x000000042b2a7c25 */ /* 0x000fe2000f8e0004 */
[CC--:B------:R-:W-:Y:S01]  /*22f0*/  LEA.HI R10, R11.reuse, R0.reuse, RZ, 0x7 ;  /* 0x000000000b0a7211 */ /* 0x0c0fe200078f38ff */
[----:B------:R-:W-:Y:S01]  /*2300*/  ULDC UR4, c[0x0][0x2f4] ;  /* 0x0000bd0000047ab9 */ /* 0x000fe20000000800 */
[----:B------:R-:W-:Y:S01]  /*2310*/  LEA.HI R11, R11, R0, RZ, 0x4 ;  /* 0x000000000b0b7211 */ /* 0x000fe200078f20ff */
[C---:B------:R-:W-:Y:S01]  /*2320*/  IMAD R13, R17.reuse, R67, R8 ;  /* 0x00000043110d7224 */ /* 0x040fe200078e0208 */
[----:B------:R-:W-:Y:S01]  /*2330*/  ISETP.GE.AND P2, PT, R92, UR4, PT ;  /* 0x000000045c007c0c */ /* 0x000fe2000bf46270 */
[----:B------:R-:W-:Y:S01]  /*2340*/  IMAD.WIDE.U32 R8, R17, R66, R22 ;  /* 0x0000004211087225 */ /* 0x000fe200078e0016 */
[----:B------:R-:W-:-:S02]  /*2350*/  LOP3.LUT R0, R208, 0x70, R11, 0xf8, !PT ;  /* 0x00000070d0007812 */ /* 0x000fc400078ef80b */
[----:B------:R-:W-:Y:S01]  /*2360*/  LOP3.LUT R61, R11, 0xfffffff0, RZ, 0xc0, !PT ;  /* 0xfffffff00b3d7812 */ /* 0x000fe200078ec0ff */
[----:B------:R-:W-:Y:S01]  /*2370*/  IMAD.WIDE.U32 R4, R17, R66, R18 ;  /* 0x0000004211047225 */ /* 0x000fe200078e0012 */
[----:B------:R-:W-:Y:S02]  /*2380*/  IADD3 R9, R13, R9, RZ ;  /* 0x000000090d097210 */ /* 0x000fe40007ffe0ff */
[----:B------:R-:W-:Y:S01]  /*2390*/  LOP3.LUT R0, R0, R235, RZ, 0x3c, !PT ;  /* 0x000000eb00007212 */ /* 0x000fe200078e3cff */
[----:B------:R-:W-:Y:S01]  /*23a0*/  IMAD.SHL.U32 R10, R10, 0x40, RZ ;  /* 0x000000400a0a7824 */ /* 0x000fe200078e00ff */
[----:B------:R-:W-:Y:S01]  /*23b0*/  SHF.R.S32.HI R54, RZ, 0x4, R11 ;  /* 0x00000004ff367819 */ /* 0x000fe2000001140b */
[----:B------:R-:W-:Y:S01]  /*23c0*/  IMAD.IADD R5, R5, 0x1, R13 ;  /* 0x0000000105057824 */ /* 0x000fe200078e020d */
[----:B------:R-:W-:Y:S01]  /*23d0*/  LOP3.LUT R13, R206, 0x70, R11, 0xf8, !PT ;  /* 0x00000070ce0d7812 */ /* 0x000fe200078ef80b */
[----:B------:R-:W-:Y:S01]  /*23e0*/  IMAD.WIDE.U32 R40, R87, R70, R2 ;  /* 0x0000004657287225 */ /* 0x000fe200078e0002 */
[----:B------:R-:W-:-:S02]  /*23f0*/  LOP3.LUT R10, R10, 0xffffe000, RZ, 0xc0, !PT ;  /* 0xffffe0000a0a7812 */ /* 0x000fc400078ec0ff */
[----:B------:R-:W-:Y:S01]  /*2400*/  LOP3.LUT R13, R13, R234, RZ, 0x3c, !PT ;  /* 0x000000ea0d0d7212 */ /* 0x000fe200078e3cff */
[----:B------:R-:W-:Y:S01]  /*2410*/  IMAD.WIDE.U32 R38, R87, R70, R6 ;  /* 0x0000004657267225 */ /* 0x000fe200078e0006 */
[-C--:B------:R-:W-:Y:S02]  /*2420*/  IADD3 R81, R0, R10.reuse, R211 ;  /* 0x0000000a00517210 */ /* 0x080fe40007ffe0d3 */
[----:B------:R-:W-:Y:S01]  /*2430*/  IADD3 R79, R13, R10, R210 ;  /* 0x0000000a0d4f7210 */ /* 0x000fe20007ffe0d2 */
[----:B------:R-:W-:Y:S01]  /*2440*/  IMAD R0, R15, R70, RZ ;  /* 0x000000460f007224 */ /* 0x000fe200078e02ff */
[----:B------:R-:W-:Y:S01]  /*2450*/  IADD3 R2, P1, R17, R25, RZ ;  /* 0x0000001911027210 */ /* 0x000fe20007f3e0ff */
[----:B------:R-:W-:-:S04]  /*2460*/  IMAD.WIDE.U32 R36, R87, R66, R4 ;  /* 0x0000004257247225 */ /* 0x000fc800078e0004 */
[----:B------:R-:W-:Y:S02]  /*2470*/  IMAD R13, R87, R71, R0 ;  /* 0x00000047570d7224 */ /* 0x000fe400078e0200 */
[-C--:B------:R-:W-:Y:S02]  /*2480*/  IMAD R0, R15, R66.reuse, RZ ;  /* 0x000000420f007224 */ /* 0x080fe400078e02ff */
[----:B------:R-:W-:-:S04]  /*2490*/  IMAD.WIDE.U32 R20, R87, R66, R8 ;  /* 0x0000004257147225 */ /* 0x000fc800078e0008 */
[----:B------:R-:W-:Y:S01]  /*24a0*/  IMAD R7, R87, R67, R0 ;  /* 0x0000004357077224 */ /* 0x000fe200078e0200 */
[----:B------:R-:W-:Y:S01]  /*24b0*/  SHF.R.S32.HI R0, RZ, 0x1f, R61 ;  /* 0x0000001fff007819 */ /* 0x000fe2000001143d */
[----:B------:R-:W-:Y:S02]  /*24c0*/  IMAD.SHL.U32 R75, R74, 0x40, RZ ;  /* 0x000000404a4b7824 */ /* 0x000fe400078e00ff */
[----:B------:R-:W-:Y:S01]  /*24d0*/  IMAD.SHL.U32 R71, R70, 0x20, RZ ;  /* 0x0000002046477824 */ /* 0x000fe200078e00ff */
[----:B------:R-:W-:Y:S01]  /*24e0*/  IADD3 R59, R37, R7, RZ ;  /* 0x00000007253b7210 */ /* 0x000fe20007ffe0ff */
[----:B------:R-:W-:Y:S02]  /*24f0*/  IMAD.SHL.U32 R67, R66, 0x20, RZ ;  /* 0x0000002042437824 */ /* 0x000fe400078e00ff */
[----:B------:R-:W-:Y:S01]  /*2500*/  IMAD.X R3, R221, 0x1, R12, P1 ;  /* 0x00000001dd037824 */ /* 0x000fe200008e060c */
[----:B------:R-:W-:Y:S01]  /*2510*/  ISETP.GE.AND P1, PT, R22, UR4, PT ;  /* 0x0000000416007c0c */ /* 0x000fe2000bf26270 */
[----:B------:R-:W-:-:S02]  /*2520*/  IMAD.SHL.U32 R74, R74, 0x20, RZ ;  /* 0x000000204a4a7824 */ /* 0x000fc400078e00ff */
[----:B------:R-:W-:Y:S02]  /*2530*/  IMAD.SHL.U32 R70, R70, 0x40, RZ ;  /* 0x0000004046467824 */ /* 0x000fe400078e00ff */
[----:B------:R-:W-:Y:S02]  /*2540*/  IMAD.SHL.U32 R66, R66, 0x40, RZ ;  /* 0x0000004042427824 */ /* 0x000fe400078e00ff */
[----:B------:R-:W-:Y:S02]  /*2550*/  IMAD.SHL.U32 R63, R63, 0x2, RZ ;  /* 0x000000023f3f7824 */ /* 0x000fe400078e00ff */
[----:B------:R-:W-:Y:S02]  /*2560*/  IMAD.IADD R62, R41, 0x1, R13 ;  /* 0x00000001293e7824 */ /* 0x000fe400078e020d */
[----:B------:R-:W-:Y:S02]  /*2570*/  IMAD.IADD R60, R13, 0x1, R39 ;  /* 0x000000010d3c7824 */ /* 0x000fe400078e0227 */
[----:B------:R-:W-:-:S02]  /*2580*/  IMAD.IADD R58, R7, 0x1, R21 ;  /* 0x00000001073a7824 */ /* 0x000fc400078e0215 */
[----:B------:R-:W-:-:S07]  /*2590*/  IMAD.IADD R55, R43, 0x1, R55 ;  /* 0x000000012b377824 */ /* 0x000fce00078e0237 */
.L_x_1412:
[----:B0-----:R-:W0:Y:S01]  /*25a0*/  LDC.64 R50, c[0x0][0x2e8] ;  /* 0x0000ba00ff327b82 */ /* 0x001e220000000a00 */
[----:B------:R-:W-:Y:S01]  /*25b0*/  VIADD R47, R47, 0xffffffff ;  /* 0xffffffff2f2f7836 */ /* 0x000fe20000000000 */
[----:B------:R-:W-:Y:S05]  /*25c0*/  YIELD ;  /* 0x0000000000007946 */ /* 0x000fea0003800000 */
[----:B--23--:R-:W-:Y:S01]  /*25d0*/  SHF.R.S32.HI R11, RZ, 0x1f, R47 ;  /* 0x0000001fff0b7819 */ /* 0x00cfe2000001142f */
[----:B------:R-:W1:Y:S01]  /*25e0*/  LDC R53, c[0x0][0x3f4] ;  /* 0x0000fd00ff357b82 */ /* 0x000e620000000800 */
[-C--:B------:R-:W-:Y:S01]  /*25f0*/  IMAD R4, R77, R47.reuse, RZ ;  /* 0x0000002f4d047224 */ /* 0x080fe200078e02ff */
[----:B------:R-:W-:Y:S01]  /*2600*/  BSSY B0, `(.L_x_1365) ;  /* 0x0000470000007945 */ /* 0x000fe20003800000 */
[----:B------:R-:W-:-:S04]  /*2610*/  IMAD.WIDE.U32 R88, R75, R47, RZ ;  /* 0x0000002f4b587225 */ /* 0x000fc800078e00ff */
[----:B------:R-:W-:Y:S01]  /*2620*/  IMAD R5, R11, R75, R4 ;  /* 0x0000004b0b057224 */ /* 0x000fe200078e0204 */
[----:B------:R-:W-:-:S03]  /*2630*/  IADD3 R13, P3, P4, R83, R88, R74 ;  /* 0x00000058530d7210 */ /* 0x000fc60007c7e04a */
[----:B------:R-:W-:Y:S02]  /*2640*/  IMAD.IADD R91, R89, 0x1, R5 ;  /* 0x00000001595b7824 */ /* 0x000fe400078e0205 */
[----:B------:R-:W-:-:S03]  /*2650*/  IMAD R5, R192, 0x4000, R213 ;  /* 0x00004000c0057824 */ /* 0x000fc600078e02d5 */
[----:B------:R-:W-:Y:S01]  /*2660*/  IADD3.X R4, R78, R91, R76, P3, P4 ;  /* 0x0000005b4e047210 */ /* 0x000fe20001fe844c */
[----:B------:R-:W-:Y:S01]  /*2670*/  IMAD.IADD R82, R16, 0x1, R5 ;  /* 0x0000000110527824 */ /* 0x000fe200078e0205 */
[-C--:B0-----:R-:W-:Y:S02]  /*2680*/  IADD3 R14, P4, P5, R88, R50.reuse, R83 ;  /* 0x00000032580e7210 */ /* 0x081fe40007d9e053 */
[----:B------:R-:W-:Y:S02]  /*2690*/  IADD3 R12, P3, R13, R50, RZ ;  /* 0x000000320d0c7210 */ /* 0x000fe40007f7e0ff */
[----:B------:R-:W-:Y:S02]  /*26a0*/  IADD3.X R15, R91, R51, R78, P4, P5 ;  /* 0x000000335b0f7210 */ /* 0x000fe400027ea44e */
[----:B-1----:R-:W-:Y:S01]  /*26b0*/  ISETP.GE.AND P4, PT, R53, 0x1, PT ;  /* 0x000000013500780c */ /* 0x002fe20003f86270 */
[----:B------:R-:W-:Y:S01]  /*26c0*/  IMAD.X R13, R4, 0x1, R51, P3 ;  /* 0x00000001040d7824 */ /* 0x000fe200018e0633 */
[----:B------:R-:W-:-:S04]  /*26d0*/  ISETP.GT.AND P5, PT, R47, R48, PT ;  /* 0x000000302f00720c */ /* 0x000fc80003fa4270 */
[----:B------:R-:W-:-:S07]  /*26e0*/  P2R R94, PR, RZ, 0x20 ;  /* 0x00000020ff5e7803 */ /* 0x000fce0000000000 */
[----:B----4-:R-:W-:Y:S05]  /*26f0*/  @!P4 BRA `(.L_x_1366) ;  /* 0x000000440018c947 */ /* 0x010fea0003800000 */
[----:B------:R-:W-:Y:S01]  /*2700*/  ULDC.U8 UR4, c[0x0][0x410] ;  /* 0x0001040000047ab9 */ /* 0x000fe20000000000 */
[-C--:B------:R-:W-:Y:S01]  /*2710*/  IMAD R5, R72, R47.reuse, RZ ;  /* 0x0000002f48057224 */ /* 0x080fe200078e02ff */
[----:B------:R-:W-:Y:S01]  /*2720*/  ISETP.NE.AND P3, PT, RZ, UR4, PT ;  /* 0x00000004ff007c0c */ /* 0x000fe2000bf65270 */
[-C--:B------:R-:W-:Y:S02]  /*2730*/  IMAD R7, R68, R47.reuse, RZ ;  /* 0x0000002f44077224 */ /* 0x080fe400078e02ff */
[C---:B------:R-:W-:Y:S02]  /*2740*/  IMAD R9, R11.reuse, R70, R5 ;  /* 0x000000460b097224 */ /* 0x040fe400078e0205 */
[----:B------:R-:W-:Y:S02]  /*2750*/  IMAD R11, R11, R66, R7 ;  /* 0x000000420b0b7224 */ /* 0x000fe400078e0207 */
[----:B------:R-:W-:Y:S02]  /*2760*/  IMAD R84, R47, -0x40, R46 ;  /* 0xffffffc02f547824 */ /* 0x000fe400078e022e */
[----:B------:R-:W-:-:S03]  /*2770*/  IMAD.WIDE.U32 R6, R70, R47, RZ ;  /* 0x0000002f46067225 */ /* 0x000fc600078e00ff */
[----:B------:R-:W-:Y:S01]  /*2780*/  VIMNMX R84, R84, 0x40, PT ;  /* 0x0000004054547848 */ /* 0x000fe20003fe0100 */
        /* <DEDUP_REMOVED lines=28> */
.L_x_1369:
[----:B------:R-:W-:Y:S05]  /*2950*/  BSYNC B1 ;  /* 0x0000000000017941 */ /* 0x000fea0003800000 */
.L_x_1368:
[----:B------:R-:W-:Y:S01]  /*2960*/  ISETP.GE.AND P5, PT, R218, R84, PT ;  /* 0x00000054da00720c */ /* 0x000fe20003fa6270 */
[----:B------:R-:W-:Y:S01]  /*2970*/  BSSY B1, `(.L_x_1370) ;  /* 0x000001b000017945 */ /* 0x000fe20003800000 */
[----:B------:R-:W-:Y:S02]  /*2980*/  CS2R R26, SRZ ;  /* 0x00000000001a7805 */ /* 0x000fe4000001ff00 */
[----:B0-----:R-:W-:Y:S01]  /*2990*/  CS2R R8, SRZ ;  /* 0x0000000000087805 */ /* 0x001fe2000001ff00 */
[----:B-----5:R-:W-:Y:S01]  /*29a0*/  IMAD.MOV.U32 R50, RZ, RZ, R30 ;  /* 0x000000ffff327224 */ /* 0x020fe200078e001e */
[----:B------:R-:W-:Y:S01]  /*29b0*/  CS2R R24, SRZ ;  /* 0x0000000000187805 */ /* 0x000fe2000001ff00 */
[----:B------:R-:W-:-:S06]  /*29c0*/  IMAD.MOV.U32 R104, RZ, RZ, R32 ;  /* 0x000000ffff687224 */ /* 0x000fcc00078e0020 */
        /* <DEDUP_REMOVED lines=21> */
.L_x_1371:
[----:B------:R-:W-:Y:S05]  /*2b20*/  BSYNC B1 ;  /* 0x0000000000017941 */ /* 0x000fea0003800000 */
.L_x_1370:
[----:B------:R-:W-:Y:S01]  /*2b30*/  UISETP.NE.AND UP0, UPT, UR45, 0x3, UPT ;  /* 0x000000032d00788c */ /* 0x000fe2000bf05270 */
[----:B------:R-:W-:Y:S01]  /*2b40*/  IMAD.MOV.U32 R89, RZ, RZ, R28 ;  /* 0x000000ffff597224 */ /* 0x000fe200078e001c */
[----:B-----5:R-:W-:Y:S01]  /*2b50*/  MOV R51, R10 ;  /* 0x0000000a00337202 */ /* 0x020fe20000000f00 */
[----:B------:R-:W-:Y:S02]  /*2b60*/  IMAD.MOV.U32 R101, RZ, RZ, R34 ;  /* 0x000000ffff657224 */ /* 0x000fe400078e0022 */
[----:B------:R-:W-:Y:S01]  /*2b70*/  IMAD.MOV.U32 R86, RZ, RZ, R26 ;  /* 0x000000ffff567224 */ /* 0x000fe200078e001a */
[----:B------:R-:W-:Y:S01]  /*2b80*/  PLOP3.LUT P3, PT, PT, PT, UP0, 0x80, 0x0 ;  /* 0x000000000000781c */ /* 0x000fe20003f6f008 */
[----:B------:R-:W-:Y:S02]  /*2b90*/  IMAD.MOV.U32 R52, RZ, RZ, R8 ;  /* 0x000000ffff347224 */ /* 0x000fe400078e0008 */
[----:B------:R-:W-:-:S10]  /*2ba0*/  IMAD.MOV.U32 R88, RZ, RZ, R24 ;  /* 0x000000ffff587224 */ /* 0x000fd400078e0018 */
[----:B------:R-:W-:Y:S05]  /*2bb0*/  @!P3 BRA `(.L_x_1372) ;  /* 0x000000000004b947 */ /* 0x000fea0003800000 */
[----:B------:R-:W-:Y:S01]  /*2bc0*/  BPT.TRAP 0x1 ;  /* 0x000000040000795c */ /* 0x000fe20000300000 */
.L_x_1372:
[----:B------:R-:W-:Y:S01]  /*2bd0*/  IMAD R80, R192, 0x8, R16 ;  /* 0x00000008c0507824 */ /* 0x000fe200078e0210 */
[----:B------:R-:W-:Y:S01]  /*2be0*/  SHF.L.U32 R93, R198, 0x1f, RZ ;  /* 0x0000001fc65d7819 */ /* 0x000fe200000006ff */
[----:B------:R-:W-:Y:S03]  /*2bf0*/  BSSY B1, `(.L_x_1373) ;  /* 0x0000003000017945 */ /* 0x000fe60003800000 */
[----:B------:R-:W1:Y:S02]  /*2c00*/  SYNCS.PHASECHK.TRANS64.TRYWAIT P6, [R80+URZ+0x28490], R93 ;  /* 0x0284905d500075a7 */ /* 0x000e6400080c017f */
[----:B-1----:R-:W-:Y:S05]  /*2c10*/  @!P6 BRA `(.L_x_1374) ;  /* 0x0000022c0080e947 */ /* 0x002fea0003800000 */
.L_x_1728:
[----:B------:R-:W-:Y:S05]  /*2c20*/  BSYNC B1 ;  /* 0x0000000000017941 */ /* 0x000fea0003800000 */
.L_x_1373:
[----:B------:R-:W-:Y:S04]  /*2c30*/  BSSY B1, `(.L_x_1375) ;  /* 0x00000e3000017945 */ /* 0x000fe80003800000 */
[----:B------:R-:W-:Y:S05]  /*2c40*/  @P4 BRA `(.L_x_1376) ;  /* 0x0000000c00844947 */ /* 0x000fea0003800000 */
[----:B------:R-:W-:Y:S04]  /*2c50*/  BSSY B2, `(.L_x_1377) ;  /* 0x0000070000027945 */ /* 0x000fe80003800000 */
[----:B------:R-:W-:Y:S05]  /*2c60*/  @P1 BRA `(.L_x_1378) ;  /* 0x0000000400b81947 */ /* 0x000fea0003800000 */
[----:B0-----:R0:W2:Y:S01]  /*2c70*/  LDS.128 R4, [R82+0x20000] ;  /* 0x0200000052047984 */ /* 0x0010a20000000c00 */
        /* <DEDUP_REMOVED lines=8> */
[----:B------:R-:W-:Y:S01]  /*2d00*/  LOP3.LUT R91, R33, 0xff0000ff, RZ, 0xc0, !PT ;  /* 0xff0000ff215b7812 */ /* 0x000fe200078ec0ff */
[----:B------:R-:W-:Y:S01]  /*2d10*/  IMAD.MOV.U32 R33, RZ, RZ, R6 ;  /* 0x000000ffff217224 */ /* 0x000fe200078e0006 */
[----:B------:R-:W-:Y:S01]  /*2d20*/  SHF.R.U32.HI R95, RZ, 0x10, R35 ;  /* 0x00000010ff5f7819 */ /* 0x000fe20000011623 */
[----:B------:R-:W-:Y:S01]  /*2d30*/  IMAD.SHL.U32 R6, R96, 0x100, RZ ;  /* 0x0000010060067824 */ /* 0x000fe200078e00ff */
[----:B------:R-:W-:-:S03]  /*2d40*/  LOP3.LUT R90, R35, 0xff0000ff, RZ, 0xc0, !PT ;  /* 0xff0000ff235a7812 */ /* 0x000fc600078ec0ff */
[----:B------:R-:W-:Y:S01]  /*2d50*/  IMAD.U32 R35, R95, 0x10000, RZ ;  /* 0x000100005f237824 */ /* 0x000fe200078e00ff */
[----:B------:R-:W-:Y:S01]  /*2d60*/  LOP3.LUT R96, R90, 0xff00, R7, 0xf8, !PT ;  /* 0x0000ff005a607812 */ /* 0x000fe200078ef807 */
[----:B------:R-:W-:Y:S01]  /*2d70*/  IMAD.U32 R7, R97, 0x10000, RZ ;  /* 0x0001000061077824 */ /* 0x000fe200078e00ff */
[----:B------:R-:W-:Y:S02]  /*2d80*/  LOP3.LUT R32, R91, 0xff00, R6, 0xf8, !PT ;  /* 0x0000ff005b207812 */ /* 0x000fe400078ef806 */
[----:B------:R-:W-:Y:S02]  /*2d90*/  F2FP.F16.E4M3.UNPACK_B R90, R101.H1 ;  /* 0x00000065ff5a723e */ /* 0x000fe400030006ff */
[-C--:B------:R-:W-:Y:S02]  /*2da0*/  F2FP.F16.E4M3.UNPACK_B R6, R5.reuse ;  /* 0x00000005ff06723e */ /* 0x080fe400020006ff */
[----:B------:R-:W-:Y:S01]  /*2db0*/  F2FP.F16.E4M3.UNPACK_B R5, R5.H1 ;  /* 0x00000005ff05723e */ /* 0x000fe200030006ff */
[--C-:B------:R-:W-:Y:S01]  /*2dc0*/  HADD2.F32 R95, -RZ, R90.reuse.H0_H0 ;  /* 0x2000005aff5f7230 */ /* 0x100fe20000004100 */
[----:B------:R-:W-:Y:S01]  /*2dd0*/  LOP3.LUT R97, R96, 0xff0000, R35, 0xf8, !PT ;  /* 0x00ff000060617812 */ /* 0x000fe200078ef823 */
[----:B------:R-:W-:Y:S01]  /*2de0*/  HADD2.F32 R96, -RZ, R90.H1_H1 ;  /* 0x3000005aff607230 */ /* 0x000fe20000004100 */
[----:B------:R-:W-:Y:S01]  /*2df0*/  LOP3.LUT R91, R32, 0xff0000, R7, 0xf8, !PT ;  /* 0x00ff0000205b7812 */ /* 0x000fe200078ef807 */
[----:B------:R-:W-:Y:S01]  /*2e00*/  HADD2.F32 R7, -RZ, R6.H1_H1 ;  /* 0x30000006ff077230 */ /* 0x000fe20000004100 */
[----:B------:R-:W-:Y:S01]  /*2e10*/  F2FP.F16.E4M3.UNPACK_B R35, R104.H1 ;  /* 0x00000068ff23723e */ /* 0x000fe200030006ff */
[----:B------:R-:W-:-:S02]  /*2e20*/  HADD2.F32 R32, -RZ, R5.H1_H1 ;  /* 0x30000005ff207230 */ /* 0x000fc40000004100 */
[----:B------:R-:W-:Y:S02]  /*2e30*/  HADD2.F32 R6, -RZ, R6.H0_H0 ;  /* 0x20000006ff067230 */ /* 0x000fe40000004100 */
[-C--:B------:R-:W-:Y:S01]  /*2e40*/  FMUL.FTZ R99, R7, R95.reuse ;  /* 0x0000005f07637220 */ /* 0x080fe20000410000 */
[----:B------:R-:W-:Y:S02]  /*2e50*/  HADD2.F32 R90, -RZ, R35.H0_H0 ;  /* 0x20000023ff5a7230 */ /* 0x000fe40000004100 */
[----:B------:R-:W-:Y:S01]  /*2e60*/  FMUL.FTZ R102, R32, R96 ;  /* 0x0000006020667220 */ /* 0x000fe20000410000 */
[----:B------:R-:W-:Y:S02]  /*2e70*/  HADD2.F32 R5, -RZ, R5.H0_H0 ;  /* 0x20000005ff057230 */ /* 0x000fe40000004100 */
[C---:B------:R-:W-:Y:S01]  /*2e80*/  FMUL.FTZ R98, R6.reuse, R95 ;  /* 0x0000005f06627220 */ /* 0x040fe20000410000 */
[----:B------:R-:W-:Y:S02]  /*2e90*/  HADD2.F32 R35, -RZ, R35.H1_H1 ;  /* 0x30000023ff237230 */ /* 0x000fe40000004100 */
[----:B------:R-:W-:Y:S01]  /*2ea0*/  FFMA.FTZ R100, R6, R90, -R99 ;  /* 0x0000005a06647223 */ /* 0x000fe20000010863 */
[----:B------:R-:W-:Y:S01]  /*2eb0*/  F2FP.F16.E4M3.UNPACK_B R6, R101 ;  /* 0x00000065ff06723e */ /* 0x000fe200020006ff */
[----:B------:R-:W-:Y:S01]  /*2ec0*/  FMUL.FTZ R95, R5, R96 ;  /* 0x00000060055f7220 */ /* 0x000fe20000410000 */
[----:B------:R-:W-:Y:S01]  /*2ed0*/  FFMA.FTZ R101, R7, R90, R98 ;  /* 0x0000005a07657223 */ /* 0x000fe20000010062 */
[-C--:B------:R-:W-:Y:S01]  /*2ee0*/  FFMA.FTZ R102, R5, R35.reuse, -R102 ;  /* 0x0000002305667223 */ /* 0x080fe20000010866 */
[-C--:B------:R-:W-:Y:S01]  /*2ef0*/  F2FP.F16.E4M3.UNPACK_B R5, R4.reuse.H1 ;  /* 0x00000004ff05723e */ /* 0x080fe200030006ff */
[----:B------:R-:W-:Y:S01]  /*2f00*/  FFMA.FTZ R103, R32, R35, R95 ;  /* 0x0000002320677223 */ /* 0x000fe2000001005f */
[----:B------:R-:W-:Y:S01]  /*2f10*/  F2FP.F16.E4M3.UNPACK_B R4, R4 ;  /* 0x00000004ff04723e */ /* 0x000fe200020006ff */
[--C-:B------:R-:W-:Y:S01]  /*2f20*/  HADD2.F32 R95, -RZ, R6.reuse.H1_H1 ;  /* 0x30000006ff5f7230 */ /* 0x100fe20000004100 */
[----:B------:R-:W-:Y:S01]  /*2f30*/  F2FP.F16.E4M3.UNPACK_B R32, R104 ;  /* 0x00000068ff20723e */ /* 0x000fe200020006ff */
[----:B------:R-:W-:Y:S01]  /*2f40*/  HADD2.F32 R90, -RZ, R6.H0_H0 ;  /* 0x20000006ff5a7230 */ /* 0x000fe20000004100 */
[----:B------:R-:W-:Y:S01]  /*2f50*/  F2FP.SATFINITE.E4M3.F32.PACK_AB_MERGE_C R106, R103, R102, RZ ;  /* 0x00000066676a723e */ /* 0x000fe200048070ff */
[----:B------:R-:W-:-:S02]  /*2f60*/  HADD2.F32 R6, -RZ, R5.H0_H0 ;  /* 0x20000005ff067230 */ /* 0x000fc40000004100 */
[----:B------:R-:W-:Y:S02]  /*2f70*/  HADD2.F32 R7, -RZ, R5.H1_H1 ;  /* 0x30000005ff077230 */ /* 0x000fe40000004100 */
[--C-:B------:R-:W-:Y:S02]  /*2f80*/  HADD2.F32 R5, -RZ, R4.reuse.H0_H0 ;  /* 0x20000004ff057230 */ /* 0x100fe40000004100 */
[-C--:B------:R-:W-:Y:S01]  /*2f90*/  FMUL.FTZ R98, R6, R95.reuse ;  /* 0x0000005f06627220 */ /* 0x080fe20000410000 */
[----:B------:R-:W-:Y:S02]  /*2fa0*/  HADD2.F32 R4, -RZ, R4.H1_H1 ;  /* 0x30000004ff047230 */ /* 0x000fe40000004100 */
[----:B------:R-:W-:Y:S01]  /*2fb0*/  FMUL.FTZ R99, R7, R95 ;  /* 0x0000005f07637220 */ /* 0x000fe20000410000 */
[--C-:B------:R-:W-:Y:S02]  /*2fc0*/  HADD2.F32 R35, -RZ, R32.reuse.H1_H1 ;  /* 0x30000020ff237230 */ /* 0x100fe40000004100 */
[----:B------:R-:W-:Y:S01]  /*2fd0*/  FMUL.FTZ R95, R5, R90 ;  /* 0x0000005a055f7220 */ /* 0x000fe20000410000 */
[----:B------:R-:W-:-:S02]  /*2fe0*/  HADD2.F32 R32, -RZ, R32.H0_H0 ;  /* 0x20000020ff207230 */ /* 0x000fc40000004100 */
[----:B------:R-:W-:Y:S01]  /*2ff0*/  FMUL.FTZ R96, R4, R90 ;  /* 0x0000005a04607220 */ /* 0x000fe20000410000 */
[----:B------:R-:W-:Y:S01]  /*3000*/  F2FP.F16.E4M3.UNPACK_B R90, R97.H1 ;  /* 0x00000061ff5a723e */ /* 0x000fe200030006ff */
[-C--:B------:R-:W-:Y:S01]  /*3010*/  FFMA.FTZ R7, R7, R35.reuse, R98 ;  /* 0x0000002307077223 */ /* 0x080fe20000010062 */
[----:B------:R-:W-:Y:S01]  /*3020*/  FFMA.FTZ R6, R6, R35, -R99 ;  /* 0x0000002306067223 */ /* 0x000fe20000010863 */
[----:B------:R-:W-:Y:S01]  /*3030*/  FFMA.FTZ R98, R5, R32, -R96 ;  /* 0x0000002005627223 */ /* 0x000fe20000010860 */
        /* <DEDUP_REMOVED lines=19> */
[-C--:B------:R-:W-:Y:S01]  /*3170*/  FMUL.FTZ R103, R5, R95.reuse ;  /* 0x0000005f05677220 */ /* 0x080fe20000410000 */
        /* <DEDUP_REMOVED lines=27> */
.L_x_1380:
[----:B------:R-:W-:Y:S05]  /*3330*/  BSYNC B3 ;  /* 0x0000000000037941 */ /* 0x000fea0003800000 */
.L_x_1379:
[----:B--2---:R2:W-:Y:S02]  /*3340*/  STG.E.128 desc[UR46][R14.64], R4 ;  /* 0x000000040e007986 */ /* 0x0045e4000c101d2e */
.L_x_1378:
[----:B------:R-:W-:Y:S05]  /*3350*/  BSYNC B2 ;  /* 0x0000000000027941 */ /* 0x000fea0003800000 */
.L_x_1377:
[----:B------:R-:W-:Y:S05]  /*3360*/  @P2 BRA `(.L_x_1376) ;  /* 0x0000000400bc2947 */ /* 0x000fea0003800000 */
[----:B0-2---:R0:W2:Y:S01]  /*3370*/  LDS.128 R4, [R82+0x22000] ;  /* 0x0220000052047984 */ /* 0x0050a20000000c00 */
        /* <DEDUP_REMOVED lines=8> */
[----:B------:R-:W-:Y:S02]  /*3400*/  SHF.R.U32.HI R33, RZ, 0x10, R31 ;  /* 0x00000010ff217819 */ /* 0x000fe4000001161f */
[----:B------:R-:W-:Y:S02]  /*3410*/  LOP3.LUT R31, R29, 0xff0000ff, RZ, 0xc0, !PT ;  /* 0xff0000ff1d1f7812 */ /* 0x000fe400078ec0ff */
[----:B------:R-:W-:Y:S01]  /*3420*/  SHF.R.U32.HI R34, RZ, 0x10, R29 ;  /* 0x00000010ff227819 */ /* 0x000fe2000001161d */
[----:B------:R-:W-:Y:S01]  /*3430*/  IMAD.MOV.U32 R29, RZ, RZ, R6 ;  /* 0x000000ffff1d7224 */ /* 0x000fe200078e0006 */
[----:B------:R-:W-:-:S02]  /*3440*/  SHF.L.U32 R6, R32, 0x8, RZ ;  /* 0x0000000820067819 */ /* 0x000fc400000006ff */
[----:B------:R-:W-:Y:S01]  /*3450*/  LOP3.LUT R7, R28, 0xff00, R7, 0xf8, !PT ;  /* 0x0000ff001c077812 */ /* 0x000fe200078ef807 */
[----:B------:R-:W-:Y:S01]  /*3460*/  IMAD.U32 R34, R34, 0x10000, RZ ;  /* 0x0001000022227824 */ /* 0x000fe200078e00ff */
        /* <DEDUP_REMOVED lines=93> */
.L_x_1382:
[----:B------:R-:W-:Y:S05]  /*3a40*/  BSYNC B2 ;  /* 0x0000000000027941 */ /* 0x000fea0003800000 */
.L_x_1381:
[----:B--2---:R3:W-:Y:S02]  /*3a50*/  STG.E.128 desc[UR46][R14.64+0x80], R4 ;  /* 0x000080040e007986 */ /* 0x0047e4000c101d2e */
.L_x_1376:
[----:B------:R-:W-:Y:S05]  /*3a60*/  BSYNC B1 ;  /* 0x0000000000017941 */ /* 0x000fea0003800000 */
.L_x_1375:
[----:B------:R-:W-:Y:S05]  /*3a70*/  @P5 BRA `(.L_x_1383) ;  /* 0x0000003000a05947 */ /* 0x000fea0003800000 */
[----:B------:R-:W-:Y:S04]  /*3a80*/  BSSY B1, `(.L_x_1384) ;  /* 0x0000071000017945 */ /* 0x000fe80003800000 */
[----:B------:R-:W-:Y:S05]  /*3a90*/  @P1 BRA `(.L_x_1385) ;  /* 0x0000000400bc1947 */ /* 0x000fea0003800000 */
[----:B0-23--:R0:W2:Y:S01]  /*3aa0*/  LDS.128 R4, [R82+0x21000] ;  /* 0x0210000052047984 */ /* 0x00d0a20000000c00 */
[----:B------:R-:W-:Y:S01]  /*3ab0*/  ISETP.GE.AND P4, PT, R18, R53, PT ;  /* 0x000000351200720c */ /* 0x000fe20003f86270 */
[----:B------:R-:W-:-:S12]  /*3ac0*/  BSSY B2, `(.L_x_1386) ;  /* 0x000006b000027945 */ /* 0x000fd80003800000 */
[----:B0-----:R-:W-:Y:S05]  /*3ad0*/  @P4 BRA `(.L_x_1387) ;  /* 0x0000000400a44947 */ /* 0x001fea0003800000 */
[----:B------:R-:W-:Y:S01]  /*3ae0*/  SHF.R.U32.HI R30, RZ, 0x8, R27 ;  /* 0x00000008ff1e7819 */ /* 0x000fe2000001161b */
[----:B--2---:R-:W-:Y:S01]  /*3af0*/  IMAD.MOV.U32 R24, RZ, RZ, R7 ;  /* 0x000000ffff187224 */ /* 0x004fe200078e0007 */
[----:B------:R-:W-:Y:S01]  /*3b00*/  LOP3.LUT R14, R27, 0xff0000ff, RZ, 0xc0, !PT ;  /* 0xff0000ff1b0e7812 */ /* 0x000fe200078ec0ff */
[----:B------:R-:W-:Y:S01]  /*3b10*/  IMAD.MOV.U32 R15, RZ, RZ, R6 ;  /* 0x000000ffff0f7224 */ /* 0x000fe200078e0006 */
[----:B------:R-:W-:Y:S01]  /*3b20*/  SHF.R.U32.HI R29, RZ, 0x10, R27 ;  /* 0x00000010ff1d7819 */ /* 0x000fe2000001161b */
[----:B------:R-:W-:Y:S01]  /*3b30*/  IMAD.SHL.U32 R7, R30, 0x100, RZ ;  /* 0x000001001e077824 */ /* 0x000fe200078e00ff */
[--C-:B------:R-:W-:Y:S02]  /*3b40*/  SHF.R.U32.HI R27, RZ, 0x8, R25.reuse ;  /* 0x00000008ff1b7819 */ /* 0x100fe40000011619 */
[----:B------:R-:W-:Y:S02]  /*3b50*/  LOP3.LUT R26, R25, 0xff0000ff, RZ, 0xc0, !PT ;  /* 0xff0000ff191a7812 */ /* 0x000fe400078ec0ff */
[----:B------:R-:W-:Y:S01]  /*3b60*/  SHF.R.U32.HI R28, RZ, 0x10, R25 ;  /* 0x00000010ff1c7819 */ /* 0x000fe20000011619 */
[----:B------:R-:W-:Y:S01]  /*3b70*/  IMAD.SHL.U32 R25, R27, 0x100, RZ ;  /* 0x000001001b197824 */ /* 0x000fe200078e00ff */
[----:B------:R-:W-:Y:S01]  /*3b80*/  LOP3.LUT R7, R14, 0xff00, R7, 0xf8, !PT ;  /* 0x0000ff000e077812 */ /* 0x000fe200078ef807 */
[----:B------:R-:W-:Y:S01]  /*3b90*/  IMAD.U32 R14, R29, 0x10000, RZ ;  /* 0x000100001d0e7824 */ /* 0x000fe200078e00ff */
[----:B------:R-:W-:Y:S01]  /*3ba0*/  F2FP.F16.E4M3.UNPACK_B R6, R5 ;  /* 0x00000005ff06723e */ /* 0x000fe200020006ff */
[----:B------:R-:W-:Y:S01]  /*3bb0*/  IMAD.U32 R28, R28, 0x10000, RZ ;  /* 0x000100001c1c7824 */ /* 0x000fe200078e00ff */
[----:B------:R-:W-:-:S02]  /*3bc0*/  LOP3.LUT R25, R26, 0xff00, R25, 0xf8, !PT ;  /* 0x0000ff001a197812 */ /* 0x000fc400078ef819 */
[----:B------:R-:W-:Y:S02]  /*3bd0*/  F2FP.F16.E4M3.UNPACK_B R26, R88.H1 ;  /* 0x00000058ff1a723e */ /* 0x000fe400030006ff */
[----:B------:R-:W-:Y:S02]  /*3be0*/  LOP3.LUT R30, R25, 0xff0000, R28, 0xf8, !PT ;  /* 0x00ff0000191e7812 */ /* 0x000fe400078ef81c */
[----:B------:R-:W-:Y:S01]  /*3bf0*/  LOP3.LUT R27, R7, 0xff0000, R14, 0xf8, !PT ;  /* 0x00ff0000071b7812 */ /* 0x000fe200078ef80e */
[----:B------:R-:W-:Y:S01]  /*3c00*/  HADD2.F32 R28, -RZ, R26.H0_H0 ;  /* 0x2000001aff1c7230 */ /* 0x000fe20000004100 */
[----:B------:R-:W-:Y:S01]  /*3c10*/  F2FP.F16.E4M3.UNPACK_B R25, R86.H1 ;  /* 0x00000056ff19723e */ /* 0x000fe200030006ff */
[----:B------:R-:W-:Y:S01]  /*3c20*/  HADD2.F32 R7, -RZ, R6.H1_H1 ;  /* 0x30000006ff077230 */ /* 0x000fe20000004100 */
[----:B------:R-:W-:Y:S01]  /*3c30*/  F2FP.F16.E4M3.UNPACK_B R5, R5.H1 ;  /* 0x00000005ff05723e */ /* 0x000fe200030006ff */
[----:B------:R-:W-:Y:S01]  /*3c40*/  HADD2.F32 R29, -RZ, R26.H1_H1 ;  /* 0x3000001aff1d7230 */ /* 0x000fe20000004100 */
[----:B------:R-:W-:Y:S01]  /*3c50*/  F2FP.F16.E4M3.UNPACK_B R88, R88 ;  /* 0x00000058ff58723e */ /* 0x000fe200020006ff */
        /* <DEDUP_REMOVED lines=9> */
[-C--:B------:R-:W-:Y:S01]  /*3cf0*/  FMUL.FTZ R6, R14, R29.reuse ;  /* 0x0000001d0e067220 */ /* 0x080fe20000410000 */
[----:B------:R-:W-:Y:S01]  /*3d00*/  FFMA.FTZ R33, R7, R26, R28 ;  /* 0x0000001a07217223 */ /* 0x000fe2000001001c */
[----:B------:R-:W-:-:S02]  /*3d10*/  FMUL.FTZ R29, R5, R29 ;  /* 0x0000001d051d7220 */ /* 0x000fc40000410000 */
[-C--:B------:R-:W-:Y:S01]  /*3d20*/  FFMA.FTZ R34, R5, R25.reuse, -R6 ;  /* 0x0000001905227223 */ /* 0x080fe20000010806 */
[-C--:B------:R-:W-:Y:S01]  /*3d30*/  F2FP.F16.E4M3.UNPACK_B R5, R4.reuse.H1 ;  /* 0x00000004ff05723e */ /* 0x080fe200030006ff */
[----:B------:R-:W-:Y:S01]  /*3d40*/  FFMA.FTZ R35, R14, R25, R29 ;  /* 0x000000190e237223 */ /* 0x000fe2000001001d */
[----:B------:R-:W-:Y:S01]  /*3d50*/  F2FP.F16.E4M3.UNPACK_B R4, R4 ;  /* 0x00000004ff04723e */ /* 0x000fe200020006ff */
[----:B------:R-:W-:Y:S02]  /*3d60*/  HADD2.F32 R25, -RZ, R88.H1_H1 ;  /* 0x30000058ff197230 */ /* 0x000fe40000004100 */
[--C-:B------:R-:W-:Y:S02]  /*3d70*/  HADD2.F32 R6, -RZ, R5.reuse.H0_H0 ;  /* 0x20000005ff067230 */ /* 0x100fe40000004100 */
[----:B------:R-:W-:Y:S02]  /*3d80*/  HADD2.F32 R7, -RZ, R5.H1_H1 ;  /* 0x30000005ff077230 */ /* 0x000fe40000004100 */
[----:B------:R-:W-:-:S02]  /*3d90*/  HADD2.F32 R5, -RZ, R4.H0_H0 ;  /* 0x20000004ff057230 */ /* 0x000fc40000004100 */
[-C--:B------:R-:W-:Y:S01]  /*3da0*/  FMUL.FTZ R28, R6, R25.reuse ;  /* 0x00000019061c7220 */ /* 0x080fe20000410000 */
[----:B------:R-:W-:Y:S02]  /*3db0*/  HADD2.F32 R88, -RZ, R88.H0_H0 ;  /* 0x20000058ff587230 */ /* 0x000fe40000004100 */
[----:B------:R-:W-:Y:S01]  /*3dc0*/  FMUL.FTZ R29, R7, R25 ;  /* 0x00000019071d7220 */ /* 0x000fe20000410000 */
[----:B------:R-:W-:Y:S02]  /*3dd0*/  HADD2.F32 R4, -RZ, R4.H1_H1 ;  /* 0x30000004ff047230 */ /* 0x000fe40000004100 */
[--C-:B------:R-:W-:Y:S02]  /*3de0*/  HADD2.F32 R14, -RZ, R86.reuse.H1_H1 ;  /* 0x30000056ff0e7230 */ /* 0x100fe40000004100 */
[-C--:B------:R-:W-:Y:S01]  /*3df0*/  FMUL.FTZ R25, R5, R88.reuse ;  /* 0x0000005805197220 */ /* 0x080fe20000410000 */
[----:B------:R-:W-:Y:S02]  /*3e00*/  HADD2.F32 R86, -RZ, R86.H0_H0 ;  /* 0x20000056ff567230 */ /* 0x000fe40000004100 */
[----:B------:R-:W-:Y:S01]  /*3e10*/  FMUL.FTZ R26, R4, R88 ;  /* 0x00000058041a7220 */ /* 0x000fe20000410000 */
[----:B------:R-:W-:Y:S01]  /*3e20*/  F2FP.SATFINITE.E4M3.F32.PACK_AB_MERGE_C R88, R35, R34, RZ ;  /* 0x000000222358723e */ /* 0x000fe200048070ff */
        /* <DEDUP_REMOVED lines=52> */
.L_x_1387:
[----:B------:R-:W-:Y:S05]  /*4170*/  BSYNC B2 ;  /* 0x0000000000027941 */ /* 0x000fea0003800000 */
.L_x_1386:
[----:B--2---:R4:W-:Y:S02]  /*4180*/  STG.E.128 desc[UR46][R12.64], R4 ;  /* 0x000000040c007986 */ /* 0x0049e4000c101d2e */
.L_x_1385:
[----:B------:R-:W-:Y:S05]  /*4190*/  BSYNC B1 ;  /* 0x0000000000017941 */ /* 0x000fea0003800000 */
.L_x_1384:
        /* <DEDUP_REMOVED lines=8> */
[----:B------:R-:W-:Y:S02]  /*4220*/  SHF.R.U32.HI R8, RZ, 0x8, R9 ;  /* 0x00000008ff087819 */ /* 0x000fe40000011609 */
[----:B------:R-:W-:Y:S01]  /*4230*/  LOP3.LUT R14, R9, 0xff0000ff, RZ, 0xc0, !PT ;  /* 0xff0000ff090e7812 */ /* 0x000fe200078ec0ff */
[----:B------:R-:W-:Y:S01]  /*4240*/  IMAD.MOV.U32 R9, RZ, RZ, R6 ;  /* 0x000000ffff097224 */ /* 0x000fe200078e0006 */
[----:B------:R-:W-:Y:S01]  /*4250*/  SHF.R.U32.HI R25, RZ, 0x10, R11 ;  /* 0x00000010ff197819 */ /* 0x000fe2000001160b */
[----:B------:R-:W-:Y:S01]  /*4260*/  IMAD.SHL.U32 R6, R24, 0x100, RZ ;  /* 0x0000010018067824 */ /* 0x000fe200078e00ff */
[----:B------:R-:W-:-:S02]  /*4270*/  LOP3.LUT R11, R11, 0xff0000ff, RZ, 0xc0, !PT ;  /* 0xff0000ff0b0b7812 */ /* 0x000fc400078ec0ff */
[----:B------:R-:W-:Y:S02]  /*4280*/  SHF.L.U32 R7, R8, 0x8, RZ ;  /* 0x0000000808077819 */ /* 0x000fe400000006ff */
[----:B------:R-:W-:Y:S01]  /*4290*/  LOP3.LUT R8, R11, 0xff00, R6, 0xf8, !PT ;  /* 0x0000ff000b087812 */ /* 0x000fe200078ef806 */
[----:B------:R-:W-:Y:S01]  /*42a0*/  IMAD.U32 R11, R15, 0x10000, RZ ;  /* 0x000100000f0b7824 */ /* 0x000fe200078e00ff */
[----:B------:R-:W-:Y:S01]  /*42b0*/  LOP3.LUT R24, R14, 0xff00, R7, 0xf8, !PT ;  /* 0x0000ff000e187812 */ /* 0x000fe200078ef807 */
[----:B------:R-:W-:Y:S01]  /*42c0*/  IMAD.U32 R7, R25, 0x10000, RZ ;  /* 0x0001000019077824 */ /* 0x000fe200078e00ff */
[----:B------:R-:W-:Y:S02]  /*42d0*/  F2FP.F16.E4M3.UNPACK_B R14, R52.H1 ;  /* 0x00000034ff0e723e */ /* 0x000fe400030006ff */
[----:B------:R-:W-:Y:S02]  /*42e0*/  F2FP.F16.E4M3.UNPACK_B R6, R5 ;  /* 0x00000005ff06723e */ /* 0x000fe400020006ff */
        /* <DEDUP_REMOVED lines=89> */
.L_x_1389:
[----:B------:R-:W-:Y:S05]  /*4880*/  BSYNC B1 ;  /* 0x0000000000017941 */ /* 0x000fea0003800000 */
.L_x_1388:
[----:B--2---:R0:W-:Y:S01]  /*4890*/  STG.E.128 desc[UR46][R12.64+0x80], R4 ;  /* 0x000080040c007986 */ /* 0x0041e2000c101d2e */
[----:B------:R-:W-:Y:S05]  /*48a0*/  BRA `(.L_x_1383) ;  /* 0x0000002400147947 */ /* 0x000fea0003800000 */
.L_x_1367:
[----:B------:R-:W-:Y:S02]  /*48b0*/  ISETP.GE.AND P3, PT, R218, R84, PT ;  /* 0x00000054da00720c */ /* 0x000fe40003f66270 */
[----:B------:R-:W-:Y:S02]  /*48c0*/  CS2R R10, SRZ ;  /* 0x00000000000a7805 */ /* 0x000fe4000001ff00 */
[----:B------:R-:W-:Y:S02]  /*48d0*/  CS2R R8, SRZ ;  /* 0x0000000000087805 */ /* 0x000fe4000001ff00 */
[----:B------:R-:W-:-:S13]  /*48e0*/  ISETP.GE.OR P3, PT, R22, R53, P3 ;  /* 0x000000351600720c */ /* 0x000fda0001f66670 */
[----:B------:R-:W-:Y:S01]  /*48f0*/  @!P3 IADD3 R33, P4, P5, R38, R6, R71 ;  /* 0x000000062621b210 */ /* 0x000fe20007d9e047 */
[----:B------:R-:W0:Y:S03]  /*4900*/  @!P3 LDC.64 R24, c[0x0][0x3e8] ;  /* 0x0000fa00ff18bb82 */ /* 0x000e260000000a00 */
[----:B------:R-:W-:Y:S02]  /*4910*/  @!P3 IADD3.X R14, R60, R93, R73, P4, P5 ;  /* 0x0000005d3c0eb210 */ /* 0x000fe400027ea449 */
[----:B------:R-:W-:-:S03]  /*4920*/  ISETP.GE.AND P4, PT, R17, R84, PT ;  /* 0x000000541100720c */ /* 0x000fc60003f86270 */
[----:B------:R-:W1:Y:S01]  /*4930*/  @!P3 LDC.64 R26, c[0x0][0x400] ;  /* 0x00010000ff1abb82 */ /* 0x000e620000000a00 */
[----:B------:R-:W-:-:S13]  /*4940*/  ISETP.GE.OR P4, PT, R22, R53, P4 ;  /* 0x000000351600720c */ /* 0x000fda0002786670 */
[----:B------:R-:W2:Y:S08]  /*4950*/  @!P4 LDC.64 R28, c[0x0][0x3e8] ;  /* 0x0000fa00ff1ccb82 */ /* 0x000eb00000000a00 */
[----:B------:R-:W3:Y:S01]  /*4960*/  @!P4 LDC.64 R30, c[0x0][0x400] ;  /* 0x00010000ff1ecb82 */ /* 0x000ee20000000a00 */
[----:B--2---:R-:W-:Y:S02]  /*4970*/  @!P4 IADD3 R28, P5, P6, R38, R28, R6 ;  /* 0x0000001c261cc210 */ /* 0x004fe40007ebe006 */
[----:B------:R-:W-:-:S02]  /*4980*/  CS2R R6, SRZ ;  /* 0x0000000000067805 */ /* 0x000fc4000001ff00 */
[----:B------:R-:W-:Y:S02]  /*4990*/  @!P4 IADD3.X R29, R60, R29, R93, P5, P6 ;  /* 0x0000001d3c1dc210 */ /* 0x000fe40002fec45d */
[----:B---3--:R-:W-:-:S04]  /*49a0*/  @!P4 IADD3 R30, P5, P6, R20, R30, R4 ;  /* 0x0000001e141ec210 */ /* 0x008fc80007ebe004 */
[----:B------:R-:W-:Y:S02]  /*49b0*/  @!P4 IADD3.X R31, R58, R31, R52, P5, P6 ;  /* 0x0000001f3a1fc210 */ /* 0x000fe40002fec434 */
[----:B------:R-:W-:Y:S02]  /*49c0*/  @!P3 IADD3 R35, P5, P6, R20, R4, R67 ;  /* 0x000000041423b210 */ /* 0x000fe40007ebe043 */
[----:B------:R-:W-:Y:S01]  /*49d0*/  CS2R R4, SRZ ;  /* 0x0000000000047805 */ /* 0x000fe2000001ff00 */
[----:B------:R-:W2:Y:S01]  /*49e0*/  @!P4 LDG.E.128 R8, desc[UR46][R30.64] ;  /* 0x0000002e1e08c981 */ /* 0x000ea2000c1e1d00 */
[----:B------:R-:W-:-:S04]  /*49f0*/  @!P3 IADD3.X R12, R58, R52, R69, P5, P6 ;  /* 0x000000343a0cb210 */ /* 0x000fc80002fec445 */
[----:B------:R-:W3:Y:S01]  /*4a00*/  @!P4 LDG.E.128 R4, desc[UR46][R28.64] ;  /* 0x0000002e1c04c981 */ /* 0x000ee2000c1e1d00 */
[----:B0-----:R-:W-:-:S05]  /*4a10*/  @!P3 IADD3 R32, P4, R33, R24, RZ ;  /* 0x000000182120b210 */ /* 0x001fca0007f9e0ff */
[----:B------:R-:W-:Y:S01]  /*4a20*/  @!P3 IMAD.X R33, R14, 0x1, R25, P4 ;  /* 0x000000010e21b824 */ /* 0x000fe200020e0619 */
[----:B-1----:R-:W-:Y:S02]  /*4a30*/  @!P3 IADD3 R34, P4, R35, R26, RZ ;  /* 0x0000001a2322b210 */ /* 0x002fe40007f9e0ff */
[----:B------:R-:W-:Y:S02]  /*4a40*/  CS2R R14, SRZ ;  /* 0x00000000000e7805 */ /* 0x000fe4000001ff00 */
[----:B------:R-:W-:Y:S01]  /*4a50*/  CS2R R24, SRZ ;  /* 0x0000000000187805 */ /* 0x000fe2000001ff00 */
[----:B------:R-:W-:Y:S01]  /*4a60*/  @!P3 IMAD.X R35, R12, 0x1, R27, P4 ;  /* 0x000000010c23b824 */ /* 0x000fe200020e061b */
[----:B------:R-:W-:Y:S02]  /*4a70*/  CS2R R12, SRZ ;  /* 0x00000000000c7805 */ /* 0x000fe4000001ff00 */
[----:B------:R-:W-:-:S04]  /*4a80*/  CS2R R26, SRZ ;  /* 0x00000000001a7805 */ /* 0x000fc8000001ff00 */
[----:B------:R-:W4:Y:S04]  /*4a90*/  @!P3 LDG.E.128 R12, desc[UR46][R32.64] ;  /* 0x0000002e200cb981 */ /* 0x000f28000c1e1d00 */
[----:B------:R-:W5:Y:S01]  /*4aa0*/  @!P3 LDG.E.128 R24, desc[UR46][R34.64] ;  /* 0x0000002e2218b981 */ /* 0x000f62000c1e1d00 */
[----:B------:R-:W-:-:S06]  /*4ab0*/  UISETP.NE.AND UP0, UPT, UR45, 0x3, UPT ;  /* 0x000000032d00788c */ /* 0x000fcc000bf05270 */
[----:B------:R-:W-:Y:S02]  /*4ac0*/  PLOP3.LUT P3, PT, PT, PT, UP0, 0x80, 0x0 ;  /* 0x000000000000781c */ /* 0x000fe40003f6f008 */
[----:B------:R-:W-:Y:S01]  /*4ad0*/  ISETP.GE.AND P4, PT, R22, R53, PT ;  /* 0x000000351600720c */ /* 0x000fe20003f86270 */
[----:B--2---:R-:W-:Y:S02]  /*4ae0*/  IMAD.MOV.U32 R105, RZ, RZ, R10 ;  /* 0x000000ffff697224 */ /* 0x004fe400078e000a */
[----:B------:R-:W-:Y:S02]  /*4af0*/  IMAD.MOV.U32 R117, RZ, RZ, R8 ;  /* 0x000000ffff757224 */ /* 0x000fe400078e0008 */
[----:B---3--:R-:W-:Y:S02]  /*4b00*/  IMAD.MOV.U32 R103, RZ, RZ, R6 ;  /* 0x000000ffff677224 */ /* 0x008fe400078e0006 */
[----:B------:R-:W-:Y:S02]  /*4b10*/  IMAD.MOV.U32 R115, RZ, RZ, R4 ;  /* 0x000000ffff737224 */ /* 0x000fe400078e0004 */
[----:B----4-:R-:W-:-:S02]  /*4b20*/  IMAD.MOV.U32 R86, RZ, RZ, R14 ;  /* 0x000000ffff567224 */ /* 0x010fc400078e000e */
[----:B------:R-:W-:Y:S02]  /*4b30*/  IMAD.MOV.U32 R95, RZ, RZ, R12 ;  /* 0x000000ffff5f7224 */ /* 0x000fe400078e000c */
[----:B-----5:R-:W-:Y:S02]  /*4b40*/  IMAD.MOV.U32 R96, RZ, RZ, R26 ;  /* 0x000000ffff607224 */ /* 0x020fe400078e001a */
[----:B------:R-:W-:Y:S01]  /*4b50*/  IMAD.MOV.U32 R97, RZ, RZ, R24 ;  /* 0x000000ffff617224 */ /* 0x000fe200078e0018 */
[----:B------:R-:W-:Y:S06]  /*4b60*/  @!P3 BRA `(.L_x_1390) ;  /* 0x000000000004b947 */ /* 0x000fec0003800000 */
[----:B------:R-:W-:Y:S01]  /*4b70*/  BPT.TRAP 0x1 ;  /* 0x000000040000795c */ /* 0x000fe20000300000 */
.L_x_1390:
[----:B------:R-:W-:Y:S01]  /*4b80*/  LEA R80, R192, R16, 0x3 ;  /* 0x00000010c0507211 */ /* 0x000fe200078e18ff */
[----:B------:R-:W0:Y:S01]  /*4b90*/  LDC R98, c[0x0][0x2f4] ;  /* 0x0000bd00ff627b82 */ /* 0x000e220000000800 */
[----:B------:R-:W-:Y:S01]  /*4ba0*/  SHF.L.U32 R93, R198, 0x1f, RZ ;  /* 0x0000001fc65d7819 */ /* 0x000fe200000006ff */
[----:B------:R-:W-:Y:S01]  /*4bb0*/  BSSY B1, `(.L_x_1391) ;  /* 0x0000006000017945 */ /* 0x000fe20003800000 */
[----:B------:R-:W-:Y:S02]  /*4bc0*/  IMAD.MOV.U32 R89, RZ, RZ, R91 ;  /* 0x000000ffff597224 */ /* 0x000fe400078e005b */
[----:B------:R-:W1:Y:S03]  /*4bd0*/  SYNCS.PHASECHK.TRANS64.TRYWAIT P5, [R80+URZ+0x28490], R93 ;  /* 0x0284905d500075a7 */ /* 0x000e6600080a017f */
[----:B------:R-:W2:Y:S01]  /*4be0*/  LDC.64 R52, c[0x0][0x300] ;  /* 0x0000c000ff347b82 */ /* 0x000ea20000000a00 */
[----:B0-----:R-:W-:Y:S01]  /*4bf0*/  IMAD.IADD R100, R98, 0x1, -R63 ;  /* 0x0000000162647824 */ /* 0x001fe200078e0a3f */
[----:B-1----:R-:W-:Y:S06]  /*4c00*/  @!P5 BRA `(.L_x_1392) ;  /* 0x0000020c0098d947 */ /* 0x002fec0003800000 */
.L_x_1729:
[----:B------:R-:W-:Y:S05]  /*4c10*/  BSYNC B1 ;  /* 0x0000000000017941 */ /* 0x000fea0003800000 */
.L_x_1391:
[----:B------:R-:W-:Y:S01]  /*4c20*/  ISETP.GE.OR P5, PT, R17, R84, P1 ;  /* 0x000000541100720c */ /* 0x000fe20000fa6670 */
[----:B------:R-:W-:-:S12]  /*4c30*/  BSSY B1, `(.L_x_1393) ;  /* 0x00000f5000017945 */ /* 0x000fd80003800000 */
[----:B------:R-:W-:Y:S05]  /*4c40*/  @P5 BRA `(.L_x_1394) ;  /* 0x0000000c00cc5947 */ /* 0x000fea0003800000 */
[-C--:B--2---:R-:W-:Y:S01]  /*4c50*/  IMAD R28, R221, R52.reuse, RZ ;  /* 0x00000034dd1c7224 */ /* 0x084fe200078e02ff */
[----:B------:R-:W-:Y:S01]  /*4c60*/  BSSY B2, `(.L_x_1395) ;  /* 0x00000e5000027945 */ /* 0x000fe20003800000 */
[----:B------:R-:W-:-:S04]  /*4c70*/  IMAD.WIDE.U32 R90, R17, R52, R88 ;  /* 0x00000034115a7225 */ /* 0x000fc800078e0058 */
[----:B------:R-:W-:Y:S01]  /*4c80*/  IMAD R29, R17, R53, R28 ;  /* 0x00000035111d7224 */ /* 0x000fe200078e021c */
[----:B------:R-:W-:Y:S02]  /*4c90*/  SEL R28, R63, R100, !P0 ;  /* 0x000000643f1c7207 */ /* 0x000fe40004000000 */
[----:B------:R-:W-:Y:S01]  /*4ca0*/  IADD3 R99, P5, P6, R44, R90, R61 ;  /* 0x0000005a2c637210 */ /* 0x000fe20007ebe03d */
[----:B------:R-:W-:Y:S01]  /*4cb0*/  IMAD.IADD R104, R29, 0x1, R91 ;  /* 0x000000011d687824 */ /* 0x000fe200078e025b */
[----:B------:R-:W-:-:S04]  /*4cc0*/  SHF.R.S32.HI R29, RZ, 0x1f, R28 ;  /* 0x0000001fff1d7819 */ /* 0x000fc8000001141c */
[----:B------:R-:W-:Y:S02]  /*4cd0*/  LEA.HI R29, R29, R28, RZ, 0x5 ;  /* 0x0000001c1d1d7211 */ /* 0x000fe400078f28ff */
[----:B------:R-:W-:Y:S02]  /*4ce0*/  IADD3.X R102, R85, R104, R0, P5, P6 ;  /* 0x0000006855667210 */ /* 0x000fe40002fec400 */
[----:B------:R-:W-:-:S04]  /*4cf0*/  LEA.HI.SX32 R29, R29, R54, 0x1b ;  /* 0x000000361d1d7211 */ /* 0x000fc800078fdaff */
[----:B------:R-:W-:Y:S01]  /*4d00*/  SHF.R.S32.HI R28, RZ, 0x1f, R29 ;  /* 0x0000001fff1c7819 */ /* 0x000fe2000001141d */
[----:B------:R-:W-:-:S03]  /*4d10*/  IMAD.SHL.U32 R101, R29, 0x10, RZ ;  /* 0x000000101d657824 */ /* 0x000fc600078e00ff */
[----:B------:R-:W-:Y:S02]  /*4d20*/  LEA.HI R29, R28, R29, RZ, 0x3 ;  /* 0x0000001d1c1d7211 */ /* 0x000fe400078f18ff */
[----:B------:R-:W-:-:S03]  /*4d30*/  LOP3.LUT R28, R208, 0x70, R101, 0xf8, !PT ;  /* 0x00000070d01c7812 */ /* 0x000fc600078ef865 */
[----:B------:R-:W-:Y:S01]  /*4d40*/  IMAD.SHL.U32 R29, R29, 0x400, RZ ;  /* 0x000004001d1d7824 */ /* 0x000fe200078e00ff */
[----:B------:R-:W-:-:S04]  /*4d50*/  LOP3.LUT R30, R28, R235, RZ, 0x3c, !PT ;  /* 0x000000eb1c1e7212 */ /* 0x000fc800078e3cff */
[----:B------:R-:W-:Y:S01]  /*4d60*/  LOP3.LUT R28, R29, 0xffffe000, RZ, 0xc0, !PT ;  /* 0xffffe0001d1c7812 */ /* 0x000fe200078ec0ff */
[----:B------:R-:W-:-:S03]  /*4d70*/  IMAD R29, R192, 0x4000, R81 ;  /* 0x00004000c01d7824 */ /* 0x000fc600078e0251 */
[----:B------:R-:W-:Y:S01]  /*4d80*/  IADD3 R31, R30, R28, R211 ;  /* 0x0000001c1e1f7210 */ /* 0x000fe20007ffe0d3 */
[----:B------:R-:W-:-:S04]  /*4d90*/  IMAD.IADD R29, R16, 0x1, R29 ;  /* 0x00000001101d7824 */ /* 0x000fc800078e021d */
[----:B------:R-:W-:-:S04]  /*4da0*/  IMAD R31, R192, 0x4000, R31 ;  /* 0x00004000c01f7824 */ /* 0x000fc800078e021f */
[----:B------:R-:W-:Y:S02]  /*4db0*/  IMAD.IADD R32, R16, 0x1, R31 ;  /* 0x0000000110207824 */ /* 0x000fe400078e021f */
[----:B------:R-:W1:Y:S04]  /*4dc0*/  LDS.128 R28, [R29+0x20000] ;  /* 0x020000001d1c7984 */ /* 0x000e680000000c00 */
[----:B------:R-:W2:Y:S01]  /*4dd0*/  LDS.128 R32, [R32+0x20000] ;  /* 0x0200000020207984 */ /* 0x000ea20000000c00 */
[----:B------:R-:W-:Y:S05]  /*4de0*/  @P4 BRA `(.L_x_1396) ;  /* 0x0000000c00304947 */ /* 0x000fea0003800000 */
[----:B------:R-:W-:Y:S02]  /*4df0*/  SHF.R.U32.HI R106, RZ, 0x8, R11 ;  /* 0x00000008ff6a7819 */ /* 0x000fe4000001160b */
[----:B------:R-:W-:Y:S02]  /*4e00*/  SHF.R.U32.HI R107, RZ, 0x8, R9 ;  /* 0x00000008ff6b7819 */ /* 0x000fe40000011609 */
[----:B------:R-:W-:Y:S02]  /*4e10*/  SHF.R.U32.HI R111, RZ, 0x8, R5 ;  /* 0x00000008ff6f7819 */ /* 0x000fe40000011605 */
[----:B------:R-:W-:Y:S02]  /*4e20*/  LOP3.LUT R10, R11, 0xff0000ff, RZ, 0xc0, !PT ;  /* 0xff0000ff0b0a7812 */ /* 0x000fe400078ec0ff */
[----:B------:R-:W-:Y:S01]  /*4e30*/  SHF.R.U32.HI R114, RZ, 0x10, R11 ;  /* 0x00000010ff727819 */ /* 0x000fe2000001160b */
[----:B------:R-:W-:Y:S01]  /*4e40*/  IMAD.SHL.U32 R11, R106, 0x100, RZ ;  /* 0x000001006a0b7824 */ /* 0x000fe200078e00ff */
[----:B------:R-:W-:-:S02]  /*4e50*/  SHF.R.U32.HI R109, RZ, 0x8, R7 ;  /* 0x00000008ff6d7819 */ /* 0x000fc40000011607 */
[----:B------:R-:W-:Y:S01]  /*4e60*/  LOP3.LUT R8, R9, 0xff0000ff, RZ, 0xc0, !PT ;  /* 0xff0000ff09087812 */ /* 0x000fe200078ec0ff */
[----:B------:R-:W-:Y:S01]  /*4e70*/  IMAD.U32 R114, R114, 0x10000, RZ ;  /* 0x0001000072727824 */ /* 0x000fe200078e00ff */
[----:B------:R-:W-:Y:S01]  /*4e80*/  SHF.R.U32.HI R112, RZ, 0x10, R9 ;  /* 0x00000010ff707819 */ /* 0x000fe20000011609 */
[----:B------:R-:W-:Y:S01]  /*4e90*/  IMAD.SHL.U32 R9, R107, 0x100, RZ ;  /* 0x000001006b097824 */ /* 0x000fe200078e00ff */
[----:B------:R-:W-:Y:S02]  /*4ea0*/  LOP3.LUT R4, R5, 0xff0000ff, RZ, 0xc0, !PT ;  /* 0xff0000ff05047812 */ /* 0x000fe400078ec0ff */
[----:B------:R-:W-:Y:S01]  /*4eb0*/  SHF.R.U32.HI R110, RZ, 0x10, R5 ;  /* 0x00000010ff6e7819 */ /* 0x000fe20000011605 */
[----:B------:R-:W-:Y:S01]  /*4ec0*/  IMAD.SHL.U32 R5, R111, 0x100, RZ ;  /* 0x000001006f057824 */ /* 0x000fe200078e00ff */
[----:B------:R-:W-:Y:S01]  /*4ed0*/  LOP3.LUT R6, R7, 0xff0000ff, RZ, 0xc0, !PT ;  /* 0xff0000ff07067812 */ /* 0x000fe200078ec0ff */
[----:B------:R-:W-:Y:S01]  /*4ee0*/  IMAD.U32 R112, R112, 0x10000, RZ ;  /* 0x0001000070707824 */ /* 0x000fe200078e00ff */
[----:B------:R-:W-:Y:S01]  /*4ef0*/  SHF.R.U32.HI R108, RZ, 0x10, R7 ;  /* 0x00000010ff6c7819 */ /* 0x000fe20000011607 */
[----:B------:R-:W-:Y:S01]  /*4f00*/  IMAD.SHL.U32 R7, R109, 0x100, RZ ;  /* 0x000001006d077824 */ /* 0x000fe200078e00ff */
[----:B------:R-:W-:-:S02]  /*4f10*/  LOP3.LUT R111, R10, 0xff00, R11, 0xf8, !PT ;  /* 0x0000ff000a6f7812 */ /* 0x000fc400078ef80b */
[----:B------:R-:W-:Y:S02]  /*4f20*/  LOP3.LUT R109, R8, 0xff00, R9, 0xf8, !PT ;  /* 0x0000ff00086d7812 */ /* 0x000fe400078ef809 */
[----:B------:R-:W-:Y:S02]  /*4f30*/  F2FP.F16.E4M3.UNPACK_B R107, R117.H1 ;  /* 0x00000075ff6b723e */ /* 0x000fe400030006ff */
[----:B--2---:R-:W-:Y:S02]  /*4f40*/  F2FP.F16.E4M3.UNPACK_B R10, R32.H1 ;  /* 0x00000020ff0a723e */ /* 0x004fe400030006ff */
[----:B-1----:R-:W-:Y:S02]  /*4f50*/  F2FP.F16.E4M3.UNPACK_B R8, R28.H1 ;  /* 0x0000001cff08723e */ /* 0x002fe400030006ff */
[----:B------:R-:W-:Y:S01]  /*4f60*/  LOP3.LUT R4, R4, 0xff00, R5, 0xf8, !PT ;  /* 0x0000ff0004047812 */ /* 0x000fe200078ef805 */
[----:B------:R-:W-:Y:S01]  /*4f70*/  HADD2.F32 R11, -RZ, R10.H0_H0 ;  /* 0x2000000aff0b7230 */ /* 0x000fe20000004100 */
[----:B------:R-:W-:Y:S01]  /*4f80*/  SHF.L.U32 R5, R110, 0x10, RZ ;  /* 0x000000106e057819 */ /* 0x000fe200000006ff */
[----:B------:R-:W-:Y:S01]  /*4f90*/  HADD2.F32 R110, -RZ, R107.H0_H0 ;  /* 0x2000006bff6e7230 */ /* 0x000fe20000004100 */
[----:B------:R-:W-:Y:S01]  /*4fa0*/  F2FP.F16.E4M3.UNPACK_B R106, R115.H1 ;  /* 0x00000073ff6a723e */ /* 0x000fe200030006ff */
[----:B------:R-:W-:Y:S01]  /*4fb0*/  HADD2.F32 R9, -RZ, R8.H0_H0 ;  /* 0x20000008ff097230 */ /* 0x000fe20000004100 */
[----:B------:R-:W-:-:S02]  /*4fc0*/  LOP3.LUT R7, R6, 0xff00, R7, 0xf8, !PT ;  /* 0x0000ff0006077812 */ /* 0x000fc400078ef807 */
[----:B------:R-:W-:Y:S01]  /*4fd0*/  LOP3.LUT R6, R4, 0xff0000, R5, 0xf8, !PT ;  /* 0x00ff000004067812 */ /* 0x000fe200078ef805 */
[----:B------:R-:W-:Y:S02]  /*4fe0*/  IMAD.U32 R4, R108, 0x10000, RZ ;  /* 0x000100006c047824 */ /* 0x000fe400078e00ff */
[-C--:B------:R-:W-:Y:S01]  /*4ff0*/  FMUL.FTZ R116, R11, R110.reuse ;  /* 0x0000006e0b747220 */ /* 0x080fe20000410000 */
[----:B------:R-:W-:Y:S02]  /*5000*/  HADD2.F32 R108, -RZ, R106.H0_H0 ;  /* 0x2000006aff6c7230 */ /* 0x000fe40000004100 */
[----:B------:R-:W-:Y:S01]  /*5010*/  FMUL.FTZ R110, R9, R110 ;  /* 0x0000006e096e7220 */ /* 0x000fe20000410000 */
[----:B------:R-:W-:Y:S02]  /*5020*/  F2FP.F16.E4M3.UNPACK_B R32, R32 ;  /* 0x00000020ff20723e */ /* 0x000fe400020006ff */
[----:B------:R-:W-:Y:S01]  /*5030*/  F2FP.F16.E4M3.UNPACK_B R28, R28 ;  /* 0x0000001cff1c723e */ /* 0x000fe200020006ff */
[-C--:B------:R-:W-:Y:S01]  /*5040*/  FFMA.FTZ R113, R11, R108.reuse, R110 ;  /* 0x0000006c0b717223 */ /* 0x080fe2000001006e */
[----:B------:R-:W-:Y:S01]  /*5050*/  FFMA.FTZ R116, R9, R108, -R116 ;  /* 0x0000006c09747223 */ /* 0x000fe20000010874 */
[----:B------:R-:W-:Y:S01]  /*5060*/  HADD2.F32 R110, -RZ, R107.H1_H1 ;  /* 0x3000006bff6e7230 */ /* 0x000fe20000004100 */
[----:B------:R-:W-:Y:S01]  /*5070*/  F2FP.F16.E4M3.UNPACK_B R107, R117 ;  /* 0x00000075ff6b723e */ /* 0x000fe200020006ff */
[----:B------:R-:W-:Y:S01]  /*5080*/  HADD2.F32 R11, -RZ, R10.H1_H1 ;  /* 0x3000000aff0b7230 */ /* 0x000fe20000004100 */
[----:B------:R-:W-:Y:S01]  /*5090*/  LOP3.LUT R4, R7, 0xff0000, R4, 0xf8, !PT ;  /* 0x00ff000007047812 */ /* 0x000fe200078ef804 */
[----:B------:R-:W-:Y:S01]  /*50a0*/  HADD2.F32 R9, -RZ, R8.H1_H1 ;  /* 0x30000008ff097230 */ /* 0x000fe20000004100 */
[----:B------:R-:W-:Y:S01]  /*50b0*/  LOP3.LUT R7, R109, 0xff0000, R112, 0xf8, !PT ;  /* 0x00ff00006d077812 */ /* 0x000fe200078ef870 */
[----:B------:R-:W-:Y:S01]  /*50c0*/  HADD2.F32 R108, -RZ, R106.H1_H1 ;  /* 0x3000006aff6c7230 */ /* 0x000fe20000004100 */
[----:B------:R-:W-:Y:S01]  /*50d0*/  F2FP.F16.E4M3.UNPACK_B R106, R115 ;  /* 0x00000073ff6a723e */ /* 0x000fe200020006ff */
[----:B------:R-:W-:Y:S01]  /*50e0*/  FMUL.FTZ R112, R11, R110 ;  /* 0x0000006e0b707220 */ /* 0x000fe20000410000 */
[----:B------:R-:W-:-:S02]  /*50f0*/  HADD2.F32 R109, -RZ, R107.H0_H0 ;  /* 0x2000006bff6d7230 */ /* 0x000fc40000004100 */
[----:B------:R-:W-:Y:S01]  /*5100*/  FMUL.FTZ R110, R9, R110 ;  /* 0x0000006e096e7220 */ /* 0x000fe20000410000 */
[----:B------:R-:W-:Y:S01]  /*5110*/  HADD2.F32 R10, -RZ, R32.H0_H0 ;  /* 0x20000020ff0a7230 */ /* 0x000fe20000004100 */
[----:B------:R-:W-:Y:S01]  /*5120*/  LOP3.LUT R5, R111, 0xff0000, R114, 0xf8, !PT ;  /* 0x00ff00006f057812 */ /* 0x000fe200078ef872 */
[----:B------:R-:W-:Y:S02]  /*5130*/  HADD2.F32 R8, -RZ, R28.H0_H0 ;  /* 0x2000001cff087230 */ /* 0x000fe40000004100 */
[-C--:B------:R-:W-:Y:S01]  /*5140*/  FFMA.FTZ R115, R9, R108.reuse, -R112 ;  /* 0x0000006c09737223 */ /* 0x080fe20000010870 */
[----:B------:R-:W-:Y:S01]  /*5150*/  FFMA.FTZ R114, R11, R108, R110 ;  /* 0x0000006c0b727223 */ /* 0x000fe2000001006e */
[----:B------:R-:W-:Y:S02]  /*5160*/  HADD2.F32 R9, -RZ, R106.H0_H0 ;  /* 0x2000006aff097230 */ /* 0x000fe40000004100 */
[-C--:B------:R-:W-:Y:S01]  /*5170*/  FMUL.FTZ R11, R10, R109.reuse ;  /* 0x0000006d0a0b7220 */ /* 0x080fe20000410000 */
[----:B------:R-:W-:Y:S01]  /*5180*/  FMUL.FTZ R111, R8, R109 ;  /* 0x0000006d086f7220 */ /* 0x000fe20000410000 */
[----:B------:R-:W-:-:S02]  /*5190*/  HADD2.F32 R107, -RZ, R107.H1_H1 ;  /* 0x3000006bff6b7230 */ /* 0x000fc40000004100 */
[----:B------:R-:W-:Y:S02]  /*51a0*/  HADD2.F32 R32, -RZ, R32.H1_H1 ;  /* 0x30000020ff207230 */ /* 0x000fe40000004100 */
[-C--:B------:R-:W-:Y:S01]  /*51b0*/  FFMA.FTZ R109, R8, R9.reuse, -R11 ;  /* 0x00000009086d7223 */ /* 0x080fe2000001080b */
[----:B------:R-:W-:Y:S01]  /*51c0*/  FFMA.FTZ R111, R10, R9, R111 ;  /* 0x000000090a6f7223 */ /* 0x000fe2000001006f */
[----:B------:R-:W-:Y:S01]  /*51d0*/  HADD2.F32 R28, -RZ, R28.H1_H1 ;  /* 0x3000001cff1c7230 */ /* 0x000fe20000004100 */
[----:B------:R-:W-:Y:S01]  /*51e0*/  F2FP.F16.E4M3.UNPACK_B R10, R34.H1 ;  /* 0x00000022ff0a723e */ /* 0x000fe200030006ff */
        /* <DEDUP_REMOVED lines=11> */
[----:B------:R-:W-:Y:S01]  /*52a0*/  HADD2.F32 R9, -RZ, R8.H0_H0 ;  /* 0x20000008ff097230 */ /* 0x000fe20000004100 */
[----:B------:R-:W-:Y:S01]  /*52b0*/  F2FP.F16.E4M3.UNPACK_B R30, R30 ;  /* 0x0000001eff1e723e */ /* 0x000fe200020006ff */
[----:B------:R-:W-:Y:S02]  /*52c0*/  HADD2.F32 R107, -RZ, R106.H1_H1 ;  /* 0x3000006aff6b7230 */ /* 0x000fe40000004100 */
[-C--:B------:R-:W-:Y:S01]  /*52d0*/  FMUL.FTZ R106, R11, R108.reuse ;  /* 0x0000006c0b6a7220 */ /* 0x080fe20000410000 */
[----:B------:R-:W-:Y:S02]  /*52e0*/  HADD2.F32 R32, -RZ, R28.H0_H0 ;  /* 0x2000001cff207230 */ /* 0x000fe40000004100 */
[----:B------:R-:W-:Y:S01]  /*52f0*/  FMUL.FTZ R118, R9, R108 ;  /* 0x0000006c09767220 */ /* 0x000fe20000410000 */
[----:B------:R-:W-:Y:S01]  /*5300*/  HADD2.F32 R10, -RZ, R10.H1_H1 ;  /* 0x3000000aff0a7230 */ /* 0x000fe20000004100 */
[----:B------:R-:W-:Y:S01]  /*5310*/  F2FP.F16.E4M3.UNPACK_B R34, R34 ;  /* 0x00000022ff22723e */ /* 0x000fe200020006ff */
[----:B------:R-:W-:-:S02]  /*5320*/  HADD2.F32 R8, -RZ, R8.H1_H1 ;  /* 0x30000008ff087230 */ /* 0x000fc40000004100 */
[-C--:B------:R-:W-:Y:S01]  /*5330*/  FFMA.FTZ R108, R9, R32.reuse, -R106 ;  /* 0x00000020096c7223 */ /* 0x080fe2000001086a */
[----:B------:R-:W-:Y:S02]  /*5340*/  HADD2.F32 R9, -RZ, R28.H1_H1 ;  /* 0x3000001cff097230 */ /* 0x000fe40000004100 */
[-C--:B------:R-:W-:Y:S01]  /*5350*/  FMUL.FTZ R117, R10, R107.reuse ;  /* 0x0000006b0a757220 */ /* 0x080fe20000410000 */
[----:B------:R-:W-:Y:S01]  /*5360*/  FFMA.FTZ R118, R11, R32, R118 ;  /* 0x000000200b767223 */ /* 0x000fe20000010076 */
[C---:B------:R-:W-:Y:S01]  /*5370*/  FMUL.FTZ R107, R8.reuse, R107 ;  /* 0x0000006b086b7220 */ /* 0x040fe20000410000 */
[--C-:B------:R-:W-:Y:S02]  /*5380*/  HADD2.F32 R11, -RZ, R105.reuse.H0_H0 ;  /* 0x20000069ff0b7230 */ /* 0x100fe40000004100 */
[----:B------:R-:W-:Y:S01]  /*5390*/  FFMA.FTZ R119, R8, R9, -R117 ;  /* 0x0000000908777223 */ /* 0x000fe20000010875 */
[----:B------:R-:W-:Y:S01]  /*53a0*/  F2FP.F16.E4M3.UNPACK_B R103, R103 ;  /* 0x00000067ff67723e */ /* 0x000fe200020006ff */
[----:B------:R-:W-:Y:S01]  /*53b0*/  FFMA.FTZ R121, R10, R9, R107 ;  /* 0x000000090a797223 */ /* 0x000fe2000001006b */
[----:B------:R-:W-:Y:S01]  /*53c0*/  HADD2.F32 R8, -RZ, R30.H0_H0 ;  /* 0x2000001eff087230 */ /* 0x000fe20000004100 */
[----:B------:R-:W-:Y:S01]  /*53d0*/  F2FP.SATFINITE.E4M3.F32.PACK_AB_MERGE_C R32, R114, R113, RZ ;  /* 0x000000717220723e */ /* 0x000fe200048070ff */
[----:B------:R-:W-:Y:S01]  /*53e0*/  HADD2.F32 R9, -RZ, R34.H0_H0 ;  /* 0x20000022ff097230 */ /* 0x000fe20000004100 */
[----:B------:R-:W-:Y:S01]  /*53f0*/  F2FP.SATFINITE.E4M3.F32.PACK_AB_MERGE_C R119, R119, R108, RZ ;  /* 0x0000006c7777723e */ /* 0x000fe200048070ff */
[----:B------:R-:W-:-:S02]  /*5400*/  HADD2.F32 R105, -RZ, R105.H1_H1 ;  /* 0x30000069ff697230 */ /* 0x000fc40000004100 */
[-C--:B------:R-:W-:Y:S01]  /*5410*/  FMUL.FTZ R28, R8, R11.reuse ;  /* 0x0000000b081c7220 */ /* 0x080fe20000410000 */
[----:B------:R-:W-:Y:S02]  /*5420*/  HADD2.F32 R34, -RZ, R34.H1_H1 ;  /* 0x30000022ff227230 */ /* 0x000fe40000004100 */
[C---:B------:R-:W-:Y:S01]  /*5430*/  FMUL.FTZ R107, R9.reuse, R11 ;  /* 0x0000000b096b7220 */ /* 0x040fe20000410000 */
[----:B------:R-:W-:Y:S01]  /*5440*/  HADD2.F32 R30, -RZ, R30.H1_H1 ;  /* 0x3000001eff1e7230 */ /* 0x000fe20000004100 */
[----:B------:R-:W-:Y:S01]  /*5450*/  F2FP.SATFINITE.E4M3.F32.PACK_AB_MERGE_C R32, R112, R111, R32 ;  /* 0x0000006f7020723e */ /* 0x000fe20004807020 */
[--C-:B------:R-:W-:Y:S02]  /*5460*/  HADD2.F32 R10, -RZ, R103.reuse.H0_H0 ;  /* 0x20000067ff0a7230 */ /* 0x100fe40000004100 */
[-C--:B------:R-:W-:Y:S01]  /*5470*/  FMUL.FTZ R11, R34, R105.reuse ;  /* 0x00000069220b7220 */ /* 0x080fe20000410000 */
[----:B------:R-:W-:Y:S02]  /*5480*/  HADD2.F32 R103, -RZ, R103.H1_H1 ;  /* 0x30000067ff677230 */ /* 0x000fe40000004100 */
[----:B------:R-:W-:Y:S01]  /*5490*/  FMUL.FTZ R105, R30, R105 ;  /* 0x000000691e697220 */ /* 0x000fe20000410000 */
[-C--:B------:R-:W-:Y:S01]  /*54a0*/  FFMA.FTZ R107, R8, R10.reuse, -R107 ;  /* 0x0000000a086b7223 */ /* 0x080fe2000001086b */
[----:B------:R-:W-:-:S02]  /*54b0*/  FFMA.FTZ R106, R9, R10, R28 ;  /* 0x0000000a096a7223 */ /* 0x000fc4000001001c */
[----:B------:R-:W-:Y:S01]  /*54c0*/  FFMA.FTZ R117, R34, R103, R105 ;  /* 0x0000006722757223 */ /* 0x000fe20000010069 */
[----:B------:R-:W-:Y:S01]  /*54d0*/  F2FP.F16.E4M3.UNPACK_B R10, R33 ;  /* 0x00000021ff0a723e */ /* 0x000fe200020006ff */
[----:B------:R-:W-:Y:S01]  /*54e0*/  FFMA.FTZ R30, R30, R103, -R11 ;  /* 0x000000671e1e7223 */ /* 0x000fe2000001080b */
[----:B------:R-:W-:Y:S02]  /*54f0*/  F2FP.F16.E4M3.UNPACK_B R105, R7 ;  /* 0x00000007ff69723e */ /* 0x000fe400020006ff */
[----:B------:R-:W-:Y:S01]  /*5500*/  F2FP.SATFINITE.E4M3.F32.PACK_AB_MERGE_C R34, R121, R118, RZ ;  /* 0x000000767922723e */ /* 0x000fe200048070ff */
[--C-:B------:R-:W-:Y:S01]  /*5510*/  HADD2.F32 R11, -RZ, R10.reuse.H0_H0 ;  /* 0x2000000aff0b7230 */ /* 0x100fe20000004100 */
[----:B------:R-:W-:Y:S01]  /*5520*/  F2FP.F16.E4M3.UNPACK_B R8, R29 ;  /* 0x0000001dff08723e */ /* 0x000fe200020006ff */
[----:B------:R-:W-:Y:S01]  /*5530*/  HADD2.F32 R108, -RZ, R105.H0_H0 ;  /* 0x20000069ff6c7230 */ /* 0x000fe20000004100 */
[----:B------:R-:W-:Y:S01]  /*5540*/  F2FP.F16.E4M3.UNPACK_B R103, R6 ;  /* 0x00000006ff67723e */ /* 0x000fe200020006ff */
[----:B------:R-:W-:Y:S01]  /*5550*/  HADD2.F32 R10, -RZ, R10.H1_H1 ;  /* 0x3000000aff0a7230 */ /* 0x000fe20000004100 */
        /* <DEDUP_REMOVED lines=17> */
[----:B------:R-:W-:Y:S01]  /*5670*/  FFMA.FTZ R111, R10, R103, R105 ;  /* 0x000000670a6f7223 */ /* 0x000fe20000010069 */
[----:B------:R-:W-:Y:S01]  /*5680*/  F2FP.F16.E4M3.UNPACK_B R6, R6.H1 ;  /* 0x00000006ff06723e */ /* 0x000fe200030006ff */
[----:B------:R-:W-:-:S02]  /*5690*/  HADD2.F32 R7, -RZ, R29.H0_H0 ;  /* 0x2000001dff077230 */ /* 0x000fc40000004100 */
[----:B------:R-:W-:Y:S01]  /*56a0*/  FFMA.FTZ R108, R11, R106, R108 ;  /* 0x0000006a0b6c7223 */ /* 0x000fe2000001006c */
[----:B------:R-:W-:Y:S01]  /*56b0*/  HADD2.F32 R8, -RZ, R33.H0_H0 ;  /* 0x20000021ff087230 */ /* 0x000fe20000004100 */
[-C--:B------:R-:W-:Y:S01]  /*56c0*/  F2FP.F16.E4M3.UNPACK_B R105, R5.reuse.H1 ;  /* 0x00000005ff69723e */ /* 0x080fe200030006ff */
[--C-:B------:R-:W-:Y:S01]  /*56d0*/  HADD2.F32 R10, -RZ, R9.reuse.H0_H0 ;  /* 0x20000009ff0a7230 */ /* 0x100fe20000004100 */
[----:B------:R-:W-:Y:S01]  /*56e0*/  F2FP.F16.E4M3.UNPACK_B R103, R5 ;  /* 0x00000005ff67723e */ /* 0x000fe200020006ff */
[----:B------:R-:W-:Y:S01]  /*56f0*/  HADD2.F32 R106, -RZ, R9.H1_H1 ;  /* 0x30000009ff6a7230 */ /* 0x000fe20000004100 */
[----:B------:R-:W-:Y:S01]  /*5700*/  F2FP.SATFINITE.E4M3.F32.PACK_AB_MERGE_C R30, R30, R107, R119 ;  /* 0x0000006b1e1e723e */ /* 0x000fe20004807077 */
[----:B------:R-:W-:Y:S02]  /*5710*/  HADD2.F32 R33, -RZ, R33.H1_H1 ;  /* 0x30000021ff217230 */ /* 0x000fe40000004100 */
[----:B------:R-:W-:Y:S01]  /*5720*/  FMUL.FTZ R112, R8, R10 ;  /* 0x0000000a08707220 */ /* 0x000fe20000410000 */
[----:B------:R-:W-:-:S02]  /*5730*/  HADD2.F32 R9, -RZ, R6.H0_H0 ;  /* 0x20000006ff097230 */ /* 0x000fc40000004100 */
[----:B------:R-:W-:Y:S01]  /*5740*/  FMUL.FTZ R11, R7, R10 ;  /* 0x0000000a070b7220 */ /* 0x000fe20000410000 */
[----:B------:R-:W-:Y:S01]  /*5750*/  HADD2.F32 R29, -RZ, R29.H1_H1 ;  /* 0x3000001dff1d7230 */ /* 0x000fe20000004100 */
[----:B------:R-:W-:Y:S01]  /*5760*/  F2FP.F16.E4M3.UNPACK_B R5, R4 ;  /* 0x00000004ff05723e */ /* 0x000fe200020006ff */
[----:B------:R-:W-:Y:S02]  /*5770*/  HADD2.F32 R10, -RZ, R6.H1_H1 ;  /* 0x30000006ff0a7230 */ /* 0x000fe40000004100 */
[----:B------:R-:W-:Y:S01]  /*5780*/  FMUL.FTZ R6, R33, R106 ;  /* 0x0000006a21067220 */ /* 0x000fe20000410000 */
[-C--:B------:R-:W-:Y:S01]  /*5790*/  FFMA.FTZ R112, R7, R9.reuse, -R112 ;  /* 0x0000000907707223 */ /* 0x080fe20000010870 */
[----:B------:R-:W-:Y:S01]  /*57a0*/  FFMA.FTZ R113, R8, R9, R11 ;  /* 0x0000000908717223 */ /* 0x000fe2000001000b */
[-C--:B------:R-:W-:Y:S01]  /*57b0*/  F2FP.F16.E4M3.UNPACK_B R9, R35.reuse ;  /* 0x00000023ff09723e */ /* 0x080fe200020006ff */
[C---:B------:R-:W-:Y:S01]  /*57c0*/  FFMA.FTZ R115, R29.reuse, R10, -R6 ;  /* 0x0000000a1d737223 */ /* 0x040fe20000010806 */
[----:B------:R-:W-:Y:S01]  /*57d0*/  F2FP.F16.E4M3.UNPACK_B R35, R35.H1 ;  /* 0x00000023ff23723e */ /* 0x000fe200030006ff */
[----:B------:R-:W-:Y:S01]  /*57e0*/  FMUL.FTZ R106, R29, R106 ;  /* 0x0000006a1d6a7220 */ /* 0x000fe20000410000 */
[-C--:B------:R-:W-:Y:S01]  /*57f0*/  F2FP.F16.E4M3.UNPACK_B R6, R31.reuse ;  /* 0x0000001fff06723e */ /* 0x080fe200020006ff */
[----:B------:R-:W-:Y:S01]  /*5800*/  HADD2.F32 R107, -RZ, R105.H0_H0 ;  /* 0x20000069ff6b7230 */ /* 0x000fe20000004100 */
[----:B------:R-:W-:Y:S01]  /*5810*/  F2FP.F16.E4M3.UNPACK_B R31, R31.H1 ;  /* 0x0000001fff1f723e */ /* 0x000fe200030006ff */
[----:B------:R-:W-:Y:S01]  /*5820*/  FFMA.FTZ R114, R33, R10, R106 ;  /* 0x0000000a21727223 */ /* 0x000fe2000001006a */
        /* <DEDUP_REMOVED lines=14> */
[CC--:B------:R-:W-:Y:S01]  /*5910*/  FMUL.FTZ R117, R7.reuse, R106.reuse ;  /* 0x0000006a07757220 */ /* 0x0c0fe20000410000 */
[----:B------:R-:W-:Y:S02]  /*5920*/  HADD2.F32 R35, -RZ, R35.H1_H1 ;  /* 0x30000023ff237230 */ /* 0x000fe40000004100 */
[C---:B------:R-:W-:Y:S01]  /*5930*/  FMUL.FTZ R116, R10.reuse, R106 ;  /* 0x0000006a0a747220 */ /* 0x040fe20000410000 */
[----:B------:R-:W-:Y:S02]  /*5940*/  HADD2.F32 R8, -RZ, R105.H1_H1 ;  /* 0x30000069ff087230 */ /* 0x000fe40000004100 */
[-C--:B------:R-:W-:Y:S01]  /*5950*/  FFMA.FTZ R117, R10, R29.reuse, R117 ;  /* 0x0000001d0a757223 */ /* 0x080fe20000010075 */
[----:B------:R-:W-:Y:S02]  /*5960*/  HADD2.F32 R31, -RZ, R31.H1_H1 ;  /* 0x3000001fff1f7230 */ /* 0x000fe40000004100 */
[----:B------:R-:W-:Y:S01]  /*5970*/  FFMA.FTZ R116, R7, R29, -R116 ;  /* 0x0000001d07747223 */ /* 0x000fe20000010874 */
[----:B------:R-:W-:-:S02]  /*5980*/  HADD2.F32 R6, -RZ, R6.H1_H1 ;  /* 0x30000006ff067230 */ /* 0x000fc40000004100 */
[-C--:B------:R-:W-:Y:S01]  /*5990*/  FMUL.FTZ R10, R35, R8.reuse ;  /* 0x00000008230a7220 */ /* 0x080fe20000410000 */
[----:B------:R-:W-:Y:S02]  /*59a0*/  HADD2.F32 R9, -RZ, R9.H1_H1 ;  /* 0x30000009ff097230 */ /* 0x000fe40000004100 */
[----:B------:R-:W-:Y:S01]  /*59b0*/  FMUL.FTZ R106, R31, R8 ;  /* 0x000000081f6a7220 */ /* 0x000fe20000410000 */
[----:B------:R-:W-:Y:S01]  /*59c0*/  HADD2.F32 R103, -RZ, R103.H1_H1 ;  /* 0x30000067ff677230 */ /* 0x000fe20000004100 */
[----:B------:R-:W-:Y:S01]  /*59d0*/  F2FP.SATFINITE.E4M3.F32.PACK_AB_MERGE_C R29, R109, R110, R112 ;  /* 0x0000006e6d1d723e */ /* 0x000fe20004807070 */
[----:B------:R-:W-:Y:S01]  /*59e0*/  HADD2.F32 R4, -RZ, R11.H1_H1 ;  /* 0x3000000bff047230 */ /* 0x000fe20000004100 */
[----:B------:R-:W-:Y:S01]  /*59f0*/  F2FP.SATFINITE.E4M3.F32.PACK_AB_MERGE_C R33, R111, R108, R113 ;  /* 0x0000006c6f21723e */ /* 0x000fe20004807071 */
[----:B------:R-:W-:Y:S02]  /*5a00*/  HADD2.F32 R5, -RZ, R5.H1_H1 ;  /* 0x30000005ff057230 */ /* 0x000fe40000004100 */
[-C--:B------:R-:W-:Y:S01]  /*5a10*/  FMUL.FTZ R7, R9, R103.reuse ;  /* 0x0000006709077220 */ /* 0x080fe20000410000 */
[C---:B------:R-:W-:Y:S01]  /*5a20*/  FMUL.FTZ R8, R6.reuse, R103 ;  /* 0x0000006706087220 */ /* 0x040fe20000410000 */
[-C--:B------:R-:W-:Y:S01]  /*5a30*/  FFMA.FTZ R10, R31, R4.reuse, -R10 ;  /* 0x000000041f0a7223 */ /* 0x080fe2000001080a */
[----:B------:R-:W-:Y:S01]  /*5a40*/  FFMA.FTZ R106, R35, R4, R106 ;  /* 0x00000004236a7223 */ /* 0x000fe2000001006a */
[-C--:B------:R-:W-:Y:S01]  /*5a50*/  FFMA.FTZ R7, R6, R5.reuse, -R7 ;  /* 0x0000000506077223 */ /* 0x080fe20000010807 */
[----:B------:R-:W-:-:S02]  /*5a60*/  FFMA.FTZ R8, R9, R5, R8 ;  /* 0x0000000509087223 */ /* 0x000fc40000010008 */
[----:B------:R-:W-:Y:S02]  /*5a70*/  F2FP.SATFINITE.E4M3.F32.PACK_AB_MERGE_C R10, R10, R119, RZ ;  /* 0x000000770a0a723e */ /* 0x000fe400048070ff */
[----:B------:R-:W-:Y:S02]  /*5a80*/  F2FP.SATFINITE.E4M3.F32.PACK_AB_MERGE_C R106, R106, R107, RZ ;  /* 0x0000006b6a6a723e */ /* 0x000fe400048070ff */
[----:B------:R-:W-:Y:S02]  /*5a90*/  F2FP.SATFINITE.E4M3.F32.PACK_AB_MERGE_C R31, R7, R116, R10 ;  /* 0x00000074071f723e */ /* 0x000fe4000480700a */
[----:B------:R-:W-:-:S07]  /*5aa0*/  F2FP.SATFINITE.E4M3.F32.PACK_AB_MERGE_C R35, R8, R117, R106 ;  /* 0x000000750823723e */ /* 0x000fce000480706a */
.L_x_1396:
[----:B------:R-:W-:Y:S05]  /*5ab0*/  BSYNC B2 ;  /* 0x0000000000027941 */ /* 0x000fea0003800000 */
.L_x_1395:
[----:B------:R-:W-:Y:S02]  /*5ac0*/  ISETP.GE.AND P5, PT, R101, R98, PT ;  /* 0x000000626500720c */ /* 0x000fe40003fa6270 */
[----:B------:R-:W-:-:S11]  /*5ad0*/  P2R R5, PR, RZ, 0x1 ;  /* 0x00000001ff057803 */ /* 0x000fd60000000000 */
[--C-:B------:R-:W-:Y:S02]  /*5ae0*/  @!P5 SHF.R.S32.HI R4, RZ, 0x1f, R101.reuse ;  /* 0x0000001fff04d819 */ /* 0x100fe40000011465 */
[----:B------:R-:W-:-:S04]  /*5af0*/  @!P5 IADD3 R7, P0, P6, R44, R90, R101 ;  /* 0x0000005a2c07d210 */ /* 0x000fc80007e1e065 */
[----:B------:R-:W-:Y:S02]  /*5b00*/  @!P5 IADD3.X R104, R85, R104, R4, P0, P6 ;  /* 0x000000685568d210 */ /* 0x000fe400007ec404 */
[----:B------:R-:W-:Y:S02]  /*5b10*/  IADD3 R4, P6, R99, R50, RZ ;  /* 0x0000003263047210 */ /* 0x000fe40007fde0ff */
[----:B------:R-:W-:-:S03]  /*5b20*/  ISETP.NE.AND P0, PT, R5, RZ, PT ;  /* 0x000000ff0500720c */ /* 0x000fc60003f05270 */
[----:B------:R-:W-:Y:S01]  /*5b30*/  IMAD.X R5, R102, 0x1, R51, P6 ;  /* 0x0000000166057824 */ /* 0x000fe200030e0633 */
[----:B------:R-:W-:-:S04]  /*5b40*/  @!P5 IADD3 R6, P6, R7, R50, RZ ;  /* 0x000000320706d210 */ /* 0x000fc80007fde0ff */
[----:B-1----:R1:W-:Y:S01]  /*5b50*/  STG.E.128 desc[UR46][R4.64], R28 ;  /* 0x0000001c04007986 */ /* 0x0023e2000c101d2e */
[----:B------:R-:W-:-:S05]  /*5b60*/  @!P5 IMAD.X R7, R104, 0x1, R51, P6 ;  /* 0x000000016807d824 */ /* 0x000fca00030e0633 */
[----:B--2---:R1:W-:Y:S03]  /*5b70*/  @!P5 STG.E.128 desc[UR46][R6.64], R32 ;  /* 0x000000200600d986 */ /* 0x0043e6000c101d2e */
.L_x_1394:
[----:B------:R-:W-:Y:S05]  /*5b80*/  BSYNC B1 ;  /* 0x0000000000017941 */ /* 0x000fea0003800000 */
.L_x_1393:
[C---:B------:R-:W-:Y:S01]  /*5b90*/  ISETP.GE.OR P5, PT, R218.reuse, R84, P1 ;  /* 0x00000054da00720c */ /* 0x040fe20000fa6670 */
[-C--:B-12---:R-:W-:Y:S02]  /*5ba0*/  IMAD R4, R65, R52.reuse, RZ ;  /* 0x0000003441047224 */ /* 0x086fe400078e02ff */
[----:B------:R-:W-:-:S04]  /*5bb0*/  IMAD.WIDE.U32 R88, R218, R52, R88 ;  /* 0x00000034da587225 */ /* 0x000fc800078e0058 */
[----:B------:R-:W-:-:S06]  /*5bc0*/  IMAD R53, R218, R53, R4 ;  /* 0x00000035da357224 */ /* 0x000fcc00078e0204 */
[----:B------:R-:W-:Y:S05]  /*5bd0*/  @P5 BRA `(.L_x_1383) ;  /* 0x0000001000485947 */ /* 0x000fea0003800000 */
[----:B------:R-:W-:Y:S01]  /*5be0*/  SEL R100, R63, R100, !P0 ;  /* 0x000000643f647207 */ /* 0x000fe20004000000 */
[----:B------:R-:W-:Y:S01]  /*5bf0*/  IMAD.IADD R30, R89, 0x1, R53 ;  /* 0x00000001591e7824 */ /* 0x000fe200078e0235 */
[----:B------:R-:W-:Y:S01]  /*5c00*/  IADD3 R29, P5, P6, R44, R88, R61 ;  /* 0x000000582c1d7210 */ /* 0x000fe20007ebe03d */
[----:B------:R-:W-:Y:S01]  /*5c10*/  BSSY B1, `(.L_x_1397) ;  /* 0x00000ea000017945 */ /* 0x000fe20003800000 */
[----:B------:R-:W-:Y:S02]  /*5c20*/  SHF.R.S32.HI R5, RZ, 0x1f, R100 ;  /* 0x0000001fff057819 */ /* 0x000fe40000011464 */
[----:B------:R-:W-:Y:S02]  /*5c30*/  IADD3.X R4, R85, R30, R0, P5, P6 ;  /* 0x0000001e55047210 */ /* 0x000fe40002fec400 */
[----:B------:R-:W-:Y:S02]  /*5c40*/  LEA.HI R5, R5, R100, RZ, 0x5 ;  /* 0x0000006405057211 */ /* 0x000fe400078f28ff */
[----:B------:R-:W-:-:S02]  /*5c50*/  IADD3 R28, P5, R29, R50, RZ ;  /* 0x000000321d1c7210 */ /* 0x000fc40007fbe0ff */
[----:B------:R-:W-:-:S03]  /*5c60*/  LEA.HI.SX32 R5, R5, R54, 0x1b ;  /* 0x0000003605057211 */ /* 0x000fc600078fdaff */
[----:B------:R-:W-:Y:S01]  /*5c70*/  IMAD.X R29, R4, 0x1, R51, P5 ;  /* 0x00000001041d7824 */ /* 0x000fe200028e0633 */
[----:B------:R-:W-:Y:S01]  /*5c80*/  SHF.R.S32.HI R4, RZ, 0x1f, R5 ;  /* 0x0000001fff047819 */ /* 0x000fe20000011405 */
[----:B------:R-:W-:-:S03]  /*5c90*/  IMAD.SHL.U32 R31, R5, 0x10, RZ ;  /* 0x00000010051f7824 */ /* 0x000fc600078e00ff */
[----:B------:R-:W-:Y:S02]  /*5ca0*/  LEA.HI R4, R4, R5, RZ, 0x3 ;  /* 0x0000000504047211 */ /* 0x000fe400078f18ff */
[----:B------:R-:W-:-:S03]  /*5cb0*/  LOP3.LUT R5, R206, 0x70, R31, 0xf8, !PT ;  /* 0x00000070ce057812 */ /* 0x000fc600078ef81f */
[----:B------:R-:W-:Y:S01]  /*5cc0*/  IMAD.SHL.U32 R4, R4, 0x400, RZ ;  /* 0x0000040004047824 */ /* 0x000fe200078e00ff */
[----:B------:R-:W-:-:S04]  /*5cd0*/  LOP3.LUT R5, R5, R234, RZ, 0x3c, !PT ;  /* 0x000000ea05057212 */ /* 0x000fc800078e3cff */
[----:B------:R-:W-:-:S04]  /*5ce0*/  LOP3.LUT R4, R4, 0xffffe000, RZ, 0xc0, !PT ;  /* 0xffffe00004047812 */ /* 0x000fc800078ec0ff */
[----:B------:R-:W-:Y:S01]  /*5cf0*/  IADD3 R7, R5, R4, R210 ;  /* 0x0000000405077210 */ /* 0x000fe20007ffe0d2 */
[----:B------:R-:W-:-:S04]  /*5d00*/  IMAD R5, R192, 0x4000, R79 ;  /* 0x00004000c0057824 */ /* 0x000fc800078e024f */
[----:B------:R-:W-:Y:S02]  /*5d10*/  IMAD R7, R192, 0x4000, R7 ;  /* 0x00004000c0077824 */ /* 0x000fe400078e0207 */
[C---:B------:R-:W-:Y:S02]  /*5d20*/  IMAD.IADD R5, R16.reuse, 0x1, R5 ;  /* 0x0000000110057824 */ /* 0x040fe400078e0205 */
[----:B------:R-:W-:-:S04]  /*5d30*/  IMAD.IADD R8, R16, 0x1, R7 ;  /* 0x0000000110087824 */ /* 0x000fc800078e0207 */
[----:B------:R-:W1:Y:S04]  /*5d40*/  LDS.128 R4, [R5+0x20000] ;  /* 0x0200000005047984 */ /* 0x000e680000000c00 */
[----:B------:R-:W2:Y:S01]  /*5d50*/  LDS.128 R8, [R8+0x20000] ;  /* 0x0200000008087984 */ /* 0x000ea20000000c00 */
[----:B------:R-:W-:Y:S05]  /*5d60*/  @P4 BRA `(.L_x_1398) ;  /* 0x0000000c00504947 */ /* 0x000fea0003800000 */
[--C-:B------:R-:W-:Y:S01]  /*5d70*/  SHF.R.U32.HI R53, RZ, 0x8, R13.reuse ;  /* 0x00000008ff357819 */ /* 0x100fe2000001160d */
[----:B--2---:R-:W-:Y:S01]  /*5d80*/  IMAD.MOV.U32 R24, RZ, RZ, R8 ;  /* 0x000000ffff187224 */ /* 0x004fe200078e0008 */
[----:B-1----:R-:W-:Y:S02]  /*5d90*/  MOV R12, R4 ;  /* 0x00000004000c7202 */ /* 0x002fe40000000f00 */
[----:B------:R-:W-:Y:S01]  /*5da0*/  SHF.R.U32.HI R91, RZ, 0x10, R13 ;  /* 0x00000010ff5b7819 */ /* 0x000fe2000001160d */
[----:B------:R-:W-:Y:S01]  /*5db0*/  IMAD.SHL.U32 R4, R53, 0x100, RZ ;  /* 0x0000010035047824 */ /* 0x000fe200078e00ff */
[----:B------:R-:W-:Y:S02]  /*5dc0*/  LOP3.LUT R13, R13, 0xff0000ff, RZ, 0xc0, !PT ;  /* 0xff0000ff0d0d7812 */ /* 0x000fe400078ec0ff */
[----:B------:R-:W-:Y:S01]  /*5dd0*/  SHF.R.U32.HI R32, RZ, 0x8, R15 ;  /* 0x00000008ff207819 */ /* 0x000fe2000001160f */
[----:B------:R-:W-:Y:S01]  /*5de0*/  IMAD.U32 R8, R91, 0x10000, RZ ;  /* 0x000100005b087824 */ /* 0x000fe200078e00ff */
[----:B------:R-:W-:-:S02]  /*5df0*/  SHF.R.U32.HI R26, RZ, 0x8, R25 ;  /* 0x00000008ff1a7819 */ /* 0x000fc40000011619 */
[----:B------:R-:W-:Y:S02]  /*5e00*/  SHF.R.U32.HI R34, RZ, 0x10, R15 ;  /* 0x00000010ff227819 */ /* 0x000fe4000001160f */
[----:B------:R-:W-:Y:S01]  /*5e10*/  LOP3.LUT R33, R15, 0xff0000ff, RZ, 0xc0, !PT ;  /* 0xff0000ff0f217812 */ /* 0x000fe200078ec0ff */
[----:B------:R-:W-:Y:S01]  /*5e20*/  IMAD.MOV.U32 R15, RZ, RZ, R6 ;  /* 0x000000ffff0f7224 */ /* 0x000fe200078e0006 */
[----:B------:R-:W-:Y:S01]  /*5e30*/  LOP3.LUT R13, R13, 0xff00, R4, 0xf8, !PT ;  /* 0x0000ff000d0d7812 */ /* 0x000fe200078ef804 */
[----:B------:R-:W-:Y:S01]  /*5e40*/  IMAD.SHL.U32 R4, R32, 0x100, RZ ;  /* 0x0000010020047824 */ /* 0x000fe200078e00ff */
[----:B------:R-:W-:Y:S01]  /*5e50*/  SHF.R.U32.HI R90, RZ, 0x10, R25 ;  /* 0x00000010ff5a7819 */ /* 0x000fe20000011619 */
[----:B------:R-:W-:Y:S01]  /*5e60*/  IMAD.SHL.U32 R6, R26, 0x100, RZ ;  /* 0x000001001a067824 */ /* 0x000fe200078e00ff */
[----:B------:R-:W-:Y:S02]  /*5e70*/  SHF.R.U32.HI R14, RZ, 0x8, R27 ;  /* 0x00000008ff0e7819 */ /* 0x000fe4000001161b */
[----:B------:R-:W-:-:S02]  /*5e80*/  LOP3.LUT R25, R25, 0xff0000ff, RZ, 0xc0, !PT ;  /* 0xff0000ff19197812 */ /* 0x000fc400078ec0ff */
[----:B------:R-:W-:Y:S02]  /*5e90*/  SHF.R.U32.HI R52, RZ, 0x10, R27 ;  /* 0x00000010ff347819 */ /* 0x000fe4000001161b */
[----:B------:R-:W-:Y:S01]  /*5ea0*/  LOP3.LUT R35, R27, 0xff0000ff, RZ, 0xc0, !PT ;  /* 0xff0000ff1b237812 */ /* 0x000fe200078ec0ff */
[----:B------:R-:W-:Y:S01]  /*5eb0*/  IMAD.MOV.U32 R27, RZ, RZ, R10 ;  /* 0x000000ffff1b7224 */ /* 0x000fe200078e000a */
[----:B------:R-:W-:Y:S01]  /*5ec0*/  LOP3.LUT R33, R33, 0xff00, R4, 0xf8, !PT ;  /* 0x0000ff0021217812 */ /* 0x000fe200078ef804 */
[----:B------:R-:W-:Y:S01]  /*5ed0*/  IMAD.SHL.U32 R10, R14, 0x100, RZ ;  /* 0x000001000e0a7824 */ /* 0x000fe200078e00ff */
[----:B------:R-:W-:Y:S01]  /*5ee0*/  LOP3.LUT R53, R25, 0xff00, R6, 0xf8, !PT ;  /* 0x0000ff0019357812 */ /* 0x000fe200078ef806 */
[----:B------:R-:W-:Y:S01]  /*5ef0*/  IMAD.U32 R4, R34, 0x10000, RZ ;  /* 0x0001000022047824 */ /* 0x000fe200078e00ff */
[----:B------:R-:W-:Y:S01]  /*5f00*/  LOP3.LUT R8, R13, 0xff0000, R8, 0xf8, !PT ;  /* 0x00ff00000d087812 */ /* 0x000fe200078ef808 */
[----:B------:R-:W-:Y:S01]  /*5f10*/  IMAD.U32 R6, R52, 0x10000, RZ ;  /* 0x0001000034067824 */ /* 0x000fe200078e00ff */
[----:B------:R-:W-:-:S02]  /*5f20*/  F2FP.F16.E4M3.UNPACK_B R34, R97.H1 ;  /* 0x00000061ff22723e */ /* 0x000fc400030006ff */
[----:B------:R-:W-:Y:S02]  /*5f30*/  F2FP.F16.E4M3.UNPACK_B R25, R24.H1 ;  /* 0x00000018ff19723e */ /* 0x000fe400030006ff */
[----:B------:R-:W-:Y:S02]  /*5f40*/  F2FP.F16.E4M3.UNPACK_B R13, R12.H1 ;  /* 0x0000000cff0d723e */ /* 0x000fe400030006ff */
[----:B------:R-:W-:Y:S01]  /*5f50*/  LOP3.LUT R91, R35, 0xff00, R10, 0xf8, !PT ;  /* 0x0000ff00235b7812 */ /* 0x000fe200078ef80a */
[----:B------:R-:W-:Y:S01]  /*5f60*/  HADD2.F32 R35, -RZ, R34.H0_H0 ;  /* 0x20000022ff237230 */ /* 0x000fe20000004100 */
[----:B------:R-:W-:Y:S01]  /*5f70*/  F2FP.F16.E4M3.UNPACK_B R32, R95.H1 ;  /* 0x0000005fff20723e */ /* 0x000fe200030006ff */
[----:B------:R-:W-:Y:S01]  /*5f80*/  HADD2.F32 R26, -RZ, R25.H0_H0 ;  /* 0x20000019ff1a7230 */ /* 0x000fe20000004100 */
[----:B------:R-:W-:Y:S01]  /*5f90*/  LOP3.LUT R4, R33, 0xff0000, R4, 0xf8, !PT ;  /* 0x00ff000021047812 */ /* 0x000fe200078ef804 */
[----:B------:R-:W-:Y:S01]  /*5fa0*/  HADD2.F32 R14, -RZ, R13.H0_H0 ;  /* 0x2000000dff0e7230 */ /* 0x000fe20000004100 */
[----:B------:R-:W-:Y:S01]  /*5fb0*/  F2FP.F16.E4M3.UNPACK_B R97, R97 ;  /* 0x00000061ff61723e */ /* 0x000fe200020006ff */
[----:B------:R-:W-:-:S02]  /*5fc0*/  HADD2.F32 R33, -RZ, R32.H0_H0 ;  /* 0x20000020ff217230 */ /* 0x000fc40000004100 */
[-C--:B------:R-:W-:Y:S01]  /*5fd0*/  FMUL.FTZ R99, R26, R35.reuse ;  /* 0x000000231a637220 */ /* 0x080fe20000410000 */
[----:B------:R-:W-:Y:S02]  /*5fe0*/  IMAD.U32 R10, R90, 0x10000, RZ ;  /* 0x000100005a0a7824 */ /* 0x000fe400078e00ff */
[C---:B------:R-:W-:Y:S01]  /*5ff0*/  FMUL.FTZ R35, R14.reuse, R35 ;  /* 0x000000230e237220 */ /* 0x040fe20000410000 */
[----:B------:R-:W-:Y:S01]  /*6000*/  F2FP.F16.E4M3.UNPACK_B R24, R24 ;  /* 0x00000018ff18723e */ /* 0x000fe200020006ff */
[-C--:B------:R-:W-:Y:S01]  /*6010*/  FFMA.FTZ R99, R14, R33.reuse, -R99 ;  /* 0x000000210e637223 */ /* 0x080fe20000010863 */
[----:B------:R-:W-:Y:S02]  /*6020*/  HADD2.F32 R14, -RZ, R13.H1_H1 ;  /* 0x3000000dff0e7230 */ /* 0x000fe40000004100 */
[----:B------:R-:W-:Y:S01]  /*6030*/  FFMA.FTZ R90, R26, R33, R35 ;  /* 0x000000211a5a7223 */ /* 0x000fe20000010023 */
[----:B------:R-:W-:Y:S01]  /*6040*/  HADD2.F32 R35, -RZ, R34.H1_H1 ;  /* 0x30000022ff237230 */ /* 0x000fe20000004100 */
[----:B------:R-:W-:Y:S01]  /*6050*/  F2FP.F16.E4M3.UNPACK_B R12, R12 ;  /* 0x0000000cff0c723e */ /* 0x000fe200020006ff */
[----:B------:R-:W-:Y:S01]  /*6060*/  HADD2.F32 R26, -RZ, R25.H1_H1 ;  /* 0x30000019ff1a7230 */ /* 0x000fe20000004100 */
[----:B------:R-:W-:Y:S01]  /*6070*/  LOP3.LUT R10, R53, 0xff0000, R10, 0xf8, !PT ;  /* 0x00ff0000350a7812 */ /* 0x000fe200078ef80a */
[----:B------:R-:W-:Y:S01]  /*6080*/  HADD2.F32 R33, -RZ, R32.H1_H1 ;  /* 0x30000020ff217230 */ /* 0x000fe20000004100 */
[----:B------:R-:W-:Y:S01]  /*6090*/  F2FP.F16.E4M3.UNPACK_B R95, R95 ;  /* 0x0000005fff5f723e */ /* 0x000fe200020006ff */
[----:B------:R-:W-:-:S02]  /*60a0*/  HADD2.F32 R32, -RZ, R97.H0_H0 ;  /* 0x20000061ff207230 */ /* 0x000fc40000004100 */
[-C--:B------:R-:W-:Y:S01]  /*60b0*/  FMUL.FTZ R53, R26, R35.reuse ;  /* 0x000000231a357220 */ /* 0x080fe20000410000 */
[C---:B------:R-:W-:Y:S01]  /*60c0*/  FMUL.FTZ R35, R14.reuse, R35 ;  /* 0x000000230e237220 */ /* 0x040fe20000410000 */
        /* <DEDUP_REMOVED lines=8> */
[----:B------:R-:W-:Y:S01]  /*6150*/  HADD2.F32 R97, -RZ, R97.H1_H1 ;  /* 0x30000061ff617230 */ /* 0x000fe20000004100 */
[----:B------:R-:W-:Y:S01]  /*6160*/  F2FP.SATFINITE.E4M3.F32.PACK_AB_MERGE_C R99, R100, R99, RZ ;  /* 0x000000636463723e */ /* 0x000fe200048070ff */
        /* <DEDUP_REMOVED lines=30> */
[-C--:B------:R-:W-:Y:S01]  /*6350*/  FFMA.FTZ R97, R12, R13.reuse, -R97 ;  /* 0x0000000d0c617223 */ /* 0x080fe20000010861 */
[--C-:B------:R-:W-:Y:S02]  /*6360*/  HADD2.F32 R24, -RZ, R96.reuse.H0_H0 ;  /* 0x20000060ff187230 */ /* 0x100fe40000004100 */
[----:B------:R-:W-:Y:S01]  /*6370*/  FFMA.FTZ R104, R14, R13, R33 ;  /* 0x0000000d0e687223 */ /* 0x000fe20000010021 */
[----:B------:R-:W-:Y:S01]  /*6380*/  F2FP.F16.E4M3.UNPACK_B R86, R86 ;  /* 0x00000056ff56723e */ /* 0x000fe200020006ff */
[----:B------:R-:W-:Y:S01]  /*6390*/  HADD2.F32 R13, -RZ, R27.H0_H0 ;  /* 0x2000001bff0d7230 */ /* 0x000fe20000004100 */
[----:B------:R-:W-:Y:S01]  /*63a0*/  F2FP.SATFINITE.E4M3.F32.PACK_AB_MERGE_C R97, R97, R102, RZ ;  /* 0x000000666161723e */ /* 0x000fe200048070ff */
[----:B------:R-:W-:Y:S01]  /*63b0*/  HADD2.F32 R12, -RZ, R15.H0_H0 ;  /* 0x2000000fff0c7230 */ /* 0x000fe20000004100 */
[----:B------:R-:W-:Y:S01]  /*63c0*/  F2FP.SATFINITE.E4M3.F32.PACK_AB_MERGE_C R99, R53, R34, R99 ;  /* 0x000000223563723e */ /* 0x000fe20004807063 */
[----:B------:R-:W-:-:S02]  /*63d0*/  HADD2.F32 R96, -RZ, R96.H1_H1 ;  /* 0x30000060ff607230 */ /* 0x000fc40000004100 */
[-C--:B------:R-:W-:Y:S01]  /*63e0*/  FMUL.FTZ R25, R13, R24.reuse ;  /* 0x000000180d197220 */ /* 0x080fe20000410000 */
[----:B------:R-:W-:Y:S02]  /*63f0*/  HADD2.F32 R27, -RZ, R27.H1_H1 ;  /* 0x3000001bff1b7230 */ /* 0x000fe40000004100 */
[----:B------:R-:W-:Y:S01]  /*6400*/  FMUL.FTZ R24, R12, R24 ;  /* 0x000000180c187220 */ /* 0x000fe20000410000 */
[--C-:B------:R-:W-:Y:S01]  /*6410*/  HADD2.F32 R14, -RZ, R86.reuse.H0_H0 ;  /* 0x20000056ff0e7230 */ /* 0x100fe20000004100 */
[----:B------:R-:W-:Y:S01]  /*6420*/  F2FP.SATFINITE.E4M3.F32.PACK_AB_MERGE_C R95, R104, R95, RZ ;  /* 0x0000005f685f723e */ /* 0x000fe200048070ff */
[----:B------:R-:W-:Y:S02]  /*6430*/  HADD2.F32 R15, -RZ, R15.H1_H1 ;  /* 0x3000000fff0f7230 */ /* 0x000fe40000004100 */
[----:B------:R-:W-:Y:S01]  /*6440*/  FMUL.FTZ R32, R27, R96 ;  /* 0x000000601b207220 */ /* 0x000fe20000410000 */
[----:B------:R-:W-:Y:S02]  /*6450*/  HADD2.F32 R86, -RZ, R86.H1_H1 ;  /* 0x30000056ff567230 */ /* 0x000fe40000004100 */
[-C--:B------:R-:W-:Y:S01]  /*6460*/  FFMA.FTZ R26, R12, R14.reuse, -R25 ;  /* 0x0000000e0c1a7223 */ /* 0x080fe20000010819 */
[----:B------:R-:W-:Y:S01]  /*6470*/  FFMA.FTZ R33, R13, R14, R24 ;  /* 0x0000000e0d217223 */ /* 0x000fe20000010018 */
[----:B------:R-:W-:Y:S01]  /*6480*/  F2FP.F16.E4M3.UNPACK_B R14, R9 ;  /* 0x00000009ff0e723e */ /* 0x000fe200020006ff */
[C---:B------:R-:W-:Y:S01]  /*6490*/  FMUL.FTZ R96, R15.reuse, R96 ;  /* 0x000000600f607220 */ /* 0x040fe20000410000 */
[----:B------:R-:W-:Y:S01]  /*64a0*/  FFMA.FTZ R13, R15, R86, -R32 ;  /* 0x000000560f0d7223 */ /* 0x000fe20000010820 */
[----:B------:R-:W-:-:S02]  /*64b0*/  F2FP.F16.E4M3.UNPACK_B R25, R10 ;  /* 0x0000000aff19723e */ /* 0x000fc400020006ff */
[----:B------:R-:W-:Y:S01]  /*64c0*/  F2FP.F16.E4M3.UNPACK_B R12, R5 ;  /* 0x00000005ff0c723e */ /* 0x000fe200020006ff */
[----:B------:R-:W-:Y:S01]  /*64d0*/  HADD2.F32 R15, -RZ, R14.H0_H0 ;  /* 0x2000000eff0f7230 */ /* 0x000fe20000004100 */
[----:B------:R-:W-:Y:S01]  /*64e0*/  F2FP.F16.E4M3.UNPACK_B R24, R8 ;  /* 0x00000008ff18723e */ /* 0x000fe200020006ff */
[----:B------:R-:W-:Y:S01]  /*64f0*/  HADD2.F32 R32, -RZ, R25.H0_H0 ;  /* 0x20000019ff207230 */ /* 0x000fe20000004100 */
[----:B------:R-:W-:Y:S01]  /*6500*/  F2FP.SATFINITE.E4M3.F32.PACK_AB_MERGE_C R100, R13, R26, R97 ;  /* 0x0000001a0d64723e */ /* 0x000fe20004807061 */
[----:B------:R-:W-:Y:S02]  /*6510*/  HADD2.F32 R13, -RZ, R12.H0_H0 ;  /* 0x2000000cff0d7230 */ /* 0x000fe40000004100 */
[----:B------:R-:W-:Y:S01]  /*6520*/  FFMA.FTZ R96, R27, R86, R96 ;  /* 0x000000561b607223 */ /* 0x000fe20000010060 */
[----:B------:R-:W-:Y:S02]  /*6530*/  HADD2.F32 R26, -RZ, R24.H0_H0 ;  /* 0x20000018ff1a7230 */ /* 0x000fe40000004100 */
[----:B------:R-:W-:Y:S01]  /*6540*/  FMUL.FTZ R34, R15, R32 ;  /* 0x000000200f227220 */ /* 0x000fe20000410000 */
[----:B------:R-:W-:-:S02]  /*6550*/  HADD2.F32 R14, -RZ, R14.H1_H1 ;  /* 0x3000000eff0e7230 */ /* 0x000fc40000004100 */
[----:B------:R-:W-:Y:S01]  /*6560*/  FMUL.FTZ R32, R13, R32 ;  /* 0x000000200d207220 */ /* 0x000fe20000410000 */
[----:B------:R-:W-:Y:S01]  /*6570*/  HADD2.F32 R25, -RZ, R25.H1_H1 ;  /* 0x30000019ff197230 */ /* 0x000fe20000004100 */
[----:B------:R-:W-:Y:S01]  /*6580*/  F2FP.SATFINITE.E4M3.F32.PACK_AB_MERGE_C R96, R96, R33, R95 ;  /* 0x000000216060723e */ /* 0x000fe2000480705f */
[----:B------:R-:W-:Y:S02]  /*6590*/  HADD2.F32 R12, -RZ, R12.H1_H1 ;  /* 0x3000000cff0c7230 */ /* 0x000fe40000004100 */
[----:B------:R-:W-:Y:S01]  /*65a0*/  FFMA.FTZ R32, R15, R26, R32 ;  /* 0x0000001a0f207223 */ /* 0x000fe20000010020 */
[----:B------:R-:W-:Y:S02]  /*65b0*/  HADD2.F32 R15, -RZ, R24.H1_H1 ;  /* 0x30000018ff0f7230 */ /* 0x000fe40000004100 */
[-C--:B------:R-:W-:Y:S01]  /*65c0*/  FMUL.FTZ R27, R14, R25.reuse ;  /* 0x000000190e1b7220 */ /* 0x080fe20000410000 */
[----:B------:R-:W-:Y:S01]  /*65d0*/  F2FP.SATFINITE.E4M3.F32.PACK_AB_MERGE_C R90, R91, R90, RZ ;  /* 0x0000005a5b5a723e */ /* 0x000fe200048070ff */
[----:B------:R-:W-:Y:S01]  /*65e0*/  FFMA.FTZ R34, R13, R26, -R34 ;  /* 0x0000001a0d227223 */ /* 0x000fe20000010822 */
[C---:B------:R-:W-:Y:S01]  /*65f0*/  FMUL.FTZ R25, R12.reuse, R25 ;  /* 0x000000190c197220 */ /* 0x040fe20000410000 */
[----:B------:R-:W-:Y:S01]  /*6600*/  FFMA.FTZ R33, R12, R15, -R27 ;  /* 0x0000000f0c217223 */ /* 0x000fe2000001081b */
[----:B------:R-:W-:-:S02]  /*6610*/  F2FP.F16.E4M3.UNPACK_B R5, R5.H1 ;  /* 0x00000005ff05723e */ /* 0x000fc400030006ff */
[----:B------:R-:W-:Y:S02]  /*6620*/  F2FP.F16.E4M3.UNPACK_B R13, R9.H1 ;  /* 0x00000009ff0d723e */ /* 0x000fe400030006ff */
[----:B------:R-:W-:Y:S01]  /*6630*/  F2FP.F16.E4M3.UNPACK_B R12, R10.H1 ;  /* 0x0000000aff0c723e */ /* 0x000fe200030006ff */
[----:B------:R-:W-:Y:S01]  /*6640*/  HADD2.F32 R9, -RZ, R5.H0_H0 ;  /* 0x20000005ff097230 */ /* 0x000fe20000004100 */
[----:B------:R-:W-:Y:S01]  /*6650*/  F2FP.SATFINITE.E4M3.F32.PACK_AB_MERGE_C R101, R52, R35, R90 ;  /* 0x000000233465723e */ /* 0x000fe2000480705a */
[----:B------:R-:W-:Y:S01]  /*6660*/  FFMA.FTZ R35, R14, R15, R25 ;  /* 0x0000000f0e237223 */ /* 0x000fe20000010019 */
[--C-:B------:R-:W-:Y:S01]  /*6670*/  HADD2.F32 R10, -RZ, R13.reuse.H0_H0 ;  /* 0x2000000dff0a7230 */ /* 0x100fe20000004100 */
[----:B------:R-:W-:Y:S01]  /*6680*/  F2FP.F16.E4M3.UNPACK_B R8, R8.H1 ;  /* 0x00000008ff08723e */ /* 0x000fe200030006ff */
[----:B------:R-:W-:Y:S01]  /*6690*/  HADD2.F32 R14, -RZ, R12.H0_H0 ;  /* 0x2000000cff0e7230 */ /* 0x000fe20000004100 */
[----:B------:R-:W-:Y:S01]  /*66a0*/  F2FP.F16.E4M3.UNPACK_B R25, R6.H1 ;  /* 0x00000006ff19723e */ /* 0x000fe200030006ff */
[----:B------:R-:W-:-:S02]  /*66b0*/  HADD2.F32 R13, -RZ, R13.H1_H1 ;  /* 0x3000000dff0d7230 */ /* 0x000fc40000004100 */
[----:B------:R-:W-:Y:S02]  /*66c0*/  HADD2.F32 R24, -RZ, R12.H1_H1 ;  /* 0x3000000cff187230 */ /* 0x000fe40000004100 */
        /* <DEDUP_REMOVED lines=61> */
[----:B------:R-:W-:-:S07]  /*6aa0*/  MOV R6, R100 ;  /* 0x0000006400067202 */ /* 0x000fce0000000f00 */
.L_x_1398:
[----:B------:R-:W-:Y:S05]  /*6ab0*/  BSYNC B1 ;  /* 0x0000000000017941 */ /* 0x000fea0003800000 */
.L_x_1397:
[----:B-1----:R1:W-:Y:S01]  /*6ac0*/  STG.E.128 desc[UR46][R28.64], R4 ;  /* 0x000000041c007986 */ /* 0x0023e2000c101d2e */
[----:B------:R-:W-:-:S13]  /*6ad0*/  ISETP.GE.AND P4, PT, R31, R98, PT ;  /* 0x000000621f00720c */ /* 0x000fda0003f86270 */
[----:B------:R-:W-:Y:S05]  /*6ae0*/  @P4 BRA `(.L_x_1383) ;  /* 0x0000000000844947 */ /* 0x000fea0003800000 */
[--C-:B-1----:R-:W-:Y:S02]  /*6af0*/  SHF.R.S32.HI R4, RZ, 0x1f, R31.reuse ;  /* 0x0000001fff047819 */ /* 0x102fe4000001141f */
[----:B------:R-:W-:-:S04]  /*6b00*/  IADD3 R31, P4, P5, R44, R88, R31 ;  /* 0x000000582c1f7210 */ /* 0x000fc80007d9e01f */
[----:B------:R-:W-:Y:S02]  /*6b10*/  IADD3.X R30, R85, R30, R4, P4, P5 ;  /* 0x0000001e551e7210 */ /* 0x000fe400027ea404 */
[----:B------:R-:W-:-:S05]  /*6b20*/  IADD3 R50, P4, R31, R50, RZ ;  /* 0x000000321f327210 */ /* 0x000fca0007f9e0ff */
[----:B------:R-:W-:-:S05]  /*6b30*/  IMAD.X R51, R30, 0x1, R51, P4 ;  /* 0x000000011e337824 */ /* 0x000fca00020e0633 */
[----:B--2---:R1:W-:Y:S01]  /*6b40*/  STG.E.128 desc[UR46][R50.64], R8 ;  /* 0x0000000832007986 */ /* 0x0043e2000c101d2e */
[----:B------:R-:W-:Y:S05]  /*6b50*/  BRA `(.L_x_1383) ;  /* 0x0000000000687947 */ /* 0x000fea0003800000 */
.L_x_1366:
[----:B------:R-:W-:-:S06]  /*6b60*/  UISETP.NE.AND UP0, UPT, UR45, 0x3, UPT ;  /* 0x000000032d00788c */ /* 0x000fcc000bf05270 */
[----:B------:R-:W-:-:S13]  /*6b70*/  PLOP3.LUT P3, PT, PT, PT, UP0, 0x80, 0x0 ;  /* 0x000000000000781c */ /* 0x000fda0003f6f008 */
[----:B------:R-:W-:Y:S05]  /*6b80*/  @!P3 BRA `(.L_x_1399) ;  /* 0x000000000004b947 */ /* 0x000fea0003800000 */
[----:B------:R-:W-:Y:S01]  /*6b90*/  BPT.TRAP 0x1 ;  /* 0x000000040000795c */ /* 0x000fe20000300000 */
.L_x_1399:
[----:B------:R-:W-:Y:S01]  /*6ba0*/  IMAD R80, R192, 0x8, R16 ;  /* 0x00000008c0507824 */ /* 0x000fe200078e0210 */
[----:B------:R-:W-:Y:S01]  /*6bb0*/  SHF.L.U32 R93, R198, 0x1f, RZ ;  /* 0x0000001fc65d7819 */ /* 0x000fe200000006ff */
[----:B------:R-:W-:Y:S01]  /*6bc0*/  IMAD R84, R47, -0x40, R46 ;  /* 0xffffffc02f547824 */ /* 0x000fe200078e022e */
[----:B------:R-:W-:Y:S02]  /*6bd0*/  BSSY B1, `(.L_x_1400) ;  /* 0x0000004000017945 */ /* 0x000fe40003800000 */
[----:B------:R-:W0:Y:S02]  /*6be0*/  SYNCS.PHASECHK.TRANS64.TRYWAIT P4, [R80+URZ+0x28490], R93 ;  /* 0x0284905d500075a7 */ /* 0x000e24000808017f */
[----:B------:R-:W-:Y:S01]  /*6bf0*/  VIMNMX R84, R84, 0x40, PT ;  /* 0x0000004054547848 */ /* 0x000fe20003fe0100 */
[----:B0-----:R-:W-:Y:S06]  /*6c00*/  @!P4 BRA `(.L_x_1401) ;  /* 0x000001ec00acc947 */ /* 0x001fec0003800000 */
.L_x_1730:
[----:B------:R-:W-:Y:S05]  /*6c10*/  BSYNC B1 ;  /* 0x0000000000017941 */ /* 0x000fea0003800000 */
.L_x_1400:
[-C--:B------:R-:W-:Y:S01]  /*6c20*/  ISETP.GE.AND P5, PT, R17, R84.reuse, PT ;  /* 0x000000541100720c */ /* 0x080fe20003fa6270 */
[----:B------:R-:W-:Y:S01]  /*6c30*/  BSSY B1, `(.L_x_1402) ;  /* 0x0000007000017945 */ /* 0x000fe20003800000 */
[----:B------:R-:W-:-:S11]  /*6c40*/  ISETP.GE.AND P4, PT, R218, R84, PT ;  /* 0x00000054da00720c */ /* 0x000fd60003f86270 */
[----:B------:R-:W-:Y:S05]  /*6c50*/  @P5 BRA `(.L_x_1403) ;  /* 0x0000000000105947 */ /* 0x000fea0003800000 */
[----:B------:R-:W1:Y:S04]  /*6c60*/  @!P1 LDS.128 R4, [R82+0x20000] ;  /* 0x0200000052049984 */ /* 0x000e680000000c00 */
[----:B------:R-:W2:Y:S04]  /*6c70*/  @!P2 LDS.128 R8, [R82+0x22000] ;  /* 0x022000005208a984 */ /* 0x000ea80000000c00 */
[----:B-1----:R1:W-:Y:S04]  /*6c80*/  @!P1 STG.E.128 desc[UR46][R14.64], R4 ;  /* 0x000000040e009986 */ /* 0x0023e8000c101d2e */
[----:B--2---:R1:W-:Y:S02]  /*6c90*/  @!P2 STG.E.128 desc[UR46][R14.64+0x80], R8 ;  /* 0x000080080e00a986 */ /* 0x0043e4000c101d2e */
.L_x_1403:
[----:B------:R-:W-:Y:S05]  /*6ca0*/  BSYNC B1 ;  /* 0x0000000000017941 */ /* 0x000fea0003800000 */
.L_x_1402:
[----:B------:R-:W-:Y:S05]  /*6cb0*/  @P4 BRA `(.L_x_1383) ;  /* 0x0000000000104947 */ /* 0x000fea0003800000 */
[----:B-1----:R-:W1:Y:S04]  /*6cc0*/  @!P1 LDS.128 R4, [R82+0x21000] ;  /* 0x0210000052049984 */ /* 0x002e680000000c00 */
[----:B------:R-:W2:Y:S04]  /*6cd0*/  @!P2 LDS.128 R8, [R82+0x23000] ;  /* 0x023000005208a984 */ /* 0x000ea80000000c00 */
[----:B-1----:R1:W-:Y:S04]  /*6ce0*/  @!P1 STG.E.128 desc[UR46][R12.64], R4 ;  /* 0x000000040c009986 */ /* 0x0023e8000c101d2e */
[----:B--2---:R1:W-:Y:S02]  /*6cf0*/  @!P2 STG.E.128 desc[UR46][R12.64+0x80], R8 ;  /* 0x000080080c00a986 */ /* 0x0043e4000c101d2e */
.L_x_1383:
[----:B------:R-:W-:Y:S05]  /*6d00*/  BSYNC B0 ;  /* 0x0000000000007941 */ /* 0x000fea0003800000 */
.L_x_1365:
        /* <DEDUP_REMOVED lines=17> */
.L_x_1405:
[----:B------:R-:W-:Y:S05]  /*6e20*/  BSYNC B0 ;  /* 0x0000000000007941 */ /* 0x000fea0003800000 */
.L_x_1404:
[----:B------:R-:W1:Y:S01]  /*6e30*/  SYNCS.PHASECHK.TRANS64.TRYWAIT P3, [R80+URZ+0x284b0], R93 ;  /* 0x0284b05d500075a7 */ /* 0x000e62000806017f */
[----:B------:R-:W-:Y:S01]  /*6e40*/  ULDC UR41, c[0x0][0x2f4] ;  /* 0x0000bd0000297ab9 */ /* 0x000fe20000000800 */
[----:B------:R-:W-:Y:S01]  /*6e50*/  ULDC.64 UR36, c[0x0][0x328] ;  /* 0x0000ca0000247ab9 */ /* 0x000fe20000000a00 */
[----:B------:R-:W-:Y:S01]  /*6e60*/  ULDC.64 UR38, c[0x0][0x318] ;  /* 0x0000c60000267ab9 */ /* 0x000fe20000000a00 */
[----:B------:R-:W-:Y:S04]  /*6e70*/  BSSY B0, `(.L_x_1406) ;  /* 0x0000002000007945 */ /* 0x000fe80003800000 */
[----:B-1----:R-:W-:Y:S05]  /*6e80*/  @!P3 BRA `(.L_x_1407) ;  /* 0x000001ec0020b947 */ /* 0x002fea0003800000 */
.L_x_1731:
[----:B------:R-:W-:Y:S05]  /*6e90*/  BSYNC B0 ;  /* 0x0000000000007941 */ /* 0x000fea0003800000 */
.L_x_1406:
        /* <DEDUP_REMOVED lines=17> */
.L_x_1409:
[----:B------:R-:W-:Y:S05]  /*6fb0*/  BSYNC B0 ;  /* 0x0000000000007941 */ /* 0x000fea0003800000 */
.L_x_1408:
[----:B------:R-:W-:Y:S01]  /*6fc0*/  ISETP.GE.AND P3, PT, R218, R84, PT ;  /* 0x00000054da00720c */ /* 0x000fe20003f66270 */
[----:B------:R-:W-:-:S12]  /*6fd0*/  BSSY B0, `(.L_x_1410) ;  /* 0x0000011000007945 */ /* 0x000fd80003800000 */
[----:B------:R-:W-:Y:S05]  /*6fe0*/  @P3 BRA `(.L_x_1411) ;  /* 0x00000000003c3947 */ /* 0x000fea0003800000 */
[----:B------:R-:W-:Y:S01]  /*6ff0*/  IADD3 R7, P3, R12, 0x20, RZ ;  /* 0x000000200c077810 */ /* 0x000fe20007f7e0ff */
[----:B0-----:R-:W-:Y:S02]  /*7000*/  IMAD.MOV.U32 R4, RZ, RZ, R42 ;  /* 0x000000ffff047224 */ /* 0x001fe400078e002a */
        /* <DEDUP_REMOVED lines=11> */
[----:B--2---:R-:W0:Y:S04]  /*70c0*/  @!P3 LDS.128 R8, [R82+0x13000] ;  /* 0x013000005208b984 */ /* 0x004e280000000c00 */
[----:B0-----:R3:W-:Y:S02]  /*70d0*/  @!P3 STG.E.128 desc[UR46][R12.64+0x80], R8 ;  /* 0x000080080c00b986 */ /* 0x0017e4000c101d2e */
.L_x_1411:
[----:B------:R-:W-:Y:S05]  /*70e0*/  BSYNC B0 ;  /* 0x0000000000007941 */ /* 0x000fea0003800000 */
.L_x_1410:
[----:B------:R-:W-:Y:S01]  /*70f0*/  @!PT LDS RZ, [RZ] ;  /* 0x00000000fffff984 */ /* 0x000fe20000000800 */
[----:B------:R-:W-:Y:S01]  /*7100*/  @!PT LDS RZ, [RZ] ;  /* 0x00000000fffff984 */ /* 0x000fe20000000800 */
[----:B------:R-:W-:Y:S01]  /*7110*/  @!PT LDS RZ, [RZ] ;  /* 0x00000000fffff984 */ /* 0x000fe20000000800 */
[----:B------:R-:W-:Y:S01]  /*7120*/  @!PT LDS RZ, [RZ] ;  /* 0x00000000fffff984 */ /* 0x000fe20000000800 */
[----:B------:R4:W-:Y:S06]  /*7130*/  MEMBAR.ALL.CTA ;  /* 0x0000000000007992 */ /* 0x0009ec0000008000 */
[----:B----4-:R-:W4:Y:S02]  /*7140*/  FENCE.VIEW.ASYNC.S ;  /* 0x00000000000073c6 */ /* 0x010f240000000000 */
[----:B----4-:R4:W-:Y:S01]  /*7150*/  BAR.SYNC.DEFER_BLOCKING R64, 0x80 ;  /* 0x000200400000751d */ /* 0x0109e20000010000 */
[----:B------:R-:W-:Y:S01]  /*7160*/  ISETP.NE.AND P5, PT, R94, RZ, PT ;  /* 0x000000ff5e00720c */ /* 0x000fe20003fa5270 */
[----:B------:R-:W-:-:S02]  /*7170*/  VIADD R192, R192, 0x1 ;  /* 0x00000001c0c07836 */ /* 0x000fc40000000000 */
[----:B-1----:R-:W-:-:S03]  /*7180*/  @!P4 VIADD R80, R80, 0x284c0 ;  /* 0x000284c05050c836 */ /* 0x002fc60000000000 */
[C---:B------:R-:W-:Y:S02]  /*7190*/  ISETP.NE.AND P3, PT, R192.reuse, 0x2, PT ;  /* 0x00000002c000780c */ /* 0x040fe40003f65270 */
[----:B------:R-:W-:Y:S02]  /*71a0*/  @!P4 PRMT R80, RZ, 0x654, R80 ;  /* 0x00000654ff50c816 */ /* 0x000fe40000000050 */
[----:B------:R-:W-:Y:S02]  /*71b0*/  SEL R5, RZ, 0x1, P3 ;  /* 0x00000001ff057807 */ /* 0x000fe40001800000 */
[----:B------:R-:W-:Y:S02]  /*71c0*/  SEL R192, R192, RZ, P3 ;  /* 0x000000ffc0c07207 */ /* 0x000fe40001800000 */
[----:B------:R-:W-:Y:S01]  /*71d0*/  LOP3.LUT R198, R198, R5, RZ, 0x3c, !PT ;  /* 0x00000005c6c67212 */ /* 0x000fe200078e3cff */
[----:B------:R4:W-:Y:S01]  /*71e0*/  @!P4 SYNCS.ARRIVE.TRANS64.RED.A1T0 RZ, [R80+URZ], RZ ;  /* 0x000000ff50ffc9a7 */ /* 0x0009e2000810043f */
[----:B------:R-:W-:Y:S05]  /*71f0*/  @P5 BRA `(.L_x_1412) ;  /* 0xffffffb000e85947 */ /* 0x000fea000383ffff */
[----:B0-----:R-:W0:Y:S01]  /*7200*/  S2R R4, SR_TID.X ;  /* 0x0000000000047919 */ /* 0x001e220000002100 */
[----:B------:R-:W-:Y:S02]  /*7210*/  PLOP3.LUT P0, PT, PT, PT, PT, 0x8, 0x0 ;  /* 0x000000000000781c */ /* 0x000fe40003f0e170 */
[----:B0-----:R-:W-:-:S04]  /*7220*/  SHF.R.U32.HI R4, RZ, 0x7, R4 ;  /* 0x00000007ff047819 */ /* 0x001fc80000011604 */
[----:B------:R-:W-:-:S13]  /*7230*/  ISETP.NE.AND P5, PT, R4, 0x1, PT ;  /* 0x000000010400780c */ /* 0x000fda0003fa5270 */
[----:B------:R-:W-:Y:S06]  /*7240*/  @!P5 BAR.ARV 0x9, 0x100 ;  /* 0x024400000000db1d */ /* 0x000fec0000002000 */
.L_x_1360:
[----:B------:R-:W-:Y:S05]  /*7250*/  @P0 BRA `(.L_x_1413) ;  /* 0x00000000000c0947 */ /* 0x000fea0003800000 */
[----:B------:R-:W0:Y:S01]  /*7260*/  FENCE.VIEW.ASYNC.G ;  /* 0x00000000000073c6 */ /* 0x000e220000000100 */
[----:B------:R-:W-:Y:S05]  /*7270*/  WARPSYNC.ALL ;  /* 0x0000000000007948 */ /* 0x000fea0003800000 */
[----:B0-----:R-:W-:Y:S06]  /*7280*/  BAR.ARV 0xc, 0x180 ;  /* 0x0306000000007b1d */ /* 0x001fec0000002000 */
.L_x_1413:
[----:B------:R-:W-:Y:S01]  /*7290*/  ULDC.64 UR6, c[0x0][0x998] ;  /* 0x0002660000067ab9 */ /* 0x000fe20000000a00 */
[----:B------:R-:W-:Y:S01]  /*72a0*/  ULDC.64 UR4, c[0x0][0x990] ;  /* 0x0002640000047ab9 */ /* 0x000fe20000000a00 */
[----:B------:R-:W-:Y:S02]  /*72b0*/  ISETP.NE.U32.AND P1, PT, RZ, UR6, PT ;  /* 0x00000006ff007c0c */ /* 0x000fe4000bf25070 */
[----:B------:R-:W-:Y:S02]  /*72c0*/  ISETP.NE.U32.AND P0, PT, RZ, UR4, PT ;  /* 0x00000004ff007c0c */ /* 0x000fe4000bf05070 */
[----:B------:R-:W-:Y:S02]  /*72d0*/  ISETP.NE.AND.EX P1, PT, RZ, UR7, PT, P1 ;  /* 0x00000007ff007c0c */ /* 0x000fe4000bf25310 */
[----:B------:R-:W-:-:S11]  /*72e0*/  ISETP.NE.AND.EX P0, PT, RZ, UR5, PT, P0 ;  /* 0x00000005ff007c0c */ /* 0x000fd6000bf05300 */
[----:B--23--:R-:W0:Y:S01]  /*72f0*/  @P1 LDC.64 R8, c[0x0][0x9b8] ;  /* 0x00026e00ff081b82 */ /* 0x00ce220000000a00 */
[--C-:B------:R-:W-:Y:S02]  /*7300*/  @P1 SHF.R.S32.HI R5, RZ, 0x1f, R203.reuse ;  /* 0x0000001fff051819 */ /* 0x100fe400000114cb */
[----:B------:R-:W-:Y:S02]  /*7310*/  @P0 SHF.R.S32.HI R3, RZ, 0x1f, R203 ;  /* 0x0000001fff030819 */ /* 0x000fe400000114cb */
[----:B------:R-:W-:-:S03]  /*7320*/  @P1 SHF.R.S32.HI R15, RZ, 0x1f, R202 ;  /* 0x0000001fff0f1819 */ /* 0x000fc600000114ca */
[----:B------:R-:W1:Y:S08]  /*7330*/  @P0 LDC.64 R6, c[0x0][0x9a8] ;  /* 0x00026a00ff060b82 */ /* 0x000e700000000a00 */
[----:B------:R-:W2:Y:S08]  /*7340*/  @P1 LDC.64 R10, c[0x0][0x9c0] ;  /* 0x00027000ff0a1b82 */ /* 0x000eb00000000a00 */
[----:B------:R-:W3:Y:S01]  /*7350*/  @P0 LDC.64 R12, c[0x0][0x9b0] ;  /* 0x00026c00ff0c0b82 */ /* 0x000ee20000000a00 */
[----:B0-----:R-:W-:-:S02]  /*7360*/  @P1 IMAD R2, R5, R8, RZ ;  /* 0x0000000805021224 */ /* 0x001fc400078e02ff */
[----:B------:R-:W-:-:S04]  /*7370*/  @P1 IMAD.WIDE.U32 R4, R203, R8, RZ ;  /* 0x00000008cb041225 */ /* 0x000fc800078e00ff */
[----:B------:R-:W-:Y:S02]  /*7380*/  @P1 IMAD R9, R203, R9, R2 ;  /* 0x00000009cb091224 */ /* 0x000fe400078e0202 */
[-C--:B-1----:R-:W-:Y:S02]  /*7390*/  @P0 IMAD R0, R3, R6.reuse, RZ ;  /* 0x0000000603000224 */ /* 0x082fe400078e02ff */
[----:B------:R-:W-:Y:S01]  /*73a0*/  @P1 IMAD.IADD R5, R5, 0x1, R9 ;  /* 0x0000000105051824 */ /* 0x000fe200078e0209 */
[----:B------:R-:W-:Y:S01]  /*73b0*/  @P0 SHF.R.S32.HI R9, RZ, 0x1f, R202 ;  /* 0x0000001fff090819 */ /* 0x000fe200000114ca */
[C---:B------:R-:W-:Y:S02]  /*73c0*/  @P0 IMAD R7, R203.reuse, R7, R0 ;  /* 0x00000007cb070224 */ /* 0x040fe400078e0200 */
[----:B------:R-:W-:-:S04]  /*73d0*/  @P0 IMAD.WIDE.U32 R2, R203, R6, RZ ;  /* 0x00000006cb020225 */ /* 0x000fc800078e00ff */
[----:B--2---:R-:W-:Y:S02]  /*73e0*/  @P1 IMAD R6, R15, R10, RZ ;  /* 0x0000000a0f061224 */ /* 0x004fe400078e02ff */
[----:B------:R-:W-:Y:S02]  /*73f0*/  @P0 IMAD.IADD R3, R3, 0x1, R7 ;  /* 0x0000000103030824 */ /* 0x000fe400078e0207 */
[C---:B------:R-:W-:Y:S02]  /*7400*/  @P1 IMAD R11, R202.reuse, R11, R6 ;  /* 0x0000000bca0b1224 */ /* 0x040fe400078e0206 */
[----:B---3--:R-:W-:Y:S02]  /*7410*/  @P0 IMAD R0, R9, R12, RZ ;  /* 0x0000000c09000224 */ /* 0x008fe400078e02ff */
[----:B------:R-:W-:-:S04]  /*7420*/  @P1 IMAD.WIDE.U32 R6, R202, R10, R4 ;  /* 0x0000000aca061225 */ /* 0x000fc800078e0004 */
[C---:B------:R-:W-:Y:S01]  /*7430*/  @P0 IMAD R9, R202.reuse, R13, R0 ;  /* 0x0000000dca090224 */ /* 0x040fe200078e0200 */
[----:B------:R-:W-:Y:S01]  /*7440*/  @P1 IADD3 R5, R7, R11, RZ ;  /* 0x0000000b07051210 */ /* 0x000fe20007ffe0ff */
[----:B------:R-:W-:Y:S01]  /*7450*/  @P0 IMAD.WIDE.U32 R2, R202, R12, R2 ;  /* 0x0000000cca020225 */ /* 0x000fe200078e0002 */
[----:B------:R-:W-:Y:S01]  /*7460*/  @P1 LEA R8, P3, R6, UR6, 0x2 ;  /* 0x0000000606081c11 */ /* 0x000fe2000f8610ff */
[----:B------:R-:W0:Y:S02]  /*7470*/  LDC.64 R10, c[0x0][0x9e0] ;  /* 0x00027800ff0a7b82 */ /* 0x000e240000000a00 */
[----:B------:R-:W-:Y:S01]  /*7480*/  @P0 IMAD.IADD R3, R3, 0x1, R9 ;  /* 0x0000000103030824 */ /* 0x000fe200078e0209 */
[----:B------:R-:W-:Y:S01]  /*7490*/  @P0 LEA R4, P2, R2, UR4, 0x2 ;  /* 0x0000000402040c11 */ /* 0x000fe2000f8410ff */
[----:B------:R-:W-:Y:S01]  /*74a0*/  IMAD.MOV.U32 R0, RZ, RZ, 0x3f800000 ;  /* 0x3f800000ff007424 */ /* 0x000fe200078e00ff */
[----:B------:R-:W-:Y:S01]  /*74b0*/  @P1 LEA.HI.X R9, R6, UR7, R5, 0x2, P3 ;  /* 0x0000000706091c11 */ /* 0x000fe200098f1405 */
[----:B------:R-:W-:Y:S01]  /*74c0*/  ULDC UR4, c[0x0][0x988] ;  /* 0x0002620000047ab9 */ /* 0x000fe20000000800 */
[----:B------:R-:W-:Y:S01]  /*74d0*/  @P0 LEA.HI.X R5, R2, UR5, R3, 0x2, P2 ;  /* 0x0000000502050c11 */ /* 0x000fe200090f1403 */
[----:B------:R-:W-:Y:S01]  /*74e0*/  IMAD.MOV.U32 R3, RZ, RZ, 0x3f800000 ;  /* 0x3f800000ff037424 */ /* 0x000fe200078e00ff */
[----:B------:R-:W1:Y:S01]  /*74f0*/  LDC R2, c[0x0][0x448] ;  /* 0x00011200ff027b82 */ /* 0x000e620000000800 */
[----:B------:R-:W2:Y:S04]  /*7500*/  @P1 LDG.E R0, desc[UR46][R8.64] ;  /* 0x0000002e08001981 */ /* 0x000ea8000c1e1900 */
[----:B------:R3:W2:Y:S01]  /*7510*/  @P0 LDG.E R3, desc[UR46][R4.64] ;  /* 0x0000002e04030981 */ /* 0x0006a2000c1e1900 */
[----:B0-----:R-:W-:-:S02]  /*7520*/  ISETP.GE.AND P2, PT, R11, 0x1, PT ;  /* 0x000000010b00780c */ /* 0x001fc40003f46270 */
[----:B-1----:R-:W-:Y:S01]  /*7530*/  ISETP.NE.AND P1, PT, R2, 0x1, PT ;  /* 0x000000010200780c */ /* 0x002fe20003f25270 */
[----:B------:R-:W-:-:S12]  /*7540*/  VIADD R2, R204, 0x7f ;  /* 0x0000007fcc027836 */ /* 0x000fd80000000000 */
[----:B------:R-:W0:Y:S08]  /*7550*/  @P1 LDC R7, c[0x0][0x44c] ;  /* 0x00011300ff071b82 */ /* 0x000e300000000800 */
[----:B------:R-:W1:Y:S01]  /*7560*/  @P1 LDC R6, c[0x0][0x450] ;  /* 0x00011400ff061b82 */ /* 0x000e620000000800 */
[----:B0-----:R-:W-:-:S05]  /*7570*/  @P1 IMAD.HI.U32 R7, R2, R7, RZ ;  /* 0x0000000702071227 */ /* 0x001fca00078e00ff */
[----:B-1----:R-:W-:-:S05]  /*7580*/  @P1 SHF.R.U32.HI R2, RZ, R6, R7 ;  /* 0x00000006ff021219 */ /* 0x002fca0000011607 */
[----:B---3--:R-:W-:Y:S02]  /*7590*/  IMAD.IADD R5, R49, 0x1, R2 ;  /* 0x0000000131057824 */ /* 0x008fe400078e0202 */
[----:B--2---:R-:W-:Y:S02]  /*75a0*/  FMUL.FTZ R0, R3, R0 ;  /* 0x0000000003007220 */ /* 0x004fe40000410000 */
[----:B------:R-:W-:Y:S02]  /*75b0*/  IMAD.IADD R3, R5, 0x1, R10 ;  /* 0x0000000105037824 */ /* 0x000fe400078e020a */
[----:B------:R-:W-:Y:S01]  /*75c0*/  FMUL.FTZ R2, R0, UR4 ;  /* 0x0000000400027c20 */ /* 0x000fe20008410000 */
[----:B------:R-:W-:Y:S06]  /*75d0*/  @!P2 BRA `(.L_x_1414) ;  /* 0x000000000048a947 */ /* 0x000fec0003800000 */
        /* <DEDUP_REMOVED lines=11> */
.L_x_1416:
[----:B------:R-:W-:-:S13]  /*7690*/  ISETP.NE.AND P0, PT, R11, 0x1, PT ;  /* 0x000000010b00780c */ /* 0x000fda0003f05270 */
[----:B------:R-:W0:Y:S02]  /*76a0*/  @P0 LDC.64 R4, c[0x0][0x9e8] ;  /* 0x00027a00ff040b82 */ /* 0x000e240000000a00 */
[----:B0-----:R-:W-:-:S05]  /*76b0*/  @P0 IMAD.HI.U32 R4, R0, R4, RZ ;  /* 0x0000000400040227 */ /* 0x001fca00078e00ff */
[----:B------:R-:W-:-:S07]  /*76c0*/  @P0 SHF.R.U32.HI R0, RZ, R5, R4 ;  /* 0x00000005ff000219 */ /* 0x000fce0000011604 */
.L_x_1417:
[----:B------:R-:W-:Y:S05]  /*76d0*/  BSYNC B0 ;  /* 0x0000000000007941 */ /* 0x000fea0003800000 */
.L_x_1415:
[----:B------:R-:W-:-:S05]  /*76e0*/  IMAD R0, R0, R11, R11 ;  /* 0x0000000b00007224 */ /* 0x000fca00078e020b */
[----:B------:R-:W-:-:S07]  /*76f0*/  VIMNMX R3, R3, R0, PT ;  /* 0x0000000003037248 */ /* 0x000fce0003fe0100 */
.L_x_1414:
[----:B------:R-:W0:Y:S01]  /*7700*/  @P1 LDC R5, c[0x0][0x44c] ;  /* 0x00011300ff051b82 */ /* 0x000e220000000800 */
[----:B------:R-:W-:Y:S01]  /*7710*/  VIADD R3, R3, 0x3f ;  /* 0x0000003f03037836 */ /* 0x000fe20000000000 */
[----:B------:R-:W-:Y:S01]  /*7720*/  ULDC UR4, c[0x0][0x9dc] ;  /* 0x0002770000047ab9 */ /* 0x000fe20000000800 */
[----:B------:R-:W-:-:S03]  /*7730*/  IMAD.MOV.U32 R4, RZ, RZ, R204 ;  /* 0x000000ffff047224 */ /* 0x000fc600078e00cc */
[----:B------:R-:W-:Y:S02]  /*7740*/  SHF.R.S32.HI R0, RZ, 0x1f, R3 ;  /* 0x0000001fff007819 */ /* 0x000fe40000011403 */
[----:B------:R-:W1:Y:S02]  /*7750*/  @P1 LDC R6, c[0x0][0x450] ;  /* 0x00011400ff061b82 */ /* 0x000e640000000800 */
[----:B------:R-:W-:-:S04]  /*7760*/  LEA.HI R0, R0, R3, RZ, 0x6 ;  /* 0x0000000300007211 */ /* 0x000fc800078f30ff */
[----:B------:R-:W-:-:S04]  /*7770*/  SHF.R.S32.HI R3, RZ, 0x6, R0 ;  /* 0x00000006ff037819 */ /* 0x000fc80000011400 */
[----:B------:R-:W-:Y:S01]  /*7780*/  VIMNMX R56, R56, R3, PT ;  /* 0x0000000338387248 */ /* 0x000fe20003fe0100 */
        /* <DEDUP_REMOVED lines=15> */
.L_x_1420:
[----:B------:R-:W-:-:S13]  /*7880*/  ISETP.NE.AND P0, PT, R11, 0x1, PT ;  /* 0x000000010b00780c */ /* 0x000fda0003f05270 */
[----:B------:R-:W0:Y:S02]  /*7890*/  @P0 LDC.64 R6, c[0x0][0x9e8] ;  /* 0x00027a00ff060b82 */ /* 0x000e240000000a00 */
[----:B0-----:R-:W-:-:S05]  /*78a0*/  @P0 IMAD.HI.U32 R6, R0, R6, RZ ;  /* 0x0000000600060227 */ /* 0x001fca00078e00ff */
[----:B------:R-:W-:-:S07]  /*78b0*/  @P0 SHF.R.U32.HI R0, RZ, R7, R6 ;  /* 0x00000007ff000219 */ /* 0x000fce0000011606 */
.L_x_1421:
[----:B------:R-:W-:Y:S05]  /*78c0*/  BSYNC B0 ;  /* 0x0000000000007941 */ /* 0x000fea0003800000 */
.L_x_1419:
[----:B------:R-:W-:-:S05]  /*78d0*/  IMAD R3, R0, R11, RZ ;  /* 0x0000000b00037224 */ /* 0x000fca00078e02ff */
[----:B------:R-:W-:-:S07]  /*78e0*/  VIMNMX R4, R4, R3, !PT ;  /* 0x0000000304047248 */ /* 0x000fce0007fe0100 */
.L_x_1418:
[----:B------:R-:W-:Y:S01]  /*78f0*/  SHF.R.S32.HI R5, RZ, 0x1f, R4 ;  /* 0x0000001fff057819 */ /* 0x000fe20000011404 */
[----:B------:R-:W-:Y:S01]  /*7900*/  IMAD.MOV.U32 R3, RZ, RZ, RZ ;  /* 0x000000ffff037224 */ /* 0x000fe200078e00ff */
[----:B------:R-:W-:Y:S02]  /*7910*/  PLOP3.LUT P0, PT, PT, PT, PT, 0x80, 0x0 ;  /* 0x000000000000781c */ /* 0x000fe40003f0f070 */
[----:B------:R-:W-:Y:S02]  /*7920*/  CS2R R140, SRZ ;  /* 0x00000000008c7805 */ /* 0x000fe4000001ff00 */
[----:B------:R-:W-:Y:S02]  /*7930*/  LEA.HI R5, R5, R4, RZ, 0x6 ;  /* 0x0000000405057211 */ /* 0x000fe400078f30ff */
[----:B------:R-:W-:Y:S02]  /*7940*/  CS2R R146, SRZ ;  /* 0x0000000000927805 */ /* 0x000fe4000001ff00 */
[----:B------:R-:W-:-:S02]  /*7950*/  MOV R0, RZ ;  /* 0x000000ff00007202 */ /* 0x000fc40000000f00 */
[----:B------:R-:W-:Y:S02]  /*7960*/  CS2R R108, SRZ ;  /* 0x00000000006c7805 */ /* 0x000fe4000001ff00 */
[----:B------:R-:W-:Y:S02]  /*7970*/  SHF.R.S32.HI R5, RZ, 0x6, R5 ;  /* 0x00000006ff057819 */ /* 0x000fe40000011405 */
[----:B------:R-:W-:Y:S02]  /*7980*/  CS2R R144, SRZ ;  /* 0x0000000000907805 */ /* 0x000fe4000001ff00 */
[----:B------:R-:W-:Y:S02]  /*7990*/  CS2R R134, SRZ ;  /* 0x0000000000867805 */ /* 0x000fe4000001ff00 */
[----:B------:R-:W-:Y:S02]  /*79a0*/  CS2R R138, SRZ ;  /* 0x00000000008a7805 */ /* 0x000fe4000001ff00 */
[----:B------:R-:W-:-:S02]  /*79b0*/  VIMNMX R201, RZ, R5, !PT ;  /* 0x00000005ffc97248 */ /* 0x000fc40007fe0100 */
[----:B------:R-:W-:Y:S02]  /*79c0*/  CS2R R100, SRZ ;  /* 0x0000000000647805 */ /* 0x000fe4000001ff00 */
[----:B------:R-:W-:Y:S02]  /*79d0*/  CS2R R136, SRZ ;  /* 0x0000000000887805 */ /* 0x000fe4000001ff00 */
[----:B------:R-:W-:Y:S02]  /*79e0*/  CS2R R132, SRZ ;  /* 0x0000000000847805 */ /* 0x000fe4000001ff00 */
[----:B------:R-:W-:Y:S02]  /*79f0*/  ISETP.GT.AND P1, PT, R56, R201, PT ;  /* 0x000000c93800720c */ /* 0x000fe40003f24270 */
        /* <DEDUP_REMOVED lines=23> */
[----:B------:R-:W-:Y:S01]  /*7b70*/  CS2R R124, SRZ ;  /* 0x00000000007c7805 */ /* 0x000fe2000001ff00 */
[----:B------:R-:W-:Y:S01]  /*7b80*/  IMAD.MOV.U32 R86, RZ, RZ, RZ ;  /* 0x000000ffff567224 */ /* 0x000fe200078e00ff */
[----:B------:R-:W-:Y:S02]  /*7b90*/  CS2R R82, SRZ ;  /* 0x0000000000527805 */ /* 0x000fe4000001ff00 */
[----:B------:R-:W-:Y:S02]  /*7ba0*/  CS2R R44, SRZ ;  /* 0x00000000002c7805 */ /* 0x000fe4000001ff00 */
[----:B----4-:R-:W-:Y:S01]  /*7bb0*/  CS2R R80, SRZ ;  /* 0x0000000000507805 */ /* 0x010fe2000001ff00 */
        /* <DEDUP_REMOVED lines=16> */
[----:B------:R-:W-:Y:S01]  /*7cc0*/  CS2R R46, SRZ ;  /* 0x00000000002e7805 */ /* 0x000fe2000001ff00 */
[----:B------:R-:W-:Y:S01]  /*7cd0*/  IMAD.MOV.U32 R11, RZ, RZ, RZ ;  /* 0x000000ffff0b7224 */ /* 0x000fe200078e00ff */
        /* <DEDUP_REMOVED lines=11> */
[----:B------:R-:W-:Y:S06]  /*7d90*/  @!P1 BRA `(.L_x_1422) ;  /* 0x0000012c00cc9947 */ /* 0x000fec0003800000 */
[----:B------:R-:W-:-:S03]  /*7da0*/  UMOV UR4, 0xffffffff ;  /* 0xffffffff00047882 */ /* 0x000fc60000000000 */
[----:B------:R-:W-:Y:S05]  /*7db0*/  BRA.DIV UR4, `(.L_x_1423) ;  /* 0x000001de04687947 */ /* 0x000fea000b800000 */
[----:B------:R0:W1:Y:S02]  /*7dc0*/  SHFL.IDX PT, R200, R229, RZ, 0x1f ;  /* 0x00001fffe5c87589 */ /* 0x00006400000e0000 */
.L_x_1734:
[----:B-1----:R-:W-:Y:S01]  /*7dd0*/  LEA.HI R0, R200, R200, RZ, 0x1 ;  /* 0x000000c8c8007211 */ /* 0x002fe200078f08ff */
[----:B------:R-:W-:-:S03]  /*7de0*/  ULOP3.LUT UP0, URZ, UR44, 0x1bf, URZ, 0xc0, !UPT ;  /* 0x000001bf2c3f7892 */ /* 0x000fc6000f80c03f */
[----:B------:R-:W-:-:S03]  /*7df0*/  LOP3.LUT R3, R0, 0x1e, RZ, 0xc0, !PT ;  /* 0x0000001e00037812 */ /* 0x000fc600078ec0ff */
[----:B------:R-:W-:Y:S02]  /*7e00*/  PLOP3.LUT P0, PT, PT, PT, UP0, 0x80, 0x0 ;  /* 0x000000000000781c */ /* 0x000fe40003f0f008 */
[----:B------:R-:W-:-:S05]  /*7e10*/  IMAD.IADD R3, R200, 0x1, -R3 ;  /* 0x00000001c8037824 */ /* 0x000fca00078e0a03 */
[----:B------:R-:W-:-:S04]  /*7e20*/  LEA R3, R3, UR44, 0xd ;  /* 0x0000002c03037c11 */ /* 0x000fc8000f8e68ff */
        /* <DEDUP_REMOVED lines=11> */
[----:B------:R-:W-:Y:S01]  /*7ee0*/  MOV R13, RZ ;  /* 0x000000ff000d7202 */ /* 0x000fe20000000f00 */
[----:B------:R-:W-:Y:S02]  /*7ef0*/  IMAD.U32 R7, RZ, RZ, UR7 ;  /* 0x00000007ff077e24 */ /* 0x000fe4000f8e00ff */
[----:B------:R-:W-:-:S02]  /*7f00*/  IMAD.U32 R10, RZ, RZ, UR4 ;  /* 0x00000004ff0a7e24 */ /* 0x000fc4000f8e00ff */
[----:B------:R-:W-:Y:S02]  /*7f10*/  IMAD.U32 R11, RZ, RZ, UR5 ;  /* 0x00000005ff0b7e24 */ /* 0x000fe4000f8e00ff */
[----:B------:R-:W-:Y:S02]  /*7f20*/  IMAD.MOV.U32 R8, RZ, RZ, 0x70 ;  /* 0x00000070ff087424 */ /* 0x000fe400078e00ff */
[----:B-1----:R-:W-:-:S07]  /*7f30*/  IMAD.MOV.U32 R12, RZ, RZ, 0x1 ;  /* 0x00000001ff0c7424 */ /* 0x002fce00078e00ff */
[----:B------:R-:W-:-:S07]  /*7f40*/  LEPC R20, `(.L_x_1424) ;  /* 0x000000001014794e */ /* 0x000fce0000000000 */
[----:B0-2--5:R-:W-:Y:S05]  /*7f50*/  CALL.ABS.NOINC R14 ;  /* 0x000000000e007343 */ /* 0x025fea0003c00000 */
.L_x_1424:
        /* <DEDUP_REMOVED lines=13> */
.L_x_1428:
[----:B--2---:R2:W3:Y:S02]  /*8030*/  SYNCS.PHASECHK.TRANS64.TRYWAIT P0, [R16+URZ+0x28400], R3 ;  /* 0x02840003100075a7 */ /* 0x0044e4000800017f */
[----:B---3--:R-:W-:Y:S05]  /*8040*/  @!P0 NANOSLEEP.SYNCS 0x989680 ;  /* 0x009896800000895d */ /* 0x008fea0003900000 */
[----:B------:R-:W3:Y:S02]  /*8050*/  @!P0 SYNCS.PHASECHK.TRANS64 P0, [R16+URZ+0x28400], R3 ;  /* 0x02840003100085a7 */ /* 0x000ee4000800007f */
[----:B---3--:R-:W-:Y:S05]  /*8060*/  @!P0 BRA `(.L_x_1428) ;  /* 0xfffffffc00f08947 */ /* 0x008fea000383ffff */
.L_x_1427:
[----:B------:R-:W-:Y:S05]  /*8070*/  BSYNC B0 ;  /* 0x0000000000007941 */ /* 0x000fea0003800000 */
.L_x_1426:
[----:B------:R-:W-:Y:S05]  /*8080*/  BRA `(.L_x_1429) ;  /* 0x0000009400187947 */ /* 0x000fea0003800000 */
.L_x_1425:
[----:B------:R-:W-:Y:S01]  /*8090*/  ULOP3.LUT UP0, URZ, UR44, 0x3ff, URZ, 0xc0, !UPT ;  /* 0x000003ff2c3f7892 */ /* 0x000fe2000f80c03f */
[----:B-----5:R-:W-:Y:S01]  /*80a0*/  SHF.R.S32.HI R0, RZ, 0x1f, R87 ;  /* 0x0000001fff007819 */ /* 0x020fe20000011457 */
[----:B------:R-:W-:Y:S01]  /*80b0*/  ULDC.64 UR4, c[0x0][0x3f8] ;  /* 0x0000fe0000047ab9 */ /* 0x000fe20000000a00 */
[----:B------:R-:W-:Y:S01]  /*80c0*/  ULDC.64 UR6, c[0x0][0x408] ;  /* 0x0001020000067ab9 */ /* 0x000fe20000000a00 */
[----:B------:R-:W-:Y:S02]  /*80d0*/  IMAD.WIDE.U32 R24, R87, UR4, RZ ;  /* 0x0000000457187c25 */ /* 0x000fe4000f8e00ff */
[----:B------:R-:W-:Y:S02]  /*80e0*/  PLOP3.LUT P0, PT, PT, PT, UP0, 0x80, 0x0 ;  /* 0x000000000000781c */ /* 0x000fe40003f0f008 */
[C---:B------:R-:W-:Y:S02]  /*80f0*/  IMAD R4, R0.reuse, UR4, RZ ;  /* 0x0000000400047c24 */ /* 0x040fe4000f8e02ff */
[----:B------:R-:W-:-:S02]  /*8100*/  IMAD R0, R0, UR6, RZ ;  /* 0x0000000600007c24 */ /* 0x000fc4000f8e02ff */
[C---:B------:R-:W-:Y:S02]  /*8110*/  IMAD R29, R87.reuse, UR5, R4 ;  /* 0x00000005571d7c24 */ /* 0x040fe4000f8e0204 */
[C---:B------:R-:W-:Y:S02]  /*8120*/  IMAD R31, R87.reuse, UR7, R0 ;  /* 0x00000007571f7c24 */ /* 0x040fe4000f8e0200 */
[----:B------:R-:W-:-:S04]  /*8130*/  IMAD.WIDE.U32 R26, R87, UR6, RZ ;  /* 0x00000006571a7c25 */ /* 0x000fc8000f8e00ff */
[----:B------:R-:W-:Y:S02]  /*8140*/  IMAD.IADD R29, R29, 0x1, R25 ;  /* 0x000000011d1d7824 */ /* 0x000fe400078e0219 */
        /* <DEDUP_REMOVED lines=15> */
[----:B-1----:R-:W-:-:S07]  /*8240*/  IMAD.MOV.U32 R13, RZ, RZ, RZ ;  /* 0x000000ffff0d7224 */ /* 0x002fce00078e00ff */
[----:B------:R-:W-:-:S07]  /*8250*/  LEPC R20, `(.L_x_1430) ;  /* 0x000000001014794e */ /* 0x000fce0000000000 */
[----:B0-2---:R-:W-:Y:S05]  /*8260*/  CALL.ABS.NOINC R14 ;  /* 0x000000000e007343 */ /* 0x005fea0003c00000 */
.L_x_1430:
[----:B------:R-:W-:Y:S01]  /*8270*/  ULDC.U8 UR4, c[0x0][0x410] ;  /* 0x0001040000047ab9 */ /* 0x000fe20000000000 */
[----:B------:R-:W-:Y:S01]  /*8280*/  IMAD.IADD R52, R17, 0x1, R204 ;  /* 0x0000000111347824 */ /* 0x000fe200078e02cc */
[----:B------:R-:W-:Y:S01]  /*8290*/  ISETP.NE.AND P0, PT, RZ, UR4, PT ;  /* 0x00000004ff007c0c */ /* 0x000fe2000bf05270 */
[----:B------:R-:W-:Y:S03]  /*82a0*/  BSSY B0, `(.L_x_1431) ;  /* 0x000091c000007945 */ /* 0x000fe60003800000 */
[----:B------:R-:W-:-:S09]  /*82b0*/  LEA R3, R215, R52, 0x5 ;  /* 0x00000034d7037211 */ /* 0x000fd200078e28ff */
[----:B------:R-:W-:Y:S05]  /*82c0*/  @!P0 BRA `(.L_x_1432) ;  /* 0x0000004800588947 */ /* 0x000fea0003800000 */
[----:B------:R-:W1:Y:S01]  /*82d0*/  LDC R10, c[0x0][0x448] ;  /* 0x00011200ff0a7b82 */ /* 0x000e620000000800 */
[----:B------:R-:W-:Y:S01]  /*82e0*/  ULDC.64 UR4, c[0x0][0x3f8] ;  /* 0x0000fe0000047ab9 */ /* 0x000fe20000000a00 */
[----:B------:R-:W-:Y:S01]  /*82f0*/  IMAD.MOV.U32 R4, RZ, RZ, R24 ;  /* 0x000000ffff047224 */ /* 0x000fe200078e0018 */
[----:B------:R-:W-:Y:S01]  /*8300*/  ULDC.64 UR6, c[0x0][0x408] ;  /* 0x0001020000067ab9 */ /* 0x000fe20000000a00 */
[----:B------:R-:W-:Y:S01]  /*8310*/  IMAD.MOV.U32 R8, RZ, RZ, R26 ;  /* 0x000000ffff087224 */ /* 0x000fe200078e001a */
[----:B------:R-:W-:Y:S01]  /*8320*/  ULDC.64 UR8, c[0x0][0x400] ;  /* 0x0001000000087ab9 */ /* 0x000fe20000000a00 */
[----:B------:R-:W-:Y:S01]  /*8330*/  IMAD.MOV.U32 R9, RZ, RZ, R31 ;  /* 0x000000ffff097224 */ /* 0x000fe200078e001f */
[----:B-1----:R-:W-:-:S13]  /*8340*/  ISETP.NE.AND P0, PT, R10, 0x1, PT ;  /* 0x000000010a00780c */ /* 0x002fda0003f05270 */
[----:B------:R-:W1:Y:S08]  /*8350*/  @P0 LDC R0, c[0x0][0x44c] ;  /* 0x00011300ff000b82 */ /* 0x000e700000000800 */
[----:B------:R-:W2:Y:S01]  /*8360*/  @P0 LDC R5, c[0x0][0x450] ;  /* 0x00011400ff050b82 */ /* 0x000ea20000000800 */
[----:B-1----:R-:W-:-:S05]  /*8370*/  @P0 IMAD.HI.U32 R0, R3, R0, RZ ;  /* 0x0000000003000227 */ /* 0x002fca00078e00ff */
[----:B--2---:R-:W-:Y:S01]  /*8380*/  @P0 SHF.R.U32.HI R3, RZ, R5, R0 ;  /* 0x00000005ff030219 */ /* 0x004fe20000011600 */
[----:B------:R-:W-:-:S03]  /*8390*/  IMAD.MOV.U32 R5, RZ, RZ, R29 ;  /* 0x000000ffff057224 */ /* 0x000fc600078e001d */
[----:B------:R-:W-:Y:S01]  /*83a0*/  SHF.R.S32.HI R0, RZ, 0x1f, R3 ;  /* 0x0000001fff007819 */ /* 0x000fe20000011403 */
[----:B------:R-:W-:-:S04]  /*83b0*/  IMAD.WIDE.U32 R4, R3, UR4, R4 ;  /* 0x0000000403047c25 */ /* 0x000fc8000f8e0004 */
[----:B------:R-:W-:Y:S02]  /*83c0*/  IMAD R6, R0, UR4, RZ ;  /* 0x0000000400067c24 */ /* 0x000fe4000f8e02ff */
[----:B------:R-:W-:-:S04]  /*83d0*/  IMAD.WIDE.U32 R8, R3, UR6, R8 ;  /* 0x0000000603087c25 */ /* 0x000fc8000f8e0008 */
[C---:B------:R-:W-:Y:S01]  /*83e0*/  IMAD R7, R3.reuse, UR5, R6 ;  /* 0x0000000503077c24 */ /* 0x040fe2000f8e0206 */
[----:B------:R-:W-:Y:S01]  /*83f0*/  ULDC.64 UR4, c[0x0][0x3e8] ;  /* 0x0000fa0000047ab9 */ /* 0x000fe20000000a00 */
[----:B------:R-:W-:Y:S01]  /*8400*/  IMAD R6, R0, UR6, RZ ;  /* 0x0000000600067c24 */ /* 0x000fe2000f8e02ff */
[----:B------:R-:W-:Y:S01]  /*8410*/  IADD3 R0, P0, R4, UR4, RZ ;  /* 0x0000000404007c10 */ /* 0x000fe2000ff1e0ff */
[----:B------:R-:W-:Y:S02]  /*8420*/  UMOV UR4, 0xffffffff ;  /* 0xffffffff00047882 */ /* 0x000fe40000000000 */
[----:B------:R-:W-:Y:S01]  /*8430*/  IMAD R3, R3, UR7, R6 ;  /* 0x0000000703037c24 */ /* 0x000fe2000f8e0206 */
[----:B------:R-:W-:Y:S02]  /*8440*/  IADD3 R6, P1, R8, UR8, RZ ;  /* 0x0000000808067c10 */ /* 0x000fe4000ff3e0ff */
[----:B------:R-:W-:Y:S02]  /*8450*/  IADD3.X R4, R5, UR5, R7, P0, !PT ;  /* 0x0000000505047c10 */ /* 0x000fe400087fe407 */
[----:B------:R-:W-:Y:S01]  /*8460*/  IADD3.X R8, R9, UR9, R3, P1, !PT ;  /* 0x0000000909087c10 */ /* 0x000fe20008ffe403 */
[----:B------:R-:W-:Y:S08]  /*8470*/  BRA.DIV UR4, `(.L_x_1433) ;  /* 0x000001d604e47947 */ /* 0x000ff0000b800000 */
[----:B------:R1:W2:Y:S04]  /*8480*/  SHFL.IDX PT, R3, R4, RZ, 0x181f ;  /* 0x00181fff04037589 */ /* 0x0002a800000e0000 */
[----:B------:R1:W3:Y:S04]  /*8490*/  SHFL.IDX PT, R5, R0, RZ, 0x181f ;  /* 0x00181fff00057589 */ /* 0x0002e800000e0000 */
[----:B------:R1:W4:Y:S04]  /*84a0*/  SHFL.IDX PT, R7, R8, RZ, 0x181f ;  /* 0x00181fff08077589 */ /* 0x00032800000e0000 */
[----:B------:R1:W0:Y:S02]  /*84b0*/  SHFL.IDX PT, R14, R6, RZ, 0x181f ;  /* 0x00181fff060e7589 */ /* 0x00022400000e0000 */
.L_x_1740:
[----:B------:R-:W-:Y:S01]  /*84c0*/  IMAD R37, R195, R10, RZ ;  /* 0x0000000ac3257224 */ /* 0x000fe200078e02ff */
[----:B------:R-:W-:Y:S01]  /*84d0*/  BSSY B1, `(.L_x_1434) ;  /* 0x000001a000017945 */ /* 0x000fe20003800000 */
[----:B------:R-:W-:Y:S02]  /*84e0*/  CS2R R24, SRZ ;  /* 0x0000000000187805 */ /* 0x000fe4000001ff00 */
[----:B------:R-:W-:Y:S02]  /*84f0*/  CS2R R38, SRZ ;  /* 0x0000000000267805 */ /* 0x000fe4000001ff00 */
[----:B------:R-:W-:Y:S02]  /*8500*/  CS2R R30, SRZ ;  /* 0x00000000001e7805 */ /* 0x000fe4000001ff00 */
[----:B------:R-:W-:Y:S02]  /*8510*/  ISETP.GE.AND P0, PT, R52, R37, PT ;  /* 0x000000253400720c */ /* 0x000fe40003f06270 */
[----:B------:R-:W-:-:S11]  /*8520*/  CS2R R44, SRZ ;  /* 0x00000000002c7805 */ /* 0x000fd6000001ff00 */
[----:B------:R-:W-:Y:S05]  /*8530*/  @P0 BRA `(.L_x_1435) ;  /* 0x00000000004c0947 */ /* 0x000fea0003800000 */
[----:B------:R-:W-:Y:S01]  /*8540*/  ULDC UR4, c[0x0][0x3f4] ;  /* 0x0000fd0000047ab9 */ /* 0x000fe20000000800 */
[----:B------:R-:W-:Y:S02]  /*8550*/  CS2R R24, SRZ ;  /* 0x0000000000187805 */ /* 0x000fe4000001ff00 */
[----:B------:R-:W-:Y:S02]  /*8560*/  ISETP.GE.AND P4, PT, R194, UR4, PT ;  /* 0x00000004c2007c0c */ /* 0x000fe4000bf86270 */
[----:B------:R-:W-:Y:S02]  /*8570*/  CS2R R38, SRZ ;  /* 0x0000000000267805 */ /* 0x000fe4000001ff00 */
[----:B------:R-:W-:Y:S02]  /*8580*/  ISETP.GE.AND P3, PT, R18, UR4, PT ;  /* 0x0000000412007c0c */ /* 0x000fe4000bf66270 */
[----:B------:R-:W-:-:S07]  /*8590*/  CS2R R44, SRZ ;  /* 0x00000000002c7805 */ /* 0x000fce000001ff00 */
[----:B---3--:R-:W-:-:S04]  /*85a0*/  @!P4 IADD3 R20, P0, R194, R5, RZ ;  /* 0x00000005c214c210 */ /* 0x008fc80007f1e0ff */
[-C--:B0-----:R-:W-:Y:S02]  /*85b0*/  @!P3 IADD3 R12, P1, R18, R14.reuse, RZ ;  /* 0x0000000e120cb210 */ /* 0x081fe40007f3e0ff */
[----:B------:R-:W-:Y:S01]  /*85c0*/  @!P4 IADD3 R14, P2, R194, R14, RZ ;  /* 0x0000000ec20ec210 */ /* 0x000fe20007f5e0ff */
[--C-:B--2---:R-:W-:Y:S01]  /*85d0*/  @!P4 IMAD.X R21, R3, 0x1, R214.reuse, P0 ;  /* 0x000000010315c824 */ /* 0x104fe200000e06d6 */
[----:B------:R-:W-:Y:S02]  /*85e0*/  @!P3 IADD3 R10, P0, R18, R5, RZ ;  /* 0x00000005120ab210 */ /* 0x000fe40007f1e0ff */
[----:B------:R-:W-:Y:S01]  /*85f0*/  CS2R R30, SRZ ;  /* 0x00000000001e7805 */ /* 0x000fe2000001ff00 */
[C-C-:B----4-:R-:W-:Y:S02]  /*8600*/  @!P3 IMAD.X R13, R7.reuse, 0x1, R19.reuse, P1 ;  /* 0x00000001070db824 */ /* 0x150fe400008e0613 */
[----:B------:R-:W-:Y:S01]  /*8610*/  @!P4 IMAD.X R15, R7, 0x1, R214, P2 ;  /* 0x00000001070fc824 */ /* 0x000fe200010e06d6 */
[----:B------:R0:W5:Y:S01]  /*8620*/  @!P4 LD.E.64 R24, desc[UR46][R20.64] ;  /* 0x0000002e1418c980 */ /* 0x000162000c101b00 */
[----:B------:R-:W-:-:S03]  /*8630*/  @!P3 IMAD.X R11, R3, 0x1, R19, P0 ;  /* 0x00000001030bb824 */ /* 0x000fc600000e0613 */
[----:B------:R0:W5:Y:S04]  /*8640*/  @!P3 LD.E.64 R44, desc[UR46][R12.64] ;  /* 0x0000002e0c2cb980 */ /* 0x000168000c101b00 */
[----:B------:R0:W5:Y:S04]  /*8650*/  @!P3 LD.E.64 R38, desc[UR46][R10.64] ;  /* 0x0000002e0a26b980 */ /* 0x000168000c101b00 */
[----:B------:R0:W5:Y:S02]  /*8660*/  @!P4 LD.E.64 R30, desc[UR46][R14.64] ;  /* 0x0000002e0e1ec980 */ /* 0x000164000c101b00 */
.L_x_1435:
[----:B------:R-:W-:Y:S05]  /*8670*/  BSYNC B1 ;  /* 0x0000000000017941 */ /* 0x000fea0003800000 */
.L_x_1434:
[----:B------:R-:W-:Y:S01]  /*8680*/  UMOV UR4, 0xffffffff ;  /* 0xffffffff00047882 */ /* 0x000fe20000000000 */
[----:B------:R-:W-:Y:S02]  /*8690*/  CS2R R26, SRZ ;  /* 0x00000000001a7805 */ /* 0x000fe4000001ff00 */
[----:B------:R-:W-:Y:S05]  /*86a0*/  BRA.DIV UR4, `(.L_x_1436) ;  /* 0x000001d604c87947 */ /* 0x000fea000b800000 */
[----:B--2---:R2:W1:Y:S04]  /*86b0*/  SHFL.IDX PT, R3, R4, 0x1, 0x181f ;  /* 0x00381f0004037f89 */ /* 0x00446800000e0000 */
[----:B---3--:R2:W3:Y:S04]  /*86c0*/  SHFL.IDX PT, R5, R0, 0x1, 0x181f ;  /* 0x00381f0000057f89 */ /* 0x0084e800000e0000 */
[----:B----4-:R2:W4:Y:S04]  /*86d0*/  SHFL.IDX PT, R7, R8, 0x1, 0x181f ;  /* 0x00381f0008077f89 */ /* 0x01052800000e0000 */
[----:B0-----:R2:W0:Y:S02]  /*86e0*/  SHFL.IDX PT, R14, R6, 0x1, 0x181f ;  /* 0x00381f00060e7f89 */ /* 0x00142400000e0000 */
.L_x_1746:
[----:B------:R-:W-:Y:S01]  /*86f0*/  VIADD R9, R52, 0x20 ;  /* 0x0000002034097836 */ /* 0x000fe20000000000 */
[----:B------:R-:W-:Y:S01]  /*8700*/  BSSY B1, `(.L_x_1437) ;  /* 0x0000019000017945 */ /* 0x000fe20003800000 */
[----:B------:R-:W-:Y:S02]  /*8710*/  CS2R R40, SRZ ;  /* 0x0000000000287805 */ /* 0x000fe4000001ff00 */
[----:B------:R-:W-:Y:S02]  /*8720*/  CS2R R32, SRZ ;  /* 0x0000000000207805 */ /* 0x000fe4000001ff00 */
[----:B------:R-:W-:Y:S02]  /*8730*/  CS2R R46, SRZ ;  /* 0x00000000002e7805 */ /* 0x000fe4000001ff00 */
[----:B------:R-:W-:-:S13]  /*8740*/  ISETP.GE.AND P0, PT, R9, R37, PT ;  /* 0x000000250900720c */ /* 0x000fda0003f06270 */
        /* <DEDUP_REMOVED lines=10> */
[--C-:B-1----:R-:W-:Y:S01]  /*87f0*/  @!P4 IMAD.X R21, R3, 0x1, R214.reuse, P0 ;  /* 0x000000010315c824 */ /* 0x102fe200000e06d6 */
        /* <DEDUP_REMOVED lines=9> */
.L_x_1438:
[----:B------:R-:W-:Y:S05]  /*8890*/  BSYNC B1 ;  /* 0x0000000000017941 */ /* 0x000fea0003800000 */
.L_x_1437:
[----:B------:R-:W-:-:S03]  /*88a0*/  UMOV UR4, 0xffffffff ;  /* 0xffffffff00047882 */ /* 0x000fc60000000000 */
[----:B------:R-:W-:Y:S05]  /*88b0*/  BRA.DIV UR4, `(.L_x_1439) ;  /* 0x000001d604b47947 */ /* 0x000fea000b800000 */
[----:B-1----:R1:W1:Y:S04]  /*88c0*/  SHFL.IDX PT, R3, R4, 0x2, 0x181f ;  /* 0x00581f0004037f89 */ /* 0x00226800000e0000 */
[----:B---3--:R3:W1:Y:S04]  /*88d0*/  SHFL.IDX PT, R5, R0, 0x2, 0x181f ;  /* 0x00581f0000057f89 */ /* 0x00866800000e0000 */
[----:B----4-:R3:W4:Y:S04]  /*88e0*/  SHFL.IDX PT, R7, R8, 0x2, 0x181f ;  /* 0x00581f0008077f89 */ /* 0x01072800000e0000 */
[----:B0-----:R3:W0:Y:S02]  /*88f0*/  SHFL.IDX PT, R14, R6, 0x2, 0x181f ;  /* 0x00581f00060e7f89 */ /* 0x00162400000e0000 */
.L_x_1752:
[----:B------:R-:W-:Y:S01]  /*8900*/  IADD3 R9, R52, 0x40, RZ ;  /* 0x0000004034097810 */ /* 0x000fe20007ffe0ff */
[----:B------:R-:W-:Y:S01]  /*8910*/  BSSY B1, `(.L_x_1440) ;  /* 0x000001a000017945 */ /* 0x000fe20003800000 */
[----:B------:R-:W-:Y:S02]  /*8920*/  CS2R R28, SRZ ;  /* 0x00000000001c7805 */ /* 0x000fe4000001ff00 */
[----:B------:R-:W-:Y:S02]  /*8930*/  CS2R R42, SRZ ;  /* 0x00000000002a7805 */ /* 0x000fe4000001ff00 */
[----:B------:R-:W-:Y:S02]  /*8940*/  ISETP.GE.AND P0, PT, R9, R37, PT ;  /* 0x000000250900720c */ /* 0x000fe40003f06270 */
[----:B------:R-:W-:Y:S02]  /*8950*/  CS2R R34, SRZ ;  /* 0x0000000000227805 */ /* 0x000fe4000001ff00 */
[----:B------:R-:W-:-:S09]  /*8960*/  CS2R R48, SRZ ;  /* 0x0000000000307805 */ /* 0x000fd2000001ff00 */
[----:B------:R-:W-:Y:S05]  /*8970*/  @P0 BRA `(.L_x_1441) ;  /* 0x00000000004c0947 */ /* 0x000fea0003800000 */
[----:B------:R-:W-:Y:S01]  /*8980*/  ULDC UR4, c[0x0][0x3f4] ;  /* 0x0000fd0000047ab9 */ /* 0x000fe20000000800 */
[----:B------:R-:W-:Y:S02]  /*8990*/  CS2R R28, SRZ ;  /* 0x00000000001c7805 */ /* 0x000fe4000001ff00 */
[----:B------:R-:W-:Y:S02]  /*89a0*/  ISETP.GE.AND P4, PT, R194, UR4, PT ;  /* 0x00000004c2007c0c */ /* 0x000fe4000bf86270 */
[----:B------:R-:W-:Y:S02]  /*89b0*/  CS2R R42, SRZ ;  /* 0x00000000002a7805 */ /* 0x000fe4000001ff00 */
[----:B------:R-:W-:Y:S02]  /*89c0*/  ISETP.GE.AND P3, PT, R18, UR4, PT ;  /* 0x0000000412007c0c */ /* 0x000fe4000bf66270 */
[----:B------:R-:W-:-:S07]  /*89d0*/  CS2R R48, SRZ ;  /* 0x0000000000307805 */ /* 0x000fce000001ff00 */
[----:B-1----:R-:W-:-:S04]  /*89e0*/  @!P4 IADD3 R20, P0, R194, R5, RZ ;  /* 0x00000005c214c210 */ /* 0x002fc80007f1e0ff */
[-C--:B0-----:R-:W-:Y:S02]  /*89f0*/  @!P3 IADD3 R12, P1, R18, R14.reuse, RZ ;  /* 0x0000000e120cb210 */ /* 0x081fe40007f3e0ff */
[----:B------:R-:W-:Y:S01]  /*8a00*/  @!P4 IADD3 R14, P2, R194, R14, RZ ;  /* 0x0000000ec20ec210 */ /* 0x000fe20007f5e0ff */
[--C-:B------:R-:W-:Y:S01]  /*8a10*/  @!P4 IMAD.X R21, R3, 0x1, R214.reuse, P0 ;  /* 0x000000010315c824 */ /* 0x100fe200000e06d6 */
        /* <DEDUP_REMOVED lines=9> */
.L_x_1441:
[----:B------:R-:W-:Y:S05]  /*8ab0*/  BSYNC B1 ;  /* 0x0000000000017941 */ /* 0x000fea0003800000 */
.L_x_1440:
[----:B------:R-:W-:Y:S01]  /*8ac0*/  UMOV UR4, 0xffffffff ;  /* 0xffffffff00047882 */ /* 0x000fe20000000000 */
[----:B0-----:R-:W-:Y:S02]  /*8ad0*/  CS2R R20, SRZ ;  /* 0x0000000000147805 */ /* 0x001fe4000001ff00 */
[----:B------:R-:W-:Y:S05]  /*8ae0*/  BRA.DIV UR4, `(.L_x_1442) ;  /* 0x000001d604987947 */ /* 0x000fea000b800000 */
[----:B-1----:R0:W1:Y:S04]  /*8af0*/  SHFL.IDX PT, R3, R4, 0x3, 0x181f ;  /* 0x00781f0004037f89 */ /* 0x00206800000e0000 */
[----:B------:R0:W0:Y:S04]  /*8b00*/  SHFL.IDX PT, R5, R0, 0x3, 0x181f ;  /* 0x00781f0000057f89 */ /* 0x00002800000e0000 */
[----:B----4-:R4:W0:Y:S04]  /*8b10*/  SHFL.IDX PT, R7, R8, 0x3, 0x181f ;  /* 0x00781f0008077f89 */ /* 0x01082800000e0000 */
[----:B------:R4:W0:Y:S02]  /*8b20*/  SHFL.IDX PT, R14, R6, 0x3, 0x181f ;  /* 0x00781f00060e7f89 */ /* 0x00082400000e0000 */
.L_x_1758:
[----:B------:R-:W-:Y:S01]  /*8b30*/  VIADD R52, R52, 0x60 ;  /* 0x0000006034347836 */ /* 0x000fe20000000000 */
[----:B------:R-:W-:Y:S01]  /*8b40*/  BSSY B1, `(.L_x_1443) ;  /* 0x0000019000017945 */ /* 0x000fe20003800000 */
[----:B------:R-:W-:Y:S02]  /*8b50*/  CS2R R10, SRZ ;  /* 0x00000000000a7805 */ /* 0x000fe4000001ff00 */
[----:B--234-:R-:W-:Y:S02]  /*8b60*/  CS2R R8, SRZ ;  /* 0x0000000000087805 */ /* 0x01cfe4000001ff00 */
        /* <DEDUP_REMOVED lines=9> */
[----:B0-----:R-:W-:-:S04]  /*8c00*/  @!P4 IADD3 R52, P0, R194, R5, RZ ;  /* 0x00000005c234c210 */ /* 0x001fc80007f1e0ff */
[-C--:B------:R-:W-:Y:S02]  /*8c10*/  @!P3 IADD3 R50, P1, R18, R14.reuse, RZ ;  /* 0x0000000e1232b210 */ /* 0x080fe40007f3e0ff */
[----:B------:R-:W-:Y:S01]  /*8c20*/  @!P4 IADD3 R14, P2, R194, R14, RZ ;  /* 0x0000000ec20ec210 */ /* 0x000fe20007f5e0ff */
[--C-:B-1----:R-:W-:Y:S01]  /*8c30*/  @!P4 IMAD.X R53, R3, 0x1, R214.reuse, P0 ;  /* 0x000000010335c824 */ /* 0x102fe200000e06d6 */
[----:B------:R-:W-:Y:S02]  /*8c40*/  @!P3 IADD3 R4, P0, R18, R5, RZ ;  /* 0x000000051204b210 */ /* 0x000fe40007f1e0ff */
[----:B------:R-:W-:Y:S01]  /*8c50*/  CS2R R8, SRZ ;  /* 0x0000000000087805 */ /* 0x000fe2000001ff00 */
[C-C-:B------:R-:W-:Y:S02]  /*8c60*/  @!P3 IMAD.X R51, R7.reuse, 0x1, R19.reuse, P1 ;  /* 0x000000010733b824 */ /* 0x140fe400008e0613 */
[----:B------:R-:W-:Y:S01]  /*8c70*/  @!P4 IMAD.X R15, R7, 0x1, R214, P2 ;  /* 0x00000001070fc824 */ /* 0x000fe200010e06d6 */
[----:B------:R2:W5:Y:S01]  /*8c80*/  @!P4 LD.E.64 R20, desc[UR46][R52.64] ;  /* 0x0000002e3414c980 */ /* 0x000562000c101b00 */
[----:B------:R-:W-:-:S03]  /*8c90*/  @!P3 IMAD.X R5, R3, 0x1, R19, P0 ;  /* 0x000000010305b824 */ /* 0x000fc600000e0613 */
[----:B------:R2:W5:Y:S04]  /*8ca0*/  @!P3 LD.E.64 R12, desc[UR46][R50.64] ;  /* 0x0000002e320cb980 */ /* 0x000568000c101b00 */
[----:B------:R2:W5:Y:S04]  /*8cb0*/  @!P3 LD.E.64 R10, desc[UR46][R4.64] ;  /* 0x0000002e040ab980 */ /* 0x000568000c101b00 */
[----:B------:R2:W5:Y:S02]  /*8cc0*/  @!P4 LD.E.64 R8, desc[UR46][R14.64] ;  /* 0x0000002e0e08c980 */ /* 0x000564000c101b00 */
.L_x_1444:
[----:B------:R-:W-:Y:S05]  /*8cd0*/  BSYNC B1 ;  /* 0x0000000000017941 */ /* 0x000fea0003800000 */
.L_x_1443:
[----:B------:R-:W-:Y:S01]  /*8ce0*/  ULEA.HI UR4, UR43, UR43, URZ, 0x1 ;  /* 0x0000002b2b047291 */ /* 0x000fe2000f8f083f */
[----:B0-----:R-:W-:Y:S01]  /*8cf0*/  VIADDMNMX R0, R37, -R204, 0x80, PT ;  /* 0x0000008025007446 */ /* 0x001fe200038009cc */
[----:B------:R-:W-:Y:S02]  /*8d00*/  BSSY B1, `(.L_x_1445) ;  /* 0x0000008000017945 */ /* 0x000fe40003800000 */
[----:B------:R-:W-:Y:S01]  /*8d10*/  ULOP3.LUT UR4, UR4, 0xfffffffe, URZ, 0xc0, !UPT ;  /* 0xfffffffe04047892 */ /* 0x000fe2000f8ec03f */
[----:B------:R-:W-:-:S03]  /*8d20*/  ISETP.GE.AND P1, PT, R17, R0, PT ;  /* 0x000000001100720c */ /* 0x000fc60003f26270 */
[----:B------:R-:W-:-:S06]  /*8d30*/  UIADD3 UR4, UR43, -UR4, URZ ;  /* 0x800000042b047290 */ /* 0x000fcc000fffe03f */
[----:B-1----:R-:W-:-:S05]  /*8d40*/  IMAD.U32 R3, RZ, RZ, UR4 ;  /* 0x00000004ff037e24 */ /* 0x002fca000f8e00ff */
[----:B------:R-:W-:-:S04]  /*8d50*/  SHF.L.U32 R3, R3, 0x1f, RZ ;  /* 0x0000001f03037819 */ /* 0x000fc800000006ff */
[----:B------:R-:W0:Y:S02]  /*8d60*/  SYNCS.PHASECHK.TRANS64.TRYWAIT P0, [R16+URZ+0x28400], R3 ;  /* 0x02840003100075a7 */ /* 0x000e24000800017f */
[----:B0-----:R-:W-:Y:S05]  /*8d70*/  @!P0 BRA `(.L_x_1446) ;  /* 0x000001d400648947 */ /* 0x001fea0003800000 */
.L_x_1759:
[----:B------:R-:W-:Y:S05]  /*8d80*/  BSYNC B1 ;  /* 0x0000000000017941 */ /* 0x000fea0003800000 */
.L_x_1445:
[----:B------:R-:W-:Y:S04]  /*8d90*/  BSSY B1, `(.L_x_1447) ;  /* 0x00000f9000017945 */ /* 0x000fe80003800000 */
[----:B------:R-:W-:Y:S05]  /*8da0*/  @P1 BRA `(.L_x_1448) ;  /* 0x0000000c00dc1947 */ /* 0x000fea0003800000 */
[----:B0-----:R-:W0:Y:S01]  /*8db0*/  LDC R3, c[0x0][0x3f4] ;  /* 0x0000fd00ff037b82 */ /* 0x001e220000000800 */
[----:B------:R-:W-:Y:S01]  /*8dc0*/  BSSY B2, `(.L_x_1449) ;  /* 0x000007a000027945 */ /* 0x000fe20003800000 */
[-C--:B0-----:R-:W-:Y:S02]  /*8dd0*/  ISETP.GE.AND P0, PT, R18, R3.reuse, PT ;  /* 0x000000031200720c */ /* 0x081fe40003f06270 */
[----:B------:R-:W-:-:S11]  /*8de0*/  ISETP.GE.AND P1, PT, R194, R3, PT ;  /* 0x00000003c200720c */ /* 0x000fd60003f26270 */
[----:B------:R-:W-:Y:S05]  /*8df0*/  @P0 BRA `(.L_x_1450) ;  /* 0x0000000400d80947 */ /* 0x000fea0003800000 */
[----:B--2---:R-:W0:Y:S01]  /*8e00*/  LDS.128 R4, [R212+0x18000] ;  /* 0x01800000d4047984 */ /* 0x004e220000000c00 */
[----:B-----5:R-:W-:Y:S02]  /*8e10*/  SHF.R.U32.HI R14, RZ, 0x8, R38 ;  /* 0x00000008ff0e7819 */ /* 0x020fe40000011626 */
[----:B------:R-:W-:Y:S02]  /*8e20*/  SHF.R.U32.HI R50, RZ, 0x8, R39 ;  /* 0x00000008ff327819 */ /* 0x000fe40000011627 */
[----:B------:R-:W-:Y:S02]  /*8e30*/  LOP3.LUT R3, R38, 0xff, RZ, 0xc0, !PT ;  /* 0x000000ff26037812 */ /* 0x000fe400078ec0ff */
[----:B------:R-:W-:Y:S02]  /*8e40*/  LOP3.LUT R14, R14, 0xff, RZ, 0xc0, !PT ;  /* 0x000000ff0e0e7812 */ /* 0x000fe400078ec0ff */
[----:B------:R-:W-:Y:S02]  /*8e50*/  SHF.R.U32.HI R52, RZ, 0x8, R45 ;  /* 0x00000008ff347819 */ /* 0x000fe4000001162d */
[----:B------:R-:W-:-:S02]  /*8e60*/  LOP3.LUT R15, R39, 0xff, RZ, 0xc0, !PT ;  /* 0x000000ff270f7812 */ /* 0x000fc400078ec0ff */
[----:B------:R-:W-:Y:S02]  /*8e70*/  LOP3.LUT R50, R50, 0xff, RZ, 0xc0, !PT ;  /* 0x000000ff32327812 */ /* 0x000fe400078ec0ff */
[----:B------:R-:W-:Y:S02]  /*8e80*/  PRMT R3, R14, 0x7604, R3 ;  /* 0x000076040e037816 */ /* 0x000fe40000000003 */
[----:B------:R-:W-:Y:S02]  /*8e90*/  SHF.R.U32.HI R54, RZ, 0x10, R39 ;  /* 0x00000010ff367819 */ /* 0x000fe40000011627 */
[----:B------:R-:W-:Y:S02]  /*8ea0*/  SHF.R.U32.HI R14, RZ, 0x8, R44 ;  /* 0x00000008ff0e7819 */ /* 0x000fe4000001162c */
[----:B------:R-:W-:Y:S02]  /*8eb0*/  SHF.R.U32.HI R53, RZ, 0x10, R45 ;  /* 0x00000010ff357819 */ /* 0x000fe4000001162d */
[----:B------:R-:W-:-:S02]  /*8ec0*/  LOP3.LUT R51, R45, 0xff, RZ, 0xc0, !PT ;  /* 0x000000ff2d337812 */ /* 0x000fc400078ec0ff */
[----:B------:R-:W-:Y:S01]  /*8ed0*/  LOP3.LUT R52, R52, 0xff, RZ, 0xc0, !PT ;  /* 0x000000ff34347812 */ /* 0x000fe200078ec0ff */
[----:B------:R-:W-:Y:S01]  /*8ee0*/  IMAD.U32 R53, R53, 0x10000, RZ ;  /* 0x0001000035357824 */ /* 0x000fe200078e00ff */
[----:B------:R-:W-:Y:S02]  /*8ef0*/  PRMT R15, R50, 0x7604, R15 ;  /* 0x00007604320f7816 */ /* 0x000fe4000000000f */
[----:B------:R-:W-:Y:S01]  /*8f00*/  LOP3.LUT R50, R14, 0xff, RZ, 0xc0, !PT ;  /* 0x000000ff0e327812 */ /* 0x000fe200078ec0ff */
[----:B------:R-:W-:Y:S01]  /*8f10*/  IMAD.U32 R14, R54, 0x10000, RZ ;  /* 0x00010000360e7824 */ /* 0x000fe200078e00ff */
[----:B------:R-:W-:Y:S02]  /*8f20*/  LOP3.LUT R37, R44, 0xff, RZ, 0xc0, !PT ;  /* 0x000000ff2c257812 */ /* 0x000fe400078ec0ff */
[----:B------:R-:W-:Y:S02]  /*8f30*/  PRMT R52, R52, 0x7604, R51 ;  /* 0x0000760434347816 */ /* 0x000fe40000000033 */
[----:B------:R-:W-:-:S02]  /*8f40*/  PRMT R51, R50, 0x7604, R37 ;  /* 0x0000760432337816 */ /* 0x000fc40000000025 */
[----:B------:R-:W-:Y:S02]  /*8f50*/  LOP3.LUT R37, R15, 0xff0000, R14, 0xf8, !PT ;  /* 0x00ff00000f257812 */ /* 0x000fe400078ef80e */
[----:B------:R-:W-:Y:S02]  /*8f60*/  LOP3.LUT R53, R52, 0xff0000, R53, 0xf8, !PT ;  /* 0x00ff000034357812 */ /* 0x000fe400078ef835 */
[----:B------:R-:W-:Y:S02]  /*8f70*/  LOP3.LUT R51, R51, 0xff0000, R44, 0xf8, !PT ;  /* 0x00ff000033337812 */ /* 0x000fe400078ef82c */
[----:B------:R-:W-:Y:S02]  /*8f80*/  LOP3.LUT R53, R53, 0xff000000, R45, 0xf8, !PT ;  /* 0xff00000035357812 */ /* 0x000fe400078ef82d */
[----:B------:R-:W-:Y:S02]  /*8f90*/  LOP3.LUT R39, R37, 0xff000000, R39, 0xf8, !PT ;  /* 0xff00000025277812 */ /* 0x000fe400078ef827 */
[----:B------:R-:W-:-:S02]  /*8fa0*/  LOP3.LUT R15, R3, 0xff0000, R38, 0xf8, !PT ;  /* 0x00ff0000030f7812 */ /* 0x000fc400078ef826 */
[----:B------:R-:W-:Y:S02]  /*8fb0*/  LOP3.LUT R51, R51, 0xff000000, R44, 0xf8, !PT ;  /* 0xff00000033337812 */ /* 0x000fe400078ef82c */
[-C--:B0-----:R-:W-:Y:S02]  /*8fc0*/  F2FP.F16.E4M3.UNPACK_B R3, R6.reuse.H1 ;  /* 0x00000006ff03723e */ /* 0x081fe400030006ff */
[----:B------:R-:W-:Y:S02]  /*8fd0*/  F2FP.F16.E4M3.UNPACK_B R52, R53 ;  /* 0x00000035ff34723e */ /* 0x000fe400020006ff */
[----:B------:R-:W-:Y:S01]  /*8fe0*/  F2FP.F16.E4M3.UNPACK_B R44, R39 ;  /* 0x00000027ff2c723e */ /* 0x000fe200020006ff */
[--C-:B------:R-:W-:Y:S01]  /*8ff0*/  HADD2.F32 R14, -RZ, R3.reuse.H1_H1 ;  /* 0x30000003ff0e7230 */ /* 0x100fe20000004100 */
[----:B------:R-:W-:Y:S01]  /*9000*/  F2FP.F16.E4M3.UNPACK_B R6, R6 ;  /* 0x00000006ff06723e */ /* 0x000fe200020006ff */
[----:B------:R-:W-:Y:S01]  /*9010*/  HADD2.F32 R54, -RZ, R52.H1_H1 ;  /* 0x30000034ff367230 */ /* 0x000fe20000004100 */
[----:B------:R-:W-:Y:S01]  /*9020*/  LOP3.LUT R50, R15, 0xff000000, R38, 0xf8, !PT ;  /* 0xff0000000f327812 */ /* 0x000fe200078ef826 */
[----:B------:R-:W-:Y:S01]  /*9030*/  HADD2.F32 R45, -RZ, R44.H1_H1 ;  /* 0x3000002cff2d7230 */ /* 0x000fe20000004100 */
[-C--:B------:R-:W-:Y:S01]  /*9040*/  F2FP.F16.E4M3.UNPACK_B R37, R7.reuse ;  /* 0x00000007ff25723e */ /* 0x080fe200020006ff */
[----:B------:R-:W-:Y:S01]  /*9050*/  HADD2.F32 R15, -RZ, R3.H0_H0 ;  /* 0x20000003ff0f7230 */ /* 0x000fe20000004100 */
[----:B------:R-:W-:Y:S01]  /*9060*/  F2FP.F16.E4M3.UNPACK_B R38, R7.H1 ;  /* 0x00000007ff26723e */ /* 0x000fe200030006ff */
[C---:B------:R-:W-:Y:S01]  /*9070*/  FMUL.FTZ R58, R14.reuse, R54 ;  /* 0x000000360e3a7220 */ /* 0x040fe20000410000 */
[----:B------:R-:W-:Y:S01]  /*9080*/  FMUL.FTZ R55, R14, R45 ;  /* 0x0000002d0e377220 */ /* 0x000fe20000410000 */
[-C--:B------:R-:W-:Y:S01]  /*9090*/  F2FP.F16.E4M3.UNPACK_B R7, R5.reuse ;  /* 0x00000005ff07723e */ /* 0x080fe200020006ff */
[----:B------:R-:W-:Y:S01]  /*90a0*/  HADD2.F32 R52, -RZ, R52.H0_H0 ;  /* 0x20000034ff347230 */ /* 0x000fe20000004100 */
[----:B------:R-:W-:Y:S01]  /*90b0*/  F2FP.F16.E4M3.UNPACK_B R14, R5.H1 ;  /* 0x00000005ff0e723e */ /* 0x000fe200030006ff */
[----:B------:R-:W-:-:S02]  /*90c0*/  HADD2.F32 R5, -RZ, R6.H1_H1 ;  /* 0x30000006ff057230 */ /* 0x000fc40000004100 */
[C---:B------:R-:W-:Y:S01]  /*90d0*/  FFMA.FTZ R59, R15.reuse, R45, -R58 ;  /* 0x0000002d0f3b7223 */ /* 0x040fe2000001083a */
[----:B------:R-:W-:Y:S02]  /*90e0*/  HADD2.F32 R44, -RZ, R44.H0_H0 ;  /* 0x2000002cff2c7230 */ /* 0x000fe40000004100 */
[----:B------:R-:W-:Y:S01]  /*90f0*/  FFMA.FTZ R60, R15, R54, R55 ;  /* 0x000000360f3c7223 */ /* 0x000fe20000010037 */
[----:B------:R-:W-:Y:S01]  /*9100*/  HADD2.F32 R6, -RZ, R6.H0_H0 ;  /* 0x20000006ff067230 */ /* 0x000fe20000004100 */
[----:B------:R-:W-:Y:S01]  /*9110*/  F2FP.F16.E4M3.UNPACK_B R53, R53.H1 ;  /* 0x00000035ff35723e */ /* 0x000fe200030006ff */
[C---:B------:R-:W-:Y:S01]  /*9120*/  FMUL.FTZ R15, R5.reuse, R52 ;  /* 0x00000034050f7220 */ /* 0x040fe20000410000 */
[----:B------:R-:W-:Y:S01]  /*9130*/  F2FP.F16.E4M3.UNPACK_B R39, R39.H1 ;  /* 0x00000027ff27723e */ /* 0x000fe200030006ff */
[-C--:B------:R-:W-:Y:S01]  /*9140*/  FMUL.FTZ R45, R5, R44.reuse ;  /* 0x0000002c052d7220 */ /* 0x080fe20000410000 */
[----:B------:R-:W-:Y:S02]  /*9150*/  HADD2.F32 R5, -RZ, R37.H1_H1 ;  /* 0x30000025ff057230 */ /* 0x000fe40000004100 */
[----:B------:R-:W-:Y:S01]  /*9160*/  FFMA.FTZ R55, R6, R44, -R15 ;  /* 0x0000002c06377223 */ /* 0x000fe2000001080f */
[----:B------:R-:W-:-:S02]  /*9170*/  HADD2.F32 R54, -RZ, R53.H0_H0 ;  /* 0x20000035ff367230 */ /* 0x000fc40000004100 */
[----:B------:R-:W-:Y:S01]  /*9180*/  FFMA.FTZ R58, R6, R52, R45 ;  /* 0x00000034063a7223 */ /* 0x000fe2000001002d */
[----:B------:R-:W-:Y:S01]  /*9190*/  HADD2.F32 R44, -RZ, R39.H0_H0 ;  /* 0x20000027ff2c7230 */ /* 0x000fe20000004100 */
[----:B------:R-:W-:Y:S01]  /*91a0*/  F2FP.F16.E4M3.UNPACK_B R3, R4 ;  /* 0x00000004ff03723e */ /* 0x000fe200020006ff */
[----:B------:R-:W-:Y:S02]  /*91b0*/  HADD2.F32 R53, -RZ, R53.H1_H1 ;  /* 0x30000035ff357230 */ /* 0x000fe40000004100 */
[C---:B------:R-:W-:Y:S01]  /*91c0*/  FMUL.FTZ R52, R5.reuse, R54 ;  /* 0x0000003605347220 */ /* 0x040fe20000410000 */
[----:B------:R-:W-:Y:S02]  /*91d0*/  HADD2.F32 R6, -RZ, R38.H1_H1 ;  /* 0x30000026ff067230 */ /* 0x000fe40000004100 */
[----:B------:R-:W-:Y:S01]  /*91e0*/  FMUL.FTZ R62, R5, R44 ;  /* 0x0000002c053e7220 */ /* 0x000fe20000410000 */
[----:B------:R-:W-:Y:S01]  /*91f0*/  HADD2.F32 R37, -RZ, R37.H0_H0 ;  /* 0x20000025ff257230 */ /* 0x000fe20000004100 */
[----:B------:R-:W-:Y:S01]  /*9200*/  F2FP.F16.E4M3.UNPACK_B R5, R51 ;  /* 0x00000033ff05723e */ /* 0x000fe200020006ff */
[----:B------:R-:W-:-:S02]  /*9210*/  HADD2.F32 R39, -RZ, R39.H1_H1 ;  /* 0x30000027ff277230 */ /* 0x000fc40000004100 */
[C---:B------:R-:W-:Y:S01]  /*9220*/  FMUL.FTZ R15, R6.reuse, R53 ;  /* 0x00000035060f7220 */ /* 0x040fe20000410000 */
[----:B------:R-:W-:Y:S02]  /*9230*/  HADD2.F32 R38, -RZ, R38.H0_H0 ;  /* 0x20000026ff267230 */ /* 0x000fe40000004100 */
[C---:B------:R-:W-:Y:S01]  /*9240*/  FFMA.FTZ R61, R37.reuse, R44, -R52 ;  /* 0x0000002c253d7223 */ /* 0x040fe20000010834 */
[----:B------:R-:W-:Y:S01]  /*9250*/  FFMA.FTZ R62, R37, R54, R62 ;  /* 0x00000036253e7223 */ /* 0x000fe2000001003e */
[-C--:B------:R-:W-:Y:S01]  /*9260*/  FMUL.FTZ R37, R6, R39.reuse ;  /* 0x0000002706257220 */ /* 0x080fe20000410000 */
[----:B------:R-:W-:Y:S01]  /*9270*/  F2FP.F16.E4M3.UNPACK_B R4, R4.H1 ;  /* 0x00000004ff04723e */ /* 0x000fe200030006ff */
[C---:B------:R-:W-:Y:S01]  /*9280*/  FFMA.FTZ R54, R38.reuse, R39, -R15 ;  /* 0x0000002726367223 */ /* 0x040fe2000001080f */
[-C--:B------:R-:W-:Y:S01]  /*9290*/  F2FP.F16.E4M3.UNPACK_B R15, R50.reuse ;  /* 0x00000032ff0f723e */ /* 0x080fe200020006ff */
[----:B------:R-:W-:Y:S01]  /*92a0*/  FFMA.FTZ R53, R38, R53, R37 ;  /* 0x0000003526357223 */ /* 0x000fe20000010025 */
[--C-:B------:R-:W-:Y:S01]  /*92b0*/  HADD2.F32 R39, -RZ, R5.reuse.H1_H1 ;  /* 0x30000005ff277230 */ /* 0x100fe20000004100 */
[----:B------:R-:W-:Y:S01]  /*92c0*/  F2FP.F16.E4M3.UNPACK_B R50, R50.H1 ;  /* 0x00000032ff32723e */ /* 0x000fe200030006ff */
[----:B------:R-:W-:Y:S01]  /*92d0*/  HADD2.F32 R38, -RZ, R5.H0_H0 ;  /* 0x20000005ff267230 */ /* 0x000fe20000004100 */
[----:B------:R-:W-:Y:S01]  /*92e0*/  F2FP.F16.E4M3.UNPACK_B R51, R51.H1 ;  /* 0x00000033ff33723e */ /* 0x000fe200030006ff */
[----:B------:R-:W-:-:S02]  /*92f0*/  HADD2.F32 R6, -RZ, R4.H1_H1 ;  /* 0x30000004ff067230 */ /* 0x000fc40000004100 */
[----:B------:R-:W-:Y:S02]  /*9300*/  HADD2.F32 R37, -RZ, R15.H1_H1 ;  /* 0x3000000fff257230 */ /* 0x000fe40000004100 */
[----:B------:R-:W-:Y:S02]  /*9310*/  HADD2.F32 R5, -RZ, R4.H0_H0 ;  /* 0x20000004ff057230 */ /* 0x000fe40000004100 */
[C---:B------:R-:W-:Y:S01]  /*9320*/  FMUL.FTZ R44, R6.reuse, R39 ;  /* 0x00000027062c7220 */ /* 0x040fe20000410000 */
[----:B------:R-:W-:Y:S02]  /*9330*/  HADD2.F32 R4, -RZ, R3.H1_H1 ;  /* 0x30000003ff047230 */ /* 0x000fe40000004100 */
[-C--:B------:R-:W-:Y:S01]  /*9340*/  FMUL.FTZ R52, R6, R37.reuse ;  /* 0x0000002506347220 */ /* 0x080fe20000410000 */
[----:B------:R-:W-:Y:S02]  /*9350*/  HADD2.F32 R15, -RZ, R15.H0_H0 ;  /* 0x2000000fff0f7230 */ /* 0x000fe40000004100 */
[----:B------:R-:W-:Y:S01]  /*9360*/  FFMA.FTZ R44, R5, R37, -R44 ;  /* 0x00000025052c7223 */ /* 0x000fe2000001082c */
[----:B------:R-:W-:-:S02]  /*9370*/  HADD2.F32 R3, -RZ, R3.H0_H0 ;  /* 0x20000003ff037230 */ /* 0x000fc40000004100 */
[CC--:B------:R-:W-:Y:S01]  /*9380*/  FMUL.FTZ R6, R4.reuse, R38.reuse ;  /* 0x0000002604067220 */ /* 0x0c0fe20000410000 */
[----:B------:R-:W-:Y:S01]  /*9390*/  FFMA.FTZ R39, R5, R39, R52 ;  /* 0x0000002705277223 */ /* 0x000fe20000010034 */
[-C--:B------:R-:W-:Y:S01]  /*93a0*/  FMUL.FTZ R45, R4, R15.reuse ;  /* 0x0000000f042d7220 */ /* 0x080fe20000410000 */
[----:B------:R-:W-:Y:S02]  /*93b0*/  HADD2.F32 R5, -RZ, R50.H1_H1 ;  /* 0x30000032ff057230 */ /* 0x000fe40000004100 */
[C---:B------:R-:W-:Y:S01]  /*93c0*/  FFMA.FTZ R37, R3.reuse, R15, -R6 ;  /* 0x0000000f03257223 */ /* 0x040fe20000010806 */
[----:B------:R-:W-:Y:S02]  /*93d0*/  HADD2.F32 R4, -RZ, R14.H1_H1 ;  /* 0x3000000eff047230 */ /* 0x000fe40000004100 */
[----:B------:R-:W-:Y:S01]  /*93e0*/  FFMA.FTZ R38, R3, R38, R45 ;  /* 0x0000002603267223 */ /* 0x000fe2000001002d */
[--C-:B------:R-:W-:Y:S02]  /*93f0*/  HADD2.F32 R15, -RZ, R51.reuse.H1_H1 ;  /* 0x30000033ff0f7230 */ /* 0x100fe40000004100 */
[----:B------:R-:W-:-:S02]  /*9400*/  HADD2.F32 R6, -RZ, R51.H0_H0 ;  /* 0x20000033ff067230 */ /* 0x000fc40000004100 */
[C---:B------:R-:W-:Y:S01]  /*9410*/  FMUL.FTZ R52, R4.reuse, R5 ;  /* 0x0000000504347220 */ /* 0x040fe20000410000 */
[--C-:B------:R-:W-:Y:S02]  /*9420*/  HADD2.F32 R3, -RZ, R7.reuse.H1_H1 ;  /* 0x30000007ff037230 */ /* 0x100fe40000004100 */
[----:B------:R-:W-:Y:S01]  /*9430*/  FMUL.FTZ R45, R4, R15 ;  /* 0x0000000f042d7220 */ /* 0x000fe20000410000 */
[----:B------:R-:W-:Y:S02]  /*9440*/  HADD2.F32 R50, -RZ, R50.H0_H0 ;  /* 0x20000032ff327230 */ /* 0x000fe40000004100 */
[----:B------:R-:W-:Y:S02]  /*9450*/  HADD2.F32 R14, -RZ, R14.H0_H0 ;  /* 0x2000000eff0e7230 */ /* 0x000fe40000004100 */
[C---:B------:R-:W-:Y:S01]  /*9460*/  FMUL.FTZ R4, R3.reuse, R6 ;  /* 0x0000000603047220 */ /* 0x040fe20000410000 */
[----:B------:R-:W-:Y:S02]  /*9470*/  HADD2.F32 R7, -RZ, R7.H0_H0 ;  /* 0x20000007ff077230 */ /* 0x000fe40000004100 */
[-C--:B------:R-:W-:Y:S01]  /*9480*/  FMUL.FTZ R3, R3, R50.reuse ;  /* 0x0000003203037220 */ /* 0x080fe20000410000 */
[C---:B------:R-:W-:Y:S01]  /*9490*/  FFMA.FTZ R45, R14.reuse, R5, -R45 ;  /* 0x000000050e2d7223 */ /* 0x040fe2000001082d */
[----:B------:R-:W-:Y:S01]  /*94a0*/  FFMA.FTZ R52, R14, R15, R52 ;  /* 0x0000000f0e347223 */ /* 0x000fe20000010034 */
[C---:B------:R-:W-:Y:S01]  /*94b0*/  FFMA.FTZ R5, R7.reuse, R50, -R4 ;  /* 0x0000003207057223 */ /* 0x040fe20000010804 */
[----:B------:R-:W-:Y:S01]  /*94c0*/  FFMA.FTZ R14, R7, R6, R3 ;  /* 0x00000006070e7223 */ /* 0x000fe20000010003 */
[----:B------:R-:W-:-:S02]  /*94d0*/  F2FP.SATFINITE.E4M3.F32.PACK_AB_MERGE_C R6, R60, R59, RZ ;  /* 0x0000003b3c06723e */ /* 0x000fc400048070ff */
[----:B------:R-:W-:Y:S02]  /*94e0*/  F2FP.SATFINITE.E4M3.F32.PACK_AB_MERGE_C R7, R53, R54, RZ ;  /* 0x000000363507723e */ /* 0x000fe400048070ff */
[----:B------:R-:W-:Y:S02]  /*94f0*/  F2FP.SATFINITE.E4M3.F32.PACK_AB_MERGE_C R4, R39, R44, RZ ;  /* 0x0000002c2704723e */ /* 0x000fe400048070ff */
[----:B------:R-:W-:Y:S02]  /*9500*/  F2FP.SATFINITE.E4M3.F32.PACK_AB_MERGE_C R45, R52, R45, RZ ;  /* 0x0000002d342d723e */ /* 0x000fe400048070ff */
[----:B------:R-:W-:Y:S02]  /*9510*/  F2FP.SATFINITE.E4M3.F32.PACK_AB_MERGE_C R6, R58, R55, R6 ;  /* 0x000000373a06723e */ /* 0x000fe40004807006 */
[----:B------:R-:W-:Y:S02]  /*9520*/  F2FP.SATFINITE.E4M3.F32.PACK_AB_MERGE_C R7, R62, R61, R7 ;  /* 0x0000003d3e07723e */ /* 0x000fe40004807007 */
[----:B------:R-:W-:-:S02]  /*9530*/  F2FP.SATFINITE.E4M3.F32.PACK_AB_MERGE_C R4, R38, R37, R4 ;  /* 0x000000252604723e */ /* 0x000fc40004807004 */
[----:B------:R-:W-:-:S05]  /*9540*/  F2FP.SATFINITE.E4M3.F32.PACK_AB_MERGE_C R5, R14, R5, R45 ;  /* 0x000000050e05723e */ /* 0x000fca000480702d */
[----:B------:R0:W-:Y:S02]  /*9550*/  STS.128 [R212+0x18000], R4 ;  /* 0x01800004d4007388 */ /* 0x0001e40000000c00 */
.L_x_1450:
[----:B------:R-:W-:Y:S05]  /*9560*/  BSYNC B2 ;  /* 0x0000000000027941 */ /* 0x000fea0003800000 */
.L_x_1449:
[----:B------:R-:W-:Y:S05]  /*9570*/  @P1 BRA `(.L_x_1448) ;  /* 0x0000000400e81947 */ /* 0x000fea0003800000 */
[----:B0-2---:R-:W0:Y:S01]  /*9580*/  LDS.128 R4, [R212+0x1c000] ;  /* 0x01c00000d4047984 */ /* 0x005e220000000c00 */
[----:B-----5:R-:W-:Y:S02]  /*9590*/  SHF.R.U32.HI R37, RZ, 0x8, R30 ;  /* 0x00000008ff257819 */ /* 0x020fe4000001161e */
[----:B------:R-:W-:Y:S02]  /*95a0*/  SHF.R.U32.HI R39, RZ, 0x8, R31 ;  /* 0x00000008ff277819 */ /* 0x000fe4000001161f */
[----:B------:R-:W-:Y:S02]  /*95b0*/  SHF.R.U32.HI R15, RZ, 0x8, R25 ;  /* 0x00000008ff0f7819 */ /* 0x000fe40000011619 */
[----:B------:R-:W-:Y:S02]  /*95c0*/  LOP3.LUT R44, R30, 0xff, RZ, 0xc0, !PT ;  /* 0x000000ff1e2c7812 */ /* 0x000fe400078ec0ff */
[----:B------:R-:W-:Y:S02]  /*95d0*/  LOP3.LUT R50, R31, 0xff, RZ, 0xc0, !PT ;  /* 0x000000ff1f327812 */ /* 0x000fe400078ec0ff */
[----:B------:R-:W-:-:S02]  /*95e0*/  LOP3.LUT R37, R37, 0xff, RZ, 0xc0, !PT ;  /* 0x000000ff25257812 */ /* 0x000fc400078ec0ff */
[----:B------:R-:W-:Y:S02]  /*95f0*/  LOP3.LUT R39, R39, 0xff, RZ, 0xc0, !PT ;  /* 0x000000ff27277812 */ /* 0x000fe400078ec0ff */
[----:B------:R-:W-:Y:S02]  /*9600*/  SHF.R.U32.HI R3, RZ, 0x8, R24 ;  /* 0x00000008ff037819 */ /* 0x000fe40000011618 */
[----:B------:R-:W-:Y:S02]  /*9610*/  LOP3.LUT R38, R25, 0xff, RZ, 0xc0, !PT ;  /* 0x000000ff19267812 */ /* 0x000fe400078ec0ff */
[----:B------:R-:W-:Y:S02]  /*9620*/  LOP3.LUT R15, R15, 0xff, RZ, 0xc0, !PT ;  /* 0x000000ff0f0f7812 */ /* 0x000fe400078ec0ff */
[----:B------:R-:W-:Y:S02]  /*9630*/  PRMT R45, R37, 0x7604, R44 ;  /* 0x00007604252d7816 */ /* 0x000fe4000000002c */
[----:B------:R-:W-:-:S02]  /*9640*/  PRMT R51, R39, 0x7604, R50 ;  /* 0x0000760427337816 */ /* 0x000fc40000000032 */
[----:B------:R-:W-:Y:S02]  /*9650*/  SHF.R.U32.HI R37, RZ, 0x10, R25 ;  /* 0x00000010ff257819 */ /* 0x000fe40000011619 */
[----:B------:R-:W-:Y:S02]  /*9660*/  SHF.R.U32.HI R50, RZ, 0x10, R31 ;  /* 0x00000010ff327819 */ /* 0x000fe4000001161f */
[----:B------:R-:W-:Y:S02]  /*9670*/  LOP3.LUT R14, R24, 0xff, RZ, 0xc0, !PT ;  /* 0x000000ff180e7812 */ /* 0x000fe400078ec0ff */
[----:B------:R-:W-:Y:S02]  /*9680*/  LOP3.LUT R3, R3, 0xff, RZ, 0xc0, !PT ;  /* 0x000000ff03037812 */ /* 0x000fe400078ec0ff */
[----:B------:R-:W-:Y:S02]  /*9690*/  PRMT R38, R15, 0x7604, R38 ;  /* 0x000076040f267816 */ /* 0x000fe40000000026 */
[----:B------:R-:W-:-:S02]  /*96a0*/  SHF.R.U32.HI R15, RZ, 0x10, R30 ;  /* 0x00000010ff0f7819 */ /* 0x000fc4000001161e */
[----:B------:R-:W-:Y:S02]  /*96b0*/  LOP3.LUT R37, R37, 0xff, RZ, 0xc0, !PT ;  /* 0x000000ff25257812 */ /* 0x000fe400078ec0ff */
[----:B------:R-:W-:Y:S02]  /*96c0*/  LOP3.LUT R50, R50, 0xff, RZ, 0xc0, !PT ;  /* 0x000000ff32327812 */ /* 0x000fe400078ec0ff */
[----:B------:R-:W-:Y:S02]  /*96d0*/  PRMT R14, R3, 0x7604, R14 ;  /* 0x00007604030e7816 */ /* 0x000fe4000000000e */
[----:B------:R-:W-:Y:S02]  /*96e0*/  SHF.R.U32.HI R3, RZ, 0x10, R24 ;  /* 0x00000010ff037819 */ /* 0x000fe40000011618 */
[----:B------:R-:W-:Y:S02]  /*96f0*/  LOP3.LUT R44, R15, 0xff, RZ, 0xc0, !PT ;  /* 0x000000ff0f2c7812 */ /* 0x000fe400078ec0ff */
[----:B------:R-:W-:-:S02]  /*9700*/  PRMT R39, R37, 0x7054, R38 ;  /* 0x0000705425277816 */ /* 0x000fc40000000026 */
[----:B------:R-:W-:Y:S02]  /*9710*/  PRMT R51, R50, 0x7054, R51 ;  /* 0x0000705432337816 */ /* 0x000fe40000000033 */
[----:B------:R-:W-:Y:S02]  /*9720*/  LOP3.LUT R3, R3, 0xff, RZ, 0xc0, !PT ;  /* 0x000000ff03037812 */ /* 0x000fe400078ec0ff */
[----:B------:R-:W-:Y:S02]  /*9730*/  PRMT R45, R44, 0x7054, R45 ;  /* 0x000070542c2d7816 */ /* 0x000fe4000000002d */
[----:B------:R-:W-:Y:S02]  /*9740*/  LOP3.LUT R51, R51, 0xff000000, R31, 0xf8, !PT ;  /* 0xff00000033337812 */ /* 0x000fe400078ef81f */
[----:B------:R-:W-:Y:S02]  /*9750*/  LOP3.LUT R39, R39, 0xff000000, R25, 0xf8, !PT ;  /* 0xff00000027277812 */ /* 0x000fe400078ef819 */
[----:B------:R-:W-:-:S02]  /*9760*/  PRMT R15, R3, 0x7054, R14 ;  /* 0x00007054030f7816 */ /* 0x000fc4000000000e */
        /* <DEDUP_REMOVED lines=32> */
[----:B------:R-:W-:Y:S02]  /*9970*/  HADD2.F32 R24, -RZ, R24.H0_H0 ;  /* 0x20000018ff187230 */ /* 0x000fe40000004100 */
[C---:B------:R-:W-:Y:S01]  /*9980*/  FMUL.FTZ R59, R5.reuse, R31 ;  /* 0x0000001f053b7220 */ /* 0x040fe20000410000 */
[----:B------:R-:W-:Y:S02]  /*9990*/  HADD2.F32 R51, -RZ, R51.H1_H1 ;  /* 0x30000033ff337230 */ /* 0x000fe40000004100 */
[-C--:B------:R-:W-:Y:S01]  /*99a0*/  FMUL.FTZ R5, R5, R15.reuse ;  /* 0x0000000f05057220 */ /* 0x080fe20000410000 */
[----:B------:R-:W-:Y:S02]  /*99b0*/  HADD2.F32 R6, -RZ, R25.H1_H1 ;  /* 0x30000019ff067230 */ /* 0x000fe40000004100 */
[----:B------:R-:W-:Y:S01]  /*99c0*/  FFMA.FTZ R59, R24, R15, -R59 ;  /* 0x0000000f183b7223 */ /* 0x000fe2000001083b */
[----:B------:R-:W-:-:S02]  /*99d0*/  HADD2.F32 R39, -RZ, R39.H1_H1 ;  /* 0x30000027ff277230 */ /* 0x000fc40000004100 */
[----:B------:R-:W-:Y:S01]  /*99e0*/  FFMA.FTZ R54, R24, R31, R5 ;  /* 0x0000001f18367223 */ /* 0x000fe20000010005 */
[----:B------:R-:W-:Y:S02]  /*99f0*/  HADD2.F32 R25, -RZ, R25.H0_H0 ;  /* 0x20000019ff197230 */ /* 0x000fe40000004100 */
[C---:B------:R-:W-:Y:S01]  /*9a00*/  FMUL.FTZ R30, R6.reuse, R51 ;  /* 0x00000033061e7220 */ /* 0x040fe20000410000 */
[----:B------:R-:W-:Y:S01]  /*9a10*/  F2FP.F16.E4M3.UNPACK_B R5, R45 ;  /* 0x0000002dff05723e */ /* 0x000fe200020006ff */
[-C--:B------:R-:W-:Y:S01]  /*9a20*/  FMUL.FTZ R24, R6, R39.reuse ;  /* 0x0000002706187220 */ /* 0x080fe20000410000 */
[----:B------:R-:W-:Y:S01]  /*9a30*/  F2FP.F16.E4M3.UNPACK_B R4, R4.H1 ;  /* 0x00000004ff04723e */ /* 0x000fe200030006ff */
[C---:B------:R-:W-:Y:S01]  /*9a40*/  FFMA.FTZ R39, R25.reuse, R39, -R30 ;  /* 0x0000002719277223 */ /* 0x040fe2000001081e */
[----:B------:R-:W-:Y:S01]  /*9a50*/  F2FP.F16.E4M3.UNPACK_B R15, R37 ;  /* 0x00000025ff0f723e */ /* 0x000fe200020006ff */
        /* <DEDUP_REMOVED lines=14> */
[C---:B------:R-:W-:Y:S01]  /*9b40*/  FMUL.FTZ R6, R4.reuse, R25 ;  /* 0x0000001904067220 */ /* 0x040fe20000410000 */
[----:B------:R-:W-:Y:S01]  /*9b50*/  FFMA.FTZ R31, R5, R30, R44 ;  /* 0x0000001e051f7223 */ /* 0x000fe2000001002c */
[-C--:B------:R-:W-:Y:S01]  /*9b60*/  FMUL.FTZ R4, R4, R15.reuse ;  /* 0x0000000f04047220 */ /* 0x080fe20000410000 */
[----:B------:R-:W-:Y:S02]  /*9b70*/  HADD2.F32 R5, -RZ, R37.H1_H1 ;  /* 0x30000025ff057230 */ /* 0x000fe40000004100 */
[C---:B------:R-:W-:Y:S01]  /*9b80*/  FFMA.FTZ R30, R3.reuse, R15, -R6 ;  /* 0x0000000f031e7223 */ /* 0x040fe20000010806 */
[--C-:B------:R-:W-:Y:S02]  /*9b90*/  HADD2.F32 R15, -RZ, R45.reuse.H1_H1 ;  /* 0x3000002dff0f7230 */ /* 0x100fe40000004100 */
[----:B------:R-:W-:Y:S01]  /*9ba0*/  FFMA.FTZ R25, R3, R25, R4 ;  /* 0x0000001903197223 */ /* 0x000fe20000010004 */
[----:B------:R-:W-:Y:S02]  /*9bb0*/  HADD2.F32 R4, -RZ, R14.H1_H1 ;  /* 0x3000000eff047230 */ /* 0x000fe40000004100 */
[----:B------:R-:W-:-:S02]  /*9bc0*/  HADD2.F32 R24, -RZ, R45.H0_H0 ;  /* 0x2000002dff187230 */ /* 0x000fc40000004100 */
[----:B------:R-:W-:Y:S02]  /*9bd0*/  HADD2.F32 R3, -RZ, R7.H1_H1 ;  /* 0x30000007ff037230 */ /* 0x000fe40000004100 */
[C---:B------:R-:W-:Y:S01]  /*9be0*/  FMUL.FTZ R44, R4.reuse, R5 ;  /* 0x00000005042c7220 */ /* 0x040fe20000410000 */
[----:B------:R-:W-:Y:S02]  /*9bf0*/  HADD2.F32 R6, -RZ, R37.H0_H0 ;  /* 0x20000025ff067230 */ /* 0x000fe40000004100 */
[----:B------:R-:W-:Y:S01]  /*9c00*/  FMUL.FTZ R37, R4, R15 ;  /* 0x0000000f04257220 */ /* 0x000fe20000410000 */
        /* <DEDUP_REMOVED lines=17> */
.L_x_1448:
[----:B------:R-:W-:Y:S05]  /*9d20*/  BSYNC B1 ;  /* 0x0000000000017941 */ /* 0x000fea0003800000 */
.L_x_1447:
[----:B------:R-:W-:Y:S01]  /*9d30*/  ISETP.GE.AND P0, PT, R218, R0, PT ;  /* 0x00000000da00720c */ /* 0x000fe20003f06270 */
[----:B------:R-:W-:-:S12]  /*9d40*/  BSSY B1, `(.L_x_1451) ;  /* 0x00000f9000017945 */ /* 0x000fd80003800000 */
[----:B------:R-:W-:Y:S05]  /*9d50*/  @P0 BRA `(.L_x_1452) ;  /* 0x0000000c00dc0947 */ /* 0x000fea0003800000 */
[----:B0-----:R-:W0:Y:S01]  /*9d60*/  LDC R3, c[0x0][0x3f4] ;  /* 0x0000fd00ff037b82 */ /* 0x001e220000000800 */
[----:B------:R-:W-:Y:S01]  /*9d70*/  BSSY B2, `(.L_x_1453) ;  /* 0x000007e000027945 */ /* 0x000fe20003800000 */
[-C--:B0-----:R-:W-:Y:S02]  /*9d80*/  ISETP.GE.AND P0, PT, R18, R3.reuse, PT ;  /* 0x000000031200720c */ /* 0x081fe40003f06270 */
[----:B------:R-:W-:-:S11]  /*9d90*/  ISETP.GE.AND P1, PT, R194, R3, PT ;  /* 0x00000003c200720c */ /* 0x000fd60003f26270 */
[----:B------:R-:W-:Y:S05]  /*9da0*/  @P0 BRA `(.L_x_1454) ;  /* 0x0000000400e80947 */ /* 0x000fea0003800000 */
[----:B-12---:R-:W0:Y:S01]  /*9db0*/  LDS.128 R4, [R212+0x19000] ;  /* 0x01900000d4047984 */ /* 0x006e220000000c00 */
[----:B-----5:R-:W-:Y:S02]  /*9dc0*/  SHF.R.U32.HI R3, RZ, 0x8, R40 ;  /* 0x00000008ff037819 */ /* 0x020fe40000011628 */
[----:B------:R-:W-:Y:S02]  /*9dd0*/  SHF.R.U32.HI R15, RZ, 0x8, R41 ;  /* 0x00000008ff0f7819 */ /* 0x000fe40000011629 */
[----:B------:R-:W-:Y:S02]  /*9de0*/  SHF.R.U32.HI R37, RZ, 0x8, R47 ;  /* 0x00000008ff257819 */ /* 0x000fe4000001162f */
[----:B------:R-:W-:Y:S02]  /*9df0*/  LOP3.LUT R14, R40, 0xff, RZ, 0xc0, !PT ;  /* 0x000000ff280e7812 */ /* 0x000fe400078ec0ff */
[----:B------:R-:W-:Y:S02]  /*9e00*/  SHF.R.U32.HI R25, RZ, 0x8, R46 ;  /* 0x00000008ff197819 */ /* 0x000fe4000001162e */
[----:B------:R-:W-:-:S02]  /*9e10*/  LOP3.LUT R3, R3, 0xff, RZ, 0xc0, !PT ;  /* 0x000000ff03037812 */ /* 0x000fc400078ec0ff */
[----:B------:R-:W-:Y:S02]  /*9e20*/  LOP3.LUT R24, R41, 0xff, RZ, 0xc0, !PT ;  /* 0x000000ff29187812 */ /* 0x000fe400078ec0ff */
[----:B------:R-:W-:Y:S02]  /*9e30*/  LOP3.LUT R38, R47, 0xff, RZ, 0xc0, !PT ;  /* 0x000000ff2f267812 */ /* 0x000fe400078ec0ff */
[----:B------:R-:W-:Y:S02]  /*9e40*/  LOP3.LUT R15, R15, 0xff, RZ, 0xc0, !PT ;  /* 0x000000ff0f0f7812 */ /* 0x000fe400078ec0ff */
[----:B------:R-:W-:Y:S02]  /*9e50*/  LOP3.LUT R37, R37, 0xff, RZ, 0xc0, !PT ;  /* 0x000000ff25257812 */ /* 0x000fe400078ec0ff */
[----:B------:R-:W-:Y:S02]  /*9e60*/  LOP3.LUT R30, R25, 0xff, RZ, 0xc0, !PT ;  /* 0x000000ff191e7812 */ /* 0x000fe400078ec0ff */
[----:B------:R-:W-:-:S02]  /*9e70*/  PRMT R14, R3, 0x7604, R14 ;  /* 0x00007604030e7816 */ /* 0x000fc4000000000e */
[----:B------:R-:W-:Y:S02]  /*9e80*/  PRMT R25, R15, 0x7604, R24 ;  /* 0x000076040f197816 */ /* 0x000fe40000000018 */
[----:B------:R-:W-:Y:S02]  /*9e90*/  PRMT R38, R37, 0x7604, R38 ;  /* 0x0000760425267816 */ /* 0x000fe40000000026 */
[----:B------:R-:W-:Y:S02]  /*9ea0*/  SHF.R.U32.HI R3, RZ, 0x10, R40 ;  /* 0x00000010ff037819 */ /* 0x000fe40000011628 */
[----:B------:R-:W-:Y:S02]  /*9eb0*/  SHF.R.U32.HI R24, RZ, 0x10, R41 ;  /* 0x00000010ff187819 */ /* 0x000fe40000011629 */
[----:B------:R-:W-:Y:S02]  /*9ec0*/  SHF.R.U32.HI R37, RZ, 0x10, R47 ;  /* 0x00000010ff257819 */ /* 0x000fe4000001162f */
[----:B------:R-:W-:-:S02]  /*9ed0*/  LOP3.LUT R31, R46, 0xff, RZ, 0xc0, !PT ;  /* 0x000000ff2e1f7812 */ /* 0x000fc400078ec0ff */
[----:B------:R-:W-:Y:S02]  /*9ee0*/  SHF.R.U32.HI R15, RZ, 0x10, R46 ;  /* 0x00000010ff0f7819 */ /* 0x000fe4000001162e */
[----:B------:R-:W-:Y:S02]  /*9ef0*/  LOP3.LUT R3, R3, 0xff, RZ, 0xc0, !PT ;  /* 0x000000ff03037812 */ /* 0x000fe400078ec0ff */
[----:B------:R-:W-:Y:S02]  /*9f00*/  LOP3.LUT R24, R24, 0xff, RZ, 0xc0, !PT ;  /* 0x000000ff18187812 */ /* 0x000fe400078ec0ff */
[----:B------:R-:W-:Y:S02]  /*9f10*/  LOP3.LUT R37, R37, 0xff, RZ, 0xc0, !PT ;  /* 0x000000ff25257812 */ /* 0x000fe400078ec0ff */
[----:B------:R-:W-:Y:S02]  /*9f20*/  PRMT R31, R30, 0x7604, R31 ;  /* 0x000076041e1f7816 */ /* 0x000fe4000000001f */
[----:B------:R-:W-:-:S02]  /*9f30*/  LOP3.LUT R30, R15, 0xff, RZ, 0xc0, !PT ;  /* 0x000000ff0f1e7812 */ /* 0x000fc400078ec0ff */
[----:B------:R-:W-:Y:S02]  /*9f40*/  PRMT R15, R3, 0x7054, R14 ;  /* 0x00007054030f7816 */ /* 0x000fe4000000000e */
[----:B------:R-:W-:Y:S02]  /*9f50*/  PRMT R25, R24, 0x7054, R25 ;  /* 0x0000705418197816 */ /* 0x000fe40000000019 */
[----:B------:R-:W-:Y:S02]  /*9f60*/  PRMT R37, R37, 0x7054, R38 ;  /* 0x0000705425257816 */ /* 0x000fe40000000026 */
[----:B------:R-:W-:Y:S02]  /*9f70*/  PRMT R31, R30, 0x7054, R31 ;  /* 0x000070541e1f7816 */ /* 0x000fe4000000001f */
[----:B------:R-:W-:Y:S02]  /*9f80*/  LOP3.LUT R30, R15, 0xff000000, R40, 0xf8, !PT ;  /* 0xff0000000f1e7812 */ /* 0x000fe400078ef828 */
[----:B------:R-:W-:-:S02]  /*9f90*/  LOP3.LUT R38, R37, 0xff000000, R47, 0xf8, !PT ;  /* 0xff00000025267812 */ /* 0x000fc400078ef82f */
[----:B------:R-:W-:Y:S02]  /*9fa0*/  LOP3.LUT R40, R25, 0xff000000, R41, 0xf8, !PT ;  /* 0xff00000019287812 */ /* 0x000fe400078ef829 */
[----:B------:R-:W-:Y:S02]  /*9fb0*/  LOP3.LUT R46, R31, 0xff000000, R46, 0xf8, !PT ;  /* 0xff0000001f2e7812 */ /* 0x000fe400078ef82e */
[----:B0-----:R-:W-:Y:S02]  /*9fc0*/  F2FP.F16.E4M3.UNPACK_B R3, R6.H1 ;  /* 0x00000006ff03723e */ /* 0x001fe400030006ff */
[----:B------:R-:W-:Y:S02]  /*9fd0*/  F2FP.F16.E4M3.UNPACK_B R39, R38 ;  /* 0x00000026ff27723e */ /* 0x000fe400020006ff */
[----:B------:R-:W-:Y:S01]  /*9fe0*/  F2FP.F16.E4M3.UNPACK_B R31, R40 ;  /* 0x00000028ff1f723e */ /* 0x000fe200020006ff */
[----:B------:R-:W-:Y:S01]  /*9ff0*/  HADD2.F32 R14, -RZ, R3.H1_H1 ;  /* 0x30000003ff0e7230 */ /* 0x000fe20000004100 */
[----:B------:R-:W-:Y:S01]  /*a000*/  F2FP.F16.E4M3.UNPACK_B R6, R6 ;  /* 0x00000006ff06723e */ /* 0x000fe200020006ff */
[----:B------:R-:W-:Y:S01]  /*a010*/  HADD2.F32 R41, -RZ, R39.H1_H1 ;  /* 0x30000027ff297230 */ /* 0x000fe20000004100 */
[-C--:B------:R-:W-:Y:S01]  /*a020*/  F2FP.F16.E4M3.UNPACK_B R24, R7.reuse ;  /* 0x00000007ff18723e */ /* 0x080fe200020006ff */
[----:B------:R-:W-:Y:S01]  /*a030*/  HADD2.F32 R37, -RZ, R31.H1_H1 ;  /* 0x3000001fff257230 */ /* 0x000fe20000004100 */
[----:B------:R-:W-:Y:S01]  /*a040*/  F2FP.F16.E4M3.UNPACK_B R25, R7.H1 ;  /* 0x00000007ff19723e */ /* 0x000fe200030006ff */
[----:B------:R-:W-:-:S02]  /*a050*/  HADD2.F32 R15, -RZ, R3.H0_H0 ;  /* 0x20000003ff0f7230 */ /* 0x000fc40000004100 */
[C---:B------:R-:W-:Y:S01]  /*a060*/  FMUL.FTZ R44, R14.reuse, R41 ;  /* 0x000000290e2c7220 */ /* 0x040fe20000410000 */
[----:B------:R-:W-:Y:S01]  /*a070*/  F2FP.F16.E4M3.UNPACK_B R7, R5 ;  /* 0x00000005ff07723e */ /* 0x000fe200020006ff */
[----:B------:R-:W-:Y:S01]  /*a080*/  FMUL.FTZ R50, R14, R37 ;  /* 0x000000250e327220 */ /* 0x000fe20000410000 */
[----:B------:R-:W-:Y:S01]  /*a090*/  F2FP.F16.E4M3.UNPACK_B R14, R5.H1 ;  /* 0x00000005ff0e723e */ /* 0x000fe200030006ff */
[----:B------:R-:W-:Y:S02]  /*a0a0*/  HADD2.F32 R39, -RZ, R39.H0_H0 ;  /* 0x20000027ff277230 */ /* 0x000fe40000004100 */
[C---:B------:R-:W-:Y:S01]  /*a0b0*/  FFMA.FTZ R45, R15.reuse, R37, -R44 ;  /* 0x000000250f2d7223 */ /* 0x040fe2000001082c */
[--C-:B------:R-:W-:Y:S02]  /*a0c0*/  HADD2.F32 R5, -RZ, R6.reuse.H1_H1 ;  /* 0x30000006ff057230 */ /* 0x100fe40000004100 */
[----:B------:R-:W-:Y:S01]  /*a0d0*/  FFMA.FTZ R50, R15, R41, R50 ;  /* 0x000000290f327223 */ /* 0x000fe20000010032 */
[----:B------:R-:W-:Y:S01]  /*a0e0*/  HADD2.F32 R31, -RZ, R31.H0_H0 ;  /* 0x2000001fff1f7230 */ /* 0x000fe20000004100 */
[----:B------:R-:W-:Y:S01]  /*a0f0*/  F2FP.F16.E4M3.UNPACK_B R38, R38.H1 ;  /* 0x00000026ff26723e */ /* 0x000fe200030006ff */
[----:B------:R-:W-:Y:S01]  /*a100*/  HADD2.F32 R6, -RZ, R6.H0_H0 ;  /* 0x20000006ff067230 */ /* 0x000fe20000004100 */
[----:B------:R-:W-:Y:S01]  /*a110*/  F2FP.F16.E4M3.UNPACK_B R40, R40.H1 ;  /* 0x00000028ff28723e */ /* 0x000fe200030006ff */
[C---:B------:R-:W-:Y:S01]  /*a120*/  FMUL.FTZ R15, R5.reuse, R39 ;  /* 0x00000027050f7220 */ /* 0x040fe20000410000 */
[----:B------:R-:W-:Y:S01]  /*a130*/  FMUL.FTZ R44, R5, R31 ;  /* 0x0000001f052c7220 */ /* 0x000fe20000410000 */
[----:B------:R-:W-:Y:S01]  /*a140*/  HADD2.F32 R5, -RZ, R24.H1_H1 ;  /* 0x30000018ff057230 */ /* 0x000fe20000004100 */
[----:B------:R-:W-:Y:S01]  /*a150*/  F2FP.F16.E4M3.UNPACK_B R3, R4 ;  /* 0x00000004ff03723e */ /* 0x000fe200020006ff */
[----:B------:R-:W-:-:S02]  /*a160*/  HADD2.F32 R37, -RZ, R38.H0_H0 ;  /* 0x20000026ff257230 */ /* 0x000fc40000004100 */
[C---:B------:R-:W-:Y:S01]  /*a170*/  FFMA.FTZ R41, R6.reuse, R31, -R15 ;  /* 0x0000001f06297223 */ /* 0x040fe2000001080f */
[----:B------:R-:W-:Y:S02]  /*a180*/  HADD2.F32 R15, -RZ, R40.H0_H0 ;  /* 0x20000028ff0f7230 */ /* 0x000fe40000004100 */
[----:B------:R-:W-:Y:S01]  /*a190*/  FFMA.FTZ R44, R6, R39, R44 ;  /* 0x00000027062c7223 */ /* 0x000fe2000001002c */
[----:B------:R-:W-:Y:S02]  /*a1a0*/  HADD2.F32 R24, -RZ, R24.H0_H0 ;  /* 0x20000018ff187230 */ /* 0x000fe40000004100 */
[C---:B------:R-:W-:Y:S01]  /*a1b0*/  FMUL.FTZ R31, R5.reuse, R37 ;  /* 0x00000025051f7220 */ /* 0x040fe20000410000 */
[----:B------:R-:W-:Y:S02]  /*a1c0*/  HADD2.F32 R38, -RZ, R38.H1_H1 ;  /* 0x30000026ff267230 */ /* 0x000fe40000004100 */
[----:B------:R-:W-:Y:S01]  /*a1d0*/  FMUL.FTZ R5, R5, R15 ;  /* 0x0000000f05057220 */ /* 0x000fe20000410000 */
[----:B------:R-:W-:-:S02]  /*a1e0*/  HADD2.F32 R6, -RZ, R25.H1_H1 ;  /* 0x30000019ff067230 */ /* 0x000fc40000004100 */
[C---:B------:R-:W-:Y:S01]  /*a1f0*/  FFMA.FTZ R39, R24.reuse, R15, -R31 ;  /* 0x0000000f18277223 */ /* 0x040fe2000001081f */
[----:B------:R-:W-:Y:S02]  /*a200*/  HADD2.F32 R40, -RZ, R40.H1_H1 ;  /* 0x30000028ff287230 */ /* 0x000fe40000004100 */
[----:B------:R-:W-:Y:S01]  /*a210*/  FFMA.FTZ R52, R24, R37, R5 ;  /* 0x0000002518347223 */ /* 0x000fe20000010005 */
[----:B------:R-:W-:Y:S02]  /*a220*/  HADD2.F32 R25, -RZ, R25.H0_H0 ;  /* 0x20000019ff197230 */ /* 0x000fe40000004100 */
[C---:B------:R-:W-:Y:S01]  /*a230*/  FMUL.FTZ R54, R6.reuse, R38 ;  /* 0x0000002606367220 */ /* 0x040fe20000410000 */
[----:B------:R-:W-:Y:S01]  /*a240*/  F2FP.F16.E4M3.UNPACK_B R5, R46 ;  /* 0x0000002eff05723e */ /* 0x000fe200020006ff */
[----:B------:R-:W-:Y:S01]  /*a250*/  FMUL.FTZ R24, R6, R40 ;  /* 0x0000002806187220 */ /* 0x000fe20000410000 */
        /* <DEDUP_REMOVED lines=8> */
[----:B------:R-:W-:Y:S01]  /*a2e0*/  HADD2.F32 R6, -RZ, R4.H1_H1 ;  /* 0x30000004ff067230 */ /* 0x000fe20000004100 */
[----:B------:R-:W-:Y:S01]  /*a2f0*/  F2FP.SATFINITE.E4M3.F32.PACK_AB_MERGE_C R45, R50, R45, RZ ;  /* 0x0000002d322d723e */ /* 0x000fe200048070ff */
[----:B------:R-:W-:-:S02]  /*a300*/  HADD2.F32 R24, -RZ, R15.H1_H1 ;  /* 0x3000000fff187230 */ /* 0x000fc40000004100 */
[----:B------:R-:W-:Y:S02]  /*a310*/  HADD2.F32 R5, -RZ, R4.H0_H0 ;  /* 0x20000004ff057230 */ /* 0x000fe40000004100 */
[C---:B------:R-:W-:Y:S01]  /*a320*/  FMUL.FTZ R38, R6.reuse, R31 ;  /* 0x0000001f06267220 */ /* 0x040fe20000410000 */
[----:B------:R-:W-:Y:S02]  /*a330*/  HADD2.F32 R4, -RZ, R3.H1_H1 ;  /* 0x30000003ff047230 */ /* 0x000fe40000004100 */
[-C--:B------:R-:W-:Y:S01]  /*a340*/  FMUL.FTZ R40, R6, R24.reuse ;  /* 0x0000001806287220 */ /* 0x080fe20000410000 */
[----:B------:R-:W-:Y:S02]  /*a350*/  HADD2.F32 R15, -RZ, R15.H0_H0 ;  /* 0x2000000fff0f7230 */ /* 0x000fe40000004100 */
[C---:B------:R-:W-:Y:S01]  /*a360*/  FFMA.FTZ R38, R5.reuse, R24, -R38 ;  /* 0x0000001805267223 */ /* 0x040fe20000010826 */
[----:B------:R-:W-:Y:S02]  /*a370*/  HADD2.F32 R3, -RZ, R3.H0_H0 ;  /* 0x20000003ff037230 */ /* 0x000fe40000004100 */
[C---:B------:R-:W-:Y:S01]  /*a380*/  FMUL.FTZ R6, R4.reuse, R25 ;  /* 0x0000001904067220 */ /* 0x040fe20000410000 */
[----:B------:R-:W-:Y:S01]  /*a390*/  FFMA.FTZ R31, R5, R31, R40 ;  /* 0x0000001f051f7223 */ /* 0x000fe20000010028 */
[----:B------:R-:W-:Y:S01]  /*a3a0*/  FMUL.FTZ R4, R4, R15 ;  /* 0x0000000f04047220 */ /* 0x000fe20000410000 */
[----:B------:R-:W-:-:S02]  /*a3b0*/  HADD2.F32 R5, -RZ, R30.H1_H1 ;  /* 0x3000001eff057230 */ /* 0x000fc40000004100 */
[C---:B------:R-:W-:Y:S01]  /*a3c0*/  FFMA.FTZ R24, R3.reuse, R15, -R6 ;  /* 0x0000000f03187223 */ /* 0x040fe20000010806 */
[----:B------:R-:W-:Y:S02]  /*a3d0*/  HADD2.F32 R15, -RZ, R46.H1_H1 ;  /* 0x3000002eff0f7230 */ /* 0x000fe40000004100 */
[----:B------:R-:W-:Y:S01]  /*a3e0*/  FFMA.FTZ R25, R3, R25, R4 ;  /* 0x0000001903197223 */ /* 0x000fe20000010004 */
[----:B------:R-:W-:Y:S02]  /*a3f0*/  HADD2.F32 R4, -RZ, R14.H1_H1 ;  /* 0x3000000eff047230 */ /* 0x000fe40000004100 */
[----:B------:R-:W-:Y:S02]  /*a400*/  HADD2.F32 R46, -RZ, R46.H0_H0 ;  /* 0x2000002eff2e7230 */ /* 0x000fe40000004100 */
[----:B------:R-:W-:Y:S02]  /*a410*/  HADD2.F32 R3, -RZ, R7.H1_H1 ;  /* 0x30000007ff037230 */ /* 0x000fe40000004100 */
[----:B------:R-:W-:Y:S01]  /*a420*/  FMUL.FTZ R37, R4, R15 ;  /* 0x0000000f04257220 */ /* 0x000fe20000410000 */
[----:B------:R-:W-:-:S02]  /*a430*/  HADD2.F32 R30, -RZ, R30.H0_H0 ;  /* 0x2000001eff1e7230 */ /* 0x000fc40000004100 */
[-C--:B------:R-:W-:Y:S01]  /*a440*/  FMUL.FTZ R6, R4, R5.reuse ;  /* 0x0000000504067220 */ /* 0x080fe20000410000 */
        /* <DEDUP_REMOVED lines=11> */
[----:B------:R-:W-:Y:S02]  /*a500*/  F2FP.SATFINITE.E4M3.F32.PACK_AB_MERGE_C R6, R44, R41, R45 ;  /* 0x000000292c06723e */ /* 0x000fe4000480702d */
[----:B------:R-:W-:Y:S02]  /*a510*/  F2FP.SATFINITE.E4M3.F32.PACK_AB_MERGE_C R7, R52, R39, R7 ;  /* 0x000000273407723e */ /* 0x000fe40004807007 */
[----:B------:R-:W-:Y:S02]  /*a520*/  F2FP.SATFINITE.E4M3.F32.PACK_AB_MERGE_C R4, R25, R24, R4 ;  /* 0x000000181904723e */ /* 0x000fe40004807004 */
[----:B------:R-:W-:-:S05]  /*a530*/  F2FP.SATFINITE.E4M3.F32.PACK_AB_MERGE_C R5, R46, R5, R37 ;  /* 0x000000052e05723e */ /* 0x000fca0004807025 */
[----:B------:R0:W-:Y:S02]  /*a540*/  STS.128 [R212+0x19000], R4 ;  /* 0x01900004d4007388 */ /* 0x0001e40000000c00 */
.L_x_1454:
[----:B------:R-:W-:Y:S05]  /*a550*/  BSYNC B2 ;  /* 0x0000000000027941 */ /* 0x000fea0003800000 */
.L_x_1453:
[----:B------:R-:W-:Y:S05]  /*a560*/  @P1 BRA `(.L_x_1452) ;  /* 0x0000000400d81947 */ /* 0x000fea0003800000 */
[----:B012---:R-:W0:Y:S01]  /*a570*/  LDS.128 R4, [R212+0x1d000] ;  /* 0x01d00000d4047984 */ /* 0x007e220000000c00 */
[----:B-----5:R-:W-:Y:S02]  /*a580*/  SHF.R.U32.HI R14, RZ, 0x8, R26 ;  /* 0x00000008ff0e7819 */ /* 0x020fe4000001161a */
[----:B------:R-:W-:Y:S02]  /*a590*/  LOP3.LUT R3, R26, 0xff, RZ, 0xc0, !PT ;  /* 0x000000ff1a037812 */ /* 0x000fe400078ec0ff */
[----:B------:R-:W-:Y:S02]  /*a5a0*/  LOP3.LUT R14, R14, 0xff, RZ, 0xc0, !PT ;  /* 0x000000ff0e0e7812 */ /* 0x000fe400078ec0ff */
[----:B------:R-:W-:Y:S02]  /*a5b0*/  SHF.R.U32.HI R24, RZ, 0x8, R27 ;  /* 0x00000008ff187819 */ /* 0x000fe4000001161b */
[----:B------:R-:W-:Y:S02]  /*a5c0*/  SHF.R.U32.HI R31, RZ, 0x8, R33 ;  /* 0x00000008ff1f7819 */ /* 0x000fe40000011621 */
[----:B------:R-:W-:-:S02]  /*a5d0*/  PRMT R3, R14, 0x7604, R3 ;  /* 0x000076040e037816 */ /* 0x000fc40000000003 */
[----:B------:R-:W-:Y:S02]  /*a5e0*/  LOP3.LUT R15, R27, 0xff, RZ, 0xc0, !PT ;  /* 0x000000ff1b0f7812 */ /* 0x000fe400078ec0ff */
[----:B------:R-:W-:Y:S02]  /*a5f0*/  LOP3.LUT R24, R24, 0xff, RZ, 0xc0, !PT ;  /* 0x000000ff18187812 */ /* 0x000fe400078ec0ff */
[----:B------:R-:W-:Y:S02]  /*a600*/  SHF.R.U32.HI R38, RZ, 0x10, R27 ;  /* 0x00000010ff267819 */ /* 0x000fe4000001161b */
[----:B------:R-:W-:Y:S02]  /*a610*/  SHF.R.U32.HI R14, RZ, 0x8, R32 ;  /* 0x00000008ff0e7819 */ /* 0x000fe40000011620 */
[----:B------:R-:W-:Y:S02]  /*a620*/  LOP3.LUT R30, R33, 0xff, RZ, 0xc0, !PT ;  /* 0x000000ff211e7812 */ /* 0x000fe400078ec0ff */
[----:B------:R-:W-:-:S02]  /*a630*/  LOP3.LUT R31, R31, 0xff, RZ, 0xc0, !PT ;  /* 0x000000ff1f1f7812 */ /* 0x000fc400078ec0ff */
[----:B------:R-:W-:Y:S02]  /*a640*/  SHF.R.U32.HI R37, RZ, 0x10, R33 ;  /* 0x00000010ff257819 */ /* 0x000fe40000011621 */
[----:B------:R-:W-:Y:S02]  /*a650*/  PRMT R15, R24, 0x7604, R15 ;  /* 0x00007604180f7816 */ /* 0x000fe4000000000f */
[----:B------:R-:W-:Y:S01]  /*a660*/  LOP3.LUT R25, R14, 0xff, RZ, 0xc0, !PT ;  /* 0x000000ff0e197812 */ /* 0x000fe200078ec0ff */
[----:B------:R-:W-:Y:S01]  /*a670*/  IMAD.U32 R14, R38, 0x10000, RZ ;  /* 0x00010000260e7824 */ /* 0x000fe200078e00ff */
[----:B------:R-:W-:Y:S02]  /*a680*/  LOP3.LUT R24, R32, 0xff, RZ, 0xc0, !PT ;  /* 0x000000ff20187812 */ /* 0x000fe400078ec0ff */
[----:B------:R-:W-:Y:S02]  /*a690*/  PRMT R30, R31, 0x7604, R30 ;  /* 0x000076041f1e7816 */ /* 0x000fe4000000001e */
[----:B------:R-:W-:-:S02]  /*a6a0*/  SHF.L.U32 R37, R37, 0x10, RZ ;  /* 0x0000001025257819 */ /* 0x000fc400000006ff */
[----:B------:R-:W-:Y:S02]  /*a6b0*/  PRMT R31, R25, 0x7604, R24 ;  /* 0x00007604191f7816 */ /* 0x000fe40000000018 */
[----:B------:R-:W-:Y:S02]  /*a6c0*/  LOP3.LUT R25, R15, 0xff0000, R14, 0xf8, !PT ;  /* 0x00ff00000f197812 */ /* 0x000fe400078ef80e */
[----:B------:R-:W-:Y:S02]  /*a6d0*/  LOP3.LUT R37, R30, 0xff0000, R37, 0xf8, !PT ;  /* 0x00ff00001e257812 */ /* 0x000fe400078ef825 */
[----:B------:R-:W-:Y:S02]  /*a6e0*/  LOP3.LUT R27, R25, 0xff000000, R27, 0xf8, !PT ;  /* 0xff000000191b7812 */ /* 0x000fe400078ef81b */
[----:B------:R-:W-:Y:S02]  /*a6f0*/  LOP3.LUT R37, R37, 0xff000000, R33, 0xf8, !PT ;  /* 0xff00000025257812 */ /* 0x000fe400078ef821 */
[----:B------:R-:W-:-:S02]  /*a700*/  LOP3.LUT R15, R3, 0xff0000, R26, 0xf8, !PT ;  /* 0x00ff0000030f7812 */ /* 0x000fc400078ef81a */
[-C--:B0-----:R-:W-:Y:S02]  /*a710*/  F2FP.F16.E4M3.UNPACK_B R3, R6.reuse.H1 ;  /* 0x00000006ff03723e */ /* 0x081fe400030006ff */
[--C-:B------:R-:W-:Y:S02]  /*a720*/  LOP3.LUT R31, R31, 0xff0000, R32.reuse, 0xf8, !PT ;  /* 0x00ff00001f1f7812 */ /* 0x100fe400078ef820 */
[----:B------:R-:W-:Y:S01]  /*a730*/  F2FP.F16.E4M3.UNPACK_B R33, R37 ;  /* 0x00000025ff21723e */ /* 0x000fe200020006ff */
[----:B------:R-:W-:Y:S01]  /*a740*/  HADD2.F32 R14, -RZ, R3.H1_H1 ;  /* 0x30000003ff0e7230 */ /* 0x000fe20000004100 */
[----:B------:R-:W-:Y:S02]  /*a750*/  F2FP.F16.E4M3.UNPACK_B R30, R27 ;  /* 0x0000001bff1e723e */ /* 0x000fe400020006ff */
[----:B------:R-:W-:Y:S01]  /*a760*/  LOP3.LUT R32, R31, 0xff000000, R32, 0xf8, !PT ;  /* 0xff0000001f207812 */ /* 0x000fe200078ef820 */
[----:B------:R-:W-:Y:S01]  /*a770*/  HADD2.F32 R38, -RZ, R33.H1_H1 ;  /* 0x30000021ff267230 */ /* 0x000fe20000004100 */
[----:B------:R-:W-:Y:S01]  /*a780*/  F2FP.F16.E4M3.UNPACK_B R6, R6 ;  /* 0x00000006ff06723e */ /* 0x000fe200020006ff */
[----:B------:R-:W-:Y:S01]  /*a790*/  HADD2.F32 R31, -RZ, R30.H1_H1 ;  /* 0x3000001eff1f7230 */ /* 0x000fe20000004100 */
[----:B------:R-:W-:Y:S01]  /*a7a0*/  LOP3.LUT R26, R15, 0xff000000, R26, 0xf8, !PT ;  /* 0xff0000000f1a7812 */ /* 0x000fe200078ef81a */
[----:B------:R-:W-:Y:S01]  /*a7b0*/  HADD2.F32 R15, -RZ, R3.H0_H0 ;  /* 0x20000003ff0f7230 */ /* 0x000fe20000004100 */
[-C--:B------:R-:W-:Y:S01]  /*a7c0*/  F2FP.F16.E4M3.UNPACK_B R24, R7.reuse ;  /* 0x00000007ff18723e */ /* 0x080fe200020006ff */
[C---:B------:R-:W-:Y:S01]  /*a7d0*/  FMUL.FTZ R40, R14.reuse, R38 ;  /* 0x000000260e287220 */ /* 0x040fe20000410000 */
[----:B------:R-:W-:Y:S01]  /*a7e0*/  F2FP.F16.E4M3.UNPACK_B R25, R7.H1 ;  /* 0x00000007ff19723e */ /* 0x000fe200030006ff */
        /* <DEDUP_REMOVED lines=78> */
.L_x_1452:
[----:B------:R-:W-:Y:S05]  /*acd0*/  BSYNC B1 ;  /* 0x0000000000017941 */ /* 0x000fea0003800000 */
.L_x_1451:
        /* <DEDUP_REMOVED lines=8> */
[----:B-123--:R-:W0:Y:S01]  /*ad60*/  LDS.128 R4, [R212+0x1a000] ;  /* 0x01a00000d4047984 */ /* 0x00ee220000000c00 */
[----:B-----5:R-:W-:Y:S02]  /*ad70*/  SHF.R.U32.HI R14, RZ, 0x8, R42 ;  /* 0x00000008ff0e7819 */ /* 0x020fe4000001162a */
[----:B------:R-:W-:Y:S02]  /*ad80*/  LOP3.LUT R3, R42, 0xff, RZ, 0xc0, !PT ;  /* 0x000000ff2a037812 */ /* 0x000fe400078ec0ff */
[----:B------:R-:W-:Y:S02]  /*ad90*/  LOP3.LUT R14, R14, 0xff, RZ, 0xc0, !PT ;  /* 0x000000ff0e0e7812 */ /* 0x000fe400078ec0ff */
[----:B------:R-:W-:Y:S02]  /*ada0*/  SHF.R.U32.HI R24, RZ, 0x8, R43 ;  /* 0x00000008ff187819 */ /* 0x000fe4000001162b */
[----:B------:R-:W-:Y:S02]  /*adb0*/  PRMT R3, R14, 0x7604, R3 ;  /* 0x000076040e037816 */ /* 0x000fe40000000003 */
[----:B------:R-:W-:-:S02]  /*adc0*/  LOP3.LUT R15, R43, 0xff, RZ, 0xc0, !PT ;  /* 0x000000ff2b0f7812 */ /* 0x000fc400078ec0ff */
[----:B------:R-:W-:Y:S02]  /*add0*/  LOP3.LUT R24, R24, 0xff, RZ, 0xc0, !PT ;  /* 0x000000ff18187812 */ /* 0x000fe400078ec0ff */
[----:B------:R-:W-:Y:S02]  /*ade0*/  SHF.R.U32.HI R30, RZ, 0x10, R43 ;  /* 0x00000010ff1e7819 */ /* 0x000fe4000001162b */
[--C-:B------:R-:W-:Y:S02]  /*adf0*/  SHF.R.U32.HI R27, RZ, 0x8, R49.reuse ;  /* 0x00000008ff1b7819 */ /* 0x100fe40000011631 */
[----:B------:R-:W-:Y:S02]  /*ae00*/  SHF.R.U32.HI R14, RZ, 0x8, R48 ;  /* 0x00000008ff0e7819 */ /* 0x000fe40000011630 */
[----:B------:R-:W-:Y:S02]  /*ae10*/  SHF.R.U32.HI R31, RZ, 0x10, R49 ;  /* 0x00000010ff1f7819 */ /* 0x000fe40000011631 */
[----:B------:R-:W-:-:S02]  /*ae20*/  PRMT R15, R24, 0x7604, R15 ;  /* 0x00007604180f7816 */ /* 0x000fc4000000000f */
[----:B------:R-:W-:Y:S01]  /*ae30*/  LOP3.LUT R26, R49, 0xff, RZ, 0xc0, !PT ;  /* 0x000000ff311a7812 */ /* 0x000fe200078ec0ff */
[----:B------:R-:W-:Y:S01]  /*ae40*/  IMAD.U32 R31, R31, 0x10000, RZ ;  /* 0x000100001f1f7824 */ /* 0x000fe200078e00ff */
[----:B------:R-:W-:Y:S02]  /*ae50*/  LOP3.LUT R27, R27, 0xff, RZ, 0xc0, !PT ;  /* 0x000000ff1b1b7812 */ /* 0x000fe400078ec0ff */
        /* <DEDUP_REMOVED lines=24> */
[-C--:B------:R-:W-:Y:S01]  /*afe0*/  F2FP.F16.E4M3.UNPACK_B R7, R5.reuse ;  /* 0x00000005ff07723e */ /* 0x080fe200020006ff */
[-C--:B------:R-:W-:Y:S01]  /*aff0*/  FMUL.FTZ R40, R14, R30.reuse ;  /* 0x0000001e0e287220 */ /* 0x080fe20000410000 */
        /* <DEDUP_REMOVED lines=26> */
[CC--:B------:R-:W-:Y:S01]  /*b1a0*/  FMUL.FTZ R32, R6.reuse, R31.reuse ;  /* 0x0000001f06207220 */ /* 0x0c0fe20000410000 */
[----:B------:R-:W-:Y:S01]  /*b1b0*/  F2FP.F16.E4M3.UNPACK_B R5, R48 ;  /* 0x00000030ff05723e */ /* 0x000fe200020006ff */
[----:B------:R-:W-:Y:S01]  /*b1c0*/  FMUL.FTZ R24, R6, R42 ;  /* 0x0000002a06187220 */ /* 0x000fe20000410000 */
        /* <DEDUP_REMOVED lines=47> */
.L_x_1458:
[----:B------:R-:W-:Y:S05]  /*b4c0*/  BSYNC B2 ;  /* 0x0000000000027941 */ /* 0x000fea0003800000 */
.L_x_1457:
[----:B------:R-:W-:Y:S05]  /*b4d0*/  @P1 BRA `(.L_x_1456) ;  /* 0x0000000400e81947 */ /* 0x000fea0003800000 */
[----:B0123--:R-:W0:Y:S01]  /*b4e0*/  LDS.128 R4, [R212+0x1e000] ;  /* 0x01e00000d4047984 */ /* 0x00fe220000000c00 */
        /* <DEDUP_REMOVED lines=42> */
[CC--:B------:R-:W-:Y:S01]  /*b790*/  FMUL.FTZ R38, R14.reuse, R32.reuse ;  /* 0x000000200e267220 */ /* 0x0c0fe20000410000 */
        /* <DEDUP_REMOVED lines=78> */
.L_x_1456:
[----:B------:R-:W-:Y:S05]  /*bc80*/  BSYNC B1 ;  /* 0x0000000000017941 */ /* 0x000fea0003800000 */
.L_x_1455:
[----:B------:R-:W-:-:S13]  /*bc90*/  ISETP.GE.AND P0, PT, R236, R0, PT ;  /* 0x00000000ec00720c */ /* 0x000fda0003f06270 */
[----:B------:R-:W-:Y:S05]  /*bca0*/  @P0 BRA `(.L_x_1459) ;  /* 0x0000005400ec0947 */ /* 0x000fea0003800000 */
[----:B0-----:R-:W0:Y:S01]  /*bcb0*/  LDC R3, c[0x0][0x3f4] ;  /* 0x0000fd00ff037b82 */ /* 0x001e220000000800 */
[----:B------:R-:W-:Y:S01]  /*bcc0*/  BSSY B1, `(.L_x_1460) ;  /* 0x000007e000017945 */ /* 0x000fe20003800000 */
[-C--:B0-----:R-:W-:Y:S02]  /*bcd0*/  ISETP.GE.AND P0, PT, R18, R3.reuse, PT ;  /* 0x000000031200720c */ /* 0x081fe40003f06270 */
[----:B------:R-:W-:-:S11]  /*bce0*/  ISETP.GE.AND P1, PT, R194, R3, PT ;  /* 0x00000003c200720c */ /* 0x000fd60003f26270 */
[----:B------:R-:W-:Y:S05]  /*bcf0*/  @P0 BRA `(.L_x_1461) ;  /* 0x0000000400e80947 */ /* 0x000fea0003800000 */
[----:B-1234-:R-:W0:Y:S01]  /*bd00*/  LDS.128 R4, [R212+0x1b000] ;  /* 0x01b00000d4047984 */ /* 0x01ee220000000c00 */
[----:B-----5:R-:W-:Y:S02]  /*bd10*/  SHF.R.U32.HI R14, RZ, 0x8, R11 ;  /* 0x00000008ff0e7819 */ /* 0x020fe4000001160b */
[----:B------:R-:W-:Y:S02]  /*bd20*/  SHF.R.U32.HI R26, RZ, 0x8, R13 ;  /* 0x00000008ff1a7819 */ /* 0x000fe4000001160d */
[----:B------:R-:W-:Y:S02]  /*bd30*/  LOP3.LUT R15, R11, 0xff, RZ, 0xc0, !PT ;  /* 0x000000ff0b0f7812 */ /* 0x000fe400078ec0ff */
[----:B------:R-:W-:Y:S02]  /*bd40*/  LOP3.LUT R27, R13, 0xff, RZ, 0xc0, !PT ;  /* 0x000000ff0d1b7812 */ /* 0x000fe400078ec0ff */
[----:B------:R-:W-:Y:S02]  /*bd50*/  LOP3.LUT R14, R14, 0xff, RZ, 0xc0, !PT ;  /* 0x000000ff0e0e7812 */ /* 0x000fe400078ec0ff */
[----:B------:R-:W-:-:S02]  /*bd60*/  LOP3.LUT R26, R26, 0xff, RZ, 0xc0, !PT ;  /* 0x000000ff1a1a7812 */ /* 0x000fc400078ec0ff */
[----:B------:R-:W-:Y:S02]  /*bd70*/  SHF.R.U32.HI R0, RZ, 0x8, R10 ;  /* 0x00000008ff007819 */ /* 0x000fe4000001160a */
[----:B------:R-:W-:Y:S02]  /*bd80*/  SHF.R.U32.HI R24, RZ, 0x8, R12 ;  /* 0x00000008ff187819 */ /* 0x000fe4000001160c */
[----:B------:R-:W-:Y:S02]  /*bd90*/  PRMT R15, R14, 0x7604, R15 ;  /* 0x000076040e0f7816 */ /* 0x000fe4000000000f */
[----:B------:R-:W-:Y:S02]  /*bda0*/  PRMT R27, R26, 0x7604, R27 ;  /* 0x000076041a1b7816 */ /* 0x000fe4000000001b */
[----:B------:R-:W-:Y:S02]  /*bdb0*/  SHF.R.U32.HI R14, RZ, 0x10, R11 ;  /* 0x00000010ff0e7819 */ /* 0x000fe4000001160b */
[----:B------:R-:W-:-:S02]  /*bdc0*/  SHF.R.U32.HI R26, RZ, 0x10, R13 ;  /* 0x00000010ff1a7819 */ /* 0x000fc4000001160d */
[----:B------:R-:W-:Y:S02]  /*bdd0*/  LOP3.LUT R3, R10, 0xff, RZ, 0xc0, !PT ;  /* 0x000000ff0a037812 */ /* 0x000fe400078ec0ff */
[----:B------:R-:W-:Y:S02]  /*bde0*/  LOP3.LUT R25, R12, 0xff, RZ, 0xc0, !PT ;  /* 0x000000ff0c197812 */ /* 0x000fe400078ec0ff */
[----:B------:R-:W-:Y:S02]  /*bdf0*/  LOP3.LUT R0, R0, 0xff, RZ, 0xc0, !PT ;  /* 0x000000ff00007812 */ /* 0x000fe400078ec0ff */
[----:B------:R-:W-:Y:S02]  /*be00*/  LOP3.LUT R24, R24, 0xff, RZ, 0xc0, !PT ;  /* 0x000000ff18187812 */ /* 0x000fe400078ec0ff */
[----:B------:R-:W-:Y:S02]  /*be10*/  LOP3.LUT R14, R14, 0xff, RZ, 0xc0, !PT ;  /* 0x000000ff0e0e7812 */ /* 0x000fe400078ec0ff */
[----:B------:R-:W-:-:S02]  /*be20*/  LOP3.LUT R26, R26, 0xff, RZ, 0xc0, !PT ;  /* 0x000000ff1a1a7812 */ /* 0x000fc400078ec0ff */
[----:B------:R-:W-:Y:S02]  /*be30*/  PRMT R3, R0, 0x7604, R3 ;  /* 0x0000760400037816 */ /* 0x000fe40000000003 */
[----:B------:R-:W-:Y:S02]  /*be40*/  PRMT R25, R24, 0x7604, R25 ;  /* 0x0000760418197816 */ /* 0x000fe40000000019 */
[----:B------:R-:W-:Y:S02]  /*be50*/  SHF.R.U32.HI R0, RZ, 0x10, R10 ;  /* 0x00000010ff007819 */ /* 0x000fe4000001160a */
[----:B------:R-:W-:Y:S02]  /*be60*/  SHF.R.U32.HI R24, RZ, 0x10, R12 ;  /* 0x00000010ff187819 */ /* 0x000fe4000001160c */
[----:B------:R-:W-:Y:S02]  /*be70*/  PRMT R15, R14, 0x7054, R15 ;  /* 0x000070540e0f7816 */ /* 0x000fe4000000000f */
[----:B------:R-:W-:-:S02]  /*be80*/  PRMT R27, R26, 0x7054, R27 ;  /* 0x000070541a1b7816 */ /* 0x000fc4000000001b */
[----:B------:R-:W-:Y:S02]  /*be90*/  LOP3.LUT R0, R0, 0xff, RZ, 0xc0, !PT ;  /* 0x000000ff00007812 */ /* 0x000fe400078ec0ff */
[----:B------:R-:W-:Y:S02]  /*bea0*/  LOP3.LUT R24, R24, 0xff, RZ, 0xc0, !PT ;  /* 0x000000ff18187812 */ /* 0x000fe400078ec0ff */
[----:B------:R-:W-:Y:S02]  /*beb0*/  LOP3.LUT R27, R27, 0xff000000, R13, 0xf8, !PT ;  /* 0xff0000001b1b7812 */ /* 0x000fe400078ef80d */
[----:B------:R-:W-:Y:S02]  /*bec0*/  LOP3.LUT R15, R15, 0xff000000, R11, 0xf8, !PT ;  /* 0xff0000000f0f7812 */ /* 0x000fe400078ef80b */
[----:B------:R-:W-:Y:S02]  /*bed0*/  PRMT R3, R0, 0x7054, R3 ;  /* 0x0000705400037816 */ /* 0x000fe40000000003 */
[----:B------:R-:W-:-:S02]  /*bee0*/  PRMT R25, R24, 0x7054, R25 ;  /* 0x0000705418197816 */ /* 0x000fc40000000019 */
[-C--:B0-----:R-:W-:Y:S02]  /*bef0*/  F2FP.F16.E4M3.UNPACK_B R0, R6.reuse.H1 ;  /* 0x00000006ff00723e */ /* 0x081fe400030006ff */
[----:B------:R-:W-:Y:S02]  /*bf00*/  F2FP.F16.E4M3.UNPACK_B R28, R27 ;  /* 0x0000001bff1c723e */ /* 0x000fe400020006ff */
[----:B------:R-:W-:Y:S01]  /*bf10*/  F2FP.F16.E4M3.UNPACK_B R24, R15 ;  /* 0x0000000fff18723e */ /* 0x000fe200020006ff */
[----:B------:R-:W-:Y:S01]  /*bf20*/  HADD2.F32 R11, -RZ, R0.H1_H1 ;  /* 0x30000000ff0b7230 */ /* 0x000fe20000004100 */
[----:B------:R-:W-:Y:S01]  /*bf30*/  LOP3.LUT R14, R3, 0xff000000, R10, 0xf8, !PT ;  /* 0xff000000030e7812 */ /* 0x000fe200078ef80a */
[----:B------:R-:W-:Y:S01]  /*bf40*/  HADD2.F32 R29, -RZ, R28.H1_H1 ;  /* 0x3000001cff1d7230 */ /* 0x000fe20000004100 */
[----:B------:R-:W-:Y:S01]  /*bf50*/  LOP3.LUT R26, R25, 0xff000000, R12, 0xf8, !PT ;  /* 0xff000000191a7812 */ /* 0x000fe200078ef80c */
[----:B------:R-:W-:Y:S01]  /*bf60*/  HADD2.F32 R25, -RZ, R24.H1_H1 ;  /* 0x30000018ff197230 */ /* 0x000fe20000004100 */
[----:B------:R-:W-:Y:S01]  /*bf70*/  F2FP.F16.E4M3.UNPACK_B R3, R6 ;  /* 0x00000006ff03723e */ /* 0x000fe200020006ff */
[----:B------:R-:W-:Y:S01]  /*bf80*/  HADD2.F32 R10, -RZ, R0.H0_H0 ;  /* 0x20000000ff0a7230 */ /* 0x000fe20000004100 */
[----:B------:R-:W-:Y:S01]  /*bf90*/  F2FP.F16.E4M3.UNPACK_B R12, R7 ;  /* 0x00000007ff0c723e */ /* 0x000fe200020006ff */
[C---:B------:R-:W-:Y:S01]  /*bfa0*/  FMUL.FTZ R31, R11.reuse, R29 ;  /* 0x0000001d0b1f7220 */ /* 0x040fe20000410000 */
[----:B------:R-:W-:Y:S01]  /*bfb0*/  F2FP.F16.E4M3.UNPACK_B R13, R7.H1 ;  /* 0x00000007ff0d723e */ /* 0x000fe200030006ff */
[----:B------:R-:W-:Y:S01]  /*bfc0*/  FMUL.FTZ R30, R11, R25 ;  /* 0x000000190b1e7220 */ /* 0x000fe20000410000 */
[-C--:B------:R-:W-:Y:S01]  /*bfd0*/  F2FP.F16.E4M3.UNPACK_B R6, R5.reuse ;  /* 0x00000005ff06723e */ /* 0x080fe200020006ff */
[----:B------:R-:W-:Y:S01]  /*bfe0*/  HADD2.F32 R28, -RZ, R28.H0_H0 ;  /* 0x2000001cff1c7230 */ /* 0x000fe20000004100 */
[----:B------:R-:W-:Y:S01]  /*bff0*/  F2FP.F16.E4M3.UNPACK_B R7, R5.H1 ;  /* 0x00000005ff07723e */ /* 0x000fe200030006ff */
[----:B------:R-:W-:Y:S01]  /*c000*/  HADD2.F32 R5, -RZ, R3.H1_H1 ;  /* 0x30000003ff057230 */ /* 0x000fe20000004100 */
[----:B------:R-:W-:Y:S01]  /*c010*/  F2FP.F16.E4M3.UNPACK_B R27, R27.H1 ;  /* 0x0000001bff1b723e */ /* 0x000fe200030006ff */
[----:B------:R-:W-:-:S02]  /*c020*/  HADD2.F32 R24, -RZ, R24.H0_H0 ;  /* 0x20000018ff187230 */ /* 0x000fc40000004100 */
[C---:B------:R-:W-:Y:S01]  /*c030*/  FFMA.FTZ R31, R10.reuse, R25, -R31 ;  /* 0x000000190a1f7223 */ /* 0x040fe2000001081f */
[----:B------:R-:W-:Y:S01]  /*c040*/  FFMA.FTZ R30, R10, R29, R30 ;  /* 0x0000001d0a1e7223 */ /* 0x000fe2000001001e */
[----:B------:R-:W-:Y:S01]  /*c050*/  HADD2.F32 R3, -RZ, R3.H0_H0 ;  /* 0x20000003ff037230 */ /* 0x000fe20000004100 */
[----:B------:R-:W-:Y:S01]  /*c060*/  F2FP.F16.E4M3.UNPACK_B R15, R15.H1 ;  /* 0x0000000fff0f723e */ /* 0x000fe200030006ff */
[C---:B------:R-:W-:Y:S01]  /*c070*/  FMUL.FTZ R10, R5.reuse, R28 ;  /* 0x0000001c050a7220 */ /* 0x040fe20000410000 */
[----:B------:R-:W-:Y:S01]  /*c080*/  FMUL.FTZ R25, R5, R24 ;  /* 0x0000001805197220 */ /* 0x000fe20000410000 */
[--C-:B------:R-:W-:Y:S01]  /*c090*/  HADD2.F32 R5, -RZ, R12.reuse.H1_H1 ;  /* 0x3000000cff057230 */ /* 0x100fe20000004100 */
[----:B------:R-:W-:Y:S01]  /*c0a0*/  F2FP.F16.E4M3.UNPACK_B R0, R4 ;  /* 0x00000004ff00723e */ /* 0x000fe200020006ff */
[----:B------:R-:W-:Y:S02]  /*c0b0*/  HADD2.F32 R11, -RZ, R27.H0_H0 ;  /* 0x2000001bff0b7230 */ /* 0x000fe40000004100 */
[C---:B------:R-:W-:Y:S01]  /*c0c0*/  FFMA.FTZ R29, R3.reuse, R24, -R10 ;  /* 0x00000018031d7223 */ /* 0x040fe2000001080a */
[----:B------:R-:W-:Y:S01]  /*c0d0*/  FFMA.FTZ R28, R3, R28, R25 ;  /* 0x0000001c031c7223 */ /* 0x000fe20000010019 */
[----:B------:R-:W-:Y:S01]  /*c0e0*/  HADD2.F32 R10, -RZ, R15.H0_H0 ;  /* 0x2000000fff0a7230 */ /* 0x000fe20000004100 */
[----:B------:R-:W-:Y:S01]  /*c0f0*/  F2FP.F16.E4M3.UNPACK_B R4, R4.H1 ;  /* 0x00000004ff04723e */ /* 0x000fe200030006ff */
[----:B------:R-:W-:-:S02]  /*c100*/  HADD2.F32 R12, -RZ, R12.H0_H0 ;  /* 0x2000000cff0c7230 */ /* 0x000fc40000004100 */
[CC--:B------:R-:W-:Y:S01]  /*c110*/  FMUL.FTZ R25, R5.reuse, R11.reuse ;  /* 0x0000000b05197220 */ /* 0x0c0fe20000410000 */
[----:B------:R-:W-:Y:S02]  /*c120*/  HADD2.F32 R24, -RZ, R27.H1_H1 ;  /* 0x3000001bff187230 */ /* 0x000fe40000004100 */
[-C--:B------:R-:W-:Y:S01]  /*c130*/  FMUL.FTZ R5, R5, R10.reuse ;  /* 0x0000000a05057220 */ /* 0x080fe20000410000 */
[----:B------:R-:W-:Y:S02]  /*c140*/  HADD2.F32 R3, -RZ, R13.H1_H1 ;  /* 0x3000000dff037230 */ /* 0x000fe40000004100 */
[C---:B------:R-:W-:Y:S01]  /*c150*/  FFMA.FTZ R27, R12.reuse, R10, -R25 ;  /* 0x0000000a0c1b7223 */ /* 0x040fe20000010819 */
[----:B------:R-:W-:Y:S02]  /*c160*/  HADD2.F32 R10, -RZ, R15.H1_H1 ;  /* 0x3000000fff0a7230 */ /* 0x000fe40000004100 */
[----:B------:R-:W-:Y:S01]  /*c170*/  FFMA.FTZ R32, R12, R11, R5 ;  /* 0x0000000b0c207223 */ /* 0x000fe20000010005 */
[----:B------:R-:W-:-:S02]  /*c180*/  HADD2.F32 R13, -RZ, R13.H0_H0 ;  /* 0x2000000dff0d7230 */ /* 0x000fc40000004100 */
[C---:B------:R-:W-:Y:S01]  /*c190*/  FMUL.FTZ R34, R3.reuse, R24 ;  /* 0x0000001803227220 */ /* 0x040fe20000410000 */
[----:B------:R-:W-:Y:S01]  /*c1a0*/  F2FP.F16.E4M3.UNPACK_B R11, R26 ;  /* 0x0000001aff0b723e */ /* 0x000fe200020006ff */
[-C--:B------:R-:W-:Y:S01]  /*c1b0*/  FMUL.FTZ R12, R3, R10.reuse ;  /* 0x0000000a030c7220 */ /* 0x080fe20000410000 */
[----:B------:R-:W-:Y:S02]  /*c1c0*/  HADD2.F32 R5, -RZ, R4.H1_H1 ;  /* 0x30000004ff057230 */ /* 0x000fe40000004100 */
        /* <DEDUP_REMOVED lines=8> */
[C---:B------:R-:W-:Y:S01]  /*c250*/  FMUL.FTZ R13, R5.reuse, R15 ;  /* 0x0000000f050d7220 */ /* 0x040fe20000410000 */
[----:B------:R-:W-:Y:S02]  /*c260*/  HADD2.F32 R3, -RZ, R0.H1_H1 ;  /* 0x30000000ff037230 */ /* 0x000fe40000004100 */
[----:B------:R-:W-:Y:S02]  /*c270*/  HADD2.F32 R10, -RZ, R10.H0_H0 ;  /* 0x2000000aff0a7230 */ /* 0x000fe40000004100 */
        /* <DEDUP_REMOVED lines=9> */
[----:B------:R-:W-:-:S02]  /*c310*/  HADD2.F32 R4, -RZ, R14.H1_H1 ;  /* 0x3000000eff047230 */ /* 0x000fc40000004100 */
[--C-:B------:R-:W-:Y:S02]  /*c320*/  HADD2.F32 R3, -RZ, R7.reuse.H1_H1 ;  /* 0x30000007ff037230 */ /* 0x100fe40000004100 */
[--C-:B------:R-:W-:Y:S02]  /*c330*/  HADD2.F32 R10, -RZ, R26.reuse.H1_H1 ;  /* 0x3000001aff0a7230 */ /* 0x100fe40000004100 */
[----:B------:R-:W-:Y:S02]  /*c340*/  HADD2.F32 R11, -RZ, R26.H0_H0 ;  /* 0x2000001aff0b7230 */ /* 0x000fe40000004100 */
[C---:B------:R-:W-:Y:S01]  /*c350*/  FMUL.FTZ R15, R3.reuse, R4 ;  /* 0x00000004030f7220 */ /* 0x040fe20000410000 */
[----:B------:R-:W-:Y:S02]  /*c360*/  HADD2.F32 R0, -RZ, R6.H1_H1 ;  /* 0x30000006ff007230 */ /* 0x000fe40000004100 */
[----:B------:R-:W-:Y:S02]  /*c370*/  HADD2.F32 R5, -RZ, R14.H0_H0 ;  /* 0x2000000eff057230 */ /* 0x000fe40000004100 */
[----:B------:R-:W-:Y:S01]  /*c380*/  FMUL.FTZ R14, R3, R10 ;  /* 0x0000000a030e7220 */ /* 0x000fe20000410000 */
[----:B------:R-:W-:-:S02]  /*c390*/  HADD2.F32 R7, -RZ, R7.H0_H0 ;  /* 0x20000007ff077230 */ /* 0x000fc40000004100 */
[C---:B------:R-:W-:Y:S01]  /*c3a0*/  FMUL.FTZ R3, R0.reuse, R11 ;  /* 0x0000000b00037220 */ /* 0x040fe20000410000 */
[----:B------:R-:W-:Y:S02]  /*c3b0*/  HADD2.F32 R6, -RZ, R6.H0_H0 ;  /* 0x20000006ff067230 */ /* 0x000fe40000004100 */
        /* <DEDUP_REMOVED lines=14> */
.L_x_1461:
[----:B------:R-:W-:Y:S05]  /*c4a0*/  BSYNC B1 ;  /* 0x0000000000017941 */ /* 0x000fea0003800000 */
.L_x_1460:
[----:B------:R-:W-:Y:S05]  /*c4b0*/  @P1 BRA `(.L_x_1459) ;  /* 0x0000004c00e81947 */ /* 0x000fea0003800000 */
[----:B01234-:R-:W0:Y:S01]  /*c4c0*/  LDS.128 R4, [R212+0x1f000] ;  /* 0x01f00000d4047984 */ /* 0x01fe220000000c00 */
        /* <DEDUP_REMOVED lines=9> */
[----:B------:R-:W-:Y:S02]  /*c560*/  LOP3.LUT R0, R20, 0xff, RZ, 0xc0, !PT ;  /* 0x000000ff14007812 */ /* 0x000fe400078ec0ff */
[----:B------:R-:W-:Y:S02]  /*c570*/  LOP3.LUT R3, R3, 0xff, RZ, 0xc0, !PT ;  /* 0x000000ff03037812 */ /* 0x000fe400078ec0ff */
[----:B------:R-:W-:-:S02]  /*c580*/  SHF.R.U32.HI R24, RZ, 0x10, R21 ;  /* 0x00000010ff187819 */ /* 0x000fc40000011615 */
[----:B------:R-:W-:Y:S02]  /*c590*/  SHF.R.U32.HI R11, RZ, 0x8, R8 ;  /* 0x00000008ff0b7819 */ /* 0x000fe40000011608 */
[----:B------:R-:W-:Y:S01]  /*c5a0*/  PRMT R12, R15, 0x7604, R12 ;  /* 0x000076040f0c7816 */ /* 0x000fe2000000000c */
[----:B------:R-:W-:Y:S01]  /*c5b0*/  IMAD.U32 R15, R14, 0x10000, RZ ;  /* 0x000100000e0f7824 */ /* 0x000fe200078e00ff */
[----:B------:R-:W-:Y:S02]  /*c5c0*/  PRMT R3, R3, 0x7604, R0 ;  /* 0x0000760403037816 */ /* 0x000fe40000000000 */
[----:B------:R-:W-:Y:S01]  /*c5d0*/  LOP3.LUT R13, R11, 0xff, RZ, 0xc0, !PT ;  /* 0x000000ff0b0d7812 */ /* 0x000fe200078ec0ff */
[----:B------:R-:W-:Y:S01]  /*c5e0*/  IMAD.U32 R11, R24, 0x10000, RZ ;  /* 0x00010000180b7824 */ /* 0x000fe200078e00ff */
[----:B------:R-:W-:Y:S02]  /*c5f0*/  LOP3.LUT R0, R8, 0xff, RZ, 0xc0, !PT ;  /* 0x000000ff08007812 */ /* 0x000fe400078ec0ff */
[----:B------:R-:W-:-:S02]  /*c600*/  LOP3.LUT R3, R3, 0xff0000, R20, 0xf8, !PT ;  /* 0x00ff000003037812 */ /* 0x000fc400078ef814 */
[----:B------:R-:W-:Y:S02]  /*c610*/  PRMT R13, R13, 0x7604, R0 ;  /* 0x000076040d0d7816 */ /* 0x000fe40000000000 */
[----:B------:R-:W-:Y:S02]  /*c620*/  LOP3.LUT R15, R12, 0xff0000, R15, 0xf8, !PT ;  /* 0x00ff00000c0f7812 */ /* 0x000fe400078ef80f */
[----:B------:R-:W-:Y:S02]  /*c630*/  LOP3.LUT R11, R10, 0xff0000, R11, 0xf8, !PT ;  /* 0x00ff00000a0b7812 */ /* 0x000fe400078ef80b */
[----:B------:R-:W-:Y:S02]  /*c640*/  LOP3.LUT R13, R13, 0xff0000, R8, 0xf8, !PT ;  /* 0x00ff00000d0d7812 */ /* 0x000fe400078ef808 */
[----:B------:R-:W-:Y:S02]  /*c650*/  LOP3.LUT R12, R3, 0xff000000, R20, 0xf8, !PT ;  /* 0xff000000030c7812 */ /* 0x000fe400078ef814 */
[----:B------:R-:W-:-:S02]  /*c660*/  LOP3.LUT R24, R15, 0xff000000, R9, 0xf8, !PT ;  /* 0xff0000000f187812 */ /* 0x000fc400078ef809 */
[----:B------:R-:W-:Y:S02]  /*c670*/  LOP3.LUT R20, R11, 0xff000000, R21, 0xf8, !PT ;  /* 0xff0000000b147812 */ /* 0x000fe400078ef815 */
[----:B0-----:R-:W-:Y:S02]  /*c680*/  F2FP.F16.E4M3.UNPACK_B R0, R6.H1 ;  /* 0x00000006ff00723e */ /* 0x001fe400030006ff */
[----:B------:R-:W-:Y:S02]  /*c690*/  LOP3.LUT R15, R13, 0xff000000, R8, 0xf8, !PT ;  /* 0xff0000000d0f7812 */ /* 0x000fe400078ef808 */
[----:B------:R-:W-:Y:S01]  /*c6a0*/  F2FP.F16.E4M3.UNPACK_B R21, R24 ;  /* 0x00000018ff15723e */ /* 0x000fe200020006ff */
[--C-:B------:R-:W-:Y:S01]  /*c6b0*/  HADD2.F32 R9, -RZ, R0.reuse.H1_H1 ;  /* 0x30000000ff097230 */ /* 0x100fe20000004100 */
[----:B------:R-:W-:Y:S01]  /*c6c0*/  F2FP.F16.E4M3.UNPACK_B R13, R20 ;  /* 0x00000014ff0d723e */ /* 0x000fe200020006ff */
[----:B------:R-:W-:Y:S01]  /*c6d0*/  HADD2.F32 R8, -RZ, R0.H0_H0 ;  /* 0x20000000ff087230 */ /* 0x000fe20000004100 */
[----:B------:R-:W-:Y:S01]  /*c6e0*/  F2FP.F16.E4M3.UNPACK_B R3, R6 ;  /* 0x00000006ff03723e */ /* 0x000fe200020006ff */
[----:B------:R-:W-:Y:S01]  /*c6f0*/  HADD2.F32 R25, -RZ, R21.H1_H1 ;  /* 0x30000015ff197230 */ /* 0x000fe20000004100 */
[-C--:B------:R-:W-:Y:S01]  /*c700*/  F2FP.F16.E4M3.UNPACK_B R10, R7.reuse ;  /* 0x00000007ff0a723e */ /* 0x080fe200020006ff */
[----:B------:R-:W-:Y:S01]  /*c710*/  HADD2.F32 R14, -RZ, R13.H1_H1 ;  /* 0x3000000dff0e7230 */ /* 0x000fe20000004100 */
[----:B------:R-:W-:-:S02]  /*c720*/  F2FP.F16.E4M3.UNPACK_B R11, R7.H1 ;  /* 0x00000007ff0b723e */ /* 0x000fc400030006ff */
[C---:B------:R-:W-:Y:S01]  /*c730*/  FMUL.FTZ R27, R9.reuse, R25 ;  /* 0x00000019091b7220 */ /* 0x040fe20000410000 */
[-C--:B------:R-:W-:Y:S01]  /*c740*/  F2FP.F16.E4M3.UNPACK_B R6, R5.reuse ;  /* 0x00000005ff06723e */ /* 0x080fe200020006ff */
[-C--:B------:R-:W-:Y:S01]  /*c750*/  FMUL.FTZ R26, R9, R14.reuse ;  /* 0x0000000e091a7220 */ /* 0x080fe20000410000 */
[----:B------:R-:W-:Y:S01]  /*c760*/  F2FP.F16.E4M3.UNPACK_B R7, R5.H1 ;  /* 0x00000005ff07723e */ /* 0x000fe200030006ff */
[C---:B------:R-:W-:Y:S01]  /*c770*/  FFMA.FTZ R27, R8.reuse, R14, -R27 ;  /* 0x0000000e081b7223 */ /* 0x040fe2000001081b */
[----:B------:R-:W-:Y:S02]  /*c780*/  HADD2.F32 R14, -RZ, R21.H0_H0 ;  /* 0x20000015ff0e7230 */ /* 0x000fe40000004100 */
[----:B------:R-:W-:Y:S01]  /*c790*/  FFMA.FTZ R28, R8, R25, R26 ;  /* 0x00000019081c7223 */ /* 0x000fe2000001001a */
[----:B------:R-:W-:Y:S01]  /*c7a0*/  HADD2.F32 R5, -RZ, R3.H1_H1 ;  /* 0x30000003ff057230 */ /* 0x000fe20000004100 */
[----:B------:R-:W-:Y:S01]  /*c7b0*/  F2FP.F16.E4M3.UNPACK_B R24, R24.H1 ;  /* 0x00000018ff18723e */ /* 0x000fe200030006ff */
[----:B------:R-:W-:Y:S01]  /*c7c0*/  HADD2.F32 R8, -RZ, R13.H0_H0 ;  /* 0x2000000dff087230 */ /* 0x000fe20000004100 */
[----:B------:R-:W-:Y:S01]  /*c7d0*/  F2FP.F16.E4M3.UNPACK_B R20, R20.H1 ;  /* 0x00000014ff14723e */ /* 0x000fe200030006ff */
[----:B------:R-:W-:-:S02]  /*c7e0*/  HADD2.F32 R3, -RZ, R3.H0_H0 ;  /* 0x20000003ff037230 */ /* 0x000fc40000004100 */
[C---:B------:R-:W-:Y:S01]  /*c7f0*/  FMUL.FTZ R26, R5.reuse, R14 ;  /* 0x0000000e051a7220 */ /* 0x040fe20000410000 */
[----:B------:R-:W-:Y:S02]  /*c800*/  HADD2.F32 R9, -RZ, R24.H0_H0 ;  /* 0x20000018ff097230 */ /* 0x000fe40000004100 */
[-C--:B------:R-:W-:Y:S01]  /*c810*/  FMUL.FTZ R13, R5, R8.reuse ;  /* 0x00000008050d7220 */ /* 0x080fe20000410000 */
[----:B------:R-:W-:Y:S02]  /*c820*/  HADD2.F32 R5, -RZ, R10.H1_H1 ;  /* 0x3000000aff057230 */ /* 0x000fe40000004100 */
[C---:B------:R-:W-:Y:S01]  /*c830*/  FFMA.FTZ R26, R3.reuse, R8, -R26 ;  /* 0x00000008031a7223 */ /* 0x040fe2000001081a */
[----:B------:R-:W-:Y:S02]  /*c840*/  HADD2.F32 R8, -RZ, R20.H0_H0 ;  /* 0x20000014ff087230 */ /* 0x000fe40000004100 */
[----:B------:R-:W-:Y:S01]  /*c850*/  FFMA.FTZ R25, R3, R14, R13 ;  /* 0x0000000e03197223 */ /* 0x000fe2000001000d */
[----:B------:R-:W-:-:S02]  /*c860*/  HADD2.F32 R10, -RZ, R10.H0_H0 ;  /* 0x2000000aff0a7230 */ /* 0x000fc40000004100 */
[CC--:B------:R-:W-:Y:S01]  /*c870*/  FMUL.FTZ R13, R5.reuse, R9.reuse ;  /* 0x00000009050d7220 */ /* 0x0c0fe20000410000 */
[----:B------:R-:W-:Y:S02]  /*c880*/  HADD2.F32 R24, -RZ, R24.H1_H1 ;  /* 0x30000018ff187230 */ /* 0x000fe40000004100 */
[-C--:B------:R-:W-:Y:S01]  /*c890*/  FMUL.FTZ R5, R5, R8.reuse ;  /* 0x0000000805057220 */ /* 0x080fe20000410000 */
[--C-:B------:R-:W-:Y:S02]  /*c8a0*/  HADD2.F32 R3, -RZ, R11.reuse.H1_H1 ;  /* 0x3000000bff037230 */ /* 0x100fe40000004100 */
[C---:B------:R-:W-:Y:S01]  /*c8b0*/  FFMA.FTZ R29, R10.reuse, R8, -R13 ;  /* 0x000000080a1d7223 */ /* 0x040fe2000001080d */
[----:B------:R-:W-:Y:S02]  /*c8c0*/  HADD2.F32 R20, -RZ, R20.H1_H1 ;  /* 0x30000014ff147230 */ /* 0x000fe40000004100 */
[----:B------:R-:W-:Y:S01]  /*c8d0*/  FFMA.FTZ R30, R10, R9, R5 ;  /* 0x000000090a1e7223 */ /* 0x000fe20000010005 */
[----:B------:R-:W-:-:S02]  /*c8e0*/  HADD2.F32 R11, -RZ, R11.H0_H0 ;  /* 0x2000000bff0b7230 */ /* 0x000fc40000004100 */
[C---:B------:R-:W-:Y:S01]  /*c8f0*/  FMUL.FTZ R8, R3.reuse, R24 ;  /* 0x0000001803087220 */ /* 0x040fe20000410000 */
[----:B------:R-:W-:Y:S01]  /*c900*/  F2FP.F16.E4M3.UNPACK_B R0, R4 ;  /* 0x00000004ff00723e */ /* 0x000fe200020006ff */
[-C--:B------:R-:W-:Y:S01]  /*c910*/  FMUL.FTZ R10, R3, R20.reuse ;  /* 0x00000014030a7220 */ /* 0x080fe20000410000 */
[-C--:B------:R-:W-:Y:S01]  /*c920*/  F2FP.F16.E4M3.UNPACK_B R9, R15.reuse ;  /* 0x0000000fff09723e */ /* 0x080fe200020006ff */
[C---:B------:R-:W-:Y:S01]  /*c930*/  FFMA.FTZ R20, R11.reuse, R20, -R8 ;  /* 0x000000140b147223 */ /* 0x040fe20000010808 */
[----:B------:R-:W-:Y:S01]  /*c940*/  F2FP.F16.E4M3.UNPACK_B R4, R4.H1 ;  /* 0x00000004ff04723e */ /* 0x000fe200030006ff */
[----:B------:R-:W-:Y:S01]  /*c950*/  FFMA.FTZ R31, R11, R24, R10 ;  /* 0x000000180b1f7223 */ /* 0x000fe2000001000a */
[-C--:B------:R-:W-:Y:S01]  /*c960*/  F2FP.F16.E4M3.UNPACK_B R8, R12.reuse ;  /* 0x0000000cff08723e */ /* 0x080fe200020006ff */
[--C-:B------:R-:W-:Y:S01]  /*c970*/  HADD2.F32 R13, -RZ, R9.reuse.H1_H1 ;  /* 0x30000009ff0d7230 */ /* 0x100fe20000004100 */
[----:B------:R-:W-:Y:S01]  /*c980*/  F2FP.F16.E4M3.UNPACK_B R12, R12.H1 ;  /* 0x0000000cff0c723e */ /* 0x000fe200030006ff */
[----:B------:R-:W-:Y:S01]  /*c990*/  HADD2.F32 R10, -RZ, R9.H0_H0 ;  /* 0x20000009ff0a7230 */ /* 0x000fe20000004100 */
[----:B------:R-:W-:Y:S01]  /*c9a0*/  F2FP.F16.E4M3.UNPACK_B R15, R15.H1 ;  /* 0x0000000fff0f723e */ /* 0x000fe200030006ff */
[----:B------:R-:W-:-:S02]  /*c9b0*/  HADD2.F32 R5, -RZ, R4.H1_H1 ;  /* 0x30000004ff057230 */ /* 0x000fc40000004100 */
[----:B------:R-:W-:Y:S02]  /*c9c0*/  HADD2.F32 R9, -RZ, R8.H1_H1 ;  /* 0x30000008ff097230 */ /* 0x000fe40000004100 */
[----:B------:R-:W-:Y:S02]  /*c9d0*/  HADD2.F32 R3, -RZ, R0.H1_H1 ;  /* 0x30000000ff037230 */ /* 0x000fe40000004100 */
[C---:B------:R-:W-:Y:S01]  /*c9e0*/  FMUL.FTZ R11, R5.reuse, R13 ;  /* 0x0000000d050b7220 */ /* 0x040fe20000410000 */
[----:B------:R-:W-:Y:S02]  /*c9f0*/  HADD2.F32 R8, -RZ, R8.H0_H0 ;  /* 0x20000008ff087230 */ /* 0x000fe40000004100 */
[----:B------:R-:W-:Y:S01]  /*ca00*/  FMUL.FTZ R21, R5, R9 ;  /* 0x0000000905157220 */ /* 0x000fe20000410000 */
[----:B------:R-:W-:Y:S02]  /*ca10*/  HADD2.F32 R4, -RZ, R4.H0_H0 ;  /* 0x20000004ff047230 */ /* 0x000fe40000004100 */
[----:B------:R-:W-:Y:S01]  /*ca20*/  FMUL.FTZ R5, R3, R10 ;  /* 0x0000000a03057220 */ /* 0x000fe20000410000 */
[----:B------:R-:W-:-:S02]  /*ca30*/  HADD2.F32 R0, -RZ, R0.H0_H0 ;  /* 0x20000000ff007230 */ /* 0x000fc40000004100 */
[-C--:B------:R-:W-:Y:S01]  /*ca40*/  FMUL.FTZ R3, R3, R8.reuse ;  /* 0x0000000803037220 */ /* 0x080fe20000410000 */
[C---:B------:R-:W-:Y:S01]  /*ca50*/  FFMA.FTZ R11, R4.reuse, R9, -R11 ;  /* 0x00000009040b7223 */ /* 0x040fe2000001080b */
[----:B------:R-:W-:Y:S01]  /*ca60*/  FFMA.FTZ R14, R4, R13, R21 ;  /* 0x0000000d040e7223 */ /* 0x000fe20000010015 */
[C---:B------:R-:W-:Y:S01]  /*ca70*/  FFMA.FTZ R9, R0.reuse, R8, -R5 ;  /* 0x0000000800097223 */ /* 0x040fe20000010805 */
[----:B------:R-:W-:Y:S01]  /*ca80*/  FFMA.FTZ R10, R0, R10, R3 ;  /* 0x0000000a000a7223 */ /* 0x000fe20000010003 */
[----:B------:R-:W-:Y:S02]  /*ca90*/  HADD2.F32 R4, -RZ, R12.H1_H1 ;  /* 0x3000000cff047230 */ /* 0x000fe40000004100 */
[----:B------:R-:W-:Y:S02]  /*caa0*/  HADD2.F32 R3, -RZ, R7.H1_H1 ;  /* 0x30000007ff037230 */ /* 0x000fe40000004100 */
[--C-:B------:R-:W-:Y:S02]  /*cab0*/  HADD2.F32 R8, -RZ, R15.reuse.H1_H1 ;  /* 0x3000000fff087230 */ /* 0x100fe40000004100 */
[----:B------:R-:W-:-:S02]  /*cac0*/  HADD2.F32 R15, -RZ, R15.H0_H0 ;  /* 0x2000000fff0f7230 */ /* 0x000fc40000004100 */
[C---:B------:R-:W-:Y:S01]  /*cad0*/  FMUL.FTZ R13, R3.reuse, R4 ;  /* 0x00000004030d7220 */ /* 0x040fe20000410000 */
[----:B------:R-:W-:Y:S02]  /*cae0*/  HADD2.F32 R0, -RZ, R6.H1_H1 ;  /* 0x30000006ff007230 */ /* 0x000fe40000004100 */
        /* <DEDUP_REMOVED lines=18> */
[----:B------:R0:W-:Y:S01]  /*cc10*/  STS.128 [R212+0x1f000], R4 ;  /* 0x01f00004d4007388 */ /* 0x0001e20000000c00 */
[----:B------:R-:W-:Y:S05]  /*cc20*/  BRA `(.L_x_1459) ;  /* 0x00000048000c7947 */ /* 0x000fea0003800000 */
.L_x_1432:
[----:B------:R-:W1:Y:S01]  /*cc30*/  LDC R0, c[0x0][0x448] ;  /* 0x00011200ff007b82 */ /* 0x000e620000000800 */
[----:B------:R-:W-:Y:S01]  /*cc40*/  IMAD.MOV.U32 R25, RZ, RZ, R29 ;  /* 0x000000ffff197224 */ /* 0x000fe200078e001d */
[----:B------:R-:W-:Y:S01]  /*cc50*/  ULDC.64 UR4, c[0x0][0x3f8] ;  /* 0x0000fe0000047ab9 */ /* 0x000fe20000000a00 */
[----:B------:R-:W-:Y:S01]  /*cc60*/  IMAD.MOV.U32 R27, RZ, RZ, R31 ;  /* 0x000000ffff1b7224 */ /* 0x000fe200078e001f */
[----:B------:R-:W-:Y:S01]  /*cc70*/  ULDC.64 UR6, c[0x0][0x408] ;  /* 0x0001020000067ab9 */ /* 0x000fe20000000a00 */
[----:B------:R-:W-:Y:S01]  /*cc80*/  ULDC.64 UR8, c[0x0][0x400] ;  /* 0x0001000000087ab9 */ /* 0x000fe20000000a00 */
[----:B-1----:R-:W-:-:S13]  /*cc90*/  ISETP.NE.AND P0, PT, R0, 0x1, PT ;  /* 0x000000010000780c */ /* 0x002fda0003f05270 */
[----:B------:R-:W1:Y:S08]  /*cca0*/  @P0 LDC R4, c[0x0][0x44c] ;  /* 0x00011300ff040b82 */ /* 0x000e700000000800 */
[----:B------:R-:W2:Y:S01]  /*ccb0*/  @P0 LDC R5, c[0x0][0x450] ;  /* 0x00011400ff050b82 */ /* 0x000ea20000000800 */
[----:B-1----:R-:W-:-:S05]  /*ccc0*/  @P0 IMAD.HI.U32 R4, R3, R4, RZ ;  /* 0x0000000403040227 */ /* 0x002fca00078e00ff */
[----:B--2---:R-:W-:-:S04]  /*ccd0*/  @P0 SHF.R.U32.HI R3, RZ, R5, R4 ;  /* 0x00000005ff030219 */ /* 0x004fc80000011604 */
[----:B------:R-:W-:Y:S01]  /*cce0*/  SHF.R.S32.HI R4, RZ, 0x1f, R3 ;  /* 0x0000001fff047819 */ /* 0x000fe20000011403 */
[----:B------:R-:W-:-:S04]  /*ccf0*/  IMAD.WIDE.U32 R24, R3, UR4, R24 ;  /* 0x0000000403187c25 */ /* 0x000fc8000f8e0018 */
[----:B------:R-:W-:Y:S02]  /*cd00*/  IMAD R6, R4, UR4, RZ ;  /* 0x0000000404067c24 */ /* 0x000fe4000f8e02ff */
[----:B------:R-:W-:-:S04]  /*cd10*/  IMAD.WIDE.U32 R26, R3, UR6, R26 ;  /* 0x00000006031a7c25 */ /* 0x000fc8000f8e001a */
[----:B------:R-:W-:Y:S01]  /*cd20*/  IMAD R4, R4, UR6, RZ ;  /* 0x0000000604047c24 */ /* 0x000fe2000f8e02ff */
[----:B------:R-:W-:Y:S01]  /*cd30*/  IADD3 R55, P1, R26, UR8, RZ ;  /* 0x000000081a377c10 */ /* 0x000fe2000ff3e0ff */
[C---:B------:R-:W-:Y:S01]  /*cd40*/  IMAD R5, R3.reuse, UR5, R6 ;  /* 0x0000000503057c24 */ /* 0x040fe2000f8e0206 */
[----:B------:R-:W-:Y:S01]  /*cd50*/  ULDC.64 UR4, c[0x0][0x3e8] ;  /* 0x0000fa0000047ab9 */ /* 0x000fe20000000a00 */
[----:B------:R-:W-:Y:S01]  /*cd60*/  IMAD R53, R3, UR7, R4 ;  /* 0x0000000703357c24 */ /* 0x000fe2000f8e0204 */
[----:B------:R-:W-:Y:S01]  /*cd70*/  IADD3 R37, P0, R24, UR4, RZ ;  /* 0x0000000418257c10 */ /* 0x000fe2000ff1e0ff */
[----:B------:R-:W-:-:S03]  /*cd80*/  UMOV UR4, 0xffffffff ;  /* 0xffffffff00047882 */ /* 0x000fc60000000000 */
[----:B------:R-:W-:Y:S02]  /*cd90*/  IADD3.X R10, R25, UR5, R5, P0, !PT ;  /* 0x00000005190a7c10 */ /* 0x000fe400087fe405 */
[----:B------:R-:W-:Y:S01]  /*cda0*/  IADD3.X R53, R27, UR9, R53, P1, !PT ;  /* 0x000000091b357c10 */ /* 0x000fe20008ffe435 */
[----:B------:R-:W-:Y:S06]  /*cdb0*/  BRA.DIV UR4, `(.L_x_1462) ;  /* 0x0000019604687947 */ /* 0x000fec000b800000 */
[----:B------:R-:W1:Y:S01]  /*cdc0*/  LDC R54, c[0x0][0x3f4] ;  /* 0x0000fd00ff367b82 */ /* 0x000e620000000800 */
[----:B------:R-:W2:Y:S01]  /*cdd0*/  SHFL.IDX PT, R5, R37, RZ, 0x181f ;  /* 0x00181fff25057589 */ /* 0x000ea200000e0000 */
[----:B------:R-:W-:-:S03]  /*cde0*/  IMAD R59, R195, R0, RZ ;  /* 0x00000000c33b7224 */ /* 0x000fc600078e02ff */
[----:B------:R-:W3:Y:S04]  /*cdf0*/  SHFL.IDX PT, R14, R55, RZ, 0x181f ;  /* 0x00181fff370e7589 */ /* 0x000ee800000e0000 */
[----:B------:R-:W4:Y:S04]  /*ce00*/  SHFL.IDX PT, R3, R10, RZ, 0x181f ;  /* 0x00181fff0a037589 */ /* 0x000f2800000e0000 */
[----:B------:R-:W5:Y:S01]  /*ce10*/  SHFL.IDX PT, R7, R53, RZ, 0x181f ;  /* 0x00181fff35077589 */ /* 0x000f6200000e0000 */
[----:B-1----:R-:W-:-:S04]  /*ce20*/  ISETP.GE.AND P0, PT, R22, R54, PT ;  /* 0x000000361600720c */ /* 0x002fc80003f06270 */
[----:B------:R-:W-:-:S13]  /*ce30*/  ISETP.GE.OR P1, PT, R52, R59, P0 ;  /* 0x0000003b3400720c */ /* 0x000fda0000726670 */
[C---:B--2---:R-:W-:Y:S02]  /*ce40*/  @!P1 IADD3 R0, P2, R22.reuse, R5, RZ ;  /* 0x0000000516009210 */ /* 0x044fe40007f5e0ff */
[----:B---3--:R-:W-:-:S03]  /*ce50*/  @!P1 IADD3 R14, P3, R22, R14, RZ ;  /* 0x0000000e160e9210 */ /* 0x008fc60007f7e0ff */
[--C-:B----4-:R-:W-:Y:S02]  /*ce60*/  @!P1 IMAD.X R5, R3, 0x1, R23.reuse, P2 ;  /* 0x0000000103059824 */ /* 0x110fe400010e0617 */
[----:B-----5:R-:W-:Y:S02]  /*ce70*/  @!P1 IMAD.X R3, R7, 0x1, R23, P3 ;  /* 0x0000000107039824 */ /* 0x020fe400018e0617 */
[----:B------:R-:W-:Y:S02]  /*ce80*/  @!P1 IMAD.MOV.U32 R4, RZ, RZ, R0 ;  /* 0x000000ffff049224 */ /* 0x000fe400078e0000 */
[----:B------:R-:W-:Y:S02]  /*ce90*/  @!P1 IMAD.MOV.U32 R24, RZ, RZ, R14 ;  /* 0x000000ffff189224 */ /* 0x000fe400078e000e */
[----:B------:R-:W-:Y:S02]  /*cea0*/  @!P1 IMAD.MOV.U32 R25, RZ, RZ, R3 ;  /* 0x000000ffff199224 */ /* 0x000fe400078e0003 */
[----:B------:R-:W2:Y:S04]  /*ceb0*/  @!P1 LD.E.128 R4, desc[UR46][R4.64] ;  /* 0x0000002e04049980 */ /* 0x000ea8000c101d00 */
[----:B------:R-:W3:Y:S01]  /*cec0*/  @!P1 LD.E.128 R24, desc[UR46][R24.64] ;  /* 0x0000002e18189980 */ /* 0x000ee2000c101d00 */
[----:B------:R-:W-:-:S02]  /*ced0*/  CS2R R50, SRZ ;  /* 0x0000000000327805 */ /* 0x000fc4000001ff00 */
[----:B------:R-:W-:Y:S02]  /*cee0*/  CS2R R40, SRZ ;  /* 0x0000000000287805 */ /* 0x000fe4000001ff00 */
[----:B------:R-:W-:Y:S01]  /*cef0*/  CS2R R38, SRZ ;  /* 0x0000000000267805 */ /* 0x000fe2000001ff00 */
[----:B------:R1:W4:Y:S01]  /*cf00*/  SHFL.IDX PT, R3, R10, 0x1, 0x181f ;  /* 0x00381f000a037f89 */ /* 0x00032200000e0000 */
[----:B------:R-:W-:-:S03]  /*cf10*/  CS2R R20, SRZ ;  /* 0x0000000000147805 */ /* 0x000fc6000001ff00 */
[----:B------:R1:W0:Y:S04]  /*cf20*/  SHFL.IDX PT, R9, R37, 0x1, 0x181f ;  /* 0x00381f0025097f89 */ /* 0x00022800000e0000 */
[----:B------:R1:W0:Y:S04]  /*cf30*/  SHFL.IDX PT, R33, R53, 0x1, 0x181f ;  /* 0x00381f0035217f89 */ /* 0x00022800000e0000 */
[----:B------:R1:W0:Y:S01]  /*cf40*/  SHFL.IDX PT, R14, R55, 0x1, 0x181f ;  /* 0x00381f00370e7f89 */ /* 0x00022200000e0000 */
[----:B--2---:R-:W-:Y:S01]  /*cf50*/  @!P1 IMAD.MOV.U32 R50, RZ, RZ, R4 ;  /* 0x000000ffff329224 */ /* 0x004fe200078e0004 */
[----:B------:R-:W-:Y:S01]  /*cf60*/  @!P1 MOV R40, R6 ;  /* 0x0000000600289202 */ /* 0x000fe20000000f00 */
[----:B------:R-:W-:Y:S01]  /*cf70*/  @!P1 IMAD.MOV.U32 R51, RZ, RZ, R5 ;  /* 0x000000ffff339224 */ /* 0x000fe200078e0005 */
[----:B------:R-:W-:Y:S01]  /*cf80*/  CS2R R4, SRZ ;  /* 0x0000000000047805 */ /* 0x000fe2000001ff00 */
[----:B------:R-:W-:-:S02]  /*cf90*/  @!P1 IMAD.MOV.U32 R41, RZ, RZ, R7 ;  /* 0x000000ffff299224 */ /* 0x000fc400078e0007 */
[----:B---3--:R-:W-:Y:S02]  /*cfa0*/  @!P1 IMAD.MOV.U32 R38, RZ, RZ, R24 ;  /* 0x000000ffff269224 */ /* 0x008fe400078e0018 */
[----:B------:R-:W-:Y:S02]  /*cfb0*/  @!P1 IMAD.MOV.U32 R39, RZ, RZ, R25 ;  /* 0x000000ffff279224 */ /* 0x000fe400078e0019 */
[----:B------:R-:W-:Y:S02]  /*cfc0*/  @!P1 IMAD.MOV.U32 R20, RZ, RZ, R26 ;  /* 0x000000ffff149224 */ /* 0x000fe400078e001a */
[----:B01--4-:R-:W-:-:S07]  /*cfd0*/  @!P1 IMAD.MOV.U32 R21, RZ, RZ, R27 ;  /* 0x000000ffff159224 */ /* 0x013fce00078e001b */
.L_x_1769:
[----:B------:R-:W-:Y:S01]  /*cfe0*/  VIADD R0, R52, 0x20 ;  /* 0x0000002034007836 */ /* 0x000fe20000000000 */
[----:B------:R-:W-:Y:S01]  /*cff0*/  BSSY B1, `(.L_x_1463) ;  /* 0x0000010000017945 */ /* 0x000fe20003800000 */
[----:B------:R-:W-:Y:S02]  /*d000*/  CS2R R6, SRZ ;  /* 0x0000000000067805 */ /* 0x000fe4000001ff00 */
[----:B------:R-:W-:Y:S02]  /*d010*/  CS2R R28, SRZ ;  /* 0x00000000001c7805 */ /* 0x000fe4000001ff00 */
[----:B------:R-:W-:Y:S02]  /*d020*/  CS2R R30, SRZ ;  /* 0x00000000001e7805 */ /* 0x000fe4000001ff00 */
[----:B------:R-:W-:-:S13]  /*d030*/  ISETP.GE.AND P1, PT, R0, R59, PT ;  /* 0x0000003b0000720c */ /* 0x000fda0003f26270 */
[----:B------:R-:W-:Y:S05]  /*d040*/  @P1 BRA `(.L_x_1464) ;  /* 0x0000000000281947 */ /* 0x000fea0003800000 */
[----:B------:R-:W-:Y:S02]  /*d050*/  CS2R R6, SRZ ;  /* 0x0000000000067805 */ /* 0x000fe4000001ff00 */
[----:B------:R-:W-:Y:S02]  /*d060*/  CS2R R28, SRZ ;  /* 0x00000000001c7805 */ /* 0x000fe4000001ff00 */
[----:B------:R-:W-:Y:S01]  /*d070*/  CS2R R30, SRZ ;  /* 0x00000000001e7805 */ /* 0x000fe2000001ff00 */
[----:B------:R-:W-:Y:S06]  /*d080*/  @P0 BRA `(.L_x_1464) ;  /* 0x0000000000180947 */ /* 0x000fec0003800000 */
[C---:B------:R-:W-:Y:S02]  /*d090*/  IADD3 R28, P1, R22.reuse, R9, RZ ;  /* 0x00000009161c7210 */ /* 0x040fe40007f3e0ff */
[----:B------:R-:W-:-:S03]  /*d0a0*/  IADD3 R4, P2, R22, R14, RZ ;  /* 0x0000000e16047210 */ /* 0x000fc60007f5e0ff */
[--C-:B------:R-:W-:Y:S02]  /*d0b0*/  IMAD.X R29, R3, 0x1, R23.reuse, P1 ;  /* 0x00000001031d7824 */ /* 0x100fe400008e0617 */
[----:B------:R-:W-:-:S04]  /*d0c0*/  IMAD.X R5, R33, 0x1, R23, P2 ;  /* 0x0000000121057824 */ /* 0x000fc800010e0617 */
[----:B------:R-:W5:Y:S04]  /*d0d0*/  LD.E.128 R28, desc[UR46][R28.64] ;  /* 0x0000002e1c1c7980 */ /* 0x000f68000c101d00 */
[----:B------:R-:W5:Y:S02]  /*d0e0*/  LD.E.128 R4, desc[UR46][R4.64] ;  /* 0x0000002e04047980 */ /* 0x000f64000c101d00 */
.L_x_1464:
[----:B------:R-:W-:Y:S05]  /*d0f0*/  BSYNC B1 ;  /* 0x0000000000017941 */ /* 0x000fea0003800000 */
.L_x_1463:
[----:B------:R-:W-:-:S03]  /*d100*/  UMOV UR4, 0xffffffff ;  /* 0xffffffff00047882 */ /* 0x000fc60000000000 */
[----:B------:R-:W-:Y:S05]  /*d110*/  BRA.DIV UR4, `(.L_x_1465) ;  /* 0x0000019604b87947 */ /* 0x000fea000b800000 */
[----:B------:R-:W0:Y:S01]  /*d120*/  SHFL.IDX PT, R9, R37, 0x2, 0x181f ;  /* 0x00581f0025097f89 */ /* 0x000e2200000e0000 */
[----:B------:R-:W-:-:S03]  /*d130*/  VIADD R0, R52, 0x40 ;  /* 0x0000004034007836 */ /* 0x000fc60000000000 */
[----:B------:R-:W1:Y:S02]  /*d140*/  SHFL.IDX PT, R14, R55, 0x2, 0x181f ;  /* 0x00581f00370e7f89 */ /* 0x000e6400000e0000 */
[----:B------:R-:W-:Y:S02]  /*d150*/  ISETP.GE.OR P1, PT, R0, R59, P0 ;  /* 0x0000003b0000720c */ /* 0x000fe40000726670 */
[----:B------:R-:W2:Y:S04]  /*d160*/  SHFL.IDX PT, R3, R10, 0x2, 0x181f ;  /* 0x00581f000a037f89 */ /* 0x000ea800000e0000 */
[----:B------:R-:W3:Y:S07]  /*d170*/  SHFL.IDX PT, R25, R53, 0x2, 0x181f ;  /* 0x00581f0035197f89 */ /* 0x000eee00000e0000 */
[----:B0-----:R-:W-:-:S02]  /*d180*/  @!P1 IADD3 R0, P2, R22, R9, RZ ;  /* 0x0000000916009210 */ /* 0x001fc40007f5e0ff */
[----:B-1----:R-:W-:-:S03]  /*d190*/  @!P1 IADD3 R14, P3, R22, R14, RZ ;  /* 0x0000000e160e9210 */ /* 0x002fc60007f7e0ff */
[----:B------:R-:W-:Y:S02]  /*d1a0*/  @!P1 IMAD.MOV.U32 R8, RZ, RZ, R0 ;  /* 0x000000ffff089224 */ /* 0x000fe400078e0000 */
[--C-:B--2---:R-:W-:Y:S02]  /*d1b0*/  @!P1 IMAD.X R9, R3, 0x1, R23.reuse, P2 ;  /* 0x0000000103099824 */ /* 0x104fe400010e0617 */
[----:B---3--:R-:W-:Y:S02]  /*d1c0*/  @!P1 IMAD.X R3, R25, 0x1, R23, P3 ;  /* 0x0000000119039824 */ /* 0x008fe400018e0617 */
[----:B------:R-:W-:Y:S01]  /*d1d0*/  @!P1 IMAD.MOV.U32 R32, RZ, RZ, R14 ;  /* 0x000000ffff209224 */ /* 0x000fe200078e000e */
[----:B------:R0:W2:Y:S02]  /*d1e0*/  @!P1 LD.E.128 R24, desc[UR46][R8.64] ;  /* 0x0000002e08189980 */ /* 0x0000a4000c101d00 */
[----:B------:R-:W-:-:S06]  /*d1f0*/  @!P1 MOV R33, R3 ;  /* 0x0000000300219202 */ /* 0x000fcc0000000f00 */
[----:B------:R-:W3:Y:S01]  /*d200*/  @!P1 LD.E.128 R32, desc[UR46][R32.64] ;  /* 0x0000002e20209980 */ /* 0x000ee2000c101d00 */
[----:B------:R-:W-:Y:S02]  /*d210*/  CS2R R42, SRZ ;  /* 0x00000000002a7805 */ /* 0x000fe4000001ff00 */
[----:B------:R-:W-:Y:S02]  /*d220*/  CS2R R44, SRZ ;  /* 0x00000000002c7805 */ /* 0x000fe4000001ff00 */
[----:B------:R-:W-:Y:S01]  /*d230*/  CS2R R46, SRZ ;  /* 0x00000000002e7805 */ /* 0x000fe2000001ff00 */
[----:B------:R-:W1:Y:S01]  /*d240*/  SHFL.IDX PT, R37, R37, 0x3, 0x181f ;  /* 0x00781f0025257f89 */ /* 0x000e6200000e0000 */
[----:B------:R-:W-:Y:S02]  /*d250*/  CS2R R48, SRZ ;  /* 0x0000000000307805 */ /* 0x000fe4000001ff00 */
[----:B0-----:R-:W-:Y:S01]  /*d260*/  CS2R R8, SRZ ;  /* 0x0000000000087805 */ /* 0x001fe2000001ff00 */
[----:B------:R0:W4:Y:S04]  /*d270*/  SHFL.IDX PT, R3, R10, 0x3, 0x181f ;  /* 0x00781f000a037f89 */ /* 0x00012800000e0000 */
[----:B------:R-:W0:Y:S04]  /*d280*/  SHFL.IDX PT, R55, R55, 0x3, 0x181f ;  /* 0x00781f0037377f89 */ /* 0x000e2800000e0000 */
[----:B------:R-:W0:Y:S01]  /*d290*/  SHFL.IDX PT, R53, R53, 0x3, 0x181f ;  /* 0x00781f0035357f89 */ /* 0x000e2200000e0000 */
[----:B--2---:R-:W-:-:S02]  /*d2a0*/  @!P1 IMAD.MOV.U32 R42, RZ, RZ, R24 ;  /* 0x000000ffff2a9224 */ /* 0x004fc400078e0018 */
[----:B------:R-:W-:Y:S02]  /*d2b0*/  @!P1 IMAD.MOV.U32 R43, RZ, RZ, R25 ;  /* 0x000000ffff2b9224 */ /* 0x000fe400078e0019 */
[----:B------:R-:W-:Y:S02]  /*d2c0*/  @!P1 IMAD.MOV.U32 R44, RZ, RZ, R26 ;  /* 0x000000ffff2c9224 */ /* 0x000fe400078e001a */
[----:B------:R-:W-:Y:S02]  /*d2d0*/  @!P1 IMAD.MOV.U32 R45, RZ, RZ, R27 ;  /* 0x000000ffff2d9224 */ /* 0x000fe400078e001b */
[----:B---3--:R-:W-:Y:S02]  /*d2e0*/  @!P1 IMAD.MOV.U32 R46, RZ, RZ, R32 ;  /* 0x000000ffff2e9224 */ /* 0x008fe400078e0020 */
[----:B------:R-:W-:Y:S02]  /*d2f0*/  @!P1 IMAD.MOV.U32 R47, RZ, RZ, R33 ;  /* 0x000000ffff2f9224 */ /* 0x000fe400078e0021 */
[----:B------:R-:W-:-:S02]  /*d300*/  @!P1 IMAD.MOV.U32 R48, RZ, RZ, R34 ;  /* 0x000000ffff309224 */ /* 0x000fc400078e0022 */
[----:B01--4-:R-:W-:-:S07]  /*d310*/  @!P1 IMAD.MOV.U32 R49, RZ, RZ, R35 ;  /* 0x000000ffff319224 */ /* 0x013fce00078e0023 */
.L_x_1779:
        /* <DEDUP_REMOVED lines=17> */
.L_x_1467:
[----:B------:R-:W-:Y:S05]  /*d430*/  BSYNC B1 ;  /* 0x0000000000017941 */ /* 0x000fea0003800000 */
.L_x_1466:
[----:B------:R-:W-:Y:S01]  /*d440*/  ULEA.HI UR4, UR43, UR43, URZ, 0x1 ;  /* 0x0000002b2b047291 */ /* 0x000fe2000f8f083f */
[----:B------:R-:W-:Y:S01]  /*d450*/  VIADDMNMX R59, R59, -R204, 0x80, PT ;  /* 0x000000803b3b7446 */ /* 0x000fe200038009cc */
[----:B------:R-:W-:Y:S02]  /*d460*/  BSSY B1, `(.L_x_1468) ;  /* 0x000000b000017945 */ /* 0x000fe40003800000 */
[----:B------:R-:W-:Y:S01]  /*d470*/  ULOP3.LUT UR4, UR4, 0xfffffffe, URZ, 0xc0, !UPT ;  /* 0xfffffffe04047892 */ /* 0x000fe2000f8ec03f */
[-C--:B------:R-:W-:Y:S02]  /*d480*/  ISETP.GE.OR P3, PT, R17, R59.reuse, P0 ;  /* 0x0000003b1100720c */ /* 0x080fe40000766670 */
[-C--:B------:R-:W-:Y:S01]  /*d490*/  ISETP.GE.OR P2, PT, R218, R59.reuse, P0 ;  /* 0x0000003bda00720c */ /* 0x080fe20000746670 */
[----:B------:R-:W-:Y:S01]  /*d4a0*/  UIADD3 UR4, UR43, -UR4, URZ ;  /* 0x800000042b047290 */ /* 0x000fe2000fffe03f */
[-C--:B------:R-:W-:Y:S02]  /*d4b0*/  ISETP.GE.OR P1, PT, R237, R59.reuse, P0 ;  /* 0x0000003bed00720c */ /* 0x080fe40000726670 */
[----:B------:R-:W-:-:S03]  /*d4c0*/  ISETP.GE.OR P0, PT, R236, R59, P0 ;  /* 0x0000003bec00720c */ /* 0x000fc60000706670 */
[----:B------:R-:W-:-:S05]  /*d4d0*/  IMAD.U32 R3, RZ, RZ, UR4 ;  /* 0x00000004ff037e24 */ /* 0x000fca000f8e00ff */
[----:B------:R-:W-:-:S04]  /*d4e0*/  SHF.L.U32 R3, R3, 0x1f, RZ ;  /* 0x0000001f03037819 */ /* 0x000fc800000006ff */
[----:B------:R-:W0:Y:S02]  /*d4f0*/  SYNCS.PHASECHK.TRANS64.TRYWAIT P4, [R16+URZ+0x28400], R3 ;  /* 0x02840003100075a7 */ /* 0x000e24000808017f */
[----:B0-----:R-:W-:Y:S05]  /*d500*/  @!P4 BRA `(.L_x_1469) ;  /* 0x0000019400e0c947 */ /* 0x001fea0003800000 */
.L_x_1780:
[----:B------:R-:W-:Y:S05]  /*d510*/  BSYNC B1 ;  /* 0x0000000000017941 */ /* 0x000fea0003800000 */
.L_x_1468:
[----:B------:R-:W-:Y:S04]  /*d520*/  BSSY B1, `(.L_x_1470) ;  /* 0x0000100000017945 */ /* 0x000fe80003800000 */
[----:B------:R-:W-:Y:S05]  /*d530*/  @P3 BRA `(.L_x_1471) ;  /* 0x0000000c00f83947 */ /* 0x000fea0003800000 */
[----:B------:R-:W-:Y:S02]  /*d540*/  SHF.R.U32.HI R0, RZ, 0x8, R50 ;  /* 0x00000008ff007819 */ /* 0x000fe40000011632 */
[----:B------:R-:W-:Y:S02]  /*d550*/  LOP3.LUT R24, R50, 0xff, RZ, 0xc0, !PT ;  /* 0x000000ff32187812 */ /* 0x000fe400078ec0ff */
[----:B0-----:R-:W-:Y:S02]  /*d560*/  LOP3.LUT R3, R0, 0xff, RZ, 0xc0, !PT ;  /* 0x000000ff00037812 */ /* 0x001fe400078ec0ff */
[----:B------:R-:W-:Y:S02]  /*d570*/  LEA.HI R0, R54, R215, RZ, 0x1c ;  /* 0x000000d736007211 */ /* 0x000fe400078fe0ff */
[----:B------:R-:W-:Y:S02]  /*d580*/  PRMT R52, R3, 0x7604, R24 ;  /* 0x0000760403347816 */ /* 0x000fe40000000018 */
[----:B------:R-:W-:-:S02]  /*d590*/  SHF.R.S32.HI R3, RZ, 0x1f, R0 ;  /* 0x0000001fff037819 */ /* 0x000fc40000011400 */
[----:B------:R-:W-:Y:S02]  /*d5a0*/  SHF.R.U32.HI R33, RZ, 0x8, R41 ;  /* 0x00000008ff217819 */ /* 0x000fe40000011629 */
[----:B------:R-:W-:Y:S01]  /*d5b0*/  LEA.HI R24, R3, R0, RZ, 0x3 ;  /* 0x0000000003187211 */ /* 0x000fe200078f18ff */
[----:B------:R-:W-:Y:S01]  /*d5c0*/  IMAD.SHL.U32 R3, R0, 0x10, RZ ;  /* 0x0000001000037824 */ /* 0x000fe200078e00ff */
[----:B------:R-:W-:Y:S02]  /*d5d0*/  SHF.R.U32.HI R25, RZ, 0x8, R51 ;  /* 0x00000008ff197819 */ /* 0x000fe40000011633 */
[----:B------:R-:W-:Y:S02]  /*d5e0*/  SHF.L.U32 R24, R24, 0xb, RZ ;  /* 0x0000000b18187819 */ /* 0x000fe400000006ff */
[----:B------:R-:W-:Y:S02]  /*d5f0*/  LOP3.LUT R0, R208, 0x70, R3, 0xf8, !PT ;  /* 0x00000070d0007812 */ /* 0x000fe400078ef803 */
[----:B------:R-:W-:-:S02]  /*d600*/  LOP3.LUT R32, R41, 0xff, RZ, 0xc0, !PT ;  /* 0x000000ff29207812 */ /* 0x000fc400078ec0ff */
[----:B------:R-:W-:Y:S02]  /*d610*/  LOP3.LUT R3, R33, 0xff, RZ, 0xc0, !PT ;  /* 0x000000ff21037812 */ /* 0x000fe400078ec0ff */
[----:B------:R-:W-:Y:S02]  /*d620*/  SHF.R.U32.HI R27, RZ, 0x8, R38 ;  /* 0x00000008ff1b7819 */ /* 0x000fe40000011626 */
[----:B------:R-:W-:Y:S02]  /*d630*/  LOP3.LUT R0, R0, R235, RZ, 0x3c, !PT ;  /* 0x000000eb00007212 */ /* 0x000fe400078e3cff */
[----:B------:R-:W-:Y:S02]  /*d640*/  LOP3.LUT R24, R24, 0xffffc000, RZ, 0xc0, !PT ;  /* 0xffffc00018187812 */ /* 0x000fe400078ec0ff */
[----:B------:R-:W-:Y:S02]  /*d650*/  LOP3.LUT R26, R51, 0xff, RZ, 0xc0, !PT ;  /* 0x000000ff331a7812 */ /* 0x000fe400078ec0ff */
[----:B------:R-:W-:-:S02]  /*d660*/  LOP3.LUT R25, R25, 0xff, RZ, 0xc0, !PT ;  /* 0x000000ff19197812 */ /* 0x000fc400078ec0ff */
[----:B------:R-:W-:Y:S02]  /*d670*/  PRMT R62, R3, 0x7604, R32 ;  /* 0x00007604033e7816 */ /* 0x000fe40000000020 */
[----:B------:R-:W-:Y:S02]  /*d680*/  LOP3.LUT R34, R38, 0xff, RZ, 0xc0, !PT ;  /* 0x000000ff26227812 */ /* 0x000fe400078ec0ff */
[----:B------:R-:W-:Y:S02]  /*d690*/  LOP3.LUT R27, R27, 0xff, RZ, 0xc0, !PT ;  /* 0x000000ff1b1b7812 */ /* 0x000fe400078ec0ff */
[----:B------:R-:W-:Y:S02]  /*d6a0*/  IADD3 R3, R0, R24, R211 ;  /* 0x0000001800037210 */ /* 0x000fe40007ffe0d3 */
[----:B------:R-:W-:Y:S02]  /*d6b0*/  SHF.R.U32.HI R0, RZ, 0x8, R39 ;  /* 0x00000008ff007819 */ /* 0x000fe40000011627 */
[----:B------:R-:W-:-:S02]  /*d6c0*/  PRMT R58, R25, 0x7604, R26 ;  /* 0x00007604193a7816 */ /* 0x000fc4000000001a */
[----:B------:R-:W-:Y:S02]  /*d6d0*/  SHF.R.U32.HI R25, RZ, 0x8, R40 ;  /* 0x00000008ff197819 */ /* 0x000fe40000011628 */
[----:B------:R-:W-:Y:S02]  /*d6e0*/  PRMT R59, R27, 0x7604, R34 ;  /* 0x000076041b3b7816 */ /* 0x000fe40000000022 */
[----:B------:R-:W-:Y:S02]  /*d6f0*/  LOP3.LUT R33, R39, 0xff, RZ, 0xc0, !PT ;  /* 0x000000ff27217812 */ /* 0x000fe400078ec0ff */
[----:B------:R-:W-:Y:S02]  /*d700*/  SHF.R.U32.HI R32, RZ, 0x8, R20 ;  /* 0x00000008ff207819 */ /* 0x000fe40000011614 */
[----:B------:R-:W-:Y:S02]  /*d710*/  SHF.R.U32.HI R34, RZ, 0x8, R21 ;  /* 0x00000008ff227819 */ /* 0x000fe40000011615 */
[----:B------:R-:W-:-:S02]  /*d720*/  LOP3.LUT R0, R0, 0xff, RZ, 0xc0, !PT ;  /* 0x000000ff00007812 */ /* 0x000fc400078ec0ff */
[----:B------:R-:W-:Y:S02]  /*d730*/  LOP3.LUT R26, R40, 0xff, RZ, 0xc0, !PT ;  /* 0x000000ff281a7812 */ /* 0x000fe400078ec0ff */
[----:B------:R-:W-:Y:S02]  /*d740*/  LOP3.LUT R25, R25, 0xff, RZ, 0xc0, !PT ;  /* 0x000000ff19197812 */ /* 0x000fe400078ec0ff */
[----:B------:R-:W-:Y:S02]  /*d750*/  LOP3.LUT R35, R20, 0xff, RZ, 0xc0, !PT ;  /* 0x000000ff14237812 */ /* 0x000fe400078ec0ff */
[----:B------:R-:W-:Y:S02]  /*d760*/  LOP3.LUT R32, R32, 0xff, RZ, 0xc0, !PT ;  /* 0x000000ff20207812 */ /* 0x000fe400078ec0ff */
[----:B------:R-:W-:Y:S02]  /*d770*/  LOP3.LUT R34, R34, 0xff, RZ, 0xc0, !PT ;  /* 0x000000ff22227812 */ /* 0x000fe400078ec0ff */
[----:B------:R-:W-:Y:S01]  /*d780*/  PRMT R61, R0, 0x7604, R33 ;  /* 0x00007604003d7816 */ /* 0x000fe20000000021 */
[----:B------:R-:W-:Y:S01]  /*d790*/  IMAD.IADD R0, R16, 0x1, R3 ;  /* 0x0000000110007824 */ /* 0x000fe200078e0203 */
[----:B------:R-:W-:-:S02]  /*d7a0*/  LOP3.LUT R37, R21, 0xff, RZ, 0xc0, !PT ;  /* 0x000000ff15257812 */ /* 0x000fc400078ec0ff */
[----:B------:R-:W-:Y:S02]  /*d7b0*/  PRMT R60, R25, 0x7604, R26 ;  /* 0x00007604193c7816 */ /* 0x000fe4000000001a */
[----:B------:R-:W0:Y:S01]  /*d7c0*/  LDS.128 R24, [R212+0x18000] ;  /* 0x01800000d4187984 */ /* 0x000e220000000c00 */
[----:B------:R-:W-:Y:S02]  /*d7d0*/  PRMT R65, R32, 0x7604, R35 ;  /* 0x0000760420417816 */ /* 0x000fe40000000023 */
[----:B------:R-:W-:Y:S02]  /*d7e0*/  PRMT R69, R34, 0x7604, R37 ;  /* 0x0000760422457816 */ /* 0x000fe40000000025 */
[----:B------:R-:W1:Y:S01]  /*d7f0*/  LDS.128 R32, [R0+0x18000] ;  /* 0x0180000000207984 */ /* 0x000e620000000c00 */
[----:B------:R-:W-:Y:S02]  /*d800*/  SHF.R.U32.HI R37, RZ, 0x10, R51 ;  /* 0x00000010ff257819 */ /* 0x000fe40000011633 */
[----:B------:R-:W-:-:S02]  /*d810*/  SHF.R.U32.HI R53, RZ, 0x10, R40 ;  /* 0x00000010ff357819 */ /* 0x000fc40000011628 */
[----:B------:R-:W-:Y:S02]  /*d820*/  LOP3.LUT R37, R37, 0xff, RZ, 0xc0, !PT ;  /* 0x000000ff25257812 */ /* 0x000fe400078ec0ff */
[----:B------:R-:W-:Y:S02]  /*d830*/  SHF.R.U32.HI R55, RZ, 0x10, R41 ;  /* 0x00000010ff377819 */ /* 0x000fe40000011629 */
[----:B------:R-:W-:Y:S02]  /*d840*/  PRMT R37, R37, 0x7054, R58 ;  /* 0x0000705425257816 */ /* 0x000fe4000000003a */
[----:B------:R-:W-:Y:S02]  /*d850*/  LOP3.LUT R53, R53, 0xff, RZ, 0xc0, !PT ;  /* 0x000000ff35357812 */ /* 0x000fe400078ec0ff */
[----:B------:R-:W-:Y:S02]  /*d860*/  SHF.R.U32.HI R58, RZ, 0x10, R39 ;  /* 0x00000010ff3a7819 */ /* 0x000fe40000011627 */
[----:B------:R-:W-:-:S02]  /*d870*/  SHF.R.U32.HI R3, RZ, 0x10, R50 ;  /* 0x00000010ff037819 */ /* 0x000fc40000011632 */
[----:B------:R-:W-:Y:S02]  /*d880*/  LOP3.LUT R55, R55, 0xff, RZ, 0xc0, !PT ;  /* 0x000000ff37377812 */ /* 0x000fe400078ec0ff */
[----:B------:R-:W-:Y:S02]  /*d890*/  PRMT R53, R53, 0x7054, R60 ;  /* 0x0000705435357816 */ /* 0x000fe4000000003c */
[----:B------:R-:W-:Y:S02]  /*d8a0*/  LOP3.LUT R58, R58, 0xff, RZ, 0xc0, !PT ;  /* 0x000000ff3a3a7812 */ /* 0x000fe400078ec0ff */
[----:B------:R-:W-:Y:S02]  /*d8b0*/  SHF.R.U32.HI R60, RZ, 0x10, R20 ;  /* 0x00000010ff3c7819 */ /* 0x000fe40000011614 */
[----:B------:R-:W-:Y:S02]  /*d8c0*/  LOP3.LUT R3, R3, 0xff, RZ, 0xc0, !PT ;  /* 0x000000ff03037812 */ /* 0x000fe400078ec0ff */
[----:B------:R-:W-:-:S02]  /*d8d0*/  PRMT R55, R55, 0x7054, R62 ;  /* 0x0000705437377816 */ /* 0x000fc4000000003e */
[----:B------:R-:W-:Y:S02]  /*d8e0*/  SHF.R.U32.HI R62, RZ, 0x10, R21 ;  /* 0x00000010ff3e7819 */ /* 0x000fe40000011615 */
[----:B------:R-:W-:Y:S02]  /*d8f0*/  PRMT R63, R58, 0x7054, R61 ;  /* 0x000070543a3f7816 */ /* 0x000fe4000000003d */
[----:B------:R-:W-:Y:S02]  /*d900*/  LOP3.LUT R60, R60, 0xff, RZ, 0xc0, !PT ;  /* 0x000000ff3c3c7812 */ /* 0x000fe400078ec0ff */
[----:B------:R-:W-:Y:S02]  /*d910*/  PRMT R3, R3, 0x7054, R52 ;  /* 0x0000705403037816 */ /* 0x000fe40000000034 */
[----:B------:R-:W-:Y:S02]  /*d920*/  SHF.R.U32.HI R52, RZ, 0x10, R38 ;  /* 0x00000010ff347819 */ /* 0x000fe40000011626 */
[----:B------:R-:W-:-:S02]  /*d930*/  LOP3.LUT R62, R62, 0xff, RZ, 0xc0, !PT ;  /* 0x000000ff3e3e7812 */ /* 0x000fc400078ec0ff */
[----:B------:R-:W-:Y:S02]  /*d940*/  LOP3.LUT R61, R37, 0xff000000, R51, 0xf8, !PT ;  /* 0xff000000253d7812 */ /* 0x000fe400078ef833 */
[----:B------:R-:W-:Y:S02]  /*d950*/  LOP3.LUT R63, R63, 0xff000000, R39, 0xf8, !PT ;  /* 0xff0000003f3f7812 */ /* 0x000fe400078ef827 */
[----:B------:R-:W-:Y:S02]  /*d960*/  PRMT R67, R60, 0x7054, R65 ;  /* 0x000070543c437816 */ /* 0x000fe40000000041 */
[----:B------:R-:W-:Y:S02]  /*d970*/  LOP3.LUT R60, R3, 0xff000000, R50, 0xf8, !PT ;  /* 0xff000000033c7812 */ /* 0x000fe400078ef832 */
[----:B------:R-:W-:Y:S02]  /*d980*/  LOP3.LUT R64, R55, 0xff000000, R41, 0xf8, !PT ;  /* 0xff00000037407812 */ /* 0x000fe400078ef829 */
[----:B------:R-:W-:-:S02]  /*d990*/  LOP3.LUT R52, R52, 0xff, RZ, 0xc0, !PT ;  /* 0x000000ff34347812 */ /* 0x000fc400078ec0ff */
[----:B------:R-:W-:Y:S02]  /*d9a0*/  PRMT R69, R62, 0x7054, R69 ;  /* 0x000070543e457816 */ /* 0x000fe40000000045 */
[-C--:B0-----:R-:W-:Y:S02]  /*d9b0*/  F2FP.F16.E4M3.UNPACK_B R3, R26.reuse ;  /* 0x0000001aff03723e */ /* 0x081fe400020006ff */
[----:B------:R-:W-:Y:S02]  /*d9c0*/  F2FP.F16.E4M3.UNPACK_B R41, R26.H1 ;  /* 0x0000001aff29723e */ /* 0x000fe400030006ff */
[----:B------:R-:W-:Y:S02]  /*d9d0*/  F2FP.F16.E4M3.UNPACK_B R62, R61 ;  /* 0x0000003dff3e723e */ /* 0x000fe400020006ff */
[----:B------:R-:W-:Y:S02]  /*d9e0*/  F2FP.F16.E4M3.UNPACK_B R66, R63 ;  /* 0x0000003fff42723e */ /* 0x000fe400020006ff */
[----:B-1----:R-:W-:-:S02]  /*d9f0*/  F2FP.F16.E4M3.UNPACK_B R26, R33 ;  /* 0x00000021ff1a723e */ /* 0x002fc400020006ff */
[----:B------:R-:W-:Y:S02]  /*da00*/  PRMT R59, R52, 0x7054, R59 ;  /* 0x00007054343b7816 */ /* 0x000fe4000000003b */
[----:B------:R-:W-:Y:S02]  /*da10*/  LOP3.LUT R37, R53, 0xff000000, R40, 0xf8, !PT ;  /* 0xff00000035257812 */ /* 0x000fe400078ef828 */
[----:B------:R-:W-:Y:S01]  /*da20*/  LOP3.LUT R20, R67, 0xff000000, R20, 0xf8, !PT ;  /* 0xff00000043147812 */ /* 0x000fe200078ef814 */
[----:B------:R-:W-:Y:S01]  /*da30*/  HADD2.F32 R67, -RZ, R66.H0_H0 ;  /* 0x20000042ff437230 */ /* 0x000fe20000004100 */
[----:B------:R-:W-:Y:S01]  /*da40*/  LOP3.LUT R69, R69, 0xff000000, R21, 0xf8, !PT ;  /* 0xff00000045457812 */ /* 0x000fe200078ef815 */
[--C-:B------:R-:W-:Y:S01]  /*da50*/  HADD2.F32 R21, -RZ, R26.reuse.H0_H0 ;  /* 0x2000001aff157230 */ /* 0x100fe20000004100 */
[-C--:B------:R-:W-:Y:S01]  /*da60*/  F2FP.F16.E4M3.UNPACK_B R39, R25.reuse ;  /* 0x00000019ff27723e */ /* 0x080fe200020006ff */
[----:B------:R-:W-:Y:S01]  /*da70*/  HADD2.F32 R26, -RZ, R26.H1_H1 ;  /* 0x3000001aff1a7230 */ /* 0x000fe20000004100 */
[----:B------:R-:W-:Y:S01]  /*da80*/  F2FP.F16.E4M3.UNPACK_B R40, R25.H1 ;  /* 0x00000019ff28723e */ /* 0x000fe200030006ff */
[--C-:B------:R-:W-:Y:S01]  /*da90*/  HADD2.F32 R25, -RZ, R62.reuse.H0_H0 ;  /* 0x2000003eff197230 */ /* 0x100fe20000004100 */
[----:B------:R-:W-:Y:S01]  /*daa0*/  LOP3.LUT R65, R59, 0xff000000, R38, 0xf8, !PT ;  /* 0xff0000003b417812 */ /* 0x000fe200078ef826 */
[----:B------:R-:W-:Y:S01]  /*dab0*/  HADD2.F32 R62, -RZ, R62.H1_H1 ;  /* 0x3000003eff3e7230 */ /* 0x000fe20000004100 */
[-C--:B------:R-:W-:Y:S01]  /*dac0*/  F2FP.F16.E4M3.UNPACK_B R50, R27.reuse ;  /* 0x0000001bff32723e */ /* 0x080fe200020006ff */
[----:B------:R-:W-:Y:S01]  /*dad0*/  HADD2.F32 R66, -RZ, R66.H1_H1 ;  /* 0x30000042ff427230 */ /* 0x000fe20000004100 */
[----:B------:R-:W-:-:S02]  /*dae0*/  F2FP.F16.E4M3.UNPACK_B R51, R27.H1 ;  /* 0x0000001bff33723e */ /* 0x000fc400030006ff */
[-C--:B------:R-:W-:Y:S01]  /*daf0*/  F2FP.F16.E4M3.UNPACK_B R58, R35.reuse ;  /* 0x00000023ff3a723e */ /* 0x080fe200020006ff */
[C---:B------:R-:W-:Y:S01]  /*db00*/  FMUL.FTZ R71, R26.reuse, R62 ;  /* 0x0000003e1a477220 */ /* 0x040fe20000410000 */
[----:B------:R-:W-:Y:S01]  /*db10*/  F2FP.F16.E4M3.UNPACK_B R59, R35.H1 ;  /* 0x00000023ff3b723e */ /* 0x000fe200030006ff */
[----:B------:R-:W-:Y:S01]  /*db20*/  FMUL.FTZ R68, R26, R66 ;  /* 0x000000421a447220 */ /* 0x000fe20000410000 */
[-C--:B------:R-:W-:Y:S02]  /*db30*/  F2FP.F16.E4M3.UNPACK_B R27, R24.reuse ;  /* 0x00000018ff1b723e */ /* 0x080fe400020006ff */
[----:B------:R-:W-:Y:S01]  /*db40*/  F2FP.F16.E4M3.UNPACK_B R38, R24.H1 ;  /* 0x00000018ff26723e */ /* 0x000fe200030006ff */
[--C-:B------:R-:W-:Y:S01]  /*db50*/  HADD2.F32 R24, -RZ, R39.reuse.H0_H0 ;  /* 0x20000027ff187230 */ /* 0x100fe20000004100 */
[----:B------:R-:W-:Y:S01]  /*db60*/  F2FP.F16.E4M3.UNPACK_B R53, R33.H1 ;  /* 0x00000021ff35723e */ /* 0x000fe200030006ff */
[C---:B------:R-:W-:Y:S01]  /*db70*/  FMUL.FTZ R33, R21.reuse, R67 ;  /* 0x0000004315217220 */ /* 0x040fe20000410000 */
[-C--:B------:R-:W-:Y:S01]  /*db80*/  F2FP.F16.E4M3.UNPACK_B R35, R32.reuse ;  /* 0x00000020ff23723e */ /* 0x080fe200020006ff */
[----:B------:R-:W-:Y:S01]  /*db90*/  HADD2.F32 R39, -RZ, R39.H1_H1 ;  /* 0x30000027ff277230 */ /* 0x000fe20000004100 */
[----:B------:R-:W-:Y:S01]  /*dba0*/  F2FP.F16.E4M3.UNPACK_B R52, R32.H1 ;  /* 0x00000020ff34723e */ /* 0x000fe200030006ff */
[-C--:B------:R-:W-:Y:S01]  /*dbb0*/  FMUL.FTZ R32, R21, R25.reuse ;  /* 0x0000001915207220 */ /* 0x080fe20000410000 */
[-C--:B------:R-:W-:Y:S01]  /*dbc0*/  F2FP.F16.E4M3.UNPACK_B R21, R34.reuse ;  /* 0x00000022ff15723e */ /* 0x080fe200020006ff */
[C---:B------:R-:W-:Y:S01]  /*dbd0*/  FFMA.FTZ R25, R24.reuse, R25, -R33 ;  /* 0x0000001918197223 */ /* 0x040fe20000010821 */
[----:B------:R-:W-:Y:S01]  /*dbe0*/  F2FP.F16.E4M3.UNPACK_B R55, R34.H1 ;  /* 0x00000022ff37723e */ /* 0x000fe200030006ff */
[----:B------:R-:W-:Y:S01]  /*dbf0*/  FFMA.FTZ R33, R24, R67, R32 ;  /* 0x0000004318217223 */ /* 0x000fe20000010020 */
[----:B------:R-:W-:Y:S01]  /*dc00*/  F2FP.F16.E4M3.UNPACK_B R34, R63.H1 ;  /* 0x0000003fff22723e */ /* 0x000fe200030006ff */
[----:B------:R-:W-:Y:S01]  /*dc10*/  HADD2.F32 R24, -RZ, R53.H0_H0 ;  /* 0x20000035ff187230 */ /* 0x000fe20000004100 */
[----:B------:R-:W-:Y:S01]  /*dc20*/  F2FP.F16.E4M3.UNPACK_B R61, R61.H1 ;  /* 0x0000003dff3d723e */ /* 0x000fe200030006ff */
[----:B------:R-:W-:-:S02]  /*dc30*/  HADD2.F32 R32, -RZ, R40.H0_H0 ;  /* 0x20000028ff207230 */ /* 0x000fc40000004100 */
[C---:B------:R-:W-:Y:S01]  /*dc40*/  FFMA.FTZ R26, R39.reuse, R66, R71 ;  /* 0x00000042271a7223 */ /* 0x040fe20000010047 */
[--C-:B------:R-:W-:Y:S01]  /*dc50*/  HADD2.F32 R67, -RZ, R34.reuse.H0_H0 ;  /* 0x20000022ff437230 */ /* 0x100fe20000004100 */
[-C--:B------:R-:W-:Y:S01]  /*dc60*/  F2FP.F16.E4M3.UNPACK_B R66, R69.reuse ;  /* 0x00000045ff42723e */ /* 0x080fe200020006ff */
[----:B------:R-:W-:Y:S01]  /*dc70*/  HADD2.F32 R63, -RZ, R61.H0_H0 ;  /* 0x2000003dff3f7230 */ /* 0x000fe20000004100 */
[----:B------:R-:W-:Y:S01]  /*dc80*/  F2FP.F16.E4M3.UNPACK_B R69, R69.H1 ;  /* 0x00000045ff45723e */ /* 0x000fe200030006ff */
[----:B------:R-:W-:Y:S02]  /*dc90*/  HADD2.F32 R53, -RZ, R53.H1_H1 ;  /* 0x30000035ff357230 */ /* 0x000fe40000004100 */
[C---:B------:R-:W-:Y:S01]  /*dca0*/  FMUL.FTZ R73, R24.reuse, R67 ;  /* 0x0000004318497220 */ /* 0x040fe20000410000 */
[----:B------:R-:W-:Y:S02]  /*dcb0*/  HADD2.F32 R61, -RZ, R61.H1_H1 ;  /* 0x3000003dff3d7230 */ /* 0x000fe40000004100 */
[----:B------:R-:W-:Y:S01]  /*dcc0*/  FMUL.FTZ R70, R24, R63 ;  /* 0x0000003f18467220 */ /* 0x000fe20000410000 */
[----:B------:R-:W-:Y:S01]  /*dcd0*/  FFMA.FTZ R24, R39, R62, -R68 ;  /* 0x0000003e27187223 */ /* 0x000fe20000010844 */
[----:B------:R-:W-:Y:S01]  /*dce0*/  F2FP.F16.E4M3.UNPACK_B R39, R64 ;  /* 0x00000040ff27723e */ /* 0x000fe200020006ff */
[----:B------:R-:W-:-:S02]  /*dcf0*/  HADD2.F32 R62, -RZ, R34.H1_H1 ;  /* 0x30000022ff3e7230 */ /* 0x000fc40000004100 */
[C---:B------:R-:W-:Y:S01]  /*dd00*/  FFMA.FTZ R70, R32.reuse, R67, R70 ;  /* 0x0000004320467223 */ /* 0x040fe20000010046 */
[----:B------:R-:W-:Y:S01]  /*dd10*/  FFMA.FTZ R73, R32, R63, -R73 ;  /* 0x0000003f20497223 */ /* 0x000fe20000010849 */
[----:B------:R-:W-:Y:S01]  /*dd20*/  HADD2.F32 R67, -RZ, R66.H0_H0 ;  /* 0x20000042ff437230 */ /* 0x000fe20000004100 */
[----:B------:R-:W-:Y:S01]  /*dd30*/  F2FP.F16.E4M3.UNPACK_B R64, R64.H1 ;  /* 0x00000040ff40723e */ /* 0x000fe200030006ff */
[----:B------:R-:W-:Y:S02]  /*dd40*/  HADD2.F32 R34, -RZ, R58.H0_H0 ;  /* 0x2000003aff227230 */ /* 0x000fe40000004100 */
[C---:B------:R-:W-:Y:S01]  /*dd50*/  FMUL.FTZ R71, R53.reuse, R62 ;  /* 0x0000003e35477220 */ /* 0x040fe20000410000 */
[----:B------:R-:W-:Y:S02]  /*dd60*/  HADD2.F32 R63, -RZ, R39.H0_H0 ;  /* 0x20000027ff3f7230 */ /* 0x000fe40000004100 */
[----:B------:R-:W-:Y:S01]  /*dd70*/  FMUL.FTZ R53, R53, R61 ;  /* 0x0000003d35357220 */ /* 0x000fe20000410000 */
[----:B------:R-:W-:-:S02]  /*dd80*/  HADD2.F32 R40, -RZ, R40.H1_H1 ;  /* 0x30000028ff287230 */ /* 0x000fc40000004100 */
[C---:B------:R-:W-:Y:S01]  /*dd90*/  FMUL.FTZ R75, R34.reuse, R67 ;  /* 0x00000043224b7220 */ /* 0x040fe20000410000 */
[----:B------:R-:W-:Y:S02]  /*dda0*/  HADD2.F32 R32, -RZ, R50.H0_H0 ;  /* 0x20000032ff207230 */ /* 0x000fe40000004100 */
[----:B------:R-:W-:Y:S01]  /*ddb0*/  FMUL.FTZ R34, R34, R63 ;  /* 0x0000003f22227220 */ /* 0x000fe20000410000 */
[----:B------:R-:W-:Y:S02]  /*ddc0*/  HADD2.F32 R58, -RZ, R58.H1_H1 ;  /* 0x3000003aff3a7230 */ /* 0x000fe40000004100 */
[----:B------:R-:W-:Y:S01]  /*ddd0*/  FFMA.FTZ R68, R40, R61, -R71 ;  /* 0x0000003d28447223 */ /* 0x000fe20000010847 */
[----:B------:R-:W-:Y:S02]  /*dde0*/  HADD2.F32 R61, -RZ, R66.H1_H1 ;  /* 0x30000042ff3d7230 */ /* 0x000fe40000004100 */
[C---:B------:R-:W-:Y:S01]  /*ddf0*/  FFMA.FTZ R75, R32.reuse, R63, -R75 ;  /* 0x0000003f204b7223 */ /* 0x040fe2000001084b */
[----:B------:R-:W-:Y:S01]  /*de00*/  FFMA.FTZ R67, R32, R67, R34 ;  /* 0x0000004320437223 */ /* 0x000fe20000010022 */
[----:B------:R-:W-:Y:S01]  /*de10*/  FFMA.FTZ R71, R40, R62, R53 ;  /* 0x0000003e28477223 */ /* 0x000fe20000010035 */
[----:B------:R-:W-:-:S02]  /*de20*/  HADD2.F32 R39, -RZ, R39.H1_H1 ;  /* 0x30000027ff277230 */ /* 0x000fc40000004100 */
[C---:B------:R-:W-:Y:S01]  /*de30*/  FMUL.FTZ R77, R58.reuse, R61 ;  /* 0x0000003d3a4d7220 */ /* 0x040fe20000410000 */
[----:B------:R-:W-:Y:S01]  /*de40*/  HADD2.F32 R63, -RZ, R69.H0_H0 ;  /* 0x20000045ff3f7230 */ /* 0x000fe20000004100 */
[----:B------:R-:W-:Y:S01]  /*de50*/  F2FP.F16.E4M3.UNPACK_B R40, R65.H1 ;  /* 0x00000041ff28723e */ /* 0x000fe200030006ff */
[----:B------:R-:W-:Y:S02]  /*de60*/  HADD2.F32 R34, -RZ, R59.H0_H0 ;  /* 0x2000003bff227230 */ /* 0x000fe40000004100 */
[----:B------:R-:W-:Y:S01]  /*de70*/  FMUL.FTZ R58, R58, R39 ;  /* 0x000000273a3a7220 */ /* 0x000fe20000410000 */
[----:B------:R-:W-:Y:S01]  /*de80*/  HADD2.F32 R53, -RZ, R64.H0_H0 ;  /* 0x20000040ff357230 */ /* 0x000fe20000004100 */
[----:B------:R-:W-:Y:S01]  /*de90*/  F2FP.F16.E4M3.UNPACK_B R65, R65 ;  /* 0x00000041ff41723e */ /* 0x000fe200020006ff */
[----:B------:R-:W-:Y:S02]  /*dea0*/  HADD2.F32 R50, -RZ, R50.H1_H1 ;  /* 0x30000032ff327230 */ /* 0x000fe40000004100 */
[----:B------:R-:W-:Y:S01]  /*deb0*/  FMUL.FTZ R79, R34, R63 ;  /* 0x0000003f224f7220 */ /* 0x000fe20000410000 */
[----:B------:R-:W-:-:S02]  /*dec0*/  HADD2.F32 R32, -RZ, R51.H0_H0 ;  /* 0x20000033ff207230 */ /* 0x000fc40000004100 */
[----:B------:R-:W-:Y:S01]  /*ded0*/  FMUL.FTZ R34, R34, R53 ;  /* 0x0000003522227220 */ /* 0x000fe20000410000 */
[----:B------:R-:W-:Y:S02]  /*dee0*/  HADD2.F32 R64, -RZ, R64.H1_H1 ;  /* 0x30000040ff407230 */ /* 0x000fe40000004100 */
[C---:B------:R-:W-:Y:S01]  /*def0*/  FFMA.FTZ R72, R50.reuse, R39, -R77 ;  /* 0x0000002732487223 */ /* 0x040fe2000001084d */
[----:B------:R-:W-:Y:S01]  /*df00*/  FFMA.FTZ R74, R50, R61, R58 ;  /* 0x0000003d324a7223 */ /* 0x000fe2000001003a */
[C---:B------:R-:W-:Y:S01]  /*df10*/  FFMA.FTZ R76, R32.reuse, R63, R34 ;  /* 0x0000003f204c7223 */ /* 0x040fe20000010022 */
[----:B------:R-:W-:Y:S01]  /*df20*/  HADD2.F32 R50, -RZ, R69.H1_H1 ;  /* 0x30000045ff327230 */ /* 0x000fe20000004100 */
[-C--:B------:R-:W-:Y:S01]  /*df30*/  F2FP.F16.E4M3.UNPACK_B R39, R60.reuse.H1 ;  /* 0x0000003cff27723e */ /* 0x080fe200030006ff */
[----:B------:R-:W-:Y:S02]  /*df40*/  HADD2.F32 R59, -RZ, R59.H1_H1 ;  /* 0x3000003bff3b7230 */ /* 0x000fe40000004100 */
[----:B------:R-:W-:Y:S01]  /*df50*/  FFMA.FTZ R79, R32, R53, -R79 ;  /* 0x00000035204f7223 */ /* 0x000fe2000001084f */
[----:B------:R-:W-:Y:S01]  /*df60*/  HADD2.F32 R61, -RZ, R40.H0_H0 ;  /* 0x20000028ff3d7230 */ /* 0x000fe20000004100 */
[----:B------:R-:W-:Y:S01]  /*df70*/  F2FP.F16.E4M3.UNPACK_B R60, R60 ;  /* 0x0000003cff3c723e */ /* 0x000fe200020006ff */
[----:B------:R-:W-:-:S02]  /*df80*/  HADD2.F32 R34, -RZ, R52.H0_H0 ;  /* 0x20000034ff227230 */ /* 0x000fc40000004100 */
[C---:B------:R-:W-:Y:S01]  /*df90*/  FMUL.FTZ R58, R59.reuse, R50 ;  /* 0x000000323b3a7220 */ /* 0x040fe20000410000 */
[----:B------:R-:W-:Y:S02]  /*dfa0*/  HADD2.F32 R51, -RZ, R51.H1_H1 ;  /* 0x30000033ff337230 */ /* 0x000fe40000004100 */
[-C--:B------:R-:W-:Y:S01]  /*dfb0*/  FMUL.FTZ R63, R59, R64.reuse ;  /* 0x000000403b3f7220 */ /* 0x080fe20000410000 */
[----:B------:R-:W-:Y:S02]  /*dfc0*/  HADD2.F32 R53, -RZ, R39.H0_H0 ;  /* 0x20000027ff357230 */ /* 0x000fe40000004100 */
[----:B------:R-:W-:Y:S01]  /*dfd0*/  FMUL.FTZ R59, R34, R61 ;  /* 0x0000003d223b7220 */ /* 0x000fe20000410000 */
[----:B------:R-:W-:Y:S02]  /*dfe0*/  HADD2.F32 R32, -RZ, R38.H0_H0 ;  /* 0x20000026ff207230 */ /* 0x000fe40000004100 */
[----:B------:R-:W-:Y:S01]  /*dff0*/  FFMA.FTZ R78, R51, R64, -R58 ;  /* 0x00000040334e7223 */ /* 0x000fe2000001083a */
[----:B------:R-:W-:-:S02]  /*e000*/  HADD2.F32 R52, -RZ, R52.H1_H1 ;  /* 0x30000034ff347230 */ /* 0x000fc40000004100 */
[-C--:B------:R-:W-:Y:S01]  /*e010*/  FMUL.FTZ R34, R34, R53.reuse ;  /* 0x0000003522227220 */ /* 0x080fe20000410000 */
[----:B------:R-:W-:Y:S02]  /*e020*/  HADD2.F32 R39, -RZ, R39.H1_H1 ;  /* 0x30000027ff277230 */ /* 0x000fe40000004100 */
[C---:B------:R-:W-:Y:S01]  /*e030*/  FFMA.FTZ R58, R32.reuse, R53, -R59 ;  /* 0x00000035203a7223 */ /* 0x040fe2000001083b */
[----:B------:R-:W-:Y:S02]  /*e040*/  HADD2.F32 R53, -RZ, R40.H1_H1 ;  /* 0x30000028ff357230 */ /* 0x000fe40000004100 */
[----:B------:R-:W-:Y:S01]  /*e050*/  FFMA.FTZ R69, R51, R50, R63 ;  /* 0x0000003233457223 */ /* 0x000fe2000001003f */
[----:B------:R-:W-:Y:S02]  /*e060*/  HADD2.F32 R38, -RZ, R38.H1_H1 ;  /* 0x30000026ff267230 */ /* 0x000fe40000004100 */
[----:B------:R-:W-:Y:S01]  /*e070*/  FFMA.FTZ R61, R32, R61, R34 ;  /* 0x0000003d203d7223 */ /* 0x000fe20000010022 */
[----:B------:R-:W-:-:S02]  /*e080*/  HADD2.F32 R51, -RZ, R65.H0_H0 ;  /* 0x20000041ff337230 */ /* 0x000fc40000004100 */
[C---:B------:R-:W-:Y:S01]  /*e090*/  FMUL.FTZ R59, R52.reuse, R53 ;  /* 0x00000035343b7220 */ /* 0x040fe20000410000 */
[----:B------:R-:W-:Y:S01]  /*e0a0*/  FMUL.FTZ R52, R52, R39 ;  /* 0x0000002734347220 */ /* 0x000fe20000410000 */
[----:B------:R-:W-:Y:S01]  /*e0b0*/  HADD2.F32 R34, -RZ, R35.H0_H0 ;  /* 0x20000023ff227230 */ /* 0x000fe20000004100 */
[----:B------:R-:W-:Y:S01]  /*e0c0*/  F2FP.SATFINITE.E4M3.F32.PACK_AB_MERGE_C R68, R68, R73, RZ ;  /* 0x000000494444723e */ /* 0x000fe200048070ff */
[C---:B------:R-:W-:Y:S01]  /*e0d0*/  FFMA.FTZ R63, R38.reuse, R39, -R59 ;  /* 0x00000027263f7223 */ /* 0x040fe2000001083b */
[----:B------:R-:W-:Y:S01]  /*e0e0*/  FFMA.FTZ R52, R38, R53, R52 ;  /* 0x0000003526347223 */ /* 0x000fe20000010034 */
[----:B------:R-:W-:Y:S02]  /*e0f0*/  HADD2.F32 R39, -RZ, R60.H0_H0 ;  /* 0x2000003cff277230 */ /* 0x000fe40000004100 */
[----:B------:R-:W-:Y:S01]  /*e100*/  FMUL.FTZ R53, R34, R51 ;  /* 0x0000003322357220 */ /* 0x000fe20000410000 */
[----:B------:R-:W-:Y:S01]  /*e110*/  HADD2.F32 R32, -RZ, R27.H0_H0 ;  /* 0x2000001bff207230 */ /* 0x000fe20000004100 */
[----:B------:R-:W-:Y:S01]  /*e120*/  F2FP.SATFINITE.E4M3.F32.PACK_AB_MERGE_C R70, R71, R70, RZ ;  /* 0x000000464746723e */ /* 0x000fe200048070ff */
[----:B------:R-:W-:-:S02]  /*e130*/  HADD2.F32 R38, -RZ, R65.H1_H1 ;  /* 0x30000041ff267230 */ /* 0x000fc40000004100 */
[-C--:B------:R-:W-:Y:S01]  /*e140*/  FMUL.FTZ R59, R34, R39.reuse ;  /* 0x00000027223b7220 */ /* 0x080fe20000410000 */
[----:B------:R-:W-:Y:S02]  /*e150*/  HADD2.F32 R35, -RZ, R35.H1_H1 ;  /* 0x30000023ff237230 */ /* 0x000fe40000004100 */
[C---:B------:R-:W-:Y:S01]  /*e160*/  FFMA.FTZ R53, R32.reuse, R39, -R53 ;  /* 0x0000002720357223 */ /* 0x040fe20000010835 */
[----:B------:R-:W-:Y:S01]  /*e170*/  HADD2.F32 R60, -RZ, R60.H1_H1 ;  /* 0x3000003cff3c7230 */ /* 0x000fe20000004100 */
[----:B------:R-:W-:Y:S01]  /*e180*/  F2FP.F16.E4M3.UNPACK_B R39, R20.H1 ;  /* 0x00000014ff27723e */ /* 0x000fe200030006ff */
[----:B------:R-:W-:Y:S02]  /*e190*/  HADD2.F32 R27, -RZ, R27.H1_H1 ;  /* 0x3000001bff1b7230 */ /* 0x000fe40000004100 */
[C---:B------:R-:W-:Y:S01]  /*e1a0*/  FMUL.FTZ R40, R35.reuse, R38 ;  /* 0x0000002623287220 */ /* 0x040fe20000410000 */
[----:B------:R-:W-:Y:S01]  /*e1b0*/  FFMA.FTZ R59, R32, R51, R59 ;  /* 0x00000033203b7223 */ /* 0x000fe2000001003b */
[-C--:B------:R-:W-:Y:S01]  /*e1c0*/  FMUL.FTZ R35, R35, R60.reuse ;  /* 0x0000003c23237220 */ /* 0x080fe20000410000 */
[----:B------:R-:W-:Y:S01]  /*e1d0*/  F2FP.F16.E4M3.UNPACK_B R34, R37.H1 ;  /* 0x00000025ff22723e */ /* 0x000fe200030006ff */
[----:B------:R-:W-:Y:S01]  /*e1e0*/  FFMA.FTZ R60, R27, R60, -R40 ;  /* 0x0000003c1b3c7223 */ /* 0x000fe20000010828 */
[----:B------:R-:W-:-:S02]  /*e1f0*/  HADD2.F32 R40, -RZ, R39.H0_H0 ;  /* 0x20000027ff287230 */ /* 0x000fc40000004100 */
[----:B------:R-:W-:Y:S01]  /*e200*/  FFMA.FTZ R50, R27, R38, R35 ;  /* 0x000000261b327223 */ /* 0x000fe20000010023 */
[----:B------:R-:W-:Y:S01]  /*e210*/  HADD2.F32 R32, -RZ, R55.H0_H0 ;  /* 0x20000037ff207230 */ /* 0x000fe20000004100 */
[----:B------:R-:W-:Y:S01]  /*e220*/  F2FP.F16.E4M3.UNPACK_B R20, R20 ;  /* 0x00000014ff14723e */ /* 0x000fe200020006ff */
[----:B------:R-:W-:Y:S01]  /*e230*/  HADD2.F32 R35, -RZ, R34.H0_H0 ;  /* 0x20000022ff237230 */ /* 0x000fe20000004100 */
[----:B------:R-:W-:Y:S01]  /*e240*/  F2FP.F16.E4M3.UNPACK_B R37, R37 ;  /* 0x00000025ff25723e */ /* 0x000fe200020006ff */
        /* <DEDUP_REMOVED lines=8> */
[----:B------:R-:W-:Y:S02]  /*e2d0*/  HADD2.F32 R41, -RZ, R41.H1_H1 ;  /* 0x30000029ff297230 */ /* 0x000fe40000004100 */
[C---:B------:R-:W-:Y:S01]  /*e2e0*/  FMUL.FTZ R62, R55.reuse, R38 ;  /* 0x00000026373e7220 */ /* 0x040fe20000410000 */
[----:B------:R-:W-:Y:S02]  /*e2f0*/  HADD2.F32 R27, -RZ, R21.H0_H0 ;  /* 0x20000015ff1b7230 */ /* 0x000fe40000004100 */
[----:B------:R-:W-:Y:S01]  /*e300*/  FMUL.FTZ R55, R55, R34 ;  /* 0x0000002237377220 */ /* 0x000fe20000410000 */
[----:B------:R-:W-:-:S02]  /*e310*/  HADD2.F32 R35, -RZ, R20.H0_H0 ;  /* 0x20000014ff237230 */ /* 0x000fc40000004100 */
[C---:B------:R-:W-:Y:S01]  /*e320*/  FFMA.FTZ R64, R41.reuse, R34, -R62 ;  /* 0x0000002229407223 */ /* 0x040fe2000001083e */
[----:B------:R-:W-:Y:S02]  /*e330*/  HADD2.F32 R21, -RZ, R21.H1_H1 ;  /* 0x30000015ff157230 */ /* 0x000fe40000004100 */
[----:B------:R-:W-:Y:S01]  /*e340*/  FFMA.FTZ R66, R41, R38, R55 ;  /* 0x0000002629427223 */ /* 0x000fe20000010037 */
[----:B------:R-:W-:Y:S01]  /*e350*/  HADD2.F32 R38, -RZ, R20.H1_H1 ;  /* 0x30000014ff267230 */ /* 0x000fe20000004100 */
[----:B------:R-:W-:Y:S01]  /*e360*/  F2FP.SATFINITE.E4M3.F32.PACK_AB_MERGE_C R58, R63, R58, RZ ;  /* 0x0000003a3f3a723e */ /* 0x000fe200048070ff */
[--C-:B------:R-:W-:Y:S01]  /*e370*/  HADD2.F32 R32, -RZ, R37.reuse.H0_H0 ;  /* 0x20000025ff207230 */ /* 0x100fe20000004100 */
[----:B------:R-:W-:Y:S01]  /*e380*/  F2FP.SATFINITE.E4M3.F32.PACK_AB_MERGE_C R39, R64, R39, RZ ;  /* 0x000000274027723e */ /* 0x000fe200048070ff */
[----:B------:R-:W-:Y:S02]  /*e390*/  HADD2.F32 R34, -RZ, R37.H1_H1 ;  /* 0x30000025ff227230 */ /* 0x000fe40000004100 */
[----:B------:R-:W-:Y:S01]  /*e3a0*/  FMUL.FTZ R37, R27, R35 ;  /* 0x000000231b257220 */ /* 0x000fe20000410000 */
[----:B------:R-:W-:-:S02]  /*e3b0*/  HADD2.F32 R20, -RZ, R3.H0_H0 ;  /* 0x20000003ff147230 */ /* 0x000fc40000004100 */
[----:B------:R-:W-:Y:S01]  /*e3c0*/  FMUL.FTZ R62, R21, R38 ;  /* 0x00000026153e7220 */ /* 0x000fe20000410000 */
[----:B------:R-:W-:Y:S02]  /*e3d0*/  HADD2.F32 R3, -RZ, R3.H1_H1 ;  /* 0x30000003ff037230 */ /* 0x000fe40000004100 */
[----:B------:R-:W-:Y:S01]  /*e3e0*/  FMUL.FTZ R40, R27, R32 ;  /* 0x000000201b287220 */ /* 0x000fe20000410000 */
[----:B------:R-:W-:Y:S01]  /*e3f0*/  FMUL.FTZ R21, R21, R34 ;  /* 0x0000002215157220 */ /* 0x000fe20000410000 */
[----:B------:R-:W-:Y:S01]  /*e400*/  FFMA.FTZ R37, R20, R32, -R37 ;  /* 0x0000002014257223 */ /* 0x000fe20000010825 */
[----:B------:R-:W-:Y:S01]  /*e410*/  F2FP.SATFINITE.E4M3.F32.PACK_AB_MERGE_C R27, R78, R79, RZ ;  /* 0x0000004f4e1b723e */ /* 0x000fe200048070ff */
[C---:B------:R-:W-:Y:S01]  /*e420*/  FFMA.FTZ R62, R3.reuse, R34, -R62 ;  /* 0x00000022033e7223 */ /* 0x040fe2000001083e */
[----:B------:R-:W-:Y:S01]  /*e430*/  FFMA.FTZ R40, R20, R35, R40 ;  /* 0x0000002314287223 */ /* 0x000fe20000010028 */
[----:B------:R-:W-:Y:S01]  /*e440*/  FFMA.FTZ R21, R3, R38, R21 ;  /* 0x0000002603157223 */ /* 0x000fe20000010015 */
[----:B------:R-:W-:-:S02]  /*e450*/  F2FP.SATFINITE.E4M3.F32.PACK_AB_MERGE_C R35, R69, R76, RZ ;  /* 0x0000004c4523723e */ /* 0x000fc400048070ff */
[----:B------:R-:W-:Y:S02]  /*e460*/  F2FP.SATFINITE.E4M3.F32.PACK_AB_MERGE_C R32, R52, R61, RZ ;  /* 0x0000003d3420723e */ /* 0x000fe400048070ff */
[----:B------:R-:W-:Y:S02]  /*e470*/  F2FP.SATFINITE.E4M3.F32.PACK_AB_MERGE_C R34, R66, R51, RZ ;  /* 0x000000334222723e */ /* 0x000fe400048070ff */
[----:B------:R-:W-:Y:S02]  /*e480*/  F2FP.SATFINITE.E4M3.F32.PACK_AB_MERGE_C R25, R24, R25, R68 ;  /* 0x000000191819723e */ /* 0x000fe40004807044 */
[----:B------:R-:W-:Y:S02]  /*e490*/  F2FP.SATFINITE.E4M3.F32.PACK_AB_MERGE_C R33, R26, R33, R70 ;  /* 0x000000211a21723e */ /* 0x000fe40004807046 */
[----:B------:R-:W-:Y:S02]  /*e4a0*/  F2FP.SATFINITE.E4M3.F32.PACK_AB_MERGE_C R27, R72, R75, R27 ;  /* 0x0000004b481b723e */ /* 0x000fe4000480701b */
[----:B------:R-:W-:-:S02]  /*e4b0*/  F2FP.SATFINITE.E4M3.F32.PACK_AB_MERGE_C R24, R60, R53, R58 ;  /* 0x000000353c18723e */ /* 0x000fc4000480703a */
[----:B------:R-:W-:Y:S02]  /*e4c0*/  F2FP.SATFINITE.E4M3.F32.PACK_AB_MERGE_C R26, R62, R37, R39 ;  /* 0x000000253e1a723e */ /* 0x000fe40004807027 */
[----:B------:R-:W-:Y:S02]  /*e4d0*/  F2FP.SATFINITE.E4M3.F32.PACK_AB_MERGE_C R35, R74, R67, R35 ;  /* 0x000000434a23723e */ /* 0x000fe40004807023 */
[----:B------:R-:W-:Y:S01]  /*e4e0*/  F2FP.SATFINITE.E4M3.F32.PACK_AB_MERGE_C R32, R50, R59, R32 ;  /* 0x0000003b3220723e */ /* 0x000fe20004807020 */
[----:B------:R1:W-:Y:S01]  /*e4f0*/  STS.128 [R212+0x18000], R24 ;  /* 0x01800018d4007388 */ /* 0x0003e20000000c00 */
[----:B------:R-:W-:-:S05]  /*e500*/  F2FP.SATFINITE.E4M3.F32.PACK_AB_MERGE_C R34, R21, R40, R34 ;  /* 0x000000281522723e */ /* 0x000fca0004807022 */
[----:B------:R1:W-:Y:S02]  /*e510*/  STS.128 [R0+0x18000], R32 ;  /* 0x0180002000007388 */ /* 0x0003e40000000c00 */
.L_x_1471:
[----:B------:R-:W-:Y:S05]  /*e520*/  BSYNC B1 ;  /* 0x0000000000017941 */ /* 0x000fea0003800000 */
.L_x_1470:
[----:B------:R-:W-:Y:S04]  /*e530*/  BSSY B1, `(.L_x_1472) ;  /* 0x00000f8000017945 */ /* 0x000fe80003800000 */
[----:B------:R-:W-:Y:S05]  /*e540*/  @P2 BRA `(.L_x_1473) ;  /* 0x0000000c00d82947 */ /* 0x000fea0003800000 */
[----:B0----5:R-:W-:Y:S02]  /*e550*/  SHF.R.U32.HI R3, RZ, 0x8, R28 ;  /* 0x00000008ff037819 */ /* 0x021fe4000001161c */
[----:B------:R-:W-:Y:S02]  /*e560*/  SHF.R.U32.HI R21, RZ, 0x8, R30 ;  /* 0x00000008ff157819 */ /* 0x000fe4000001161e */
[----:B-1----:R-:W-:Y:S02]  /*e570*/  LOP3.LUT R0, R28, 0xff, RZ, 0xc0, !PT ;  /* 0x000000ff1c007812 */ /* 0x002fe400078ec0ff */
[----:B------:R-:W-:Y:S02]  /*e580*/  LOP3.LUT R3, R3, 0xff, RZ, 0xc0, !PT ;  /* 0x000000ff03037812 */ /* 0x000fe400078ec0ff */
[----:B------:R-:W-:Y:S02]  /*e590*/  LEA.HI R26, R54, R215, RZ, 0x1c ;  /* 0x000000d7361a7211 */ /* 0x000fe400078fe0ff */
[----:B------:R-:W-:-:S02]  /*e5a0*/  LOP3.LUT R27, R21, 0xff, RZ, 0xc0, !PT ;  /* 0x000000ff151b7812 */ /* 0x000fc400078ec0ff */
[----:B------:R-:W-:Y:S02]  /*e5b0*/  LOP3.LUT R24, R30, 0xff, RZ, 0xc0, !PT ;  /* 0x000000ff1e187812 */ /* 0x000fe400078ec0ff */
[----:B------:R-:W-:Y:S02]  /*e5c0*/  PRMT R21, R3, 0x7604, R0 ;  /* 0x0000760403157816 */ /* 0x000fe40000000000 */
[----:B------:R-:W-:Y:S02]  /*e5d0*/  SHF.R.S32.HI R3, RZ, 0x1f, R26 ;  /* 0x0000001fff037819 */ /* 0x000fe4000001141a */
[----:B------:R-:W-:Y:S02]  /*e5e0*/  PRMT R37, R27, 0x7604, R24 ;  /* 0x000076041b257816 */ /* 0x000fe40000000018 */
[----:B------:R-:W-:Y:S01]  /*e5f0*/  LEA.HI R27, R3, R26, RZ, 0x3 ;  /* 0x0000001a031b7211 */ /* 0x000fe200078f18ff */
[----:B------:R-:W-:Y:S01]  /*e600*/  IMAD.SHL.U32 R3, R26, 0x10, RZ ;  /* 0x000000101a037824 */ /* 0x000fe200078e00ff */
[----:B------:R-:W-:-:S02]  /*e610*/  SHF.R.U32.HI R25, RZ, 0x8, R29 ;  /* 0x00000008ff197819 */ /* 0x000fc4000001161d */
[----:B------:R-:W-:Y:S01]  /*e620*/  LOP3.LUT R20, R29, 0xff, RZ, 0xc0, !PT ;  /* 0x000000ff1d147812 */ /* 0x000fe200078ec0ff */
[----:B------:R-:W-:Y:S01]  /*e630*/  IMAD.SHL.U32 R32, R27, 0x800, RZ ;  /* 0x000008001b207824 */ /* 0x000fe200078e00ff */
[----:B------:R-:W-:Y:S02]  /*e640*/  LOP3.LUT R25, R25, 0xff, RZ, 0xc0, !PT ;  /* 0x000000ff19197812 */ /* 0x000fe400078ec0ff */
[----:B------:R-:W-:Y:S02]  /*e650*/  LOP3.LUT R3, R206, 0x70, R3, 0xf8, !PT ;  /* 0x00000070ce037812 */ /* 0x000fe400078ef803 */
[----:B------:R-:W-:Y:S02]  /*e660*/  PRMT R20, R25, 0x7604, R20 ;  /* 0x0000760419147816 */ /* 0x000fe40000000014 */
[----:B------:R-:W-:Y:S02]  /*e670*/  SHF.R.U32.HI R25, RZ, 0x8, R31 ;  /* 0x00000008ff197819 */ /* 0x000fe4000001161f */
[----:B------:R-:W-:-:S02]  /*e680*/  LOP3.LUT R3, R3, R234, RZ, 0x3c, !PT ;  /* 0x000000ea03037212 */ /* 0x000fc400078e3cff */
[----:B------:R-:W-:Y:S02]  /*e690*/  LOP3.LUT R32, R32, 0xffffc000, RZ, 0xc0, !PT ;  /* 0xffffc00020207812 */ /* 0x000fe400078ec0ff */
[----:B------:R-:W-:Y:S02]  /*e6a0*/  SHF.R.U32.HI R26, RZ, 0x8, R4 ;  /* 0x00000008ff1a7819 */ /* 0x000fe40000011604 */
[----:B------:R-:W-:Y:S02]  /*e6b0*/  LOP3.LUT R0, R31, 0xff, RZ, 0xc0, !PT ;  /* 0x000000ff1f007812 */ /* 0x000fe400078ec0ff */
[----:B------:R-:W-:Y:S02]  /*e6c0*/  LOP3.LUT R25, R25, 0xff, RZ, 0xc0, !PT ;  /* 0x000000ff19197812 */ /* 0x000fe400078ec0ff */
[----:B------:R-:W-:Y:S02]  /*e6d0*/  IADD3 R3, R3, R32, R210 ;  /* 0x0000002003037210 */ /* 0x000fe40007ffe0d2 */
[----:B------:R-:W-:-:S02]  /*e6e0*/  LOP3.LUT R24, R4, 0xff, RZ, 0xc0, !PT ;  /* 0x000000ff04187812 */ /* 0x000fc400078ec0ff */
[----:B------:R-:W-:Y:S02]  /*e6f0*/  LOP3.LUT R27, R26, 0xff, RZ, 0xc0, !PT ;  /* 0x000000ff1a1b7812 */ /* 0x000fe400078ec0ff */
[----:B------:R-:W-:Y:S01]  /*e700*/  PRMT R38, R25, 0x7604, R0 ;  /* 0x0000760419267816 */ /* 0x000fe20000000000 */
[----:B------:R-:W-:Y:S01]  /*e710*/  IMAD.IADD R0, R16, 0x1, R3 ;  /* 0x0000000110007824 */ /* 0x000fe200078e0203 */
[----:B------:R-:W-:Y:S02]  /*e720*/  PRMT R51, R27, 0x7604, R24 ;  /* 0x000076041b337816 */ /* 0x000fe40000000018 */
[----:B------:R-:W0:Y:S01]  /*e730*/  LDS.128 R24, [R225+0x18000] ;  /* 0x01800000e1187984 */ /* 0x000e220000000c00 */
[----:B------:R-:W-:Y:S02]  /*e740*/  SHF.R.U32.HI R41, RZ, 0x8, R6 ;  /* 0x00000008ff297819 */ /* 0x000fe40000011606 */
[----:B------:R-:W-:Y:S01]  /*e750*/  SHF.R.U32.HI R53, RZ, 0x8, R7 ;  /* 0x00000008ff357819 */ /* 0x000fe20000011607 */
[----:B------:R-:W1:Y:S01]  /*e760*/  LDS.128 R32, [R0+0x18000] ;  /* 0x0180000000207984 */ /* 0x000e620000000c00 */
[----:B------:R-:W-:-:S02]  /*e770*/  LOP3.LUT R50, R41, 0xff, RZ, 0xc0, !PT ;  /* 0x000000ff29327812 */ /* 0x000fc400078ec0ff */
[----:B------:R-:W-:Y:S02]  /*e780*/  LOP3.LUT R52, R7, 0xff, RZ, 0xc0, !PT ;  /* 0x000000ff07347812 */ /* 0x000fe400078ec0ff */
[----:B------:R-:W-:Y:S02]  /*e790*/  LOP3.LUT R41, R53, 0xff, RZ, 0xc0, !PT ;  /* 0x000000ff35297812 */ /* 0x000fe400078ec0ff */
[----:B------:R-:W-:Y:S02]  /*e7a0*/  LOP3.LUT R3, R6, 0xff, RZ, 0xc0, !PT ;  /* 0x000000ff06037812 */ /* 0x000fe400078ec0ff */
[----:B------:R-:W-:Y:S02]  /*e7b0*/  SHF.R.U32.HI R53, RZ, 0x10, R29 ;  /* 0x00000010ff357819 */ /* 0x000fe4000001161d */
[----:B------:R-:W-:Y:S02]  /*e7c0*/  SHF.R.U32.HI R40, RZ, 0x8, R5 ;  /* 0x00000008ff287819 */ /* 0x000fe40000011605 */
[----:B------:R-:W-:-:S02]  /*e7d0*/  PRMT R52, R41, 0x7604, R52 ;  /* 0x0000760429347816 */ /* 0x000fc40000000034 */
[----:B------:R-:W-:Y:S02]  /*e7e0*/  SHF.R.U32.HI R41, RZ, 0x10, R5 ;  /* 0x00000010ff297819 */ /* 0x000fe40000011605 */
[----:B------:R-:W-:Y:S01]  /*e7f0*/  PRMT R55, R50, 0x7604, R3 ;  /* 0x0000760432377816 */ /* 0x000fe20000000003 */
[----:B------:R-:W-:Y:S01]  /*e800*/  IMAD.U32 R3, R53, 0x10000, RZ ;  /* 0x0001000035037824 */ /* 0x000fe200078e00ff */
[----:B------:R-:W-:Y:S01]  /*e810*/  LOP3.LUT R39, R5, 0xff, RZ, 0xc0, !PT ;  /* 0x000000ff05277812 */ /* 0x000fe200078ec0ff */
[----:B------:R-:W-:Y:S01]  /*e820*/  IMAD.U32 R41, R41, 0x10000, RZ ;  /* 0x0001000029297824 */ /* 0x000fe200078e00ff */
[----:B------:R-:W-:Y:S02]  /*e830*/  LOP3.LUT R40, R40, 0xff, RZ, 0xc0, !PT ;  /* 0x000000ff28287812 */ /* 0x000fe400078ec0ff */
[----:B------:R-:W-:Y:S02]  /*e840*/  SHF.R.U32.HI R59, RZ, 0x10, R7 ;  /* 0x00000010ff3b7819 */ /* 0x000fe40000011607 */
[----:B------:R-:W-:-:S02]  /*e850*/  PRMT R40, R40, 0x7604, R39 ;  /* 0x0000760428287816 */ /* 0x000fc40000000027 */
[----:B------:R-:W-:Y:S01]  /*e860*/  LOP3.LUT R3, R20, 0xff0000, R3, 0xf8, !PT ;  /* 0x00ff000014037812 */ /* 0x000fe200078ef803 */
[----:B------:R-:W-:Y:S01]  /*e870*/  IMAD.U32 R59, R59, 0x10000, RZ ;  /* 0x000100003b3b7824 */ /* 0x000fe200078e00ff */
[----:B------:R-:W-:Y:S02]  /*e880*/  LOP3.LUT R53, R40, 0xff0000, R41, 0xf8, !PT ;  /* 0x00ff000028357812 */ /* 0x000fe400078ef829 */
[----:B------:R-:W-:Y:S02]  /*e890*/  LOP3.LUT R37, R37, 0xff0000, R30, 0xf8, !PT ;  /* 0x00ff000025257812 */ /* 0x000fe400078ef81e */
[----:B------:R-:W-:Y:S02]  /*e8a0*/  LOP3.LUT R41, R3, 0xff000000, R29, 0xf8, !PT ;  /* 0xff00000003297812 */ /* 0x000fe400078ef81d */
[----:B------:R-:W-:Y:S02]  /*e8b0*/  LOP3.LUT R51, R51, 0xff0000, R4, 0xf8, !PT ;  /* 0x00ff000033337812 */ /* 0x000fe400078ef804 */
[----:B------:R-:W-:-:S02]  /*e8c0*/  LOP3.LUT R3, R55, 0xff0000, R6, 0xf8, !PT ;  /* 0x00ff000037037812 */ /* 0x000fc400078ef806 */
[----:B------:R-:W-:Y:S02]  /*e8d0*/  LOP3.LUT R21, R21, 0xff0000, R28, 0xf8, !PT ;  /* 0x00ff000015157812 */ /* 0x000fe400078ef81c */
[----:B------:R-:W-:Y:S02]  /*e8e0*/  LOP3.LUT R59, R52, 0xff0000, R59, 0xf8, !PT ;  /* 0x00ff0000343b7812 */ /* 0x000fe400078ef83b */
[----:B------:R-:W-:Y:S02]  /*e8f0*/  LOP3.LUT R53, R53, 0xff000000, R5, 0xf8, !PT ;  /* 0xff00000035357812 */ /* 0x000fe400078ef805 */
[----:B------:R-:W-:Y:S02]  /*e900*/  LOP3.LUT R20, R37, 0xff000000, R30, 0xf8, !PT ;  /* 0xff00000025147812 */ /* 0x000fe400078ef81e */
[----:B------:R-:W-:Y:S02]  /*e910*/  LOP3.LUT R55, R51, 0xff000000, R4, 0xf8, !PT ;  /* 0xff00000033377812 */ /* 0x000fe400078ef804 */
[----:B------:R-:W-:-:S02]  /*e920*/  LOP3.LUT R4, R3, 0xff000000, R6, 0xf8, !PT ;  /* 0xff00000003047812 */ /* 0x000fc400078ef806 */
[-C--:B0-----:R-:W-:Y:S02]  /*e930*/  F2FP.F16.E4M3.UNPACK_B R29, R27.reuse ;  /* 0x0000001bff1d723e */ /* 0x081fe400020006ff */
[----:B------:R-:W-:Y:S02]  /*e940*/  F2FP.F16.E4M3.UNPACK_B R30, R27.H1 ;  /* 0x0000001bff1e723e */ /* 0x000fe400030006ff */
[-C--:B------:R-:W-:Y:S02]  /*e950*/  F2FP.F16.E4M3.UNPACK_B R3, R26.reuse ;  /* 0x0000001aff03723e */ /* 0x080fe400020006ff */
[----:B------:R-:W-:Y:S02]  /*e960*/  F2FP.F16.E4M3.UNPACK_B R27, R26.H1 ;  /* 0x0000001aff1b723e */ /* 0x000fe400030006ff */
[----:B------:R-:W-:Y:S02]  /*e970*/  LOP3.LUT R40, R21, 0xff000000, R28, 0xf8, !PT ;  /* 0xff00000015287812 */ /* 0x000fe400078ef81c */
[----:B------:R-:W-:-:S02]  /*e980*/  LOP3.LUT R62, R59, 0xff000000, R7, 0xf8, !PT ;  /* 0xff0000003b3e7812 */ /* 0x000fc400078ef807 */
[----:B------:R-:W-:Y:S02]  /*e990*/  F2FP.F16.E4M3.UNPACK_B R58, R53 ;  /* 0x00000035ff3a723e */ /* 0x000fe400020006ff */
[----:B-1----:R-:W-:Y:S02]  /*e9a0*/  F2FP.F16.E4M3.UNPACK_B R26, R33 ;  /* 0x00000021ff1a723e */ /* 0x002fe400020006ff */
[-C--:B------:R-:W-:Y:S01]  /*e9b0*/  F2FP.F16.E4M3.UNPACK_B R7, R24.reuse ;  /* 0x00000018ff07723e */ /* 0x080fe200020006ff */
[----:B------:R-:W-:Y:S01]  /*e9c0*/  HADD2.F32 R60, -RZ, R58.H0_H0 ;  /* 0x2000003aff3c7230 */ /* 0x000fe20000004100 */
[----:B------:R-:W-:Y:S01]  /*e9d0*/  F2FP.F16.E4M3.UNPACK_B R21, R24.H1 ;  /* 0x00000018ff15723e */ /* 0x000fe200030006ff */
[----:B------:R-:W-:Y:S01]  /*e9e0*/  HADD2.F32 R5, -RZ, R26.H0_H0 ;  /* 0x2000001aff057230 */ /* 0x000fe20000004100 */
[----:B------:R-:W-:Y:S01]  /*e9f0*/  F2FP.F16.E4M3.UNPACK_B R24, R41 ;  /* 0x00000029ff18723e */ /* 0x000fe200020006ff */
[----:B------:R-:W-:Y:S01]  /*ea00*/  HADD2.F32 R59, -RZ, R58.H1_H1 ;  /* 0x3000003aff3b7230 */ /* 0x000fe20000004100 */
[----:B------:R-:W-:-:S02]  /*ea10*/  SHF.R.U32.HI R39, RZ, 0x10, R31 ;  /* 0x00000010ff277819 */ /* 0x000fc4000001161f */
[-C--:B------:R-:W-:Y:S01]  /*ea20*/  F2FP.F16.E4M3.UNPACK_B R6, R25.reuse ;  /* 0x00000019ff06723e */ /* 0x080fe200020006ff */
[----:B------:R-:W-:Y:S01]  /*ea30*/  HADD2.F32 R50, -RZ, R24.H0_H0 ;  /* 0x20000018ff327230 */ /* 0x000fe20000004100 */
[----:B------:R-:W-:Y:S01]  /*ea40*/  F2FP.F16.E4M3.UNPACK_B R28, R25.H1 ;  /* 0x00000019ff1c723e */ /* 0x000fe200030006ff */
[----:B------:R-:W-:Y:S02]  /*ea50*/  IMAD.U32 R39, R39, 0x10000, RZ ;  /* 0x0001000027277824 */ /* 0x000fe400078e00ff */
[C---:B------:R-:W-:Y:S01]  /*ea60*/  FMUL.FTZ R64, R5.reuse, R60 ;  /* 0x0000003c05407220 */ /* 0x040fe20000410000 */
[----:B------:R-:W-:Y:S02]  /*ea70*/  HADD2.F32 R25, -RZ, R6.H0_H0 ;  /* 0x20000006ff197230 */ /* 0x000fe40000004100 */
[-C--:B------:R-:W-:Y:S01]  /*ea80*/  FMUL.FTZ R51, R5, R50.reuse ;  /* 0x0000003205337220 */ /* 0x080fe20000410000 */
[----:B------:R-:W-:Y:S02]  /*ea90*/  F2FP.F16.E4M3.UNPACK_B R33, R33.H1 ;  /* 0x00000021ff21723e */ /* 0x000fe400030006ff */
[----:B------:R-:W-:Y:S01]  /*eaa0*/  LOP3.LUT R39, R38, 0xff0000, R39, 0xf8, !PT ;  /* 0x00ff000026277812 */ /* 0x000fe200078ef827 */
[C---:B------:R-:W-:Y:S01]  /*eab0*/  FFMA.FTZ R5, R25.reuse, R50, -R64 ;  /* 0x0000003219057223 */ /* 0x040fe20000010840 */
[----:B------:R-:W-:Y:S01]  /*eac0*/  F2FP.F16.E4M3.UNPACK_B R50, R53.H1 ;  /* 0x00000035ff32723e */ /* 0x000fe200030006ff */
[----:B------:R-:W-:Y:S01]  /*ead0*/  FFMA.FTZ R25, R25, R60, R51 ;  /* 0x0000003c19197223 */ /* 0x000fe20000010033 */
[----:B------:R-:W-:Y:S01]  /*eae0*/  LOP3.LUT R52, R39, 0xff000000, R31, 0xf8, !PT ;  /* 0xff00000027347812 */ /* 0x000fe200078ef81f */
[----:B------:R-:W-:Y:S01]  /*eaf0*/  HADD2.F32 R51, -RZ, R24.H1_H1 ;  /* 0x30000018ff337230 */ /* 0x000fe20000004100 */
[-C--:B------:R-:W-:Y:S01]  /*eb00*/  F2FP.F16.E4M3.UNPACK_B R38, R35.reuse ;  /* 0x00000023ff26723e */ /* 0x080fe200020006ff */
[----:B------:R-:W-:Y:S01]  /*eb10*/  HADD2.F32 R24, -RZ, R6.H1_H1 ;  /* 0x30000006ff187230 */ /* 0x000fe20000004100 */
[----:B------:R-:W-:Y:S01]  /*eb20*/  F2FP.F16.E4M3.UNPACK_B R39, R35.H1 ;  /* 0x00000023ff27723e */ /* 0x000fe200030006ff */
[----:B------:R-:W-:Y:S01]  /*eb30*/  HADD2.F32 R6, -RZ, R26.H1_H1 ;  /* 0x3000001aff067230 */ /* 0x000fe20000004100 */
[-C--:B------:R-:W-:Y:S01]  /*eb40*/  F2FP.F16.E4M3.UNPACK_B R35, R34.reuse ;  /* 0x00000022ff23723e */ /* 0x080fe200020006ff */
[----:B------:R-:W-:Y:S01]  /*eb50*/  HADD2.F32 R61, -RZ, R50.H0_H0 ;  /* 0x20000032ff3d7230 */ /* 0x000fe20000004100 */
[----:B------:R-:W-:Y:S01]  /*eb60*/  F2FP.F16.E4M3.UNPACK_B R37, R34.H1 ;  /* 0x00000022ff25723e */ /* 0x000fe200030006ff */
[----:B------:R-:W-:Y:S01]  /*eb70*/  HADD2.F32 R34, -RZ, R33.H0_H0 ;  /* 0x20000021ff227230 */ /* 0x000fe20000004100 */
[----:B------:R-:W-:Y:S01]  /*eb80*/  F2FP.F16.E4M3.UNPACK_B R41, R41.H1 ;  /* 0x00000029ff29723e */ /* 0x000fe200030006ff */
[----:B------:R-:W-:-:S02]  /*eb90*/  HADD2.F32 R26, -RZ, R28.H0_H0 ;  /* 0x2000001cff1a7230 */ /* 0x000fc40000004100 */
[C---:B------:R-:W-:Y:S01]  /*eba0*/  FMUL.FTZ R63, R6.reuse, R59 ;  /* 0x0000003b063f7220 */ /* 0x040fe20000410000 */
[----:B------:R-:W-:Y:S01]  /*ebb0*/  FMUL.FTZ R58, R6, R51 ;  /* 0x00000033063a7220 */ /* 0x000fe20000410000 */
[----:B------:R-:W-:Y:S01]  /*ebc0*/  FMUL.FTZ R65, R34, R61 ;  /* 0x0000003d22417220 */ /* 0x000fe20000410000 */
[--C-:B------:R-:W-:Y:S02]  /*ebd0*/  HADD2.F32 R53, -RZ, R41.reuse.H0_H0 ;  /* 0x20000029ff357230 */ /* 0x100fe40000004100 */
[C---:B------:R-:W-:Y:S01]  /*ebe0*/  FFMA.FTZ R6, R24.reuse, R51, -R63 ;  /* 0x0000003318067223 */ /* 0x040fe2000001083f */
[----:B------:R-:W-:Y:S01]  /*ebf0*/  FFMA.FTZ R24, R24, R59, R58 ;  /* 0x0000003b18187223 */ /* 0x000fe2000001003a */
[----:B------:R-:W-:Y:S01]  /*ec00*/  F2FP.F16.E4M3.UNPACK_B R58, R62 ;  /* 0x0000003eff3a723e */ /* 0x000fe200020006ff */
[----:B------:R-:W-:Y:S02]  /*ec10*/  HADD2.F32 R41, -RZ, R41.H1_H1 ;  /* 0x30000029ff297230 */ /* 0x000fe40000004100 */
[-C--:B------:R-:W-:Y:S01]  /*ec20*/  FMUL.FTZ R34, R34, R53.reuse ;  /* 0x0000003522227220 */ /* 0x080fe20000410000 */
[C---:B------:R-:W-:Y:S01]  /*ec30*/  FFMA.FTZ R65, R26.reuse, R53, -R65 ;  /* 0x000000351a417223 */ /* 0x040fe20000010841 */
[----:B------:R-:W-:Y:S01]  /*ec40*/  HADD2.F32 R53, -RZ, R50.H1_H1 ;  /* 0x30000032ff357230 */ /* 0x000fe20000004100 */
[----:B------:R-:W-:Y:S01]  /*ec50*/  F2FP.F16.E4M3.UNPACK_B R50, R52 ;  /* 0x00000034ff32723e */ /* 0x000fe200020006ff */
        /* <DEDUP_REMOVED lines=8> */
[----:B------:R-:W-:Y:S01]  /*ece0*/  FMUL.FTZ R64, R33, R41 ;  /* 0x0000002921407220 */ /* 0x000fe20000410000 */
[----:B------:R-:W-:Y:S02]  /*ecf0*/  HADD2.F32 R28, -RZ, R28.H1_H1 ;  /* 0x3000001cff1c7230 */ /* 0x000fe40000004100 */
[C---:B------:R-:W-:Y:S01]  /*ed00*/  FMUL.FTZ R33, R34.reuse, R59 ;  /* 0x0000003b22217220 */ /* 0x040fe20000410000 */
[----:B------:R-:W-:Y:S02]  /*ed10*/  HADD2.F32 R26, -RZ, R29.H0_H0 ;  /* 0x2000001dff1a7230 */ /* 0x000fe40000004100 */
[----:B------:R-:W-:Y:S01]  /*ed20*/  FMUL.FTZ R34, R34, R51 ;  /* 0x0000003322227220 */ /* 0x000fe20000410000 */
[----:B------:R-:W-:-:S02]  /*ed30*/  HADD2.F32 R58, -RZ, R58.H1_H1 ;  /* 0x3000003aff3a7230 */ /* 0x000fc40000004100 */
[C---:B------:R-:W-:Y:S01]  /*ed40*/  FFMA.FTZ R60, R28.reuse, R41, -R63 ;  /* 0x000000291c3c7223 */ /* 0x040fe2000001083f */
[----:B------:R-:W-:Y:S02]  /*ed50*/  HADD2.F32 R38, -RZ, R38.H1_H1 ;  /* 0x30000026ff267230 */ /* 0x000fe40000004100 */
[----:B------:R-:W-:Y:S01]  /*ed60*/  FFMA.FTZ R64, R28, R53, R64 ;  /* 0x000000351c407223 */ /* 0x000fe20000010040 */
[----:B------:R-:W-:Y:S02]  /*ed70*/  HADD2.F32 R50, -RZ, R50.H1_H1 ;  /* 0x30000032ff327230 */ /* 0x000fe40000004100 */
[C---:B------:R-:W-:Y:S01]  /*ed80*/  FFMA.FTZ R53, R26.reuse, R51, -R33 ;  /* 0x000000331a357223 */ /* 0x040fe20000010821 */
[----:B------:R-:W-:Y:S01]  /*ed90*/  FFMA.FTZ R59, R26, R59, R34 ;  /* 0x0000003b1a3b7223 */ /* 0x000fe20000010022 */
[----:B------:R-:W-:Y:S02]  /*eda0*/  HADD2.F32 R29, -RZ, R29.H1_H1 ;  /* 0x3000001dff1d7230 */ /* 0x000fe40000004100 */
[----:B------:R-:W-:Y:S01]  /*edb0*/  FMUL.FTZ R34, R38, R58 ;  /* 0x0000003a26227220 */ /* 0x000fe20000410000 */
[----:B------:R-:W-:-:S02]  /*edc0*/  HADD2.F32 R41, -RZ, R62.H0_H0 ;  /* 0x2000003eff297230 */ /* 0x000fc40000004100 */
[----:B------:R-:W-:Y:S01]  /*edd0*/  FMUL.FTZ R51, R38, R50 ;  /* 0x0000003226337220 */ /* 0x000fe20000410000 */
[----:B------:R-:W-:Y:S01]  /*ede0*/  HADD2.F32 R28, -RZ, R39.H0_H0 ;  /* 0x20000027ff1c7230 */ /* 0x000fe20000004100 */
[----:B------:R-:W-:Y:S01]  /*edf0*/  F2FP.F16.E4M3.UNPACK_B R31, R32 ;  /* 0x00000020ff1f723e */ /* 0x000fe200020006ff */
[----:B------:R-:W-:Y:S02]  /*ee00*/  HADD2.F32 R33, -RZ, R52.H0_H0 ;  /* 0x20000034ff217230 */ /* 0x000fe40000004100 */
[C---:B------:R-:W-:Y:S01]  /*ee10*/  FFMA.FTZ R66, R29.reuse, R50, -R34 ;  /* 0x000000321d427223 */ /* 0x040fe20000010822 */
[----:B------:R-:W-:Y:S02]  /*ee20*/  HADD2.F32 R26, -RZ, R30.H0_H0 ;  /* 0x2000001eff1a7230 */ /* 0x000fe40000004100 */
[C---:B------:R-:W-:Y:S01]  /*ee30*/  FMUL.FTZ R63, R28.reuse, R41 ;  /* 0x000000291c3f7220 */ /* 0x040fe20000410000 */
[----:B------:R-:W-:Y:S01]  /*ee40*/  F2FP.F16.E4M3.UNPACK_B R32, R32.H1 ;  /* 0x00000020ff20723e */ /* 0x000fe200030006ff */
[----:B------:R-:W-:Y:S01]  /*ee50*/  FMUL.FTZ R28, R28, R33 ;  /* 0x000000211c1c7220 */ /* 0x000fe20000410000 */
[----:B------:R-:W-:Y:S01]  /*ee60*/  FFMA.FTZ R68, R29, R58, R51 ;  /* 0x0000003a1d447223 */ /* 0x000fe20000010033 */
[----:B------:R-:W-:Y:S01]  /*ee70*/  F2FP.F16.E4M3.UNPACK_B R34, R55.H1 ;  /* 0x00000037ff22723e */ /* 0x000fe200030006ff */
[----:B------:R-:W-:Y:S01]  /*ee80*/  HADD2.F32 R52, -RZ, R52.H1_H1 ;  /* 0x30000034ff347230 */ /* 0x000fe20000004100 */
[----:B------:R-:W-:Y:S01]  /*ee90*/  F2FP.F16.E4M3.UNPACK_B R29, R40.H1 ;  /* 0x00000028ff1d723e */ /* 0x000fe200030006ff */
[----:B------:R-:W-:Y:S01]  /*eea0*/  FFMA.FTZ R67, R26, R41, R28 ;  /* 0x000000291a437223 */ /* 0x000fe2000001001c */
[----:B------:R-:W-:-:S02]  /*eeb0*/  HADD2.F32 R62, -RZ, R62.H1_H1 ;  /* 0x3000003eff3e7230 */ /* 0x000fc40000004100 */
[----:B------:R-:W-:Y:S01]  /*eec0*/  FFMA.FTZ R63, R26, R33, -R63 ;  /* 0x000000211a3f7223 */ /* 0x000fe2000001083f */
[----:B------:R-:W-:Y:S01]  /*eed0*/  HADD2.F32 R39, -RZ, R39.H1_H1 ;  /* 0x30000027ff277230 */ /* 0x000fe20000004100 */
[----:B------:R-:W-:Y:S01]  /*eee0*/  F2FP.F16.E4M3.UNPACK_B R55, R55 ;  /* 0x00000037ff37723e */ /* 0x000fe200020006ff */
[----:B------:R-:W-:Y:S01]  /*eef0*/  HADD2.F32 R41, -RZ, R34.H0_H0 ;  /* 0x20000022ff297230 */ /* 0x000fe20000004100 */
[----:B------:R-:W-:Y:S01]  /*ef00*/  F2FP.F16.E4M3.UNPACK_B R40, R40 ;  /* 0x00000028ff28723e */ /* 0x000fe200020006ff */
[----:B------:R-:W-:Y:S02]  /*ef10*/  HADD2.F32 R28, -RZ, R32.H0_H0 ;  /* 0x20000020ff1c7230 */ /* 0x000fe40000004100 */
[C---:B------:R-:W-:Y:S01]  /*ef20*/  FMUL.FTZ R51, R39.reuse, R62 ;  /* 0x0000003e27337220 */ /* 0x040fe20000410000 */
[----:B------:R-:W-:Y:S02]  /*ef30*/  HADD2.F32 R33, -RZ, R29.H0_H0 ;  /* 0x2000001dff217230 */ /* 0x000fe40000004100 */
[----:B------:R-:W-:Y:S01]  /*ef40*/  FMUL.FTZ R69, R39, R52 ;  /* 0x0000003427457220 */ /* 0x000fe20000410000 */
[----:B------:R-:W-:-:S02]  /*ef50*/  HADD2.F32 R26, -RZ, R21.H0_H0 ;  /* 0x20000015ff1a7230 */ /* 0x000fc40000004100 */
[C---:B------:R-:W-:Y:S01]  /*ef60*/  FMUL.FTZ R39, R28.reuse, R41 ;  /* 0x000000291c277220 */ /* 0x040fe20000410000 */
[----:B------:R-:W-:Y:S02]  /*ef70*/  HADD2.F32 R34, -RZ, R34.H1_H1 ;  /* 0x30000022ff227230 */ /* 0x000fe40000004100 */
[-C--:B------:R-:W-:Y:S01]  /*ef80*/  FMUL.FTZ R28, R28, R33.reuse ;  /* 0x000000211c1c7220 */ /* 0x080fe20000410000 */
[----:B------:R-:W-:Y:S02]  /*ef90*/  HADD2.F32 R32, -RZ, R32.H1_H1 ;  /* 0x30000020ff207230 */ /* 0x000fe40000004100 */
[C---:B------:R-:W-:Y:S01]  /*efa0*/  FFMA.FTZ R50, R26.reuse, R33, -R39 ;  /* 0x000000211a327223 */ /* 0x040fe20000010827 */
[----:B------:R-:W-:Y:S02]  /*efb0*/  HADD2.F32 R30, -RZ, R30.H1_H1 ;  /* 0x3000001eff1e7230 */ /* 0x000fe40000004100 */
[----:B------:R-:W-:Y:S01]  /*efc0*/  FFMA.FTZ R41, R26, R41, R28 ;  /* 0x000000291a297223 */ /* 0x000fe2000001001c */
[----:B------:R-:W-:-:S02]  /*efd0*/  HADD2.F32 R29, -RZ, R29.H1_H1 ;  /* 0x3000001dff1d7230 */ /* 0x000fc40000004100 */
[----:B------:R-:W-:Y:S01]  /*efe0*/  FMUL.FTZ R28, R32, R34 ;  /* 0x00000022201c7220 */ /* 0x000fe20000410000 */
[----:B------:R-:W-:Y:S02]  /*eff0*/  HADD2.F32 R21, -RZ, R21.H1_H1 ;  /* 0x30000015ff157230 */ /* 0x000fe40000004100 */
[C---:B------:R-:W-:Y:S01]  /*f000*/  FFMA.FTZ R70, R30.reuse, R52, -R51 ;  /* 0x000000341e467223 */ /* 0x040fe20000010833 */
[----:B------:R-:W-:Y:S01]  /*f010*/  FFMA.FTZ R62, R30, R62, R69 ;  /* 0x0000003e1e3e7223 */ /* 0x000fe20000010045 */
[-C--:B------:R-:W-:Y:S01]  /*f020*/  FMUL.FTZ R33, R32, R29.reuse ;  /* 0x0000001d20217220 */ /* 0x080fe20000410000 */
[----:B------:R-:W-:Y:S02]  /*f030*/  HADD2.F32 R30, -RZ, R55.H0_H0 ;  /* 0x20000037ff1e7230 */ /* 0x000fe40000004100 */
[C---:B------:R-:W-:Y:S01]  /*f040*/  FFMA.FTZ R51, R21.reuse, R29, -R28 ;  /* 0x0000001d15337223 */ /* 0x040fe2000001081c */
[----:B------:R-:W-:Y:S02]  /*f050*/  HADD2.F32 R26, -RZ, R31.H0_H0 ;  /* 0x2000001fff1a7230 */ /* 0x000fe40000004100 */
[----:B------:R-:W-:Y:S01]  /*f060*/  FFMA.FTZ R52, R21, R34, R33 ;  /* 0x0000002215347223 */ /* 0x000fe20000010021 */
[----:B------:R-:W-:Y:S01]  /*f070*/  HADD2.F32 R28, -RZ, R40.H0_H0 ;  /* 0x20000028ff1c7230 */ /* 0x000fe20000004100 */
[----:B------:R-:W-:Y:S01]  /*f080*/  F2FP.F16.E4M3.UNPACK_B R29, R4.H1 ;  /* 0x00000004ff1d723e */ /* 0x000fe200030006ff */
        /* <DEDUP_REMOVED lines=9> */
[C---:B------:R-:W-:Y:S01]  /*f120*/  FMUL.FTZ R28, R31.reuse, R32 ;  /* 0x000000201f1c7220 */ /* 0x040fe20000410000 */
[----:B------:R-:W-:Y:S01]  /*f130*/  F2FP.F16.E4M3.UNPACK_B R26, R20.H1 ;  /* 0x00000014ff1a723e */ /* 0x000fe200030006ff */
[-C--:B------:R-:W-:Y:S01]  /*f140*/  FMUL.FTZ R39, R31, R40.reuse ;  /* 0x000000281f277220 */ /* 0x080fe20000410000 */
[----:B------:R-:W-:Y:S02]  /*f150*/  HADD2.F32 R30, -RZ, R29.H0_H0 ;  /* 0x2000001dff1e7230 */ /* 0x000fe40000004100 */
[C---:B------:R-:W-:Y:S01]  /*f160*/  FFMA.FTZ R31, R7.reuse, R40, -R28 ;  /* 0x00000028071f7223 */ /* 0x040fe2000001081c */
[----:B------:R-:W-:Y:S02]  /*f170*/  HADD2.F32 R21, -RZ, R37.H0_H0 ;  /* 0x20000025ff157230 */ /* 0x000fe40000004100 */
[----:B------:R-:W-:Y:S01]  /*f180*/  FFMA.FTZ R38, R7, R32, R39 ;  /* 0x0000002007267223 */ /* 0x000fe20000010027 */
[----:B------:R-:W-:Y:S01]  /*f190*/  HADD2.F32 R28, -RZ, R26.H0_H0 ;  /* 0x2000001aff1c7230 */ /* 0x000fe20000004100 */
[----:B------:R-:W-:Y:S01]  /*f1a0*/  F2FP.F16.E4M3.UNPACK_B R4, R4 ;  /* 0x00000004ff04723e */ /* 0x000fe200020006ff */
[----:B------:R-:W-:-:S02]  /*f1b0*/  HADD2.F32 R7, -RZ, R27.H0_H0 ;  /* 0x2000001bff077230 */ /* 0x000fc40000004100 */
[C---:B------:R-:W-:Y:S01]  /*f1c0*/  FMUL.FTZ R40, R21.reuse, R30 ;  /* 0x0000001e15287220 */ /* 0x040fe20000410000 */
[----:B------:R-:W-:Y:S02]  /*f1d0*/  HADD2.F32 R32, -RZ, R29.H1_H1 ;  /* 0x3000001dff207230 */ /* 0x000fe40000004100 */
[-C--:B------:R-:W-:Y:S01]  /*f1e0*/  FMUL.FTZ R58, R21, R28.reuse ;  /* 0x0000001c153a7220 */ /* 0x080fe20000410000 */
[----:B------:R-:W-:Y:S02]  /*f1f0*/  HADD2.F32 R37, -RZ, R37.H1_H1 ;  /* 0x30000025ff257230 */ /* 0x000fe40000004100 */
[----:B------:R-:W-:Y:S01]  /*f200*/  FFMA.FTZ R40, R7, R28, -R40 ;  /* 0x0000001c07287223 */ /* 0x000fe20000010828 */
[----:B------:R-:W-:Y:S01]  /*f210*/  HADD2.F32 R26, -RZ, R26.H1_H1 ;  /* 0x3000001aff1a7230 */ /* 0x000fe20000004100 */
[----:B------:R-:W-:Y:S01]  /*f220*/  F2FP.F16.E4M3.UNPACK_B R20, R20 ;  /* 0x00000014ff14723e */ /* 0x000fe200020006ff */
[----:B------:R-:W-:Y:S02]  /*f230*/  HADD2.F32 R27, -RZ, R27.H1_H1 ;  /* 0x3000001bff1b7230 */ /* 0x000fe40000004100 */
[----:B------:R-:W-:Y:S01]  /*f240*/  FMUL.FTZ R28, R37, R32 ;  /* 0x00000020251c7220 */ /* 0x000fe20000410000 */
[----:B------:R-:W-:Y:S01]  /*f250*/  FFMA.FTZ R58, R7, R30, R58 ;  /* 0x0000001e073a7223 */ /* 0x000fe2000001003a */
[----:B------:R-:W-:Y:S01]  /*f260*/  FMUL.FTZ R37, R37, R26 ;  /* 0x0000001a25257220 */ /* 0x000fe20000410000 */
[----:B------:R-:W-:-:S02]  /*f270*/  HADD2.F32 R7, -RZ, R35.H0_H0 ;  /* 0x20000023ff077230 */ /* 0x000fc40000004100 */
[C---:B------:R-:W-:Y:S01]  /*f280*/  FFMA.FTZ R29, R27.reuse, R26, -R28 ;  /* 0x0000001a1b1d7223 */ /* 0x040fe2000001081c */
[----:B------:R-:W-:Y:S02]  /*f290*/  HADD2.F32 R26, -RZ, R4.H0_H0 ;  /* 0x20000004ff1a7230 */ /* 0x000fe40000004100 */
[----:B------:R-:W-:Y:S01]  /*f2a0*/  FFMA.FTZ R37, R27, R32, R37 ;  /* 0x000000201b257223 */ /* 0x000fe20000010025 */
[----:B------:R-:W-:Y:S01]  /*f2b0*/  HADD2.F32 R21, -RZ, R20.H0_H0 ;  /* 0x20000014ff157230 */ /* 0x000fe20000004100 */
[----:B------:R-:W-:Y:S01]  /*f2c0*/  F2FP.SATFINITE.E4M3.F32.PACK_AB_MERGE_C R60, R60, R65, RZ ;  /* 0x000000413c3c723e */ /* 0x000fe200048070ff */
[----:B------:R-:W-:Y:S02]  /*f2d0*/  HADD2.F32 R28, -RZ, R4.H1_H1 ;  /* 0x30000004ff1c7230 */ /* 0x000fe40000004100 */
[C---:B------:R-:W-:Y:S01]  /*f2e0*/  FMUL.FTZ R27, R7.reuse, R26 ;  /* 0x0000001a071b7220 */ /* 0x040fe20000410000 */
[----:B------:R-:W-:Y:S02]  /*f2f0*/  HADD2.F32 R35, -RZ, R35.H1_H1 ;  /* 0x30000023ff237230 */ /* 0x000fe40000004100 */
[----:B------:R-:W-:Y:S01]  /*f300*/  FMUL.FTZ R7, R7, R21 ;  /* 0x0000001507077220 */ /* 0x000fe20000410000 */
[----:B------:R-:W-:Y:S01]  /*f310*/  HADD2.F32 R20, -RZ, R20.H1_H1 ;  /* 0x30000014ff147230 */ /* 0x000fe20000004100 */
[----:B------:R-:W-:Y:S01]  /*f320*/  F2FP.SATFINITE.E4M3.F32.PACK_AB_MERGE_C R61, R64, R61, RZ ;  /* 0x0000003d403d723e */ /* 0x000fe200048070ff */
[----:B------:R-:W-:-:S02]  /*f330*/  HADD2.F32 R4, -RZ, R3.H0_H0 ;  /* 0x20000003ff047230 */ /* 0x000fc40000004100 */
[C---:B------:R-:W-:Y:S01]  /*f340*/  FMUL.FTZ R30, R35.reuse, R28 ;  /* 0x0000001c231e7220 */ /* 0x040fe20000410000 */
[----:B------:R-:W-:Y:S02]  /*f350*/  HADD2.F32 R3, -RZ, R3.H1_H1 ;  /* 0x30000003ff037230 */ /* 0x000fe40000004100 */
[----:B------:R-:W-:Y:S01]  /*f360*/  FMUL.FTZ R35, R35, R20 ;  /* 0x0000001423237220 */ /* 0x000fe20000410000 */
[----:B------:R-:W-:Y:S01]  /*f370*/  F2FP.SATFINITE.E4M3.F32.PACK_AB_MERGE_C R29, R29, R40, RZ ;  /* 0x000000281d1d723e */ /* 0x000fe200048070ff */
        /* <DEDUP_REMOVED lines=9> */
[----:B------:R-:W-:Y:S02]  /*f410*/  F2FP.SATFINITE.E4M3.F32.PACK_AB_MERGE_C R5, R6, R5, R60 ;  /* 0x000000050605723e */ /* 0x000fe4000480703c */
[----:B------:R-:W-:Y:S02]  /*f420*/  F2FP.SATFINITE.E4M3.F32.PACK_AB_MERGE_C R7, R66, R53, R7 ;  /* 0x000000354207723e */ /* 0x000fe40004807007 */
[----:B------:R-:W-:-:S02]  /*f430*/  F2FP.SATFINITE.E4M3.F32.PACK_AB_MERGE_C R25, R24, R25, R61 ;  /* 0x000000191819723e */ /* 0x000fc4000480703d */
[----:B------:R-:W-:Y:S02]  /*f440*/  F2FP.SATFINITE.E4M3.F32.PACK_AB_MERGE_C R4, R31, R34, R4 ;  /* 0x000000221f04723e */ /* 0x000fe40004807004 */
[----:B------:R-:W-:Y:S02]  /*f450*/  F2FP.SATFINITE.E4M3.F32.PACK_AB_MERGE_C R6, R30, R21, R29 ;  /* 0x000000151e06723e */ /* 0x000fe4000480701d */
[----:B------:R-:W-:Y:S02]  /*f460*/  F2FP.SATFINITE.E4M3.F32.PACK_AB_MERGE_C R27, R68, R59, R27 ;  /* 0x0000003b441b723e */ /* 0x000fe4000480701b */
[----:B------:R-:W-:Y:S01]  /*f470*/  F2FP.SATFINITE.E4M3.F32.PACK_AB_MERGE_C R24, R38, R33, R41 ;  /* 0x000000212618723e */ /* 0x000fe20004807029 */
[----:B------:R2:W-:Y:S01]  /*f480*/  STS.128 [R225+0x18000], R4 ;  /* 0x01800004e1007388 */ /* 0x0005e20000000c00 */
[----:B------:R-:W-:-:S05]  /*f490*/  F2FP.SATFINITE.E4M3.F32.PACK_AB_MERGE_C R26, R35, R26, R37 ;  /* 0x0000001a231a723e */ /* 0x000fca0004807025 */
[----:B------:R2:W-:Y:S02]  /*f4a0*/  STS.128 [R0+0x18000], R24 ;  /* 0x0180001800007388 */ /* 0x0005e40000000c00 */
.L_x_1473:
[----:B------:R-:W-:Y:S05]  /*f4b0*/  BSYNC B1 ;  /* 0x0000000000017941 */ /* 0x000fea0003800000 */
.L_x_1472:
[----:B------:R-:W-:Y:S04]  /*f4c0*/  BSSY B1, `(.L_x_1474) ;  /* 0x0000101000017945 */ /* 0x000fe80003800000 */
[----:B------:R-:W-:Y:S05]  /*f4d0*/  @P1 BRA `(.L_x_1475) ;  /* 0x0000000c00fc1947 */ /* 0x000fea0003800000 */
[----:B-12---:R-:W-:Y:S02]  /*f4e0*/  SHF.R.U32.HI R0, RZ, 0x8, R42 ;  /* 0x00000008ff007819 */ /* 0x006fe4000001162a */
[----:B-----5:R-:W-:Y:S02]  /*f4f0*/  LEA.HI R7, R54, R215, RZ, 0x1c ;  /* 0x000000d736077211 */ /* 0x020fe400078fe0ff */
[----:B0-----:R-:W-:Y:S02]  /*f500*/  LOP3.LUT R3, R42, 0xff, RZ, 0xc0, !PT ;  /* 0x000000ff2a037812 */ /* 0x001fe400078ec0ff */
[----:B------:R-:W-:Y:S01]  /*f510*/  LOP3.LUT R0, R0, 0xff, RZ, 0xc0, !PT ;  /* 0x000000ff00007812 */ /* 0x000fe200078ec0ff */
[----:B------:R-:W-:Y:S01]  /*f520*/  IMAD.SHL.U32 R21, R7, 0x10, RZ ;  /* 0x0000001007157824 */ /* 0x000fe200078e00ff */
[----:B------:R-:W-:Y:S02]  /*f530*/  SHF.R.S32.HI R24, RZ, 0x1f, R7 ;  /* 0x0000001fff187819 */ /* 0x000fe40000011407 */
[----:B------:R-:W-:-:S02]  /*f540*/  SHF.R.U32.HI R4, RZ, 0x8, R43 ;  /* 0x00000008ff047819 */ /* 0x000fc4000001162b */
[----:B------:R-:W-:Y:S02]  /*f550*/  PRMT R20, R0, 0x7604, R3 ;  /* 0x0000760400147816 */ /* 0x000fe40000000003 */
[----:B------:R-:W-:Y:S02]  /*f560*/  LEA.HI R25, R24, R7, RZ, 0x3 ;  /* 0x0000000718197211 */ /* 0x000fe400078f18ff */
[----:B------:R-:W-:Y:S02]  /*f570*/  SHF.R.U32.HI R0, RZ, 0x8, R44 ;  /* 0x00000008ff007819 */ /* 0x000fe4000001162c */
[----:B------:R-:W-:Y:S01]  /*f580*/  LOP3.LUT R5, R43, 0xff, RZ, 0xc0, !PT ;  /* 0x000000ff2b057812 */ /* 0x000fe200078ec0ff */
[----:B------:R-:W-:Y:S01]  /*f590*/  IMAD.SHL.U32 R25, R25, 0x800, RZ ;  /* 0x0000080019197824 */ /* 0x000fe200078e00ff */
[----:B------:R-:W-:Y:S02]  /*f5a0*/  LOP3.LUT R4, R4, 0xff, RZ, 0xc0, !PT ;  /* 0x000000ff04047812 */ /* 0x000fe400078ec0ff */
[----:B------:R-:W-:-:S02]  /*f5b0*/  LOP3.LUT R3, R0, 0xff, RZ, 0xc0, !PT ;  /* 0x000000ff00037812 */ /* 0x000fc400078ec0ff */
[----:B------:R-:W-:Y:S02]  /*f5c0*/  LOP3.LUT R0, R228, 0x70, R21, 0xf8, !PT ;  /* 0x00000070e4007812 */ /* 0x000fe400078ef815 */
[----:B------:R-:W-:Y:S02]  /*f5d0*/  SHF.R.U32.HI R26, RZ, 0x3, R228 ;  /* 0x00000003ff1a7819 */ /* 0x000fe400000116e4 */
[----:B------:R-:W-:Y:S02]  /*f5e0*/  PRMT R28, R4, 0x7604, R5 ;  /* 0x00007604041c7816 */ /* 0x000fe40000000005 */
[----:B------:R-:W-:Y:S02]  /*f5f0*/  LOP3.LUT R4, R44, 0xff, RZ, 0xc0, !PT ;  /* 0x000000ff2c047812 */ /* 0x000fe400078ec0ff */
[----:B------:R-:W-:Y:S02]  /*f600*/  SHF.R.U32.HI R7, RZ, 0x8, R46 ;  /* 0x00000008ff077819 */ /* 0x000fe4000001162e */
[----:B------:R-:W-:-:S02]  /*f610*/  LOP3.LUT R0, R0, R26, RZ, 0x3c, !PT ;  /* 0x0000001a00007212 */ /* 0x000fc400078e3cff */
[----:B------:R-:W-:Y:S02]  /*f620*/  LOP3.LUT R25, R25, 0xffffc000, RZ, 0xc0, !PT ;  /* 0xffffc00019197812 */ /* 0x000fe400078ec0ff */
[----:B------:R-:W-:Y:S02]  /*f630*/  PRMT R30, R3, 0x7604, R4 ;  /* 0x00007604031e7816 */ /* 0x000fe40000000004 */
[----:B------:R-:W-:Y:S02]  /*f640*/  LOP3.LUT R24, R46, 0xff, RZ, 0xc0, !PT ;  /* 0x000000ff2e187812 */ /* 0x000fe400078ec0ff */
[----:B------:R-:W-:Y:S02]  /*f650*/  LOP3.LUT R7, R7, 0xff, RZ, 0xc0, !PT ;  /* 0x000000ff07077812 */ /* 0x000fe400078ec0ff */
[----:B------:R-:W-:Y:S02]  /*f660*/  IADD3 R3, R0, R25, R231 ;  /* 0x0000001900037210 */ /* 0x000fe40007ffe0e7 */
[----:B------:R-:W-:-:S02]  /*f670*/  SHF.R.U32.HI R0, RZ, 0x8, R47 ;  /* 0x00000008ff007819 */ /* 0x000fc4000001162f */
[----:B------:R-:W-:Y:S02]  /*f680*/  PRMT R33, R7, 0x7604, R24 ;  /* 0x0000760407217816 */ /* 0x000fe40000000018 */
[----:B------:R-:W-:Y:S02]  /*f690*/  LOP3.LUT R21, R47, 0xff, RZ, 0xc0, !PT ;  /* 0x000000ff2f157812 */ /* 0x000fe400078ec0ff */
[----:B------:R-:W-:Y:S02]  /*f6a0*/  SHF.R.U32.HI R24, RZ, 0x8, R48 ;  /* 0x00000008ff187819 */ /* 0x000fe40000011630 */
[----:B------:R-:W-:Y:S02]  /*f6b0*/  SHF.R.U32.HI R26, RZ, 0x8, R49 ;  /* 0x00000008ff1a7819 */ /* 0x000fe40000011631 */
[----:B------:R-:W-:Y:S02]  /*f6c0*/  LOP3.LUT R0, R0, 0xff, RZ, 0xc0, !PT ;  /* 0x000000ff00007812 */ /* 0x000fe400078ec0ff */
[----:B------:R-:W-:-:S02]  /*f6d0*/  SHF.R.U32.HI R5, RZ, 0x8, R45 ;  /* 0x00000008ff057819 */ /* 0x000fc4000001162d */
[----:B------:R-:W-:Y:S02]  /*f6e0*/  LOP3.LUT R25, R48, 0xff, RZ, 0xc0, !PT ;  /* 0x000000ff30197812 */ /* 0x000fe400078ec0ff */
[----:B------:R-:W-:Y:S02]  /*f6f0*/  LOP3.LUT R24, R24, 0xff, RZ, 0xc0, !PT ;  /* 0x000000ff18187812 */ /* 0x000fe400078ec0ff */
[----:B------:R-:W-:Y:S02]  /*f700*/  LOP3.LUT R27, R49, 0xff, RZ, 0xc0, !PT ;  /* 0x000000ff311b7812 */ /* 0x000fe400078ec0ff */
[----:B------:R-:W-:Y:S02]  /*f710*/  LOP3.LUT R26, R26, 0xff, RZ, 0xc0, !PT ;  /* 0x000000ff1a1a7812 */ /* 0x000fe400078ec0ff */
[----:B------:R-:W-:Y:S01]  /*f720*/  PRMT R35, R0, 0x7604, R21 ;  /* 0x0000760400237816 */ /* 0x000fe20000000015 */
[----:B------:R-:W-:Y:S01]  /*f730*/  IMAD.IADD R0, R16, 0x1, R3 ;  /* 0x0000000110007824 */ /* 0x000fe200078e0203 */
[----:B------:R-:W-:-:S02]  /*f740*/  LOP3.LUT R6, R45, 0xff, RZ, 0xc0, !PT ;  /* 0x000000ff2d067812 */ /* 0x000fc400078ec0ff */
[----:B------:R-:W-:Y:S02]  /*f750*/  LOP3.LUT R5, R5, 0xff, RZ, 0xc0, !PT ;  /* 0x000000ff05057812 */ /* 0x000fe400078ec0ff */
[----:B------:R-:W-:Y:S02]  /*f760*/  PRMT R37, R24, 0x7604, R25 ;  /* 0x0000760418257816 */ /* 0x000fe40000000019 */
[----:B------:R-:W-:Y:S02]  /*f770*/  PRMT R39, R26, 0x7604, R27 ;  /* 0x000076041a277816 */ /* 0x000fe4000000001b */
[----:B------:R-:W0:Y:S01]  /*f780*/  LDS.128 R24, [R0+0x18000] ;  /* 0x0180000000187984 */ /* 0x000e220000000c00 */
[----:B------:R-:W-:Y:S02]  /*f790*/  PRMT R32, R5, 0x7604, R6 ;  /* 0x0000760405207816 */ /* 0x000fe40000000006 */
[----:B------:R-:W-:Y:S01]  /*f7a0*/  SHF.R.U32.HI R3, RZ, 0x10, R42 ;  /* 0x00000010ff037819 */ /* 0x000fe2000001162a */
[----:B------:R-:W1:Y:S01]  /*f7b0*/  LDS.128 R4, [R224+0x18000] ;  /* 0x01800000e0047984 */ /* 0x000e620000000c00 */
[----:B------:R-:W-:-:S02]  /*f7c0*/  SHF.R.U32.HI R21, RZ, 0x10, R43 ;  /* 0x00000010ff157819 */ /* 0x000fc4000001162b */
[----:B------:R-:W-:Y:S02]  /*f7d0*/  LOP3.LUT R3, R3, 0xff, RZ, 0xc0, !PT ;  /* 0x000000ff03037812 */ /* 0x000fe400078ec0ff */
[----:B------:R-:W-:Y:S02]  /*f7e0*/  SHF.R.U32.HI R31, RZ, 0x10, R45 ;  /* 0x00000010ff1f7819 */ /* 0x000fe4000001162d */
[----:B------:R-:W-:Y:S02]  /*f7f0*/  LOP3.LUT R21, R21, 0xff, RZ, 0xc0, !PT ;  /* 0x000000ff15157812 */ /* 0x000fe400078ec0ff */
[----:B------:R-:W-:Y:S02]  /*f800*/  SHF.R.U32.HI R29, RZ, 0x10, R44 ;  /* 0x00000010ff1d7819 */ /* 0x000fe4000001162c */
[----:B------:R-:W-:Y:S02]  /*f810*/  PRMT R3, R3, 0x7054, R20 ;  /* 0x0000705403037816 */ /* 0x000fe40000000014 */
[----:B------:R-:W-:-:S02]  /*f820*/  LOP3.LUT R31, R31, 0xff, RZ, 0xc0, !PT ;  /* 0x000000ff1f1f7812 */ /* 0x000fc400078ec0ff */
[----:B------:R-:W-:Y:S02]  /*f830*/  PRMT R21, R21, 0x7054, R28 ;  /* 0x0000705415157816 */ /* 0x000fe4000000001c */
[----:B------:R-:W-:Y:S02]  /*f840*/  SHF.R.U32.HI R20, RZ, 0x10, R46 ;  /* 0x00000010ff147819 */ /* 0x000fe4000001162e */
[----:B------:R-:W-:Y:S02]  /*f850*/  SHF.R.U32.HI R28, RZ, 0x10, R47 ;  /* 0x00000010ff1c7819 */ /* 0x000fe4000001162f */
[----:B------:R-:W-:Y:S02]  /*f860*/  LOP3.LUT R29, R29, 0xff, RZ, 0xc0, !PT ;  /* 0x000000ff1d1d7812 */ /* 0x000fe400078ec0ff */
[----:B------:R-:W-:Y:S02]  /*f870*/  PRMT R31, R31, 0x7054, R32 ;  /* 0x000070541f1f7816 */ /* 0x000fe40000000020 */
[----:B------:R-:W-:-:S02]  /*f880*/  LOP3.LUT R20, R20, 0xff, RZ, 0xc0, !PT ;  /* 0x000000ff14147812 */ /* 0x000fc400078ec0ff */
[----:B------:R-:W-:Y:S02]  /*f890*/  SHF.R.U32.HI R32, RZ, 0x10, R49 ;  /* 0x00000010ff207819 */ /* 0x000fe40000011631 */
[----:B------:R-:W-:Y:S02]  /*f8a0*/  LOP3.LUT R28, R28, 0xff, RZ, 0xc0, !PT ;  /* 0x000000ff1c1c7812 */ /* 0x000fe400078ec0ff */
[----:B------:R-:W-:Y:S02]  /*f8b0*/  PRMT R29, R29, 0x7054, R30 ;  /* 0x000070541d1d7816 */ /* 0x000fe4000000001e */
[----:B------:R-:W-:Y:S02]  /*f8c0*/  PRMT R33, R20, 0x7054, R33 ;  /* 0x0000705414217816 */ /* 0x000fe40000000021 */
[----:B------:R-:W-:Y:S02]  /*f8d0*/  LOP3.LUT R38, R3, 0xff000000, R42, 0xf8, !PT ;  /* 0xff00000003267812 */ /* 0x000fe400078ef82a */
[----:B------:R-:W-:-:S02]  /*f8e0*/  LOP3.LUT R32, R32, 0xff, RZ, 0xc0, !PT ;  /* 0x000000ff20207812 */ /* 0x000fc400078ec0ff */
[----:B------:R-:W-:Y:S02]  /*f8f0*/  PRMT R35, R28, 0x7054, R35 ;  /* 0x000070541c237816 */ /* 0x000fe40000000023 */
[----:B------:R-:W-:Y:S02]  /*f900*/  LOP3.LUT R42, R21, 0xff000000, R43, 0xf8, !PT ;  /* 0xff000000152a7812 */ /* 0x000fe400078ef82b */
[----:B------:R-:W-:Y:S02]  /*f910*/  LOP3.LUT R43, R29, 0xff000000, R44, 0xf8, !PT ;  /* 0xff0000001d2b7812 */ /* 0x000fe400078ef82c */
[----:B------:R-:W-:Y:S02]  /*f920*/  LOP3.LUT R44, R31, 0xff000000, R45, 0xf8, !PT ;  /* 0xff0000001f2c7812 */ /* 0x000fe400078ef82d */
[----:B------:R-:W-:Y:S02]  /*f930*/  LOP3.LUT R45, R33, 0xff000000, R46, 0xf8, !PT ;  /* 0xff000000212d7812 */ /* 0x000fe400078ef82e */
[----:B------:R-:W-:-:S02]  /*f940*/  PRMT R39, R32, 0x7054, R39 ;  /* 0x0000705420277816 */ /* 0x000fc40000000027 */
[----:B------:R-:W-:Y:S02]  /*f950*/  LOP3.LUT R46, R35, 0xff000000, R47, 0xf8, !PT ;  /* 0xff000000232e7812 */ /* 0x000fe400078ef82f */
[----:B------:R-:W-:Y:S02]  /*f960*/  SHF.R.U32.HI R30, RZ, 0x10, R48 ;  /* 0x00000010ff1e7819 */ /* 0x000fe40000011630 */
[----:B------:R-:W-:Y:S02]  /*f970*/  LOP3.LUT R49, R39, 0xff000000, R49, 0xf8, !PT ;  /* 0xff00000027317812 */ /* 0x000fe400078ef831 */
[----:B------:R-:W-:Y:S02]  /*f980*/  F2FP.F16.E4M3.UNPACK_B R41, R46 ;  /* 0x0000002eff29723e */ /* 0x000fe400020006ff */
[----:B0-----:R-:W-:Y:S02]  /*f990*/  F2FP.F16.E4M3.UNPACK_B R31, R25 ;  /* 0x00000019ff1f723e */ /* 0x001fe400020006ff */
[----:B------:R-:W-:Y:S01]  /*f9a0*/  F2FP.F16.E4M3.UNPACK_B R39, R42 ;  /* 0x0000002aff27723e */ /* 0x000fe200020006ff */
[----:B------:R-:W-:Y:S01]  /*f9b0*/  HADD2.F32 R47, -RZ, R41.H0_H0 ;  /* 0x20000029ff2f7230 */ /* 0x000fe20000004100 */
[----:B------:R-:W-:-:S02]  /*f9c0*/  LOP3.LUT R30, R30, 0xff, RZ, 0xc0, !PT ;  /* 0x000000ff1e1e7812 */ /* 0x000fc400078ec0ff */
[-C--:B-1----:R-:W-:Y:S01]  /*f9d0*/  F2FP.F16.E4M3.UNPACK_B R20, R5.reuse ;  /* 0x00000005ff14723e */ /* 0x082fe200020006ff */
[----:B------:R-:W-:Y:S01]  /*f9e0*/  HADD2.F32 R40, -RZ, R39.H0_H0 ;  /* 0x20000027ff287230 */ /* 0x000fe20000004100 */
[----:B------:R-:W-:Y:S01]  /*f9f0*/  F2FP.F16.E4M3.UNPACK_B R21, R5.H1 ;  /* 0x00000005ff15723e */ /* 0x000fe200030006ff */
[--C-:B------:R-:W-:Y:S01]  /*fa00*/  HADD2.F32 R5, -RZ, R31.reuse.H0_H0 ;  /* 0x2000001fff057230 */ /* 0x100fe20000004100 */
[----:B------:R-:W-:Y:S01]  /*fa10*/  PRMT R37, R30, 0x7054, R37 ;  /* 0x000070541e257816 */ /* 0x000fe20000000025 */
[----:B------:R-:W-:Y:S01]  /*fa20*/  HADD2.F32 R31, -RZ, R31.H1_H1 ;  /* 0x3000001fff1f7230 */ /* 0x000fe20000004100 */
[-C--:B------:R-:W-:Y:S01]  /*fa30*/  F2FP.F16.E4M3.UNPACK_B R29, R7.reuse ;  /* 0x00000007ff1d723e */ /* 0x080fe200020006ff */
[----:B------:R-:W-:Y:S01]  /*fa40*/  HADD2.F32 R39, -RZ, R39.H1_H1 ;  /* 0x30000027ff277230 */ /* 0x000fe20000004100 */
[----:B------:R-:W-:Y:S01]  /*fa50*/  F2FP.F16.E4M3.UNPACK_B R30, R7.H1 ;  /* 0x00000007ff1e723e */ /* 0x000fe200030006ff */
[----:B------:R-:W-:Y:S01]  /*fa60*/  FMUL.FTZ R50, R5, R40 ;  /* 0x0000002805327220 */ /* 0x000fe20000410000 */
[----:B------:R-:W-:-:S02]  /*fa70*/  F2FP.F16.E4M3.UNPACK_B R7, R6 ;  /* 0x00000006ff07723e */ /* 0x000fc400020006ff */
[----:B------:R-:W-:Y:S01]  /*fa80*/  F2FP.F16.E4M3.UNPACK_B R28, R6.H1 ;  /* 0x00000006ff1c723e */ /* 0x000fe200030006ff */
[--C-:B------:R-:W-:Y:S01]  /*fa90*/  HADD2.F32 R6, -RZ, R20.reuse.H0_H0 ;  /* 0x20000014ff067230 */ /* 0x100fe20000004100 */
[----:B------:R-:W-:Y:S01]  /*faa0*/  F2FP.F16.E4M3.UNPACK_B R32, R25.H1 ;  /* 0x00000019ff20723e */ /* 0x000fe200030006ff */
[-C--:B------:R-:W-:Y:S01]  /*fab0*/  FMUL.FTZ R25, R5, R47.reuse ;  /* 0x0000002f05197220 */ /* 0x080fe20000410000 */
[----:B------:R-:W-:Y:S01]  /*fac0*/  F2FP.F16.E4M3.UNPACK_B R46, R46.H1 ;  /* 0x0000002eff2e723e */ /* 0x000fe200030006ff */
[----:B------:R-:W-:Y:S01]  /*fad0*/  HADD2.F32 R20, -RZ, R20.H1_H1 ;  /* 0x30000014ff147230 */ /* 0x000fe20000004100 */
[----:B------:R-:W-:Y:S01]  /*fae0*/  F2FP.F16.E4M3.UNPACK_B R42, R42.H1 ;  /* 0x0000002aff2a723e */ /* 0x000fe200030006ff */
[C---:B------:R-:W-:Y:S01]  /*faf0*/  FFMA.FTZ R5, R6.reuse, R40, -R25 ;  /* 0x0000002806057223 */ /* 0x040fe20000010819 */
[-C--:B------:R-:W-:Y:S01]  /*fb00*/  F2FP.F16.E4M3.UNPACK_B R33, R26.reuse ;  /* 0x0000001aff21723e */ /* 0x080fe200020006ff */
[----:B------:R-:W-:Y:S01]  /*fb10*/  FFMA.FTZ R25, R6, R47, R50 ;  /* 0x0000002f06197223 */ /* 0x000fe20000010032 */
[----:B------:R-:W-:Y:S01]  /*fb20*/  F2FP.F16.E4M3.UNPACK_B R34, R26.H1 ;  /* 0x0000001aff22723e */ /* 0x000fe200030006ff */
[----:B------:R-:W-:Y:S01]  /*fb30*/  HADD2.F32 R40, -RZ, R41.H1_H1 ;  /* 0x30000029ff287230 */ /* 0x000fe20000004100 */
[----:B------:R-:W-:Y:S01]  /*fb40*/  F2FP.F16.E4M3.UNPACK_B R35, R27 ;  /* 0x0000001bff23723e */ /* 0x000fe200020006ff */
[----:B------:R-:W-:Y:S01]  /*fb50*/  HADD2.F32 R47, -RZ, R46.H0_H0 ;  /* 0x2000002eff2f7230 */ /* 0x000fe20000004100 */
[----:B------:R-:W-:Y:S01]  /*fb60*/  LOP3.LUT R48, R37, 0xff000000, R48, 0xf8, !PT ;  /* 0xff00000025307812 */ /* 0x000fe200078ef830 */
[----:B------:R-:W-:-:S02]  /*fb70*/  HADD2.F32 R26, -RZ, R32.H0_H0 ;  /* 0x20000020ff1a7230 */ /* 0x000fc40000004100 */
[CC--:B------:R-:W-:Y:S01]  /*fb80*/  FMUL.FTZ R51, R31.reuse, R40.reuse ;  /* 0x000000281f337220 */ /* 0x0c0fe20000410000 */
[--C-:B------:R-:W-:Y:S02]  /*fb90*/  HADD2.F32 R41, -RZ, R42.reuse.H0_H0 ;  /* 0x2000002aff297230 */ /* 0x100fe40000004100 */
[----:B------:R-:W-:Y:S01]  /*fba0*/  FMUL.FTZ R31, R31, R39 ;  /* 0x000000271f1f7220 */ /* 0x000fe20000410000 */
[----:B------:R-:W-:Y:S02]  /*fbb0*/  HADD2.F32 R6, -RZ, R21.H0_H0 ;  /* 0x20000015ff067230 */ /* 0x000fe40000004100 */
[----:B------:R-:W-:Y:S01]  /*fbc0*/  FMUL.FTZ R53, R26, R47 ;  /* 0x0000002f1a357220 */ /* 0x000fe20000410000 */
[----:B------:R-:W-:Y:S01]  /*fbd0*/  FFMA.FTZ R50, R20, R39, -R51 ;  /* 0x0000002714327223 */ /* 0x000fe20000010833 */
[----:B------:R-:W-:Y:S01]  /*fbe0*/  FMUL.FTZ R26, R26, R41 ;  /* 0x000000291a1a7220 */ /* 0x000fe20000410000 */
[----:B------:R-:W-:Y:S01]  /*fbf0*/  F2FP.F16.E4M3.UNPACK_B R39, R49 ;  /* 0x00000031ff27723e */ /* 0x000fe200020006ff */
[----:B------:R-:W-:Y:S01]  /*fc00*/  FFMA.FTZ R52, R20, R40, R31 ;  /* 0x0000002814347223 */ /* 0x000fe2000001001f */
[C---:B------:R-:W-:Y:S01]  /*fc10*/  FFMA.FTZ R53, R6.reuse, R41, -R53 ;  /* 0x0000002906357223 */ /* 0x040fe20000010835 */
[----:B------:R-:W-:Y:S01]  /*fc20*/  FFMA.FTZ R47, R6, R47, R26 ;  /* 0x0000002f062f7223 */ /* 0x000fe2000001001a */
[-C--:B------:R-:W-:Y:S01]  /*fc30*/  F2FP.F16.E4M3.UNPACK_B R26, R44.reuse ;  /* 0x0000002cff1a723e */ /* 0x080fe200020006ff */
[----:B------:R-:W-:Y:S01]  /*fc40*/  HADD2.F32 R42, -RZ, R42.H1_H1 ;  /* 0x3000002aff2a7230 */ /* 0x000fe20000004100 */
[----:B------:R-:W-:Y:S01]  /*fc50*/  F2FP.F16.E4M3.UNPACK_B R37, R27.H1 ;  /* 0x0000001bff25723e */ /* 0x000fe200030006ff */
[----:B------:R-:W-:Y:S01]  /*fc60*/  HADD2.F32 R32, -RZ, R32.H1_H1 ;  /* 0x30000020ff207230 */ /* 0x000fe20000004100 */
[----:B------:R-:W-:Y:S01]  /*fc70*/  F2FP.F16.E4M3.UNPACK_B R49, R49.H1 ;  /* 0x00000031ff31723e */ /* 0x000fe200030006ff */
[----:B------:R-:W-:Y:S01]  /*fc80*/  HADD2.F32 R41, -RZ, R39.H0_H0 ;  /* 0x20000027ff297230 */ /* 0x000fe20000004100 */
[----:B------:R-:W-:Y:S01]  /*fc90*/  F2FP.F16.E4M3.UNPACK_B R44, R44.H1 ;  /* 0x0000002cff2c723e */ /* 0x000fe200030006ff */
[----:B------:R-:W-:-:S02]  /*fca0*/  HADD2.F32 R20, -RZ, R35.H0_H0 ;  /* 0x20000023ff147230 */ /* 0x000fc40000004100 */
[----:B------:R-:W-:Y:S01]  /*fcb0*/  FMUL.FTZ R51, R32, R42 ;  /* 0x0000002a20337220 */ /* 0x000fe20000410000 */
[----:B------:R-:W-:Y:S01]  /*fcc0*/  HADD2.F32 R31, -RZ, R26.H0_H0 ;  /* 0x2000001aff1f7230 */ /* 0x000fe20000004100 */
[----:B------:R-:W-:Y:S01]  /*fcd0*/  F2FP.F16.E4M3.UNPACK_B R27, R24 ;  /* 0x00000018ff1b723e */ /* 0x000fe200020006ff */
[----:B------:R-:W-:Y:S02]  /*fce0*/  HADD2.F32 R46, -RZ, R46.H1_H1 ;  /* 0x3000002eff2e7230 */ /* 0x000fe40000004100 */
[C---:B------:R-:W-:Y:S01]  /*fcf0*/  FMUL.FTZ R55, R20.reuse, R41 ;  /* 0x0000002914377220 */ /* 0x040fe20000410000 */
[----:B------:R-:W-:Y:S02]  /*fd00*/  HADD2.F32 R21, -RZ, R21.H1_H1 ;  /* 0x30000015ff157230 */ /* 0x000fe40000004100 */
[----:B------:R-:W-:Y:S01]  /*fd10*/  FMUL.FTZ R20, R20, R31 ;  /* 0x0000001f14147220 */ /* 0x000fe20000410000 */
[----:B------:R-:W-:Y:S02]  /*fd20*/  HADD2.F32 R6, -RZ, R29.H0_H0 ;  /* 0x2000001dff067230 */ /* 0x000fe40000004100 */
[----:B------:R-:W-:Y:S01]  /*fd30*/  FMUL.FTZ R40, R32, R46 ;  /* 0x0000002e20287220 */ /* 0x000fe20000410000 */
[----:B------:R-:W-:-:S02]  /*fd40*/  HADD2.F32 R32, -RZ, R39.H1_H1 ;  /* 0x30000027ff207230 */ /* 0x000fc40000004100 */
[C---:B------:R-:W-:Y:S01]  /*fd50*/  FFMA.FTZ R46, R21.reuse, R46, R51 ;  /* 0x0000002e152e7223 */ /* 0x040fe20000010033 */
[----:B------:R-:W-:Y:S02]  /*fd60*/  HADD2.F32 R35, -RZ, R35.H1_H1 ;  /* 0x30000023ff237230 */ /* 0x000fe40000004100 */
[C---:B------:R-:W-:Y:S01]  /*fd70*/  FFMA.FTZ R55, R6.reuse, R31, -R55 ;  /* 0x0000001f06377223 */ /* 0x040fe20000010837 */
[----:B------:R-:W-:Y:S01]  /*fd80*/  FFMA.FTZ R51, R6, R41, R20 ;  /* 0x0000002906337223 */ /* 0x000fe20000010014 */
[----:B------:R-:W-:Y:S02]  /*fd90*/  HADD2.F32 R31, -RZ, R49.H0_H0 ;  /* 0x20000031ff1f7230 */ /* 0x000fe40000004100 */
[----:B------:R-:W-:Y:S01]  /*fda0*/  FFMA.FTZ R42, R21, R42, -R40 ;  /* 0x0000002a152a7223 */ /* 0x000fe20000010828 */
[----:B------:R-:W-:Y:S02]  /*fdb0*/  HADD2.F32 R20, -RZ, R37.H0_H0 ;  /* 0x20000025ff147230 */ /* 0x000fe40000004100 */
[----:B------:R-:W-:Y:S01]  /*fdc0*/  FMUL.FTZ R40, R35, R32 ;  /* 0x0000002023287220 */ /* 0x000fe20000410000 */
[----:B------:R-:W-:Y:S01]  /*fdd0*/  HADD2.F32 R26, -RZ, R26.H1_H1 ;  /* 0x3000001aff1a7230 */ /* 0x000fe20000004100 */
[----:B------:R-:W-:Y:S01]  /*fde0*/  F2FP.F16.E4M3.UNPACK_B R24, R24.H1 ;  /* 0x00000018ff18723e */ /* 0x000fe200030006ff */
[----:B------:R-:W-:-:S02]  /*fdf0*/  HADD2.F32 R29, -RZ, R29.H1_H1 ;  /* 0x3000001dff1d7230 */ /* 0x000fc40000004100 */
[C---:B------:R-:W-:Y:S01]  /*fe00*/  FMUL.FTZ R39, R20.reuse, R31 ;  /* 0x0000001f14277220 */ /* 0x040fe20000410000 */
[----:B------:R-:W-:Y:S02]  /*fe10*/  HADD2.F32 R21, -RZ, R44.H0_H0 ;  /* 0x2000002cff157230 */ /* 0x000fe40000004100 */
[-C--:B------:R-:W-:Y:S01]  /*fe20*/  FMUL.FTZ R35, R35, R26.reuse ;  /* 0x0000001a23237220 */ /* 0x080fe20000410000 */
[----:B------:R-:W-:Y:S02]  /*fe30*/  HADD2.F32 R6, -RZ, R30.H0_H0 ;  /* 0x2000001eff067230 */ /* 0x000fe40000004100 */
[C---:B------:R-:W-:Y:S01]  /*fe40*/  FFMA.FTZ R58, R29.reuse, R26, -R40 ;  /* 0x0000001a1d3a7223 */ /* 0x040fe20000010828 */
[----:B------:R-:W-:Y:S01]  /*fe50*/  F2FP.F16.E4M3.UNPACK_B R26, R45.H1 ;  /* 0x0000002dff1a723e */ /* 0x000fe200030006ff */
[-C--:B------:R-:W-:Y:S01]  /*fe60*/  FMUL.FTZ R20, R20, R21.reuse ;  /* 0x0000001514147220 */ /* 0x080fe20000410000 */
[----:B------:R-:W-:Y:S01]  /*fe70*/  F2FP.F16.E4M3.UNPACK_B R3, R4 ;  /* 0x00000004ff03723e */ /* 0x000fe200020006ff */
[C---:B------:R-:W-:Y:S01]  /*fe80*/  FFMA.FTZ R59, R6.reuse, R21, -R39 ;  /* 0x00000015063b7223 */ /* 0x040fe20000010827 */
[----:B------:R-:W-:Y:S01]  /*fe90*/  F2FP.F16.E4M3.UNPACK_B R21, R38.H1 ;  /* 0x00000026ff15723e */ /* 0x000fe200030006ff */
[----:B------:R-:W-:Y:S01]  /*fea0*/  FFMA.FTZ R61, R6, R31, R20 ;  /* 0x0000001f063d7223 */ /* 0x000fe20000010014 */
[----:B------:R-:W-:Y:S01]  /*feb0*/  F2FP.F16.E4M3.UNPACK_B R4, R4.H1 ;  /* 0x00000004ff04723e */ /* 0x000fe200030006ff */
[----:B------:R-:W-:Y:S01]  /*fec0*/  FFMA.FTZ R60, R29, R32, R35 ;  /* 0x000000201d3c7223 */ /* 0x000fe20000010023 */
[----:B------:R-:W-:Y:S01]  /*fed0*/  HADD2.F32 R31, -RZ, R26.H0_H0 ;  /* 0x2000001aff1f7230 */ /* 0x000fe20000004100 */
[----:B------:R-:W-:Y:S01]  /*fee0*/  F2FP.F16.E4M3.UNPACK_B R45, R45 ;  /* 0x0000002dff2d723e */ /* 0x000fe200020006ff */
[----:B------:R-:W-:Y:S01]  /*fef0*/  HADD2.F32 R20, -RZ, R24.H0_H0 ;  /* 0x20000018ff147230 */ /* 0x000fe20000004100 */
[----:B------:R-:W-:Y:S01]  /*ff00*/  F2FP.F16.E4M3.UNPACK_B R38, R38 ;  /* 0x00000026ff26723e */ /* 0x000fe200020006ff */
[----:B------:R-:W-:Y:S01]  /*ff10*/  HADD2.F32 R29, -RZ, R21.H0_H0 ;  /* 0x20000015ff1d7230 */ /* 0x000fe20000004100 */
[----:B------:R-:W-:Y:S01]  /*ff20*/  F2FP.SATFINITE.E4M3.F32.PACK_AB_MERGE_C R42, R42, R53, RZ ;  /* 0x000000352a2a723e */ /* 0x000fe200048070ff */
[----:B------:R-:W-:-:S02]  /*ff30*/  HADD2.F32 R44, -RZ, R44.H1_H1 ;  /* 0x3000002cff2c7230 */ /* 0x000fc40000004100 */
[C---:B------:R-:W-:Y:S01]  /*ff40*/  FMUL.FTZ R35, R20.reuse, R31 ;  /* 0x0000001f14237220 */ /* 0x040fe20000410000 */
[----:B------:R-:W-:Y:S02]  /*ff50*/  HADD2.F32 R49, -RZ, R49.H1_H1 ;  /* 0x30000031ff317230 */ /* 0x000fe40000004100 */
[----:B------:R-:W-:Y:S01]  /*ff60*/  FMUL.FTZ R20, R20, R29 ;  /* 0x0000001d14147220 */ /* 0x000fe20000410000 */
[----:B------:R-:W-:Y:S01]  /*ff70*/  HADD2.F32 R37, -RZ, R37.H1_H1 ;  /* 0x30000025ff257230 */ /* 0x000fe20000004100 */
[----:B------:R-:W-:Y:S01]  /*ff80*/  F2FP.SATFINITE.E4M3.F32.PACK_AB_MERGE_C R46, R46, R47, RZ ;  /* 0x0000002f2e2e723e */ /* 0x000fe200048070ff */
[----:B------:R-:W-:Y:S01]  /*ff90*/  HADD2.F32 R6, -RZ, R4.H0_H0 ;  /* 0x20000004ff067230 */ /* 0x000fe20000004100 */
[----:B------:R-:W-:Y:S01]  /*ffa0*/  F2FP.SATFINITE.E4M3.F32.PACK_AB_MERGE_C R5, R50, R5, R42 ;  /* 0x000000053205723e */ /* 0x000fe2000480702a */
[----:B------:R-:W-:Y:S02]  /*ffb0*/  HADD2.F32 R30, -RZ, R30.H1_H1 ;  /* 0x3000001eff1e7230 */ /* 0x000fe40000004100 */
[C---:B------:R-:W-:Y:S01]  /*ffc0*/  FMUL.FTZ R39, R37.reuse, R49 ;  /* 0x0000003125277220 */ /* 0x040fe20000410000 */
[----:B------:R-:W-:Y:S01]  /*ffd0*/  FMUL.FTZ R32, R37, R44 ;  /* 0x0000002c25207220 */ /* 0x000fe20000410000 */
[----:B------:R-:W-:Y:S01]  /*ffe0*/  FFMA.FTZ R37, R6, R31, R20 ;  /* 0x0000001f06257223 */ /* 0x000fe20000010014 */
[----:B------:R-:W-:-:S02]  /*fff0*/  HADD2.F32 R31, -RZ, R26.H1_H1 ;  /* 0x3000001aff1f7230 */ /* 0x000fc40000004100 */
[C---:B------:R-:W-:Y:S01]  /*10000*/  FFMA.FTZ R62, R30.reuse, R44, -R39 ;  /* 0x0000002c1e3e7223 */ /* 0x040fe20000010827 */
[----:B------:R-:W-:Y:S02]  /*10010*/  HADD2.F32 R24, -RZ, R24.H1_H1 ;  /* 0x30000018ff187230 */ /* 0x000fe40000004100 */
[----:B------:R-:W-:Y:S01]  /*10020*/  FFMA.FTZ R64, R30, R49, R32 ;  /* 0x000000311e407223 */ /* 0x000fe20000010020 */
[----:B------:R-:W-:Y:S02]  /*10030*/  HADD2.F32 R21, -RZ, R21.H1_H1 ;  /* 0x30000015ff157230 */ /* 0x000fe40000004100 */
[----:B------:R-:W-:Y:S01]  /*10040*/  FFMA.FTZ R32, R6, R29, -R35 ;  /* 0x0000001d06207223 */ /* 0x000fe20000010823 */
[----:B------:R-:W-:Y:S02]  /*10050*/  HADD2.F32 R4, -RZ, R4.H1_H1 ;  /* 0x30000004ff047230 */ /* 0x000fe40000004100 */
[----:B------:R-:W-:Y:S01]  /*10060*/  FMUL.FTZ R35, R24, R31 ;  /* 0x0000001f18237220 */ /* 0x000fe20000410000 */
[----:B------:R-:W-:-:S02]  /*10070*/  HADD2.F32 R6, -RZ, R27.H0_H0 ;  /* 0x2000001bff067230 */ /* 0x000fc40000004100 */
[-C--:B------:R-:W-:Y:S01]  /*10080*/  FMUL.FTZ R24, R24, R21.reuse ;  /* 0x0000001518187220 */ /* 0x080fe20000410000 */
[--C-:B------:R-:W-:Y:S02]  /*10090*/  HADD2.F32 R29, -RZ, R45.reuse.H0_H0 ;  /* 0x2000002dff1d7230 */ /* 0x100fe40000004100 */
[C---:B------:R-:W-:Y:S01]  /*100a0*/  FFMA.FTZ R39, R4.reuse, R21, -R35 ;  /* 0x0000001504277223 */ /* 0x040fe20000010823 */
[----:B------:R-:W-:Y:S02]  /*100b0*/  HADD2.F32 R21, -RZ, R38.H0_H0 ;  /* 0x20000026ff157230 */ /* 0x000fe40000004100 */
[----:B------:R-:W-:Y:S01]  /*100c0*/  FFMA.FTZ R40, R4, R31, R24 ;  /* 0x0000001f04287223 */ /* 0x000fe20000010018 */
[----:B------:R-:W-:Y:S02]  /*100d0*/  HADD2.F32 R20, -RZ, R45.H1_H1 ;  /* 0x3000002dff147230 */ /* 0x000fe40000004100 */
[----:B------:R-:W-:Y:S01]  /*100e0*/  FMUL.FTZ R31, R6, R29 ;  /* 0x0000001d061f7220 */ /* 0x000fe20000410000 */
[----:B------:R-:W-:-:S02]  /*100f0*/  HADD2.F32 R27, -RZ, R27.H1_H1 ;  /* 0x3000001bff1b7230 */ /* 0x000fc40000004100 */
[-C--:B------:R-:W-:Y:S01]  /*10100*/  FMUL.FTZ R35, R6, R21.reuse ;  /* 0x0000001506237220 */ /* 0x080fe20000410000 */
[--C-:B------:R-:W-:Y:S01]  /*10110*/  HADD2.F32 R4, -RZ, R3.reuse.H0_H0 ;  /* 0x20000003ff047230 */ /* 0x100fe20000004100 */
[----:B------:R-:W-:Y:S01]  /*10120*/  F2FP.F16.E4M3.UNPACK_B R24, R48.H1 ;  /* 0x00000030ff18723e */ /* 0x000fe200030006ff */
[----:B------:R-:W-:Y:S02]  /*10130*/  HADD2.F32 R38, -RZ, R38.H1_H1 ;  /* 0x30000026ff267230 */ /* 0x000fe40000004100 */
[C---:B------:R-:W-:Y:S01]  /*10140*/  FMUL.FTZ R26, R27.reuse, R20 ;  /* 0x000000141b1a7220 */ /* 0x040fe20000410000 */
[----:B------:R-:W-:Y:S02]  /*10150*/  HADD2.F32 R3, -RZ, R3.H1_H1 ;  /* 0x30000003ff037230 */ /* 0x000fe40000004100 */
[C---:B------:R-:W-:Y:S01]  /*10160*/  FFMA.FTZ R31, R4.reuse, R21, -R31 ;  /* 0x00000015041f7223 */ /* 0x040fe2000001081f */
        /* <DEDUP_REMOVED lines=8> */
[--C-:B------:R-:W-:Y:S01]  /*101f0*/  HADD2.F32 R20, -RZ, R6.reuse.H0_H0 ;  /* 0x20000006ff147230 */ /* 0x100fe20000004100 */
[----:B------:R-:W-:Y:S01]  /*10200*/  F2FP.F16.E4M3.UNPACK_B R43, R43 ;  /* 0x0000002bff2b723e */ /* 0x000fe200020006ff */
[----:B------:R-:W-:Y:S02]  /*10210*/  HADD2.F32 R21, -RZ, R6.H1_H1 ;  /* 0x30000006ff157230 */ /* 0x000fe40000004100 */
[C---:B------:R-:W-:Y:S01]  /*10220*/  FMUL.FTZ R6, R4.reuse, R26 ;  /* 0x0000001a04067220 */ /* 0x040fe20000410000 */
[----:B------:R-:W-:Y:S02]  /*10230*/  HADD2.F32 R3, -RZ, R28.H0_H0 ;  /* 0x2000001cff037230 */ /* 0x000fe40000004100 */
[----:B------:R-:W-:Y:S01]  /*10240*/  FMUL.FTZ R4, R4, R20 ;  /* 0x0000001404047220 */ /* 0x000fe20000410000 */
[----:B------:R-:W-:Y:S01]  /*10250*/  HADD2.F32 R27, -RZ, R24.H1_H1 ;  /* 0x30000018ff1b7230 */ /* 0x000fe20000004100 */
[----:B------:R-:W-:Y:S01]  /*10260*/  F2FP.SATFINITE.E4M3.F32.PACK_AB_MERGE_C R61, R64, R61, RZ ;  /* 0x0000003d403d723e */ /* 0x000fe200048070ff */
[----:B------:R-:W-:-:S02]  /*10270*/  HADD2.F32 R34, -RZ, R34.H1_H1 ;  /* 0x30000022ff227230 */ /* 0x000fc40000004100 */
[C---:B------:R-:W-:Y:S01]  /*10280*/  FFMA.FTZ R29, R3.reuse, R20, -R6 ;  /* 0x00000014031d7223 */ /* 0x040fe20000010806 */
[----:B------:R-:W-:Y:S01]  /*10290*/  HADD2.F32 R28, -RZ, R28.H1_H1 ;  /* 0x3000001cff1c7230 */ /* 0x000fe20000004100 */
[----:B------:R-:W-:Y:S01]  /*102a0*/  F2FP.SATFINITE.E4M3.F32.PACK_AB_MERGE_C R25, R52, R25, R46 ;  /* 0x000000193419723e */ /* 0x000fe2000480702e */
[----:B------:R-:W-:Y:S02]  /*102b0*/  HADD2.F32 R20, -RZ, R43.H1_H1 ;  /* 0x3000002bff147230 */ /* 0x000fe40000004100 */
[C---:B------:R-:W-:Y:S01]  /*102c0*/  FMUL.FTZ R41, R34.reuse, R27 ;  /* 0x0000001b22297220 */ /* 0x040fe20000410000 */
[-C--:B------:R-:W-:Y:S01]  /*102d0*/  FMUL.FTZ R6, R34, R21.reuse ;  /* 0x0000001522067220 */ /* 0x080fe20000410000 */
[----:B------:R-:W-:Y:S01]  /*102e0*/  FFMA.FTZ R34, R3, R26, R4 ;  /* 0x0000001a03227223 */ /* 0x000fe20000010004 */
[----:B------:R-:W-:Y:S02]  /*102f0*/  HADD2.F32 R4, -RZ, R33.H0_H0 ;  /* 0x20000021ff047230 */ /* 0x000fe40000004100 */
[C---:B------:R-:W-:Y:S01]  /*10300*/  FFMA.FTZ R44, R28.reuse, R21, -R41 ;  /* 0x000000151c2c7223 */ /* 0x040fe20000010829 */
[----:B------:R-:W-:Y:S01]  /*10310*/  FFMA.FTZ R27, R28, R27, R6 ;  /* 0x0000001b1c1b7223 */ /* 0x000fe20000010006 */
[----:B------:R-:W-:-:S02]  /*10320*/  HADD2.F32 R21, -RZ, R48.H0_H0 ;  /* 0x20000030ff157230 */ /* 0x000fc40000004100 */
[----:B------:R-:W-:Y:S01]  /*10330*/  HADD2.F32 R6, -RZ, R43.H0_H0 ;  /* 0x2000002bff067230 */ /* 0x000fe20000004100 */
[----:B------:R-:W-:Y:S01]  /*10340*/  F2FP.SATFINITE.E4M3.F32.PACK_AB_MERGE_C R29, R44, R29, RZ ;  /* 0x0000001d2c1d723e */ /* 0x000fe200048070ff */
[----:B------:R-:W-:Y:S02]  /*10350*/  HADD2.F32 R48, -RZ, R48.H1_H1 ;  /* 0x30000030ff307230 */ /* 0x000fe40000004100 */
[C---:B------:R-:W-:Y:S01]  /*10360*/  FMUL.FTZ R24, R4.reuse, R21 ;  /* 0x0000001504187220 */ /* 0x040fe20000410000 */
[----:B------:R-:W-:Y:S02]  /*10370*/  HADD2.F32 R33, -RZ, R33.H1_H1 ;  /* 0x30000021ff217230 */ /* 0x000fe40000004100 */
[----:B------:R-:W-:Y:S01]  /*10380*/  FMUL.FTZ R4, R4, R6 ;  /* 0x0000000604047220 */ /* 0x000fe20000410000 */
[--C-:B------:R-:W-:Y:S01]  /*10390*/  HADD2.F32 R3, -RZ, R7.reuse.H0_H0 ;  /* 0x20000007ff037230 */ /* 0x100fe20000004100 */
[----:B------:R-:W-:Y:S01]  /*103a0*/  F2FP.SATFINITE.E4M3.F32.PACK_AB_MERGE_C R34, R27, R34, RZ ;  /* 0x000000221b22723e */ /* 0x000fe200048070ff */
[----:B------:R-:W-:-:S02]  /*103b0*/  HADD2.F32 R7, -RZ, R7.H1_H1 ;  /* 0x30000007ff077230 */ /* 0x000fc40000004100 */
[C---:B------:R-:W-:Y:S01]  /*103c0*/  FMUL.FTZ R28, R33.reuse, R48 ;  /* 0x00000030211c7220 */ /* 0x040fe20000410000 */
        /* <DEDUP_REMOVED lines=16> */
.L_x_1475:
[----:B------:R-:W-:Y:S05]  /*104d0*/  BSYNC B1 ;  /* 0x0000000000017941 */ /* 0x000fea0003800000 */
.L_x_1474:
[----:B------:R-:W-:Y:S05]  /*104e0*/  @P0 BRA `(.L_x_1459) ;  /* 0x0000000c00dc0947 */ /* 0x000fea0003800000 */
[----:B0----5:R-:W-:Y:S02]  /*104f0*/  SHF.R.U32.HI R3, RZ, 0x8, R12 ;  /* 0x00000008ff037819 */ /* 0x021fe4000001160c */
[----:B-123--:R-:W-:Y:S02]  /*10500*/  LOP3.LUT R0, R12, 0xff, RZ, 0xc0, !PT ;  /* 0x000000ff0c007812 */ /* 0x00efe400078ec0ff */
[----:B------:R-:W-:Y:S02]  /*10510*/  SHF.R.U32.HI R7, RZ, 0x8, R14 ;  /* 0x00000008ff077819 */ /* 0x000fe4000001160e */
[----:B------:R-:W-:Y:S02]  /*10520*/  LOP3.LUT R3, R3, 0xff, RZ, 0xc0, !PT ;  /* 0x000000ff03037812 */ /* 0x000fe400078ec0ff */
[----:B------:R-:W-:Y:S02]  /*10530*/  LEA.HI R54, R54, R215, RZ, 0x1c ;  /* 0x000000d736367211 */ /* 0x000fe400078fe0ff */
[----:B------:R-:W-:-:S02]  /*10540*/  LOP3.LUT R6, R14, 0xff, RZ, 0xc0, !PT ;  /* 0x000000ff0e067812 */ /* 0x000fc400078ec0ff */
[----:B------:R-:W-:Y:S02]  /*10550*/  LOP3.LUT R7, R7, 0xff, RZ, 0xc0, !PT ;  /* 0x000000ff07077812 */ /* 0x000fe400078ec0ff */
[----:B------:R-:W-:Y:S01]  /*10560*/  PRMT R21, R3, 0x7604, R0 ;  /* 0x0000760403157816 */ /* 0x000fe20000000000 */
[----:B------:R-:W-:Y:S01]  /*10570*/  IMAD.SHL.U32 R0, R54, 0x10, RZ ;  /* 0x0000001036007824 */ /* 0x000fe200078e00ff */
[----:B------:R-:W-:Y:S02]  /*10580*/  SHF.R.S32.HI R3, RZ, 0x1f, R54 ;  /* 0x0000001fff037819 */ /* 0x000fe40000011436 */
[----:B------:R-:W-:Y:S02]  /*10590*/  PRMT R29, R7, 0x7604, R6 ;  /* 0x00007604071d7816 */ /* 0x000fe40000000006 */
[----:B------:R-:W-:Y:S02]  /*105a0*/  LEA.HI R7, R3, R54, RZ, 0x3 ;  /* 0x0000003603077211 */ /* 0x000fe400078f18ff */
[----:B------:R-:W-:-:S02]  /*105b0*/  SHF.R.U32.HI R3, RZ, 0x8, R8 ;  /* 0x00000008ff037819 */ /* 0x000fc40000011608 */
[----:B------:R-:W-:Y:S01]  /*105c0*/  LOP3.LUT R0, R227, 0x70, R0, 0xf8, !PT ;  /* 0x00000070e3007812 */ /* 0x000fe200078ef800 */
[----:B------:R-:W-:Y:S01]  /*105d0*/  IMAD.SHL.U32 R24, R7, 0x800, RZ ;  /* 0x0000080007187824 */ /* 0x000fe200078e00ff */
[----:B------:R-:W-:Y:S02]  /*105e0*/  SHF.R.U32.HI R25, RZ, 0x3, R227 ;  /* 0x00000003ff197819 */ /* 0x000fe400000116e3 */
[----:B------:R-:W-:Y:S02]  /*105f0*/  SHF.R.U32.HI R5, RZ, 0x8, R13 ;  /* 0x00000008ff057819 */ /* 0x000fe4000001160d */
[----:B------:R-:W-:Y:S02]  /*10600*/  LOP3.LUT R7, R3, 0xff, RZ, 0xc0, !PT ;  /* 0x000000ff03077812 */ /* 0x000fe400078ec0ff */
[----:B------:R-:W-:Y:S02]  /*10610*/  LOP3.LUT R3, R0, R25, RZ, 0x3c, !PT ;  /* 0x0000001900037212 */ /* 0x000fe400078e3cff */
[----:B------:R-:W-:-:S02]  /*10620*/  LOP3.LUT R24, R24, 0xffffc000, RZ, 0xc0, !PT ;  /* 0xffffc00018187812 */ /* 0x000fc400078ec0ff */
[----:B------:R-:W-:Y:S02]  /*10630*/  LOP3.LUT R4, R13, 0xff, RZ, 0xc0, !PT ;  /* 0x000000ff0d047812 */ /* 0x000fe400078ec0ff */
[----:B------:R-:W-:Y:S02]  /*10640*/  LOP3.LUT R5, R5, 0xff, RZ, 0xc0, !PT ;  /* 0x000000ff05057812 */ /* 0x000fe400078ec0ff */
[----:B------:R-:W-:Y:S02]  /*10650*/  IADD3 R3, R3, R24, R230 ;  /* 0x0000001803037210 */ /* 0x000fe40007ffe0e6 */
[----:B------:R-:W-:Y:S02]  /*10660*/  PRMT R20, R5, 0x7604, R4 ;  /* 0x0000760405147816 */ /* 0x000fe40000000004 */
[----:B------:R-:W-:Y:S02]  /*10670*/  SHF.R.U32.HI R24, RZ, 0x8, R9 ;  /* 0x00000008ff187819 */ /* 0x000fe40000011609 */
[----:B------:R-:W-:-:S02]  /*10680*/  SHF.R.U32.HI R5, RZ, 0x8, R15 ;  /* 0x00000008ff057819 */ /* 0x000fc4000001160f */
[----:B------:R-:W-:Y:S02]  /*10690*/  IADD3 R0, R16, R3, RZ ;  /* 0x0000000310007210 */ /* 0x000fe40007ffe0ff */
[----:B------:R-:W-:Y:S02]  /*106a0*/  LOP3.LUT R4, R15, 0xff, RZ, 0xc0, !PT ;  /* 0x000000ff0f047812 */ /* 0x000fe400078ec0ff */
[----:B------:R-:W-:Y:S02]  /*106b0*/  LOP3.LUT R6, R8, 0xff, RZ, 0xc0, !PT ;  /* 0x000000ff08067812 */ /* 0x000fe400078ec0ff */
[----:B------:R-:W-:Y:S02]  /*106c0*/  LOP3.LUT R5, R5, 0xff, RZ, 0xc0, !PT ;  /* 0x000000ff05057812 */ /* 0x000fe400078ec0ff */
[----:B------:R-:W-:Y:S02]  /*106d0*/  LOP3.LUT R3, R24, 0xff, RZ, 0xc0, !PT ;  /* 0x000000ff18037812 */ /* 0x000fe400078ec0ff */
[----:B------:R-:W0:Y:S01]  /*106e0*/  LDS.128 R24, [R0+0x18000] ;  /* 0x0180000000187984 */ /* 0x000e220000000c00 */
[----:B------:R-:W-:-:S02]  /*106f0*/  PRMT R28, R5, 0x7604, R4 ;  /* 0x00007604051c7816 */ /* 0x000fc40000000004 */
[----:B------:R-:W-:Y:S02]  /*10700*/  PRMT R33, R7, 0x7604, R6 ;  /* 0x0000760407217816 */ /* 0x000fe40000000006 */
[----:B------:R-:W1:Y:S01]  /*10710*/  LDS.128 R4, [R223+0x18000] ;  /* 0x01800000df047984 */ /* 0x000e620000000c00 */
[----:B------:R-:W-:Y:S02]  /*10720*/  SHF.R.U32.HI R35, RZ, 0x8, R11 ;  /* 0x00000008ff237819 */ /* 0x000fe4000001160b */
[----:B------:R-:W-:Y:S02]  /*10730*/  SHF.R.U32.HI R32, RZ, 0x8, R10 ;  /* 0x00000008ff207819 */ /* 0x000fe4000001160a */
[----:B------:R-:W-:Y:S02]  /*10740*/  LOP3.LUT R34, R11, 0xff, RZ, 0xc0, !PT ;  /* 0x000000ff0b227812 */ /* 0x000fe400078ec0ff */
[----:B------:R-:W-:Y:S02]  /*10750*/  LOP3.LUT R35, R35, 0xff, RZ, 0xc0, !PT ;  /* 0x000000ff23237812 */ /* 0x000fe400078ec0ff */
[----:B------:R-:W-:-:S02]  /*10760*/  LOP3.LUT R30, R9, 0xff, RZ, 0xc0, !PT ;  /* 0x000000ff091e7812 */ /* 0x000fc400078ec0ff */
[----:B------:R-:W-:Y:S02]  /*10770*/  LOP3.LUT R31, R10, 0xff, RZ, 0xc0, !PT ;  /* 0x000000ff0a1f7812 */ /* 0x000fe400078ec0ff */
[----:B------:R-:W-:Y:S02]  /*10780*/  LOP3.LUT R32, R32, 0xff, RZ, 0xc0, !PT ;  /* 0x000000ff20207812 */ /* 0x000fe400078ec0ff */
[----:B------:R-:W-:Y:S02]  /*10790*/  PRMT R34, R35, 0x7604, R34 ;  /* 0x0000760423227816 */ /* 0x000fe40000000022 */
[----:B------:R-:W-:Y:S02]  /*107a0*/  PRMT R30, R3, 0x7604, R30 ;  /* 0x00007604031e7816 */ /* 0x000fe4000000001e */
[----:B------:R-:W-:Y:S02]  /*107b0*/  SHF.R.U32.HI R35, RZ, 0x10, R9 ;  /* 0x00000010ff237819 */ /* 0x000fe40000011609 */
[----:B------:R-:W-:-:S02]  /*107c0*/  SHF.R.U32.HI R3, RZ, 0x10, R13 ;  /* 0x00000010ff037819 */ /* 0x000fc4000001160d */
[----:B------:R-:W-:Y:S01]  /*107d0*/  PRMT R37, R32, 0x7604, R31 ;  /* 0x0000760420257816 */ /* 0x000fe2000000001f */
[----:B------:R-:W-:Y:S01]  /*107e0*/  IMAD.U32 R35, R35, 0x10000, RZ ;  /* 0x0001000023237824 */ /* 0x000fe200078e00ff */
[----:B------:R-:W-:Y:S01]  /*107f0*/  SHF.R.U32.HI R31, RZ, 0x10, R15 ;  /* 0x00000010ff1f7819 */ /* 0x000fe2000001160f */
[----:B------:R-:W-:Y:S01]  /*10800*/  IMAD.U32 R3, R3, 0x10000, RZ ;  /* 0x0001000003037824 */ /* 0x000fe200078e00ff */
[----:B------:R-:W-:Y:S02]  /*10810*/  SHF.R.U32.HI R39, RZ, 0x10, R11 ;  /* 0x00000010ff277819 */ /* 0x000fe4000001160b */
[----:B------:R-:W-:Y:S01]  /*10820*/  LOP3.LUT R35, R30, 0xff0000, R35, 0xf8, !PT ;  /* 0x00ff00001e237812 */ /* 0x000fe200078ef823 */
[----:B------:R-:W-:Y:S01]  /*10830*/  IMAD.U32 R31, R31, 0x10000, RZ ;  /* 0x000100001f1f7824 */ /* 0x000fe200078e00ff */
[----:B------:R-:W-:Y:S01]  /*10840*/  LOP3.LUT R3, R20, 0xff0000, R3, 0xf8, !PT ;  /* 0x00ff000014037812 */ /* 0x000fe200078ef803 */
[----:B------:R-:W-:Y:S01]  /*10850*/  IMAD.U32 R39, R39, 0x10000, RZ ;  /* 0x0001000027277824 */ /* 0x000fe200078e00ff */
[----:B------:R-:W-:-:S02]  /*10860*/  LOP3.LUT R29, R29, 0xff0000, R14, 0xf8, !PT ;  /* 0x00ff00001d1d7812 */ /* 0x000fc400078ef80e */
[----:B------:R-:W-:Y:S02]  /*10870*/  LOP3.LUT R31, R28, 0xff0000, R31, 0xf8, !PT ;  /* 0x00ff00001c1f7812 */ /* 0x000fe400078ef81f */
[----:B------:R-:W-:Y:S02]  /*10880*/  LOP3.LUT R35, R35, 0xff000000, R9, 0xf8, !PT ;  /* 0xff00000023237812 */ /* 0x000fe400078ef809 */
[----:B------:R-:W-:Y:S02]  /*10890*/  LOP3.LUT R28, R3, 0xff000000, R13, 0xf8, !PT ;  /* 0xff000000031c7812 */ /* 0x000fe400078ef80d */
[----:B------:R-:W-:Y:S02]  /*108a0*/  LOP3.LUT R39, R34, 0xff0000, R39, 0xf8, !PT ;  /* 0x00ff000022277812 */ /* 0x000fe400078ef827 */
[----:B------:R-:W-:Y:S02]  /*108b0*/  LOP3.LUT R33, R33, 0xff0000, R8, 0xf8, !PT ;  /* 0x00ff000021217812 */ /* 0x000fe400078ef808 */
[----:B------:R-:W-:-:S02]  /*108c0*/  LOP3.LUT R37, R37, 0xff0000, R10, 0xf8, !PT ;  /* 0x00ff000025257812 */ /* 0x000fc400078ef80a */
[----:B------:R-:W-:Y:S02]  /*108d0*/  LOP3.LUT R30, R29, 0xff000000, R14, 0xf8, !PT ;  /* 0xff0000001d1e7812 */ /* 0x000fe400078ef80e */
[----:B------:R-:W-:Y:S02]  /*108e0*/  F2FP.F16.E4M3.UNPACK_B R34, R35 ;  /* 0x00000023ff22723e */ /* 0x000fe400020006ff */
[----:B0-----:R-:W-:Y:S02]  /*108f0*/  F2FP.F16.E4M3.UNPACK_B R13, R25 ;  /* 0x00000019ff0d723e */ /* 0x001fe400020006ff */
[----:B------:R-:W-:Y:S02]  /*10900*/  F2FP.F16.E4M3.UNPACK_B R29, R28 ;  /* 0x0000001cff1d723e */ /* 0x000fe400020006ff */
[----:B------:R-:W-:Y:S01]  /*10910*/  LOP3.LUT R33, R33, 0xff000000, R8, 0xf8, !PT ;  /* 0xff00000021217812 */ /* 0x000fe200078ef808 */
[----:B------:R-:W-:Y:S01]  /*10920*/  HADD2.F32 R14, -RZ, R13.H0_H0 ;  /* 0x2000000dff0e7230 */ /* 0x000fe20000004100 */
[----:B------:R-:W-:Y:S01]  /*10930*/  LOP3.LUT R38, R37, 0xff000000, R10, 0xf8, !PT ;  /* 0xff00000025267812 */ /* 0x000fe200078ef80a */
[--C-:B------:R-:W-:Y:S01]  /*10940*/  HADD2.F32 R37, -RZ, R34.reuse.H0_H0 ;  /* 0x20000022ff257230 */ /* 0x100fe20000004100 */
[----:B------:R-:W-:Y:S01]  /*10950*/  LOP3.LUT R32, R31, 0xff000000, R15, 0xf8, !PT ;  /* 0xff0000001f207812 */ /* 0x000fe200078ef80f */
[----:B------:R-:W-:Y:S01]  /*10960*/  HADD2.F32 R31, -RZ, R29.H0_H0 ;  /* 0x2000001dff1f7230 */ /* 0x000fe20000004100 */
[----:B-1----:R-:W-:Y:S01]  /*10970*/  F2FP.F16.E4M3.UNPACK_B R8, R5 ;  /* 0x00000005ff08723e */ /* 0x002fe200020006ff */
[----:B------:R-:W-:Y:S01]  /*10980*/  HADD2.F32 R34, -RZ, R34.H1_H1 ;  /* 0x30000022ff227230 */ /* 0x000fe20000004100 */
[----:B------:R-:W-:Y:S01]  /*10990*/  LOP3.LUT R39, R39, 0xff000000, R11, 0xf8, !PT ;  /* 0xff00000027277812 */ /* 0x000fe200078ef80b */
[C---:B------:R-:W-:Y:S01]  /*109a0*/  FMUL.FTZ R41, R14.reuse, R37 ;  /* 0x000000250e297220 */ /* 0x040fe20000410000 */
[----:B------:R-:W-:Y:S01]  /*109b0*/  F2FP.F16.E4M3.UNPACK_B R10, R7 ;  /* 0x00000007ff0a723e */ /* 0x000fe200020006ff */
[----:B------:R-:W-:Y:S01]  /*109c0*/  FMUL.FTZ R14, R14, R31 ;  /* 0x0000001f0e0e7220 */ /* 0x000fe20000410000 */
[----:B------:R-:W-:Y:S01]  /*109d0*/  F2FP.F16.E4M3.UNPACK_B R11, R7.H1 ;  /* 0x00000007ff0b723e */ /* 0x000fe200030006ff */
[----:B------:R-:W-:Y:S01]  /*109e0*/  HADD2.F32 R13, -RZ, R13.H1_H1 ;  /* 0x3000000dff0d7230 */ /* 0x000fe20000004100 */
[-C--:B------:R-:W-:Y:S01]  /*109f0*/  F2FP.F16.E4M3.UNPACK_B R7, R6.reuse ;  /* 0x00000006ff07723e */ /* 0x080fe200020006ff */
[----:B------:R-:W-:Y:S01]  /*10a00*/  HADD2.F32 R29, -RZ, R29.H1_H1 ;  /* 0x3000001dff1d7230 */ /* 0x000fe20000004100 */
[----:B------:R-:W-:Y:S01]  /*10a10*/  F2FP.F16.E4M3.UNPACK_B R9, R6.H1 ;  /* 0x00000006ff09723e */ /* 0x000fe200030006ff */
[--C-:B------:R-:W-:Y:S01]  /*10a20*/  HADD2.F32 R6, -RZ, R8.reuse.H0_H0 ;  /* 0x20000008ff067230 */ /* 0x100fe20000004100 */
[----:B------:R-:W-:Y:S01]  /*10a30*/  F2FP.F16.E4M3.UNPACK_B R25, R25.H1 ;  /* 0x00000019ff19723e */ /* 0x000fe200030006ff */
[----:B------:R-:W-:Y:S01]  /*10a40*/  HADD2.F32 R8, -RZ, R8.H1_H1 ;  /* 0x30000008ff087230 */ /* 0x000fe20000004100 */
[----:B------:R-:W-:Y:S01]  /*10a50*/  F2FP.F16.E4M3.UNPACK_B R35, R35.H1 ;  /* 0x00000023ff23723e */ /* 0x000fe200030006ff */
[----:B------:R-:W-:Y:S01]  /*10a60*/  FMUL.FTZ R43, R13, R34 ;  /* 0x000000220d2b7220 */ /* 0x000fe20000410000 */
[----:B------:R-:W-:Y:S01]  /*10a70*/  F2FP.F16.E4M3.UNPACK_B R5, R5.H1 ;  /* 0x00000005ff05723e */ /* 0x000fe200030006ff */
[----:B------:R-:W-:Y:S01]  /*10a80*/  FFMA.FTZ R40, R6, R37, R14 ;  /* 0x0000002506287223 */ /* 0x000fe2000001000e */
[----:B------:R-:W-:Y:S01]  /*10a90*/  F2FP.F16.E4M3.UNPACK_B R28, R28.H1 ;  /* 0x0000001cff1c723e */ /* 0x000fe200030006ff */
[----:B------:R-:W-:-:S02]  /*10aa0*/  HADD2.F32 R37, -RZ, R35.H0_H0 ;  /* 0x20000023ff257230 */ /* 0x000fc40000004100 */
[----:B------:R-:W-:Y:S01]  /*10ab0*/  FFMA.FTZ R41, R6, R31, -R41 ;  /* 0x0000001f06297223 */ /* 0x000fe20000010829 */
[----:B------:R-:W-:Y:S02]  /*10ac0*/  HADD2.F32 R14, -RZ, R25.H0_H0 ;  /* 0x20000019ff0e7230 */ /* 0x000fe40000004100 */
[-C--:B------:R-:W-:Y:S01]  /*10ad0*/  FMUL.FTZ R13, R13, R29.reuse ;  /* 0x0000001d0d0d7220 */ /* 0x080fe20000410000 */
[----:B------:R-:W-:Y:S02]  /*10ae0*/  HADD2.F32 R31, -RZ, R28.H0_H0 ;  /* 0x2000001cff1f7230 */ /* 0x000fe40000004100 */
[----:B------:R-:W-:Y:S01]  /*10af0*/  FFMA.FTZ R42, R8, R29, -R43 ;  /* 0x0000001d082a7223 */ /* 0x000fe2000001082b */
[----:B------:R-:W-:Y:S02]  /*10b00*/  HADD2.F32 R6, -RZ, R5.H0_H0 ;  /* 0x20000005ff067230 */ /* 0x000fe40000004100 */
[C---:B------:R-:W-:Y:S01]  /*10b10*/  FMUL.FTZ R45, R14.reuse, R37 ;  /* 0x000000250e2d7220 */ /* 0x040fe20000410000 */
[----:B------:R-:W-:Y:S01]  /*10b20*/  F2FP.F16.E4M3.UNPACK_B R20, R27 ;  /* 0x0000001bff14723e */ /* 0x000fe200020006ff */
[-C--:B------:R-:W-:Y:S01]  /*10b30*/  FMUL.FTZ R14, R14, R31.reuse ;  /* 0x0000001f0e0e7220 */ /* 0x080fe20000410000 */
[----:B------:R-:W-:Y:S01]  /*10b40*/  FFMA.FTZ R43, R8, R34, R13 ;  /* 0x00000022082b7223 */ /* 0x000fe2000001000d */
[C---:B------:R-:W-:Y:S01]  /*10b50*/  FFMA.FTZ R45, R6.reuse, R31, -R45 ;  /* 0x0000001f062d7223 */ /* 0x040fe2000001082d */
[----:B------:R-:W-:Y:S01]  /*10b60*/  F2FP.F16.E4M3.UNPACK_B R31, R39 ;  /* 0x00000027ff1f723e */ /* 0x000fe200020006ff */
        /* <DEDUP_REMOVED lines=10> */
[----:B------:R-:W-:Y:S01]  /*10c10*/  HADD2.F32 R28, -RZ, R28.H1_H1 ;  /* 0x3000001cff1c7230 */ /* 0x000fe20000004100 */
[----:B------:R-:W-:Y:S01]  /*10c20*/  LOP3.LUT R21, R21, 0xff0000, R12, 0xf8, !PT ;  /* 0x00ff000015157812 */ /* 0x000fe200078ef80c */
[----:B------:R-:W-:Y:S02]  /*10c30*/  HADD2.F32 R29, -RZ, R13.H0_H0 ;  /* 0x2000000dff1d7230 */ /* 0x000fe40000004100 */
        /* <DEDUP_REMOVED lines=10> */
[----:B------:R-:W-:Y:S02]  /*10ce0*/  HADD2.F32 R13, -RZ, R13.H1_H1 ;  /* 0x3000000dff0d7230 */ /* 0x000fe40000004100 */
[----:B------:R-:W-:Y:S01]  /*10cf0*/  FFMA.FTZ R34, R5, R28, -R34 ;  /* 0x0000001c05227223 */ /* 0x000fe20000010822 */
[----:B------:R-:W-:Y:S02]  /*10d00*/  HADD2.F32 R14, -RZ, R39.H0_H0 ;  /* 0x20000027ff0e7230 */ /* 0x000fe40000004100 */
[----:B------:R-:W-:Y:S01]  /*10d10*/  FMUL.FTZ R25, R20, R31 ;  /* 0x0000001f14197220 */ /* 0x000fe20000410000 */
[----:B------:R-:W-:-:S02]  /*10d20*/  HADD2.F32 R6, -RZ, R27.H0_H0 ;  /* 0x2000001bff067230 */ /* 0x000fc40000004100 */
[----:B------:R-:W-:Y:S01]  /*10d30*/  FMUL.FTZ R20, R20, R13 ;  /* 0x0000000d14147220 */ /* 0x000fe20000410000 */
[----:B------:R-:W-:Y:S01]  /*10d40*/  HADD2.F32 R10, -RZ, R10.H1_H1 ;  /* 0x3000000aff0a7230 */ /* 0x000fe20000004100 */
[----:B------:R-:W-:Y:S01]  /*10d50*/  LOP3.LUT R21, R21, 0xff000000, R12, 0xf8, !PT ;  /* 0xff00000015157812 */ /* 0x000fe200078ef80c */
[--C-:B------:R-:W-:Y:S02]  /*10d60*/  HADD2.F32 R8, -RZ, R32.reuse.H0_H0 ;  /* 0x20000020ff087230 */ /* 0x100fe40000004100 */
[----:B------:R-:W-:Y:S01]  /*10d70*/  FMUL.FTZ R28, R6, R14 ;  /* 0x0000000e061c7220 */ /* 0x000fe20000410000 */
[----:B------:R-:W-:Y:S02]  /*10d80*/  HADD2.F32 R5, -RZ, R11.H0_H0 ;  /* 0x2000000bff057230 */ /* 0x000fe40000004100 */
[----:B------:R-:W-:Y:S01]  /*10d90*/  FFMA.FTZ R48, R10, R31, R20 ;  /* 0x0000001f0a307223 */ /* 0x000fe20000010014 */
[----:B------:R-:W-:Y:S01]  /*10da0*/  F2FP.F16.E4M3.UNPACK_B R12, R24 ;  /* 0x00000018ff0c723e */ /* 0x000fe200020006ff */
[-C--:B------:R-:W-:Y:S01]  /*10db0*/  FMUL.FTZ R29, R6, R8.reuse ;  /* 0x00000008061d7220 */ /* 0x080fe20000410000 */
[----:B------:R-:W-:Y:S01]  /*10dc0*/  FFMA.FTZ R46, R10, R13, -R25 ;  /* 0x0000000d0a2e7223 */ /* 0x000fe20000010819 */
[C---:B------:R-:W-:Y:S01]  /*10dd0*/  FFMA.FTZ R31, R5.reuse, R8, -R28 ;  /* 0x00000008051f7223 */ /* 0x040fe2000001081c */
[----:B------:R-:W-:Y:S01]  /*10de0*/  HADD2.F32 R20, -RZ, R39.H1_H1 ;  /* 0x30000027ff147230 */ /* 0x000fe20000004100 */
[----:B------:R-:W-:Y:S01]  /*10df0*/  F2FP.F16.E4M3.UNPACK_B R24, R24.H1 ;  /* 0x00000018ff18723e */ /* 0x000fe200030006ff */
[----:B------:R-:W-:Y:S01]  /*10e00*/  HADD2.F32 R27, -RZ, R27.H1_H1 ;  /* 0x3000001bff1b7230 */ /* 0x000fe20000004100 */
[----:B------:R-:W-:Y:S01]  /*10e10*/  F2FP.F16.E4M3.UNPACK_B R13, R33.H1 ;  /* 0x00000021ff0d723e */ /* 0x000fe200030006ff */
[----:B------:R-:W-:Y:S01]  /*10e20*/  HADD2.F32 R32, -RZ, R32.H1_H1 ;  /* 0x30000020ff207230 */ /* 0x000fe20000004100 */
[----:B------:R-:W-:Y:S01]  /*10e30*/  F2FP.F16.E4M3.UNPACK_B R8, R21.H1 ;  /* 0x00000015ff08723e */ /* 0x000fe200030006ff */
[----:B------:R-:W-:Y:S01]  /*10e40*/  HADD2.F32 R11, -RZ, R11.H1_H1 ;  /* 0x3000000bff0b7230 */ /* 0x000fe20000004100 */
[----:B------:R-:W-:Y:S01]  /*10e50*/  F2FP.F16.E4M3.UNPACK_B R3, R4 ;  /* 0x00000004ff03723e */ /* 0x000fe200020006ff */
[----:B------:R-:W-:Y:S01]  /*10e60*/  FFMA.FTZ R49, R5, R14, R29 ;  /* 0x0000000e05317223 */ /* 0x000fe2000001001d */
[----:B------:R-:W-:Y:S01]  /*10e70*/  F2FP.F16.E4M3.UNPACK_B R4, R4.H1 ;  /* 0x00000004ff04723e */ /* 0x000fe200030006ff */
[----:B------:R-:W-:Y:S01]  /*10e80*/  FMUL.FTZ R50, R27, R20 ;  /* 0x000000141b327220 */ /* 0x000fe20000410000 */
[----:B------:R-:W-:-:S02]  /*10e90*/  HADD2.F32 R14, -RZ, R13.H0_H0 ;  /* 0x2000000dff0e7230 */ /* 0x000fc40000004100 */
[-C--:B------:R-:W-:Y:S01]  /*10ea0*/  FMUL.FTZ R27, R27, R32.reuse ;  /* 0x000000201b1b7220 */ /* 0x080fe20000410000 */
[----:B------:R-:W-:Y:S02]  /*10eb0*/  HADD2.F32 R6, -RZ, R24.H0_H0 ;  /* 0x20000018ff067230 */ /* 0x000fe40000004100 */
[C---:B------:R-:W-:Y:S01]  /*10ec0*/  FFMA.FTZ R50, R11.reuse, R32, -R50 ;  /* 0x000000200b327223 */ /* 0x040fe20000010832 */
[----:B------:R-:W-:Y:S02]  /*10ed0*/  HADD2.F32 R10, -RZ, R8.H0_H0 ;  /* 0x20000008ff0a7230 */ /* 0x000fe40000004100 */
[----:B------:R-:W-:Y:S01]  /*10ee0*/  FFMA.FTZ R32, R11, R20, R27 ;  /* 0x000000140b207223 */ /* 0x000fe2000001001b */
[----:B------:R-:W-:Y:S02]  /*10ef0*/  HADD2.F32 R5, -RZ, R4.H0_H0 ;  /* 0x20000004ff057230 */ /* 0x000fe40000004100 */
[----:B------:R-:W-:Y:S01]  /*10f00*/  FMUL.FTZ R28, R6, R14 ;  /* 0x0000000e061c7220 */ /* 0x000fe20000410000 */
[----:B------:R-:W-:-:S02]  /*10f10*/  HADD2.F32 R13, -RZ, R13.H1_H1 ;  /* 0x3000000dff0d7230 */ /* 0x000fc40000004100 */
[-C--:B------:R-:W-:Y:S01]  /*10f20*/  FMUL.FTZ R25, R6, R10.reuse ;  /* 0x0000000a06197220 */ /* 0x080fe20000410000 */
[----:B------:R-:W-:Y:S01]  /*10f30*/  HADD2.F32 R24, -RZ, R24.H1_H1 ;  /* 0x30000018ff187230 */ /* 0x000fe20000004100 */
[----:B------:R-:W-:Y:S01]  /*10f40*/  F2FP.F16.E4M3.UNPACK_B R33, R33 ;  /* 0x00000021ff21723e */ /* 0x000fe200020006ff */
[----:B------:R-:W-:Y:S01]  /*10f50*/  HADD2.F32 R11, -RZ, R8.H1_H1 ;  /* 0x30000008ff0b7230 */ /* 0x000fe20000004100 */
[----:B------:R-:W-:Y:S01]  /*10f60*/  F2FP.F16.E4M3.UNPACK_B R21, R21 ;  /* 0x00000015ff15723e */ /* 0x000fe200020006ff */
[C---:B------:R-:W-:Y:S01]  /*10f70*/  FFMA.FTZ R28, R5.reuse, R10, -R28 ;  /* 0x0000000a051c7223 */ /* 0x040fe2000001081c */
[----:B------:R-:W-:Y:S01]  /*10f80*/  FFMA.FTZ R25, R5, R14, R25 ;  /* 0x0000000e05197223 */ /* 0x000fe20000010019 */
[----:B------:R-:W-:Y:S02]  /*10f90*/  HADD2.F32 R4, -RZ, R4.H1_H1 ;  /* 0x30000004ff047230 */ /* 0x000fe40000004100 */
[C---:B------:R-:W-:Y:S01]  /*10fa0*/  FMUL.FTZ R27, R24.reuse, R13 ;  /* 0x0000000d181b7220 */ /* 0x040fe20000410000 */
[----:B------:R-:W-:Y:S01]  /*10fb0*/  FMUL.FTZ R24, R24, R11 ;  /* 0x0000000b18187220 */ /* 0x000fe20000410000 */
[----:B------:R-:W-:Y:S01]  /*10fc0*/  HADD2.F32 R8, -RZ, R33.H0_H0 ;  /* 0x20000021ff087230 */ /* 0x000fe20000004100 */
        /* <DEDUP_REMOVED lines=9> */
[----:B------:R-:W-:Y:S01]  /*11060*/  HADD2.F32 R12, -RZ, R12.H1_H1 ;  /* 0x3000000cff0c7230 */ /* 0x000fe20000004100 */
[----:B------:R-:W-:Y:S01]  /*11070*/  F2FP.F16.E4M3.UNPACK_B R26, R26.H1 ;  /* 0x0000001aff1a723e */ /* 0x000fe200030006ff */
[----:B------:R-:W-:Y:S01]  /*11080*/  HADD2.F32 R21, -RZ, R21.H1_H1 ;  /* 0x30000015ff157230 */ /* 0x000fe20000004100 */
[----:B------:R-:W-:Y:S01]  /*11090*/  F2FP.F16.E4M3.UNPACK_B R10, R38.H1 ;  /* 0x00000026ff0a723e */ /* 0x000fe200030006ff */
[----:B------:R-:W-:Y:S01]  /*110a0*/  FFMA.FTZ R13, R4, R6, -R11 ;  /* 0x00000006040d7223 */ /* 0x000fe2000001080b */
[----:B------:R-:W-:-:S02]  /*110b0*/  HADD2.F32 R3, -RZ, R3.H1_H1 ;  /* 0x30000003ff037230 */ /* 0x000fc40000004100 */
[----:B------:R-:W-:Y:S01]  /*110c0*/  FFMA.FTZ R14, R4, R8, R5 ;  /* 0x00000008040e7223 */ /* 0x000fe20000010005 */
[C---:B------:R-:W-:Y:S01]  /*110d0*/  FMUL.FTZ R6, R12.reuse, R33 ;  /* 0x000000210c067220 */ /* 0x040fe20000410000 */
[-C--:B------:R-:W-:Y:S01]  /*110e0*/  F2FP.F16.E4M3.UNPACK_B R5, R30.reuse.H1 ;  /* 0x0000001eff05723e */ /* 0x080fe200030006ff */
        /* <DEDUP_REMOVED lines=12> */
[C---:B------:R-:W-:Y:S01]  /*111b0*/  FFMA.FTZ R20, R3.reuse, R6, -R20 ;  /* 0x0000000603147223 */ /* 0x040fe20000010814 */
[----:B------:R-:W-:Y:S01]  /*111c0*/  HADD2.F32 R5, -RZ, R5.H1_H1 ;  /* 0x30000005ff057230 */ /* 0x000fe20000004100 */
[----:B------:R-:W-:Y:S01]  /*111d0*/  F2FP.F16.E4M3.UNPACK_B R38, R38 ;  /* 0x00000026ff26723e */ /* 0x000fe200020006ff */
[----:B------:R-:W-:Y:S02]  /*111e0*/  HADD2.F32 R9, -RZ, R9.H1_H1 ;  /* 0x30000009ff097230 */ /* 0x000fe40000004100 */
[C---:B------:R-:W-:Y:S01]  /*111f0*/  FMUL.FTZ R6, R26.reuse, R10 ;  /* 0x0000000a1a067220 */ /* 0x040fe20000410000 */
[----:B------:R-:W-:Y:S01]  /*11200*/  FFMA.FTZ R21, R3, R8, R4 ;  /* 0x0000000803157223 */ /* 0x000fe20000010004 */
[----:B------:R-:W-:Y:S01]  /*11210*/  FMUL.FTZ R11, R26, R5 ;  /* 0x000000051a0b7220 */ /* 0x000fe20000410000 */
[----:B------:R-:W-:-:S02]  /*11220*/  HADD2.F32 R4, -RZ, R15.H0_H0 ;  /* 0x2000000fff047230 */ /* 0x000fc40000004100 */
[C---:B------:R-:W-:Y:S01]  /*11230*/  FFMA.FTZ R29, R9.reuse, R5, -R6 ;  /* 0x00000005091d7223 */ /* 0x040fe20000010806 */
[----:B------:R-:W-:Y:S02]  /*11240*/  HADD2.F32 R5, -RZ, R30.H0_H0 ;  /* 0x2000001eff057230 */ /* 0x000fe40000004100 */
[----:B------:R-:W-:Y:S01]  /*11250*/  FFMA.FTZ R26, R9, R10, R11 ;  /* 0x0000000a091a7223 */ /* 0x000fe2000001000b */
[----:B------:R-:W-:Y:S02]  /*11260*/  HADD2.F32 R6, -RZ, R38.H0_H0 ;  /* 0x20000026ff067230 */ /* 0x000fe40000004100 */
[----:B------:R-:W-:Y:S02]  /*11270*/  HADD2.F32 R30, -RZ, R30.H1_H1 ;  /* 0x3000001eff1e7230 */ /* 0x000fe40000004100 */
[C---:B------:R-:W-:Y:S01]  /*11280*/  FMUL.FTZ R9, R4.reuse, R5 ;  /* 0x0000000504097220 */ /* 0x040fe20000410000 */
[----:B------:R-:W-:Y:S02]  /*11290*/  HADD2.F32 R38, -RZ, R38.H1_H1 ;  /* 0x30000026ff267230 */ /* 0x000fe40000004100 */
[----:B------:R-:W-:Y:S01]  /*112a0*/  FMUL.FTZ R8, R4, R6 ;  /* 0x0000000604087220 */ /* 0x000fe20000410000 */
[----:B------:R-:W-:Y:S01]  /*112b0*/  HADD2.F32 R15, -RZ, R15.H1_H1 ;  /* 0x3000000fff0f7230 */ /* 0x000fe20000004100 */
[----:B------:R-:W-:Y:S01]  /*112c0*/  F2FP.SATFINITE.E4M3.F32.PACK_AB_MERGE_C R21, R26, R21, RZ ;  /* 0x000000151a15723e */ /* 0x000fe200048070ff */
[----:B------:R-:W-:-:S02]  /*112d0*/  HADD2.F32 R3, -RZ, R7.H0_H0 ;  /* 0x20000007ff037230 */ /* 0x000fc40000004100 */
[----:B------:R-:W-:Y:S02]  /*112e0*/  HADD2.F32 R7, -RZ, R7.H1_H1 ;  /* 0x30000007ff077230 */ /* 0x000fe40000004100 */
[C---:B------:R-:W-:Y:S01]  /*112f0*/  FMUL.FTZ R4, R15.reuse, R38 ;  /* 0x000000260f047220 */ /* 0x040fe20000410000 */
[----:B------:R-:W-:Y:S01]  /*11300*/  FMUL.FTZ R11, R15, R30 ;  /* 0x0000001e0f0b7220 */ /* 0x000fe20000410000 */
        /* <DEDUP_REMOVED lines=21> */
.L_x_1459:
[----:B------:R-:W-:Y:S05]  /*11460*/  BSYNC B0 ;  /* 0x0000000000007941 */ /* 0x000fea0003800000 */
.L_x_1431:
[----:B------:R-:W-:Y:S01]  /*11470*/  @!PT LDS RZ, [RZ] ;  /* 0x00000000fffff984 */ /* 0x000fe20000000800 */
[----:B------:R-:W-:Y:S01]  /*11480*/  @!PT LDS RZ, [RZ] ;  /* 0x00000000fffff984 */ /* 0x000fe20000000800 */
[----:B------:R-:W-:Y:S01]  /*11490*/  @!PT LDS RZ, [RZ] ;  /* 0x00000000fffff984 */ /* 0x000fe20000000800 */
[----:B------:R-:W-:Y:S01]  /*114a0*/  @!PT LDS RZ, [RZ] ;  /* 0x00000000fffff984 */ /* 0x000fe20000000800 */
[----:B------:R1:W-:Y:S06]  /*114b0*/  MEMBAR.ALL.CTA ;  /* 0x0000000000007992 */ /* 0x0003ec0000008000 */
[----:B-1----:R-:W1:Y:S01]  /*114c0*/  FENCE.VIEW.ASYNC.S ;  /* 0x00000000000073c6 */ /* 0x002e620000000000 */
[----:B------:R-:W-:Y:S05]  /*114d0*/  WARPSYNC.ALL ;  /* 0x0000000000007948 */ /* 0x000fea0003800000 */
[----:B-1----:R-:W-:Y:S06]  /*114e0*/  BAR.SYNC.DEFER_BLOCKING 0xd, 0x100 ;  /* 0x0344000000007b1d */ /* 0x002fec0000010000 */
.L_x_1429:
[----:B--234-:R-:W-:-:S05]  /*114f0*/  IMAD.U32 R0, RZ, RZ, UR45 ;  /* 0x0000002dff007e24 */ /* 0x01cfca000f8e00ff */
[----:B------:R-:W-:-:S13]  /*11500*/  ISETP.NE.AND P0, PT, R0, 0x3, PT ;  /* 0x000000030000780c */ /* 0x000fda0003f05270 */
[----:B------:R-:W-:Y:S05]  /*11510*/  @!P0 BRA `(.L_x_1476) ;  /* 0x0000000000048947 */ /* 0x000fea0003800000 */
[----:B------:R-:W-:Y:S01]  /*11520*/  BPT.TRAP 0x1 ;  /* 0x000000040000795c */ /* 0x000fe20000300000 */
.L_x_1476:
[----:B-----5:R-:W-:Y:S01]  /*11530*/  IMAD R9, R199, 0x8, R16 ;  /* 0x00000008c7097824 */ /* 0x020fe200078e0210 */
[----:B------:R-:W-:-:S04]  /*11540*/  SHF.L.U32 R0, R193, 0x1f, RZ ;  /* 0x0000001fc1007819 */ /* 0x000fc800000006ff */
[----:B------:R2:W3:Y:S01]  /*11550*/  SYNCS.PHASECHK.TRANS64.TRYWAIT P2, [R9+URZ+0x28430], R0 ;  /* 0x02843000090075a7 */ /* 0x0004e2000804017f */
[----:B------:R-:W-:Y:S05]  /*11560*/  @!P0 BRA `(.L_x_1477) ;  /* 0x0000000000048947 */ /* 0x000fea0003800000 */
[----:B------:R-:W-:Y:S01]  /*11570*/  BPT.TRAP 0x1 ;  /* 0x000000040000795c */ /* 0x000fe20000300000 */
.L_x_1477:
[----:B01----:R-:W0:Y:S02]  /*11580*/  S2R R3, SR_TID.X ;  /* 0x0000000000037919 */ /* 0x003e240000002100 */
[----:B0-----:R-:W-:-:S04]  /*11590*/  LOP3.LUT R3, R3, 0x7f, RZ, 0xc0, !PT ;  /* 0x0000007f03037812 */ /* 0x001fc800078ec0ff */
[----:B------:R-:W-:Y:S01]  /*115a0*/  ISETP.NE.AND P1, PT, R3, RZ, PT ;  /* 0x000000ff0300720c */ /* 0x000fe20003f25270 */
[----:B---3--:R-:W-:-:S12]  /*115b0*/  @P2 BRA `(.L_x_1478) ;  /* 0x0000000000082947 */ /* 0x008fd80003800000 */
[----:B------:R-:W0:Y:S02]  /*115c0*/  SYNCS.PHASECHK.TRANS64.TRYWAIT P2, [R9+URZ+0x28430], R0 ;  /* 0x02843000090075a7 */ /* 0x000e24000804017f */
[----:B0-----:R-:W-:Y:S05]  /*115d0*/  @!P2 BRA `(.L_x_1479) ;  /* 0x0000015400c0a947 */ /* 0x001fea0003800000 */
.L_x_1478:
[----:B------:R-:W-:Y:S05]  /*115e0*/  WARPSYNC.ALL ;  /* 0x0000000000007948 */ /* 0x000fea0003800000 */
[----:B0-2---:R-:W-:Y:S01]  /*115f0*/  VIADD R0, R16, 0x20000 ;  /* 0x0002000010007836 */ /* 0x005fe20000000000 */
[----:B------:R-:W-:Y:S01]  /*11600*/  R2UR UR12, R36 ;  /* 0x00000000240c72ca */ /* 0x000fe200000e0000 */
[----:B------:R-:W-:Y:S01]  /*11610*/  IMAD.MOV.U32 R7, RZ, RZ, 0x40000040 ;  /* 0x40000040ff077424 */ /* 0x000fe200078e00ff */
[----:B------:R-:W-:Y:S01]  /*11620*/  WARPGROUP.ARRIVE ;  /* 0x00000000000079c5 */ /* 0x000fe20000000000 */
[----:B------:R-:W-:Y:S01]  /*11630*/  UMOV UR13, 0x40000040 ;  /* 0x40000040000d7882 */ /* 0x000fe20000000000 */
[----:B------:R-:W-:Y:S01]  /*11640*/  SHF.R.U32.HI R0, RZ, 0x4, R0 ;  /* 0x00000004ff007819 */ /* 0x000fe20000011600 */
[----:B------:R-:W-:Y:S01]  /*11650*/  IMAD.MOV.U32 R11, RZ, RZ, 0x40000040 ;  /* 0x40000040ff0b7424 */ /* 0x000fe200078e00ff */
[----:B------:R-:W-:Y:S01]  /*11660*/  R2UR UR15, R7 ;  /* 0x00000000070f72ca */ /* 0x000fe200000e0000 */
[----:B------:R-:W-:Y:S01]  /*11670*/  UMOV UR9, 0x40000040 ;  /* 0x4000004000097882 */ /* 0x000fe20000000000 */
[----:B------:R-:W-:Y:S01]  /*11680*/  LOP3.LUT R0, R0, 0x3fff, RZ, 0xc0, !PT ;  /* 0x00003fff00007812 */ /* 0x000fe200078ec0ff */
[----:B------:R-:W-:Y:S01]  /*11690*/  UMOV UR5, 0x40000040 ;  /* 0x4000004000057882 */ /* 0x000fe20000000000 */
[----:B------:R-:W-:Y:S01]  /*116a0*/  R2UR UR11, R11 ;  /* 0x000000000b0b72ca */ /* 0x000fe200000e0000 */
[----:B------:R-:W-:Y:S01]  /*116b0*/  IMAD.MOV.U32 R11, RZ, RZ, 0x40000040 ;  /* 0x40000040ff0b7424 */ /* 0x000fe200078e00ff */
[----:B------:R-:W-:Y:S01]  /*116c0*/  LOP3.LUT R4, R0, 0x10000, RZ, 0xfc, !PT ;  /* 0x0001000000047812 */ /* 0x000fe200078efcff */
[----:B------:R-:W-:Y:S01]  /*116d0*/  ULOP3.LUT UR12, UR12, 0x10000, URZ, 0xfc, !UPT ;  /* 0x000100000c0c7892 */ /* 0x000fe2000f8efc3f */
[----:B------:R-:W-:Y:S01]  /*116e0*/  IMAD.MOV.U32 R7, RZ, RZ, 0x40000040 ;  /* 0x40000040ff077424 */ /* 0x000fe200078e00ff */
[----:B------:R-:W-:Y:S01]  /*116f0*/  UMOV UR17, 0x40000040 ;  /* 0x4000004000117882 */ /* 0x000fe20000000000 */
[----:B------:R-:W-:Y:S01]  /*11700*/  R2UR UR7, R11 ;  /* 0x000000000b0772ca */ /* 0x000fe200000e0000 */
[----:B------:R-:W-:Y:S01]  /*11710*/  IMAD R6, R199, 0x400, R4 ;  /* 0x00000400c7067824 */ /* 0x000fe200078e0204 */
[----:B------:R-:W-:Y:S01]  /*11720*/  UIADD3 UR8, UR12, 0x2, URZ ;  /* 0x000000020c087890 */ /* 0x000fe2000fffe03f */
[----:B------:R-:W-:Y:S01]  /*11730*/  IMAD.MOV.U32 R11, RZ, RZ, 0x40000040 ;  /* 0x40000040ff0b7424 */ /* 0x000fe200078e00ff */
[----:B------:R-:W-:Y:S01]  /*11740*/  UIADD3 UR4, UR12, 0x4, URZ ;  /* 0x000000040c047890 */ /* 0x000fe2000fffe03f */
[C---:B------:R-:W-:Y:S01]  /*11750*/  VIADD R10, R6.reuse, 0x2 ;  /* 0x00000002060a7836 */ /* 0x040fe20000000000 */
[----:B------:R-:W-:Y:S01]  /*11760*/  R2UR UR14, R6 ;  /* 0x00000000060e72ca */ /* 0x000fe200000e0000 */
[----:B------:R-:W-:Y:S01]  /*11770*/  UIADD3 UR16, UR12, 0x6, URZ ;  /* 0x000000060c107890 */ /* 0x000fe2000fffe03f */
[----:B------:R-:W-:Y:S01]  /*11780*/  R2UR UR19, R11 ;  /* 0x000000000b1372ca */ /* 0x000fe200000e0000 */
[----:B------:R-:W-:Y:S01]  /*11790*/  IMAD.MOV.U32 R11, RZ, RZ, 0x40000040 ;  /* 0x40000040ff0b7424 */ /* 0x000fe200078e00ff */
[----:B------:R-:W-:Y:S01]  /*117a0*/  R2UR UR10, R10 ;  /* 0x000000000a0a72ca */ /* 0x000fe200000e0000 */
[----:B------:R-:W-:Y:S01]  /*117b0*/  VIADD R10, R6, 0x4 ;  /* 0x00000004060a7836 */ /* 0x000fe20000000000 */
[----:B------:R-:W-:Y:S01]  /*117c0*/  UIADD3 UR20, UR12, 0x400, URZ ;  /* 0x000004000c147890 */ /* 0x000fe2000fffe03f */
[----:B------:R-:W-:Y:S01]  /*117d0*/  R2UR UR35, R7 ;  /* 0x00000000072372ca */ /* 0x000fe200000e0000 */
[----:B------:R-:W-:Y:S01]  /*117e0*/  UMOV UR21, 0x40000040 ;  /* 0x4000004000157882 */ /* 0x000fe20000000000 */
[----:B------:R-:W-:Y:S01]  /*117f0*/  R2UR UR23, R11 ;  /* 0x000000000b1772ca */ /* 0x000fe200000e0000 */
[----:B------:R-:W-:Y:S01]  /*11800*/  IMAD.MOV.U32 R11, RZ, RZ, 0x40000040 ;  /* 0x40000040ff0b7424 */ /* 0x000fe200078e00ff */
[----:B------:R-:W-:Y:S01]  /*11810*/  R2UR UR6, R10 ;  /* 0x000000000a0672ca */ /* 0x000fe200000e0000 */
[----:B------:R-:W-:-:S02]  /*11820*/  UIADD3 UR24, UR12, 0x402, URZ ;  /* 0x000004020c187890 */ /* 0x000fc4000fffe03f */
[----:B------:R-:W-:Y:S01]  /*11830*/  QGMMA.64x64x32.F32.E4M3.E4M3 R24, gdesc[UR12], RZ, !UPT, gsb0 ;  /* 0x00e000000c1879f3 */ /* 0x000fe2000c0008ff */
[----:B------:R-:W-:Y:S01]  /*11840*/  IADD3 R10, R6, 0x6, RZ ;  /* 0x00000006060a7810 */ /* 0x000fe20007ffe0ff */
[----:B------:R-:W-:Y:S01]  /*11850*/  UMOV UR25, 0x40000040 ;  /* 0x4000004000197882 */ /* 0x000fe20000000000 */
[----:B------:R-:W-:Y:S01]  /*11860*/  R2UR UR27, R11 ;  /* 0x000000000b1b72ca */ /* 0x000fe200000e0000 */
[----:B------:R-:W-:Y:S01]  /*11870*/  IMAD.MOV.U32 R11, RZ, RZ, 0x40000040 ;  /* 0x40000040ff0b7424 */ /* 0x000fe200078e00ff */
[----:B------:R-:W-:Y:S01]  /*11880*/  R2UR UR18, R10 ;  /* 0x000000000a1272ca */ /* 0x000fe200000e0000 */
[----:B------:R-:W-:Y:S01]  /*11890*/  VIADD R10, R6, 0x200 ;  /* 0x00000200060a7836 */ /* 0x000fe20000000000 */
[----:B------:R-:W-:Y:S01]  /*118a0*/  UIADD3 UR28, UR12, 0x404, URZ ;  /* 0x000004040c1c7890 */ /* 0x000fe2000fffe03f */
[----:B------:R-:W0:Y:S01]  /*118b0*/  LDC R0, c[0x0][0x448] ;  /* 0x00011200ff007b82 */ /* 0x000e220000000800 */
[----:B------:R-:W-:Y:S01]  /*118c0*/  R2UR UR31, R11 ;  /* 0x000000000b1f72ca */ /* 0x000fe200000e0000 */
[----:B------:R-:W-:Y:S01]  /*118d0*/  UMOV UR29, 0x40000040 ;  /* 0x40000040001d7882 */ /* 0x000fe20000000000 */
[----:B------:R-:W-:Y:S01]  /*118e0*/  R2UR UR22, R10 ;  /* 0x000000000a1672ca */ /* 0x000fe200000e0000 */
[----:B------:R-:W-:Y:S01]  /*118f0*/  VIADD R10, R6, 0x202 ;  /* 0x00000202060a7836 */ /* 0x000fe20000000000 */
[----:B------:R-:W-:Y:S01]  /*11900*/  UIADD3 UR32, UR12, 0x406, URZ ;  /* 0x000004060c207890 */ /* 0x000fe2000fffe03f */
[----:B------:R-:W-:Y:S01]  /*11910*/  IMAD.IADD R3, R205, 0x1, R204 ;  /* 0x00000001cd037824 */ /* 0x000fe200078e02cc */
[----:B------:R-:W-:-:S02]  /*11920*/  UMOV UR33, 0x40000040 ;  /* 0x4000004000217882 */ /* 0x000fc40000000000 */
[----:B------:R-:W-:Y:S01]  /*11930*/  R2UR UR26, R10 ;  /* 0x000000000a1a72ca */ /* 0x000fe200000e0000 */
[C---:B------:R-:W-:Y:S02]  /*11940*/  VIADD R10, R6.reuse, 0x204 ;  /* 0x00000204060a7836 */ /* 0x040fe40000000000 */
[----:B------:R-:W-:-:S03]  /*11950*/  VIADD R6, R6, 0x206 ;  /* 0x0000020606067836 */ /* 0x000fc60000000000 */
[----:B------:R-:W-:Y:S02]  /*11960*/  R2UR UR30, R10 ;  /* 0x000000000a1e72ca */ /* 0x000fe400000e0000 */
[----:B------:R-:W-:Y:S01]  /*11970*/  R2UR UR34, R6 ;  /* 0x00000000062272ca */ /* 0x000fe200000e0000 */
[----:B------:R-:W1:Y:S01]  /*11980*/  LDC.64 R10, c[0x0][0x9e0] ;  /* 0x00027800ff0a7b82 */ /* 0x000e620000000a00 */
[----:B0-----:R-:W-:-:S13]  /*11990*/  ISETP.NE.AND P2, PT, R0, 0x1, PT ;  /* 0x000000010000780c */ /* 0x001fda0003f45270 */
[----:B------:R-:W0:Y:S01]  /*119a0*/  @P2 LDC R0, c[0x0][0x44c] ;  /* 0x00011300ff002b82 */ /* 0x000e220000000800 */
[----:B-1----:R-:W-:-:S07]  /*119b0*/  ISETP.GE.AND P3, PT, R11, 0x1, PT ;  /* 0x000000010b00780c */ /* 0x002fce0003f66270 */
[----:B------:R-:W1:Y:S01]  /*119c0*/  @P2 LDC R5, c[0x0][0x450] ;  /* 0x00011400ff052b82 */ /* 0x000e620000000800 */
[----:B0-----:R-:W-:Y:S01]  /*119d0*/  @P2 IMAD.HI.U32 R0, R3, R0, RZ ;  /* 0x0000000003002227 */ /* 0x001fe200078e00ff */
[----:B------:R-:W-:Y:S02]  /*119e0*/  WARPGROUP.DEPBAR.LE gsb0, 0x0 ;  /* 0x00008000000079c5 */ /* 0x000fe40000010000 */
[----:B------:R-:W-:Y:S02]  /*119f0*/  WARPGROUP.ARRIVE ;  /* 0x00000000000079c5 */ /* 0x000fe40000000000 */
[----:B-1----:R-:W-:Y:S01]  /*11a00*/  @P2 SHF.R.U32.HI R3, RZ, R5, R0 ;  /* 0x00000005ff032219 */ /* 0x002fe20000011600 */
[----:B------:R-:W-:Y:S02]  /*11a10*/  IMAD.MOV.U32 R5, RZ, RZ, -0x40 ;  /* 0xffffffc0ff057424 */ /* 0x000fe400078e00ff */
[----:B------:R-:W-:Y:S01]  /*11a20*/  @!P1 VIADD R0, R9, 0x28440 ;  /* 0x0002844009009836 */ /* 0x000fe20000000000 */
[----:B------:R-:W-:Y:S01]  /*11a30*/  QGMMA.64x64x32.F32.E4M3.E4M3 R24, gdesc[UR8], R24, gsb0 ;  /* 0x00e00000081879f3 */ /* 0x000fe20008000818 */
[----:B------:R-:W0:Y:S01]  /*11a40*/  SHFL.IDX PT, R20, R3, RZ, 0x1c1f ;  /* 0x001c1fff03147589 */ /* 0x000e2200000e0000 */
[----:B------:R-:W-:-:S02]  /*11a50*/  IMAD R9, R56, R5, 0x40 ;  /* 0x0000004038097424 */ /* 0x000fc400078e0205 */
[----:B------:R-:W-:Y:S02]  /*11a60*/  @!P1 PRMT R0, RZ, 0x654, R0 ;  /* 0x00000654ff009816 */ /* 0x000fe40000000000 */
[----:B------:R-:W-:-:S04]  /*11a70*/  VIADD R8, R9, 0x1 ;  /* 0x0000000109087836 */ /* 0x000fc80000000000 */
[----:B------:R-:W-:-:S05]  /*11a80*/  IMAD R8, R197, -0x2, R8 ;  /* 0xfffffffec5087824 */ /* 0x000fca00078e0208 */
[----:B------:R-:W-:-:S05]  /*11a90*/  IADD3 R5, -R195, R8, R196 ;  /* 0x00000008c3057210 */ /* 0x000fca0007ffe1c4 */
[----:B------:R-:W-:Y:S01]  /*11aa0*/  IMAD.IADD R14, R5, 0x1, R10 ;  /* 0x00000001050e7824 */ /* 0x000fe200078e020a */
[----:B------:R-:W-:Y:S02]  /*11ab0*/  WARPGROUP.DEPBAR.LE gsb0, 0x0 ;  /* 0x00008000000079c5 */ /* 0x000fe40000010000 */
[----:B------:R-:W-:-:S06]  /*11ac0*/  WARPGROUP.ARRIVE ;  /* 0x00000000000079c5 */ /* 0x000fcc0000000000 */
[----:B------:R-:W-:Y:S01]  /*11ad0*/  QGMMA.64x64x32.F32.E4M3.E4M3 R24, gdesc[UR4], R24, gsb0 ;  /* 0x00e00000041879f3 */ /* 0x000fe20008000818 */
[----:B------:R-:W-:Y:S02]  /*11ae0*/  ULDC UR6, c[0x0][0x9dc] ;  /* 0x0002770000067ab9 */ /* 0x000fe40000000800 */
[----:B------:R-:W-:-:S04]  /*11af0*/  MOV R6, UR6 ;  /* 0x0000000600067c02 */ /* 0x000fc80008000f00 */
[----:B------:R-:W-:-:S05]  /*11b00*/  LOP3.LUT R12, RZ, R6, RZ, 0x33, !PT ;  /* 0x00000006ff0c7212 */ /* 0x000fca00078e33ff */
[----:B------:R-:W-:Y:S01]  /*11b10*/  IMAD.IADD R15, R5, 0x1, R12 ;  /* 0x00000001050f7824 */ /* 0x000fe200078e020c */
[----:B------:R-:W-:-:S03]  /*11b20*/  LEA R12, R56, 0xffffffc0, 0x6 ;  /* 0xffffffc0380c7811 */ /* 0x000fc600078e30ff */
[----:B0-----:R-:W-:Y:S01]  /*11b30*/  IMAD.IADD R5, R15, 0x1, R20 ;  /* 0x000000010f057824 */ /* 0x001fe200078e0214 */
        /* <DEDUP_REMOVED lines=17> */
[----:B0-----:R-:W-:-:S04]  /*11c50*/  IMAD.IADD R0, R196, 0x1, R9 ;  /* 0x00000001c4007824 */ /* 0x001fc800078e0209 */
[----:B------:R-:W-:-:S05]  /*11c60*/  IMAD R13, R197, -0x2, R0 ;  /* 0xfffffffec50d7824 */ /* 0x000fca00078e0200 */
[----:B------:R-:W-:Y:S01]  /*11c70*/  VIADDMNMX R0, R20, R14, R13, PT ;  /* 0x0000000e14007246 */ /* 0x000fe2000380010d */
[----:B------:R-:W-:Y:S06]  /*11c80*/  @!P3 BRA `(.L_x_1480) ;  /* 0x000000000050b947 */ /* 0x000fec0003800000 */
[----:B------:R-:W-:Y:S01]  /*11c90*/  IADD3 R7, -R195, R196, R20 ;  /* 0x000000c4c3077210 */ /* 0x000fe20007ffe114 */
[----:B------:R-:W-:Y:S03]  /*11ca0*/  BSSY B0, `(.L_x_1481) ;  /* 0x000000e000007945 */ /* 0x000fe60003800000 */
        /* <DEDUP_REMOVED lines=9> */
.L_x_1482:
[----:B------:R-:W-:-:S13]  /*11d40*/  ISETP.NE.AND P4, PT, R11, 0x1, PT ;  /* 0x000000010b00780c */ /* 0x000fda0003f85270 */
[----:B------:R-:W0:Y:S02]  /*11d50*/  @P4 LDC.64 R20, c[0x0][0x9e8] ;  /* 0x00027a00ff144b82 */ /* 0x000e240000000a00 */
[----:B0-----:R-:W-:-:S05]  /*11d60*/  @P4 IMAD.HI.U32 R8, R7, R20, RZ ;  /* 0x0000001407084227 */ /* 0x001fca00078e00ff */
[----:B------:R-:W-:-:S07]  /*11d70*/  @P4 SHF.R.U32.HI R7, RZ, R21, R8 ;  /* 0x00000015ff074219 */ /* 0x000fce0000011608 */
.L_x_1483:
[----:B------:R-:W-:Y:S05]  /*11d80*/  BSYNC B0 ;  /* 0x0000000000007941 */ /* 0x000fea0003800000 */
.L_x_1481:
[----:B------:R-:W-:-:S04]  /*11d90*/  IMAD R8, R7, R11, -R12 ;  /* 0x0000000b07087224 */ /* 0x000fc800078e0a0c */
[----:B------:R-:W-:-:S05]  /*11da0*/  IMAD R8, R197, -0x2, R8 ;  /* 0xfffffffec5087824 */ /* 0x000fca00078e0208 */
[----:B------:R-:W-:Y:S02]  /*11db0*/  VIMNMX R5, R5, R8, !PT ;  /* 0x0000000805057248 */ /* 0x000fe40007fe0100 */
[----:B------:R-:W-:-:S07]  /*11dc0*/  VIADDMNMX R0, R8, R11, R0, PT ;  /* 0x0000000b08007246 */ /* 0x000fce0003800100 */
.L_x_1480:
[C---:B------:R-:W-:Y:S01]  /*11dd0*/  ISETP.GE.AND P4, PT, R9.reuse, 0x2, PT ;  /* 0x000000020900780c */ /* 0x040fe20003f86270 */
[----:B------:R-:W0:Y:S01]  /*11de0*/  SHFL.IDX PT, R8, R3, 0x1, 0x1c1f ;  /* 0x003c1f0003087f89 */ /* 0x000e2200000e0000 */
[----:B------:R-:W-:Y:S02]  /*11df0*/  ISETP.GE.AND P6, PT, R9, 0x9, PT ;  /* 0x000000090900780c */ /* 0x000fe40003fc6270 */
[----:B------:R-:W-:Y:S02]  /*11e00*/  ISETP.GT.AND P5, PT, R5, 0x1, !P4 ;  /* 0x000000010500780c */ /* 0x000fe400067a4270 */
[----:B------:R-:W-:Y:S02]  /*11e10*/  P2R R21, PR, RZ, 0x40 ;  /* 0x00000040ff157803 */ /* 0x000fe40000000000 */
[----:B------:R-:W-:-:S04]  /*11e20*/  ISETP.LT.OR P5, PT, R0, 0x2, P5 ;  /* 0x000000020000780c */ /* 0x000fc80002fa1670 */
[----:B------:R-:W-:Y:S02]  /*11e30*/  FSEL R59, R25, -INF , !P5 ;  /* 0xff800000193b7808 */ /* 0x000fe40006800000 */
[----:B------:R-:W-:Y:S02]  /*11e40*/  ISETP.GT.AND P5, PT, R5, 0x8, !P6 ;  /* 0x000000080500780c */ /* 0x000fe400077a4270 */
[----:B------:R-:W-:Y:S02]  /*11e50*/  ISETP.GE.AND P6, PT, R9, 0xa, PT ;  /* 0x0000000a0900780c */ /* 0x000fe40003fc6270 */
[----:B------:R-:W-:Y:S02]  /*11e60*/  ISETP.LT.OR P5, PT, R0, 0x9, P5 ;  /* 0x000000090000780c */ /* 0x000fe40002fa1670 */
[----:B------:R-:W-:Y:S02]  /*11e70*/  P2R R25, PR, RZ, 0x40 ;  /* 0x00000040ff197803 */ /* 0x000fe40000000000 */
[----:B------:R-:W-:-:S02]  /*11e80*/  FSEL R28, R28, -INF , !P5 ;  /* 0xff8000001c1c7808 */ /* 0x000fc40006800000 */
[----:B------:R-:W-:Y:S01]  /*11e90*/  ISETP.GT.AND P5, PT, R5, 0x9, !P6 ;  /* 0x000000090500780c */ /* 0x000fe200077a4270 */
[----:B0-----:R-:W-:Y:S01]  /*11ea0*/  IMAD.IADD R7, R15, 0x1, R8 ;  /* 0x000000010f077824 */ /* 0x001fe200078e0208 */
[----:B------:R-:W-:Y:S02]  /*11eb0*/  ISETP.GE.AND P6, PT, R9, 0x11, PT ;  /* 0x000000110900780c */ /* 0x000fe40003fc6270 */
[----:B------:R-:W-:-:S04]  /*11ec0*/  ISETP.LT.OR P5, PT, R0, 0xa, P5 ;  /* 0x0000000a0000780c */ /* 0x000fc80002fa1670 */
        /* <DEDUP_REMOVED lines=61> */
[----:B------:R-:W-:-:S04]  /*122a0*/  ISETP.GT.AND P6, PT, R5, 0x39, !P6 ;  /* 0x000000390500780c */ /* 0x000fc800077c4270 */
[----:B------:R-:W-:Y:S02]  /*122b0*/  ISETP.LT.OR P6, PT, R0, 0x3a, P6 ;  /* 0x0000003a0000780c */ /* 0x000fe400037c1670 */
[----:B------:R-:W-:Y:S02]  /*122c0*/  VIADDMNMX R0, R8, R14, R13, PT ;  /* 0x0000000e08007246 */ /* 0x000fe4000380010d */
[----:B------:R-:W-:Y:S01]  /*122d0*/  FSEL R70, R53, -INF , !P6 ;  /* 0xff80000035467808 */ /* 0x000fe20007000000 */
[----:B------:R-:W-:Y:S08]  /*122e0*/  @!P3 BRA `(.L_x_1484) ;  /* 0x000000000050b947 */ /* 0x000ff00003800000 */
        /* <DEDUP_REMOVED lines=11> */
.L_x_1486:
[----:B------:R-:W-:-:S13]  /*123a0*/  ISETP.NE.AND P6, PT, R11, 0x1, PT ;  /* 0x000000010b00780c */ /* 0x000fda0003fc5270 */
[----:B------:R-:W0:Y:S02]  /*123b0*/  @P6 LDC.64 R8, c[0x0][0x9e8] ;  /* 0x00027a00ff086b82 */ /* 0x000e240000000a00 */
[----:B0-----:R-:W-:-:S05]  /*123c0*/  @P6 IMAD.HI.U32 R8, R3, R8, RZ ;  /* 0x0000000803086227 */ /* 0x001fca00078e00ff */
[----:B------:R-:W-:-:S07]  /*123d0*/  @P6 SHF.R.U32.HI R3, RZ, R9, R8 ;  /* 0x00000009ff036219 */ /* 0x000fce0000011608 */
.L_x_1487:
[----:B------:R-:W-:Y:S05]  /*123e0*/  BSYNC B0 ;  /* 0x0000000000007941 */ /* 0x000fea0003800000 */
.L_x_1485:
[----:B------:R-:W-:-:S04]  /*123f0*/  IMAD R8, R3, R11, -R12 ;  /* 0x0000000b03087224 */ /* 0x000fc800078e0a0c */
[----:B------:R-:W-:-:S05]  /*12400*/  IMAD R8, R197, -0x2, R8 ;  /* 0xfffffffec5087824 */ /* 0x000fca00078e0208 */
[----:B------:R-:W-:Y:S02]  /*12410*/  VIMNMX R7, R7, R8, !PT ;  /* 0x0000000807077248 */ /* 0x000fe40007fe0100 */
[----:B------:R-:W-:-:S07]  /*12420*/  VIADDMNMX R0, R8, R11, R0, PT ;  /* 0x0000000b08007246 */ /* 0x000fce0003800100 */
.L_x_1484:
[----:B------:R-:W-:Y:S02]  /*12430*/  ISETP.GT.AND P4, PT, R7, 0x1, !P4 ;  /* 0x000000010700780c */ /* 0x000fe40006784270 */
[----:B------:R-:W-:Y:S02]  /*12440*/  ISETP.NE.AND P6, PT, R25, RZ, PT ;  /* 0x000000ff1900720c */ /* 0x000fe40003fc5270 */
[----:B------:R-:W-:Y:S02]  /*12450*/  ISETP.LT.OR P4, PT, R0, 0x2, P4 ;  /* 0x000000020000780c */ /* 0x000fe40002781670 */
        /* <DEDUP_REMOVED lines=9> */
[----:B------:R-:W-:Y:S02]  /*124f0*/  ISETP.GT.AND P4, PT, R7, 0x9, !P6 ;  /* 0x000000090700780c */ /* 0x000fe40007784270 */
[----:B------:R-:W-:Y:S02]  /*12500*/  FMNMX.FTZ R5, R60, R5, !PT ;  /* 0x000000053c057209 */ /* 0x000fe40007810000 */
        /* <DEDUP_REMOVED lines=24> */
[----:B------:R-:W-:Y:S01]  /*12690*/  ISETP.NE.AND P4, PT, R63, RZ, PT ;  /* 0x000000ff3f00720c */ /* 0x000fe20003f85270 */
[----:B------:R-:W0:Y:S01]  /*126a0*/  SHFL.BFLY PT, R5, R12, 0x2, 0x1f ;  /* 0x0c401f000c057f89 */ /* 0x000e2200000e0000 */
[----:B------:R-:W-:Y:S02]  /*126b0*/  ISETP.NE.AND P6, PT, R20, RZ, PT ;  /* 0x000000ff1400720c */ /* 0x000fe40003fc5270 */
[C---:B------:R-:W-:Y:S02]  /*126c0*/  ISETP.GT.AND P4, PT, R7.reuse, 0x19, !P4 ;  /* 0x000000190700780c */ /* 0x040fe40006784270 */
[----:B------:R-:W-:-:S02]  /*126d0*/  ISETP.GT.AND P5, PT, R7, 0x38, !P5 ;  /* 0x000000380700780c */ /* 0x000fc40006fa4270 */
[C---:B------:R-:W-:Y:S02]  /*126e0*/  ISETP.LT.OR P4, PT, R0.reuse, 0x1a, P4 ;  /* 0x0000001a0000780c */ /* 0x040fe40002781670 */
[----:B------:R-:W-:Y:S02]  /*126f0*/  ISETP.LT.OR P5, PT, R0, 0x39, P5 ;  /* 0x000000390000780c */ /* 0x000fe40002fa1670 */
[----:B------:R-:W-:Y:S02]  /*12700*/  FSEL R39, R39, -INF , !P4 ;  /* 0xff80000027277808 */ /* 0x000fe40006000000 */
[----:B------:R-:W-:Y:S02]  /*12710*/  ISETP.NE.AND P4, PT, R37, RZ, PT ;  /* 0x000000ff2500720c */ /* 0x000fe40003f85270 */
[----:B------:R-:W-:Y:S02]  /*12720*/  FSEL R33, R54, -INF , !P5 ;  /* 0xff80000036217808 */ /* 0x000fe40006800000 */
[----:B------:R-:W-:-:S04]  /*12730*/  ISETP.GT.AND P4, PT, R7, 0x20, !P4 ;  /* 0x000000200700780c */ /* 0x000fc80006784270 */
[----:B------:R-:W-:Y:S02]  /*12740*/  ISETP.LT.OR P4, PT, R0, 0x21, P4 ;  /* 0x000000210000780c */ /* 0x000fe40002781670 */
[----:B0-----:R-:W-:Y:S02]  /*12750*/  FMNMX.FTZ R14, R12, R5, !PT ;  /* 0x000000050c0e7209 */ /* 0x001fe40007810000 */
[----:B------:R-:W-:Y:S02]  /*12760*/  FSEL R21, R42, -INF , !P4 ;  /* 0xff8000002a157808 */ /* 0x000fe40006000000 */
[----:B------:R-:W-:Y:S01]  /*12770*/  ISETP.NE.AND P4, PT, R65, RZ, PT ;  /* 0x000000ff4100720c */ /* 0x000fe20003f85270 */
[----:B------:R-:W0:Y:S03]  /*12780*/  SHFL.BFLY PT, R5, R14, 0x1, 0x1f ;  /* 0x0c201f000e057f89 */ /* 0x000e2600000e0000 */
[----:B------:R-:W-:-:S04]  /*12790*/  ISETP.GT.AND P4, PT, R7, 0x21, !P4 ;  /* 0x000000210700780c */ /* 0x000fc80006784270 */
[----:B------:R-:W-:-:S04]  /*127a0*/  ISETP.LT.OR P4, PT, R0, 0x22, P4 ;  /* 0x000000220000780c */ /* 0x000fc80002781670 */
[----:B------:R-:W-:Y:S02]  /*127b0*/  FSEL R43, R43, -INF , !P4 ;  /* 0xff8000002b2b7808 */ /* 0x000fe40006000000 */
[----:B------:R-:W-:-:S04]  /*127c0*/  ISETP.NE.AND P4, PT, R41, RZ, PT ;  /* 0x000000ff2900720c */ /* 0x000fc80003f85270 */
[----:B------:R-:W-:-:S04]  /*127d0*/  ISETP.GT.AND P4, PT, R7, 0x28, !P4 ;  /* 0x000000280700780c */ /* 0x000fc80006784270 */
[----:B------:R-:W-:Y:S02]  /*127e0*/  ISETP.LT.OR P4, PT, R0, 0x29, P4 ;  /* 0x000000290000780c */ /* 0x000fe40002781670 */
[----:B0-----:R-:W-:Y:S02]  /*127f0*/  FMNMX.FTZ R5, R14, R5, !PT ;  /* 0x000000050e057209 */ /* 0x001fe40007810000 */
[----:B------:R-:W-:Y:S02]  /*12800*/  FSEL R25, R46, -INF , !P4 ;  /* 0xff8000002e197808 */ /* 0x000fe40006000000 */
[----:B------:R-:W-:Y:S01]  /*12810*/  ISETP.NE.AND P4, PT, R67, RZ, PT ;  /* 0x000000ff4300720c */ /* 0x000fe20003f85270 */
[----:B------:R-:W-:-:S03]  /*12820*/  FFMA.FTZ R8, R2, R5, -8 ;  /* 0xc100000002087423 */ /* 0x000fc60000010005 */
[----:B------:R-:W-:-:S04]  /*12830*/  ISETP.GT.AND P4, PT, R7, 0x29, !P4 ;  /* 0x000000290700780c */ /* 0x000fc80006784270 */
[----:B------:R-:W-:-:S04]  /*12840*/  ISETP.LT.OR P4, PT, R0, 0x2a, P4 ;  /* 0x0000002a0000780c */ /* 0x000fc80002781670 */
[----:B------:R-:W-:Y:S02]  /*12850*/  FSEL R47, R47, -INF , !P4 ;  /* 0xff8000002f2f7808 */ /* 0x000fe40006000000 */
[----:B------:R-:W-:-:S04]  /*12860*/  ISETP.NE.AND P4, PT, R45, RZ, PT ;  /* 0x000000ff2d00720c */ /* 0x000fc80003f85270 */
[----:B------:R-:W-:-:S04]  /*12870*/  ISETP.GT.AND P4, PT, R7, 0x30, !P4 ;  /* 0x000000300700780c */ /* 0x000fc80006784270 */
[----:B------:R-:W-:-:S04]  /*12880*/  ISETP.LT.OR P4, PT, R0, 0x31, P4 ;  /* 0x000000310000780c */ /* 0x000fc80002781670 */
[----:B------:R-:W-:Y:S02]  /*12890*/  FSEL R29, R50, -INF , !P4 ;  /* 0xff800000321d7808 */ /* 0x000fe40006000000 */
[----:B------:R-:W-:-:S04]  /*128a0*/  ISETP.NE.AND P4, PT, R69, RZ, PT ;  /* 0x000000ff4500720c */ /* 0x000fc80003f85270 */
[----:B------:R-:W-:-:S04]  /*128b0*/  ISETP.GT.AND P4, PT, R7, 0x31, !P4 ;  /* 0x000000310700780c */ /* 0x000fc80006784270 */
[----:B------:R-:W-:-:S04]  /*128c0*/  ISETP.LT.OR P4, PT, R0, 0x32, P4 ;  /* 0x000000320000780c */ /* 0x000fc80002781670 */
[----:B------:R-:W-:Y:S02]  /*128d0*/  FSEL R51, R51, -INF , !P4 ;  /* 0xff80000033337808 */ /* 0x000fe40006000000 */
[----:B------:R-:W-:Y:S02]  /*128e0*/  ISETP.GT.AND P4, PT, R7, RZ, !P6 ;  /* 0x000000ff0700720c */ /* 0x000fe40007784270 */
[----:B------:R-:W-:Y:S02]  /*128f0*/  ISETP.NE.AND P6, PT, R49, RZ, PT ;  /* 0x000000ff3100720c */ /* 0x000fe40003fc5270 */
[----:B------:R-:W-:-:S04]  /*12900*/  ISETP.LT.OR P4, PT, R0, 0x1, P4 ;  /* 0x000000010000780c */ /* 0x000fc80002781670 */
[----:B------:R-:W-:Y:S02]  /*12910*/  FSEL R3, R26, -INF , !P4 ;  /* 0xff8000001a037808 */ /* 0x000fe40006000000 */
[----:B------:R-:W-:-:S04]  /*12920*/  FSETP.NEU.FTZ.AND P4, PT, R5, -INF , PT ;  /* 0xff8000000500780b */ /* 0x000fc80003f9d000 */
[----:B------:R-:W-:Y:S02]  /*12930*/  FSEL R37, R8, RZ, P4 ;  /* 0x000000ff08257208 */ /* 0x000fe40002000000 */
[----:B------:R-:W-:Y:S02]  /*12940*/  FMNMX.FTZ R8, R3, R27, !PT ;  /* 0x0000001b03087209 */ /* 0x000fe40007810000 */
[----:B------:R-:W-:Y:S01]  /*12950*/  ISETP.GT.AND P4, PT, R7, 0x39, !P6 ;  /* 0x000000390700780c */ /* 0x000fe20007784270 */
[----:B------:R-:W-:-:S01]  /*12960*/  FFMA.FTZ R14, R2, R59, -R37 ;  /* 0x0000003b020e7223 */ /* 0x000fc20000010825 */
[----:B------:R-:W-:Y:S01]  /*12970*/  FMNMX.FTZ R8, R9, R8, !PT ;  /* 0x0000000809087209 */ /* 0x000fe20007810000 */
[----:B------:R-:W-:-:S01]  /*12980*/  FFMA.FTZ R12, R2, R24, -R37 ;  /* 0x00000018020c7223 */ /* 0x000fc20000010825 */
[----:B------:R-:W-:Y:S01]  /*12990*/  ISETP.LT.OR P4, PT, R0, 0x3a, P4 ;  /* 0x0000003a0000780c */ /* 0x000fe20002781670 */
[----:B------:R-:W-:-:S01]  /*129a0*/  FFMA.FTZ R0, R2, R28, -R37 ;  /* 0x0000001c02007223 */ /* 0x000fc20000010825 */
[----:B------:R-:W-:Y:S01]  /*129b0*/  FMNMX.FTZ R8, R31, R8, !PT ;  /* 0x000000081f087209 */ /* 0x000fe20007810000 */
[----:B------:R-:W-:-:S01]  /*129c0*/  FFMA.FTZ R24, R2, R58, -R37 ;  /* 0x0000003a02187223 */ /* 0x000fc20000010825 */
[----:B------:R-:W-:Y:S01]  /*129d0*/  FSEL R55, R55, -INF , !P4 ;  /* 0xff80000037377808 */ /* 0x000fe20006000000 */
        /* <DEDUP_REMOVED lines=8> */
[----:B------:R0:W-:Y:S01]  /*12a60*/  MUFU.EX2 R45, R24 ;  /* 0x00000018002d7308 */ /* 0x0001e20000000800 */
[----:B------:R-:W-:-:S04]  /*12a70*/  FMNMX.FTZ R8, R15, R8, !PT ;  /* 0x000000080f087209 */ /* 0x000fc80007810000 */
[----:B------:R-:W-:-:S03]  /*12a80*/  FMNMX.FTZ R8, R39, R8, !PT ;  /* 0x0000000827087209 */ /* 0x000fc60007810000 */
[----:B------:R-:W-:Y:S01]  /*12a90*/  MUFU.EX2 R12, R12 ;  /* 0x0000000c000c7308 */ /* 0x000fe20000000800 */
[----:B------:R-:W-:Y:S01]  /*12aa0*/  FMNMX.FTZ R8, R21, R8, !PT ;  /* 0x0000000815087209 */ /* 0x000fe20007810000 */
[----:B0-----:R-:W-:-:S03]  /*12ab0*/  FFMA.FTZ R24, R2, R66, -R37 ;  /* 0x0000004202187223 */ /* 0x001fc60000010825 */
[----:B------:R-:W-:-:S03]  /*12ac0*/  FMNMX.FTZ R8, R43, R8, !PT ;  /* 0x000000082b087209 */ /* 0x000fc60007810000 */
[----:B------:R0:W1:Y:S01]  /*12ad0*/  MUFU.EX2 R41, R14 ;  /* 0x0000000e00297308 */ /* 0x0000620000000800 */
[----:B------:R-:W-:-:S04]  /*12ae0*/  FMNMX.FTZ R8, R25, R8, !PT ;  /* 0x0000000819087209 */ /* 0x000fc80007810000 */
[----:B------:R-:W-:-:S03]  /*12af0*/  FMNMX.FTZ R8, R47, R8, !PT ;  /* 0x000000082f087209 */ /* 0x000fc60007810000 */
[----:B------:R-:W-:Y:S01]  /*12b00*/  MUFU.EX2 R61, R24 ;  /* 0x00000018003d7308 */ /* 0x000fe20000000800 */
[----:B------:R-:W-:Y:S01]  /*12b10*/  FMNMX.FTZ R8, R29, R8, !PT ;  /* 0x000000081d087209 */ /* 0x000fe20007810000 */
[----:B0-----:R-:W-:-:S03]  /*12b20*/  FFMA.FTZ R14, R2, R60, -R37 ;  /* 0x0000003c020e7223 */ /* 0x001fc60000010825 */
[----:B------:R-:W-:-:S03]  /*12b30*/  FMNMX.FTZ R8, R51, R8, !PT ;  /* 0x0000000833087209 */ /* 0x000fc60007810000 */
[----:B------:R-:W-:Y:S01]  /*12b40*/  MUFU.EX2 R63, R34 ;  /* 0x00000022003f7308 */ /* 0x000fe20000000800 */
[----:B------:R-:W-:-:S04]  /*12b50*/  FMNMX.FTZ R8, R33, R8, !PT ;  /* 0x0000000821087209 */ /* 0x000fc80007810000 */
[----:B------:R-:W-:-:S03]  /*12b60*/  FMNMX.FTZ R8, R55, R8, !PT ;  /* 0x0000000837087209 */ /* 0x000fc60007810000 */
[----:B------:R-:W-:Y:S02]  /*12b70*/  MUFU.EX2 R26, R26 ;  /* 0x0000001a001a7308 */ /* 0x000fe40000000800 */
[----:B------:R-:W0:Y:S06]  /*12b80*/  SHFL.BFLY PT, R7, R8, 0x2, 0x1f ;  /* 0x0c401f0008077f89 */ /* 0x000e2c00000e0000 */
[----:B------:R-:W-:Y:S08]  /*12b90*/  MUFU.EX2 R28, R28 ;  /* 0x0000001c001c7308 */ /* 0x000ff00000000800 */
[----:B------:R2:W-:Y:S08]  /*12ba0*/  MUFU.EX2 R53, R30 ;  /* 0x0000001e00357308 */ /* 0x0005f00000000800 */
[----:B------:R3:W-:Y:S01]  /*12bb0*/  MUFU.EX2 R49, R14 ;  /* 0x0000000e00317308 */ /* 0x0007e20000000800 */
[----:B--2---:R-:W-:-:S01]  /*12bc0*/  FFMA.FTZ R30, R2, R48, -R37 ;  /* 0x00000030021e7223 */ /* 0x004fc20000010825 */
[----:B0-----:R-:W-:Y:S01]  /*12bd0*/  FMNMX.FTZ R0, R8, R7, !PT ;  /* 0x0000000708007209 */ /* 0x001fe20007810000 */
[----:B------:R-:W-:-:S04]  /*12be0*/  FFMA.FTZ R8, R2, R64, -R37 ;  /* 0x0000004002087223 */ /* 0x000fc80000010825 */
[----:B------:R-:W0:Y:S01]  /*12bf0*/  SHFL.BFLY PT, R7, R0, 0x1, 0x1f ;  /* 0x0c201f0000077f89 */ /* 0x000e2200000e0000 */
[----:B------:R2:W-:Y:S01]  /*12c00*/  MUFU.EX2 R59, R8 ;  /* 0x00000008003b7308 */ /* 0x0005e20000000800 */
[----:B---3--:R-:W-:-:S07]  /*12c10*/  FFMA.FTZ R14, R2, R44, -R37 ;  /* 0x0000002c020e7223 */ /* 0x008fce0000010825 */
[----:B------:R-:W-:Y:S08]  /*12c20*/  MUFU.EX2 R14, R14 ;  /* 0x0000000e000e7308 */ /* 0x000ff00000000800 */
[----:B------:R-:W-:Y:S01]  /*12c30*/  MUFU.EX2 R32, R32 ;  /* 0x0000002000207308 */ /* 0x000fe20000000800 */
[----:B0-----:R-:W-:Y:S01]  /*12c40*/  FMNMX.FTZ R7, R0, R7, !PT ;  /* 0x0000000700077209 */ /* 0x001fe20007810000 */
[C-C-:B------:R-:W-:Y:S01]  /*12c50*/  FFMA.FTZ R0, R2.reuse, R52, -R37.reuse ;  /* 0x0000003402007223 */ /* 0x140fe20000010825 */
[----:B------:R-:W-:-:S05]  /*12c60*/  FFMA.FTZ R37, R2, R70, -R37 ;  /* 0x0000004602257223 */ /* 0x000fca0000010825 */
[----:B------:R-:W-:Y:S01]  /*12c70*/  MUFU.EX2 R30, R30 ;  /* 0x0000001e001e7308 */ /* 0x000fe20000000800 */
[----:B------:R-:W-:Y:S01]  /*12c80*/  FSETP.NEU.FTZ.AND P4, PT, R7, -INF , PT ;  /* 0xff8000000700780b */ /* 0x000fe20003f9d000 */
[----:B--2---:R-:W-:-:S05]  /*12c90*/  FFMA.FTZ R8, R2, R7, -8 ;  /* 0xc100000002087423 */ /* 0x004fca0000010007 */
[----:B------:R-:W-:Y:S01]  /*12ca0*/  FSEL R8, R8, RZ, P4 ;  /* 0x000000ff08087208 */ /* 0x000fe20002000000 */
[----:B------:R-:W-:Y:S04]  /*12cb0*/  MUFU.EX2 R0, R0 ;  /* 0x0000000000007308 */ /* 0x000fe80000000800 */
[----:B------:R-:W-:-:S01]  /*12cc0*/  FFMA.FTZ R3, R2, R3, -R8 ;  /* 0x0000000302037223 */ /* 0x000fc20000010808 */
[C-C-:B------:R-:W-:Y:S01]  /*12cd0*/  FFMA.FTZ R27, R2.reuse, R27, -R8.reuse ;  /* 0x0000001b021b7223 */ /* 0x140fe20000010808 */
[----:B------:R-:W-:-:S01]  /*12ce0*/  FFMA.FTZ R9, R2, R9, -R8 ;  /* 0x0000000902097223 */ /* 0x000fc20000010808 */
[C-C-:B------:R-:W-:Y:S01]  /*12cf0*/  FFMA.FTZ R31, R2.reuse, R31, -R8.reuse ;  /* 0x0000001f021f7223 */ /* 0x140fe20000010808 */
[----:B------:R-:W-:-:S01]  /*12d00*/  FFMA.FTZ R13, R2, R13, -R8 ;  /* 0x0000000d020d7223 */ /* 0x000fc20000010808 */
[----:B------:R1:W-:Y:S01]  /*12d10*/  MUFU.EX2 R24, R27 ;  /* 0x0000001b00187308 */ /* 0x0003e20000000800 */
[----:B------:R-:W-:-:S01]  /*12d20*/  FFMA.FTZ R35, R2, R35, -R8 ;  /* 0x0000002302237223 */ /* 0x000fc20000010808 */
[C-C-:B------:R-:W-:Y:S01]  /*12d30*/  FFMA.FTZ R15, R2.reuse, R15, -R8.reuse ;  /* 0x0000000f020f7223 */ /* 0x140fe20000010808 */
[----:B------:R-:W-:-:S01]  /*12d40*/  FFMA.FTZ R39, R2, R39, -R8 ;  /* 0x0000002702277223 */ /* 0x000fc20000010808 */
[C-C-:B------:R-:W-:Y:S01]  /*12d50*/  FFMA.FTZ R21, R2.reuse, R21, -R8.reuse ;  /* 0x0000001502157223 */ /* 0x140fe20000010808 */
[----:B------:R-:W-:-:S01]  /*12d60*/  FFMA.FTZ R43, R2, R43, -R8 ;  /* 0x0000002b022b7223 */ /* 0x000fc20000010808 */
[C-C-:B------:R-:W-:Y:S01]  /*12d70*/  FFMA.FTZ R25, R2.reuse, R25, -R8.reuse ;  /* 0x0000001902197223 */ /* 0x140fe20000010808 */
[----:B------:R-:W-:-:S01]  /*12d80*/  FFMA.FTZ R47, R2, R47, -R8 ;  /* 0x0000002f022f7223 */ /* 0x000fc20000010808 */
[----:B------:R-:W0:Y:S01]  /*12d90*/  MUFU.EX2 R3, R3 ;  /* 0x0000000300037308 */ /* 0x000e220000000800 */
[----:B-1----:R-:W-:-:S01]  /*12da0*/  FADD.FTZ R27, R12, R41 ;  /* 0x000000290c1b7221 */ /* 0x002fc20000010000 */
[C-C-:B------:R-:W-:Y:S01]  /*12db0*/  FFMA.FTZ R29, R2.reuse, R29, -R8.reuse ;  /* 0x0000001d021d7223 */ /* 0x140fe20000010808 */
[----:B------:R-:W-:-:S01]  /*12dc0*/  FFMA.FTZ R51, R2, R51, -R8 ;  /* 0x0000003302337223 */ /* 0x000fc20000010808 */
[----:B------:R-:W-:Y:S01]  /*12dd0*/  FFMA.FTZ R33, R2, R33, -R8 ;  /* 0x0000002102217223 */ /* 0x000fe20000010808 */
[----:B------:R-:W-:-:S01]  /*12de0*/  FADD.FTZ R44, R20, R27 ;  /* 0x0000001b142c7221 */ /* 0x000fc20000010000 */
[----:B------:R-:W-:Y:S01]  /*12df0*/  F2FP.SATFINITE.E4M3.F32.PACK_AB_MERGE_C R27, R45, R20, RZ ;  /* 0x000000142d1b723e */ /* 0x000fe200048070ff */
[----:B------:R-:W-:-:S01]  /*12e00*/  FFMA.FTZ R8, R2, R55, -R8 ;  /* 0x0000003702087223 */ /* 0x000fc20000010808 */
[----:B------:R-:W1:Y:S01]  /*12e10*/  MUFU.EX2 R9, R9 ;  /* 0x0000000900097308 */ /* 0x000e620000000800 */
[----:B------:R-:W-:-:S01]  /*12e20*/  FADD.FTZ R45, R45, R44 ;  /* 0x0000002c2d2d7221 */ /* 0x000fc20000010000 */
[----:B------:R-:W-:-:S06]  /*12e30*/  F2FP.SATFINITE.E4M3.F32.PACK_AB_MERGE_C R188, R41, R12, R27 ;  /* 0x0000000c29bc723e */ /* 0x000fcc000480701b */
[----:B------:R2:W3:Y:S01]  /*12e40*/  MUFU.EX2 R34, R31 ;  /* 0x0000001f00227308 */ /* 0x0004e20000000800 */
[----:B0-----:R-:W-:-:S07]  /*12e50*/  FADD.FTZ R42, R3, R24 ;  /* 0x00000018032a7221 */ /* 0x001fce0000010000 */
[----:B------:R-:W0:Y:S01]  /*12e60*/  MUFU.EX2 R13, R13 ;  /* 0x0000000d000d7308 */ /* 0x000e220000000800 */
[----:B-1----:R-:W-:-:S01]  /*12e70*/  FADD.FTZ R27, R9, R42 ;  /* 0x0000002a091b7221 */ /* 0x002fc20000010000 */
[----:B------:R-:W-:-:S04]  /*12e80*/  FADD.FTZ R42, R26, R45 ;  /* 0x0000002d1a2a7221 */ /* 0x000fc80000010000 */
[----:B--2---:R-:W-:Y:S02]  /*12e90*/  FADD.FTZ R31, R49, R42 ;  /* 0x0000002a311f7221 */ /* 0x004fe40000010000 */
[----:B------:R1:W2:Y:S01]  /*12ea0*/  MUFU.EX2 R36, R35 ;  /* 0x0000002300247308 */ /* 0x0002a20000000800 */
[----:B---3--:R-:W-:-:S01]  /*12eb0*/  FADD.FTZ R12, R34, R27 ;  /* 0x0000001b220c7221 */ /* 0x008fc20000010000 */
[----:B------:R-:W-:-:S04]  /*12ec0*/  F2FP.SATFINITE.E4M3.F32.PACK_AB_MERGE_C R34, R34, R9, RZ ;  /* 0x000000092222723e */ /* 0x000fc800048070ff */
[----:B------:R-:W-:Y:S02]  /*12ed0*/  F2FP.SATFINITE.E4M3.F32.PACK_AB_MERGE_C R189, R24, R3, R34 ;  /* 0x0000000318bd723e */ /* 0x000fe40004807022 */
[----:B------:R-:W3:Y:S01]  /*12ee0*/  MUFU.EX2 R15, R15 ;  /* 0x0000000f000f7308 */ /* 0x000ee20000000800 */
[----:B-1----:R-:W-:Y:S01]  /*12ef0*/  F2FP.SATFINITE.E4M3.F32.PACK_AB_MERGE_C R35, R53, R28, RZ ;  /* 0x0000001c3523723e */ /* 0x002fe200048070ff */
[----:B0-----:R-:W-:Y:S01]  /*12f00*/  FADD.FTZ R27, R13, R12 ;  /* 0x0000000c0d1b7221 */ /* 0x001fe20000010000 */
[----:B------:R-:W-:-:S01]  /*12f10*/  FADD.FTZ R28, R28, R31 ;  /* 0x0000001f1c1c7221 */ /* 0x000fc20000010000 */
[----:B------:R-:W-:Y:S02]  /*12f20*/  F2FP.SATFINITE.E4M3.F32.PACK_AB_MERGE_C R31, R61, R14, RZ ;  /* 0x0000000e3d1f723e */ /* 0x000fe400048070ff */
[----:B------:R-:W-:Y:S01]  /*12f30*/  F2FP.SATFINITE.E4M3.F32.PACK_AB_MERGE_C R190, R49, R26, R35 ;  /* 0x0000001a31be723e */ /* 0x000fe20004807023 */
[----:B------:R-:W-:Y:S01]  /*12f40*/  FADD.FTZ R53, R53, R28 ;  /* 0x0000001c35357221 */ /* 0x000fe20000010000 */
[----:B------:R-:W0:Y:S01]  /*12f50*/  MUFU.EX2 R38, R39 ;  /* 0x0000002700267308 */ /* 0x000e220000000800 */
[----:B--2---:R-:W-:-:S01]  /*12f60*/  FADD.FTZ R26, R36, R27 ;  /* 0x0000001b241a7221 */ /* 0x004fc20000010000 */
[----:B------:R-:W1:Y:S01]  /*12f70*/  @P2 LDC R35, c[0x0][0x44c] ;  /* 0x00011300ff232b82 */ /* 0x000e620000000800 */
[----:B------:R-:W-:Y:S01]  /*12f80*/  F2FP.SATFINITE.E4M3.F32.PACK_AB_MERGE_C R184, R59, R32, R31 ;  /* 0x000000203bb8723e */ /* 0x000fe2000480701f */
[----:B------:R-:W-:-:S04]  /*12f90*/  FADD.FTZ R32, R32, R53 ;  /* 0x0000003520207221 */ /* 0x000fc80000010000 */
[----:B------:R-:W2:Y:S01]  /*12fa0*/  MUFU.EX2 R21, R21 ;  /* 0x0000001500157308 */ /* 0x000ea20000000800 */
[----:B---3--:R-:W-:-:S01]  /*12fb0*/  FADD.FTZ R27, R15, R26 ;  /* 0x0000001a0f1b7221 */ /* 0x008fc20000010000 */
[----:B------:R-:W3:Y:S01]  /*12fc0*/  @P2 LDC R28, c[0x0][0x450] ;  /* 0x00011400ff1c2b82 */ /* 0x000ee20000000800 */
[----:B------:R-:W-:-:S04]  /*12fd0*/  FADD.FTZ R59, R59, R32 ;  /* 0x000000203b3b7221 */ /* 0x000fc80000010000 */
[----:B------:R-:W-:Y:S01]  /*12fe0*/  FADD.FTZ R14, R14, R59 ;  /* 0x0000003b0e0e7221 */ /* 0x000fe20000010000 */
[----:B------:R-:W4:Y:S01]  /*12ff0*/  MUFU.EX2 R40, R43 ;  /* 0x0000002b00287308 */ /* 0x000f220000000800 */
[----:B0-----:R-:W-:-:S01]  /*13000*/  FADD.FTZ R26, R38, R27 ;  /* 0x0000001b261a7221 */ /* 0x001fc20000010000 */
[----:B------:R-:W-:Y:S01]  /*13010*/  F2FP.SATFINITE.E4M3.F32.PACK_AB_MERGE_C R15, R38, R15, RZ ;  /* 0x0000000f260f723e */ /* 0x000fe200048070ff */
[----:B------:R-:W-:-:S03]  /*13020*/  FADD.FTZ R61, R61, R14 ;  /* 0x0000000e3d3d7221 */ /* 0x000fc60000010000 */
[----:B------:R-:W-:Y:S02]  /*13030*/  F2FP.SATFINITE.E4M3.F32.PACK_AB_MERGE_C R191, R36, R13, R15 ;  /* 0x0000000d24bf723e */ /* 0x000fe4000480700f */
[----:B------:R-:W0:Y:S01]  /*13040*/  MUFU.EX2 R25, R25 ;  /* 0x0000001900197308 */ /* 0x000e220000000800 */
[----:B--2---:R-:W-:-:S01]  /*13050*/  FADD.FTZ R9, R21, R26 ;  /* 0x0000001a15097221 */ /* 0x004fc20000010000 */
[----:B-1----:R-:W-:-:S06]  /*13060*/  @P2 IMAD.HI.U32 R35, R204, R35, RZ ;  /* 0x00000023cc232227 */ /* 0x002fcc00078e00ff */
[----:B------:R-:W1:Y:S01]  /*13070*/  MUFU.EX2 R37, R37 ;  /* 0x0000002500257308 */ /* 0x000e620000000800 */
[----:B----4-:R-:W-:-:S07]  /*13080*/  FADD.FTZ R26, R40, R9 ;  /* 0x00000009281a7221 */ /* 0x010fce0000010000 */
[----:B------:R-:W2:Y:S01]  /*13090*/  MUFU.EX2 R20, R47 ;  /* 0x0000002f00147308 */ /* 0x000ea20000000800 */
[----:B0-----:R-:W-:-:S07]  /*130a0*/  FADD.FTZ R3, R25, R26 ;  /* 0x0000001a19037221 */ /* 0x001fce0000010000 */
[----:B------:R-:W0:Y:S01]  /*130b0*/  MUFU.EX2 R29, R29 ;  /* 0x0000001d001d7308 */ /* 0x000e220000000800 */
[----:B-1----:R-:W-:-:S04]  /*130c0*/  F2FP.SATFINITE.E4M3.F32.PACK_AB_MERGE_C R9, R37, R0, RZ ;  /* 0x000000002509723e */ /* 0x002fc800048070ff */
[----:B------:R-:W-:Y:S01]  /*130d0*/  F2FP.SATFINITE.E4M3.F32.PACK_AB_MERGE_C R186, R63, R30, R9 ;  /* 0x0000001e3fba723e */ /* 0x000fe20004807009 */
[----:B------:R-:W-:-:S02]  /*130e0*/  FADD.FTZ R30, R30, R61 ;  /* 0x0000003d1e1e7221 */ /* 0x000fc40000010000 */
[----:B------:R-:W1:Y:S01]  /*130f0*/  MUFU.EX2 R12, R51 ;  /* 0x00000033000c7308 */ /* 0x000e620000000800 */
[C---:B--2---:R-:W-:Y:S01]  /*13100*/  F2FP.SATFINITE.E4M3.F32.PACK_AB_MERGE_C R25, R20.reuse, R25, RZ ;  /* 0x000000191419723e */ /* 0x044fe200048070ff */
[----:B------:R-:W-:Y:S01]  /*13110*/  FADD.FTZ R20, R20, R3 ;  /* 0x0000000314147221 */ /* 0x000fe20000010000 */
[----:B------:R-:W-:-:S02]  /*13120*/  FADD.FTZ R63, R63, R30 ;  /* 0x0000001e3f3f7221 */ /* 0x000fc40000010000 */
[----:B------:R-:W-:Y:S02]  /*13130*/  F2FP.SATFINITE.E4M3.F32.PACK_AB_MERGE_C R185, R40, R21, R25 ;  /* 0x0000001528b9723e */ /* 0x000fe40004807019 */
[----:B------:R-:W-:-:S01]  /*13140*/  FADD.FTZ R0, R0, R63 ;  /* 0x0000003f00007221 */ /* 0x000fc20000010000 */
[----:B------:R-:W-:Y:S01]  /*13150*/  MUFU.EX2 R33, R33 ;  /* 0x0000002100217308 */ /* 0x000fe20000000800 */
[----:B0-----:R-:W-:-:S01]  /*13160*/  FADD.FTZ R3, R29, R20 ;  /* 0x000000141d037221 */ /* 0x001fc20000010000 */
[----:B------:R-:W-:Y:S01]  /*13170*/  IMAD.MOV.U32 R20, RZ, RZ, R204 ;  /* 0x000000ffff147224 */ /* 0x000fe200078e00cc */
[----:B---3--:R-:W-:-:S05]  /*13180*/  @P2 SHF.R.U32.HI R20, RZ, R28, R35 ;  /* 0x0000001cff142219 */ /* 0x008fca0000011623 */
[----:B------:R-:W0:Y:S01]  /*13190*/  MUFU.EX2 R8, R8 ;  /* 0x0000000800087308 */ /* 0x000e220000000800 */
[----:B-1----:R-:W-:-:S01]  /*131a0*/  FADD.FTZ R14, R12, R3 ;  /* 0x000000030c0e7221 */ /* 0x002fc20000010000 */
[----:B------:R-:W-:-:S04]  /*131b0*/  IMAD.IADD R57, R57, 0x1, R20 ;  /* 0x0000000139397824 */ /* 0x000fc800078e0214 */
[----:B------:R-:W-:Y:S01]  /*131c0*/  IMAD.IADD R10, R57, 0x1, R10 ;  /* 0x00000001390a7824 */ /* 0x000fe200078e020a */
[----:B0-----:R-:W-:Y:S01]  /*131d0*/  F2FP.SATFINITE.E4M3.F32.PACK_AB_MERGE_C R3, R8, R33, RZ ;  /* 0x000000210803723e */ /* 0x001fe200048070ff */
[----:B------:R-:W-:-:S03]  /*131e0*/  FADD.FTZ R33, R33, R14 ;  /* 0x0000000e21217221 */ /* 0x000fc60000010000 */
[----:B------:R-:W-:Y:S01]  /*131f0*/  F2FP.SATFINITE.E4M3.F32.PACK_AB_MERGE_C R187, R12, R29, R3 ;  /* 0x0000001d0cbb723e */ /* 0x000fe20004807003 */
[----:B------:R-:W-:-:S01]  /*13200*/  FADD.FTZ R3, R37, R0 ;  /* 0x0000000025037221 */ /* 0x000fc20000010000 */
[----:B------:R-:W-:Y:S01]  /*13210*/  FADD.FTZ R0, R8, R33 ;  /* 0x0000002108007221 */ /* 0x000fe20000010000 */
[----:B------:R-:W-:Y:S01]  /*13220*/  VIADD R8, R56, 0xfffffffe ;  /* 0xfffffffe38087836 */ /* 0x000fe20000000000 */
        /* <DEDUP_REMOVED lines=12> */
.L_x_1490:
[----:B------:R-:W-:-:S13]  /*132f0*/  ISETP.NE.AND P4, PT, R11, 0x1, PT ;  /* 0x000000010b00780c */ /* 0x000fda0003f85270 */
[----:B------:R-:W0:Y:S02]  /*13300*/  @P4 LDC.64 R12, c[0x0][0x9e8] ;  /* 0x00027a00ff0c4b82 */ /* 0x000e240000000a00 */
[----:B0-----:R-:W-:-:S05]  /*13310*/  @P4 IMAD.HI.U32 R12, R9, R12, RZ ;  /* 0x0000000c090c4227 */ /* 0x001fca00078e00ff */
[----:B------:R-:W-:-:S07]  /*13320*/  @P4 SHF.R.U32.HI R9, RZ, R13, R12 ;  /* 0x0000000dff094219 */ /* 0x000fce000001160c */
.L_x_1491:
[----:B------:R-:W-:Y:S05]  /*13330*/  BSYNC B0 ;  /* 0x0000000000007941 */ /* 0x000fea0003800000 */
.L_x_1489:
[----:B------:R-:W-:-:S05]  /*13340*/  IMAD R9, R9, R11, R11 ;  /* 0x0000000b09097224 */ /* 0x000fca00078e020b */
[----:B------:R-:W-:-:S07]  /*13350*/  VIMNMX R10, R10, R9, PT ;  /* 0x000000090a0a7248 */ /* 0x000fce0003fe0100 */
.L_x_1488:
[----:B------:R-:W-:Y:S01]  /*13360*/  SHF.R.S32.HI R9, RZ, 0x1f, R10 ;  /* 0x0000001fff097819 */ /* 0x000fe2000001140a */
[----:B------:R-:W-:Y:S01]  /*13370*/  ULDC UR49, c[0x0][0x9e4] ;  /* 0x0002790000317ab9 */ /* 0x000fe20000000800 */
[----:B------:R-:W-:Y:S01]  /*13380*/  ULDC UR48, c[0x0][0x9e4] ;  /* 0x0002790000307ab9 */ /* 0x000fe20000000800 */
[----:B------:R-:W-:Y:S01]  /*13390*/  ULDC UR50, c[0x0][0x9dc] ;  /* 0x0002770000327ab9 */ /* 0x000fe20000000800 */
[----:B------:R-:W-:Y:S01]  /*133a0*/  LEA.HI R9, R9, R10, RZ, 0x6 ;  /* 0x0000000a09097211 */ /* 0x000fe200078f30ff */
[----:B------:R-:W-:Y:S01]  /*133b0*/  ULDC UR52, c[0x0][0x9dc] ;  /* 0x0002770000347ab9 */ /* 0x000fe20000000800 */
[----:B------:R-:W-:Y:S01]  /*133c0*/  ULDC UR53, c[0x0][0x9e0] ;  /* 0x0002780000357ab9 */ /* 0x000fe20000000800 */
[----:B------:R-:W-:Y:S01]  /*133d0*/  ULDC UR51, c[0x0][0x9e0] ;  /* 0x0002780000337ab9 */ /* 0x000fe20000000800 */
[----:B------:R-:W-:Y:S02]  /*133e0*/  SHF.R.S32.HI R10, RZ, 0x6, R9 ;  /* 0x00000006ff0a7819 */ /* 0x000fe40000011409 */
[----:B------:R-:W-:-:S02]  /*133f0*/  CS2R R150, SRZ ;  /* 0x0000000000967805 */ /* 0x000fc4000001ff00 */
[----:B------:R-:W-:Y:S02]  /*13400*/  CS2R R148, SRZ ;  /* 0x0000000000947805 */ /* 0x000fe4000001ff00 */
[----:B------:R-:W-:Y:S02]  /*13410*/  CS2R R146, SRZ ;  /* 0x0000000000927805 */ /* 0x000fe4000001ff00 */
[----:B------:R-:W-:Y:S02]  /*13420*/  VIMNMX R9, R201, R10, !PT ;  /* 0x0000000ac9097248 */ /* 0x000fe40007fe0100 */
[----:B------:R-:W-:Y:S02]  /*13430*/  CS2R R144, SRZ ;  /* 0x0000000000907805 */ /* 0x000fe4000001ff00 */
[----:B------:R-:W-:Y:S02]  /*13440*/  CS2R R142, SRZ ;  /* 0x00000000008e7805 */ /* 0x000fe4000001ff00 */
[----:B------:R-:W-:-:S02]  /*13450*/  CS2R R140, SRZ ;  /* 0x00000000008c7805 */ /* 0x000fc4000001ff00 */
[----:B------:R-:W-:Y:S02]  /*13460*/  ISETP.GE.AND P4, PT, R8, R9, PT ;  /* 0x000000090800720c */ /* 0x000fe40003f86270 */
        /* <DEDUP_REMOVED lines=58> */
[----:B------:R-:W-:Y:S06]  /*13810*/  @!P4 BRA `(.L_x_1492) ;  /* 0x000000240038c947 */ /* 0x000fec0003800000 */
[----:B------:R-:W-:-:S07]  /*13820*/  IMAD.MOV.U32 R151, RZ, RZ, RZ ;  /* 0x000000ffff977224 */ /* 0x000fce00078e00ff */
.L_x_1511:
[----:B------:R-:W-:Y:S01]  /*13830*/  VIADD R12, R199, 0x1 ;  /* 0x00000001c70c7836 */ /* 0x000fe20000000000 */
[----:B------:R-:W-:Y:S05]  /*13840*/  YIELD ;  /* 0x0000000000007946 */ /* 0x000fea0003800000 */
[----:B------:R-:W-:-:S04]  /*13850*/  ISETP.NE.AND P4, PT, R12, 0x2, PT ;  /* 0x000000020c00780c */ /* 0x000fc80003f85270 */
[----:B------:R-:W-:Y:S02]  /*13860*/  SEL R6, RZ, 0x1, P4 ;  /* 0x00000001ff067807 */ /* 0x000fe40002000000 */
[----:B------:R-:W-:Y:S02]  /*13870*/  SEL R12, R12, RZ, P4 ;  /* 0x000000ff0c0c7207 */ /* 0x000fe40002000000 */
[----:B------:R-:W-:Y:S02]  /*13880*/  ISETP.NE.AND P4, PT, R200, RZ, PT ;  /* 0x000000ffc800720c */ /* 0x000fe40003f85270 */
[----:B------:R-:W-:-:S11]  /*13890*/  LOP3.LUT R13, R193, R6, RZ, 0x3c, !PT ;  /* 0x00000006c10d7212 */ /* 0x000fd600078e3cff */
[----:B------:R-:W-:Y:S05]  /*138a0*/  @P4 BRA `(.L_x_1493) ;  /* 0x0000000000304947 */ /* 0x000fea0003800000 */
[----:B------:R-:W-:Y:S05]  /*138b0*/  @!P0 BRA `(.L_x_1494) ;  /* 0x0000000000048947 */ /* 0x000fea0003800000 */
[----:B------:R-:W-:Y:S01]  /*138c0*/  BPT.TRAP 0x1 ;  /* 0x000000040000795c */ /* 0x000fe20000300000 */
.L_x_1494:
[----:B------:R-:W-:Y:S02]  /*138d0*/  LEA R11, R12, R16, 0x3 ;  /* 0x000000100c0b7211 */ /* 0x000fe400078e18ff */
[----:B------:R-:W-:-:S04]  /*138e0*/  SHF.L.U32 R6, R13, 0x1f, RZ ;  /* 0x0000001f0d067819 */ /* 0x000fc800000006ff */
[----:B------:R0:W1:Y:S01]  /*138f0*/  SYNCS.PHASECHK.TRANS64.TRYWAIT P5, [R11+URZ+0x28430], R6 ;  /* 0x028430060b0075a7 */ /* 0x00006200080a017f */
[----:B------:R-:W-:Y:S05]  /*13900*/  @!P0 BRA `(.L_x_1495) ;  /* 0x0000000000048947 */ /* 0x000fea0003800000 */
[----:B------:R-:W-:Y:S01]  /*13910*/  BPT.TRAP 0x1 ;  /* 0x000000040000795c */ /* 0x000fe20000300000 */
.L_x_1495:
[----:B------:R-:W-:Y:S04]  /*13920*/  BSSY B0, `(.L_x_1493) ;  /* 0x0000004000007945 */ /* 0x000fe80003800000 */
[----:B-1----:R-:W-:Y:S05]  /*13930*/  @P5 BRA `(.L_x_1496) ;  /* 0x0000000000085947 */ /* 0x002fea0003800000 */
[----:B------:R-:W1:Y:S02]  /*13940*/  SYNCS.PHASECHK.TRANS64.TRYWAIT P5, [R11+URZ+0x28430], R6 ;  /* 0x028430060b0075a7 */ /* 0x000e6400080a017f */
[----:B-1----:R-:W-:Y:S05]  /*13950*/  @!P5 BRA `(.L_x_1497) ;  /* 0x0000013000f4d947 */ /* 0x002fea0003800000 */
.L_x_1496:
[----:B------:R-:W-:Y:S05]  /*13960*/  BSYNC B0 ;  /* 0x0000000000007941 */ /* 0x000fea0003800000 */
.L_x_1493:
[----:B01----:R-:W0:Y:S01]  /*13970*/  S2R R6, SR_TID.X ;  /* 0x0000000000067919 */ /* 0x003e220000002100 */
[----:B------:R-:W-:Y:S05]  /*13980*/  WARPSYNC.ALL ;  /* 0x0000000000007948 */ /* 0x000fea0003800000 */
[----:B------:R-:W-:Y:S02]  /*13990*/  IMAD R10, R12, 0x400, R4 ;  /* 0x000004000c0a7824 */ /* 0x000fe400078e0204 */
[----:B------:R-:W-:Y:S02]  /*139a0*/  IMAD.MOV.U32 R11, RZ, RZ, 0x40000040 ;  /* 0x40000040ff0b7424 */ /* 0x000fe400078e00ff */
[C---:B------:R-:W-:Y:S01]  /*139b0*/  VIADD R152, R10.reuse, 0x4 ;  /* 0x000000040a987836 */ /* 0x040fe20000000000 */
[C---:B------:R-:W-:Y:S01]  /*139c0*/  R2UR UR14, R10.reuse ;  /* 0x000000000a0e72ca */ /* 0x040fe200000e0000 */
[----:B------:R-:W-:Y:S01]  /*139d0*/  IMAD.MOV.U32 R153, RZ, RZ, 0x40000040 ;  /* 0x40000040ff997424 */ /* 0x000fe200078e00ff */
[----:B------:R-:W-:Y:S01]  /*139e0*/  R2UR UR15, R11 ;  /* 0x000000000b0f72ca */ /* 0x000fe200000e0000 */
[----:B------:R-:W-:Y:S01]  /*139f0*/  VIADD R20, R10, 0x2 ;  /* 0x000000020a147836 */ /* 0x000fe20000000000 */
[----:B------:R-:W-:Y:S01]  /*13a00*/  R2UR UR6, R152 ;  /* 0x00000000980672ca */ /* 0x000fe200000e0000 */
[C---:B------:R-:W-:Y:S01]  /*13a10*/  VIADD R152, R10.reuse, 0x204 ;  /* 0x000002040a987836 */ /* 0x040fe20000000000 */
[C---:B------:R-:W-:Y:S01]  /*13a20*/  R2UR UR7, R153.reuse ;  /* 0x00000000990772ca */ /* 0x040fe200000e0000 */
[----:B------:R-:W-:Y:S01]  /*13a30*/  IMAD.MOV.U32 R21, RZ, RZ, 0x40000040 ;  /* 0x40000040ff157424 */ /* 0x000fe200078e00ff */
[----:B------:R-:W-:Y:S01]  /*13a40*/  R2UR UR31, R153 ;  /* 0x00000000991f72ca */ /* 0x000fe200000e0000 */
[----:B------:R-:W-:Y:S01]  /*13a50*/  VIADD R14, R10, 0x6 ;  /* 0x000000060a0e7836 */ /* 0x000fe20000000000 */
[----:B------:R-:W-:Y:S01]  /*13a60*/  R2UR UR30, R152 ;  /* 0x00000000981e72ca */ /* 0x000fe200000e0000 */
[----:B------:R-:W-:Y:S01]  /*13a70*/  IMAD.MOV.U32 R15, RZ, RZ, 0x40000040 ;  /* 0x40000040ff0f7424 */ /* 0x000fe200078e00ff */
[----:B------:R-:W-:Y:S01]  /*13a80*/  R2UR UR10, R20 ;  /* 0x00000000140a72ca */ /* 0x000fe200000e0000 */
[----:B------:R-:W-:Y:S01]  /*13a90*/  VIADD R20, R10, 0x200 ;  /* 0x000002000a147836 */ /* 0x000fe20000000000 */
[----:B------:R-:W-:-:S02]  /*13aa0*/  R2UR UR11, R21 ;  /* 0x00000000150b72ca */ /* 0x000fc400000e0000 */
[----:B------:R-:W-:Y:S01]  /*13ab0*/  R2UR UR18, R14 ;  /* 0x000000000e1272ca */ /* 0x000fe200000e0000 */
[C---:B------:R-:W-:Y:S01]  /*13ac0*/  VIADD R14, R10.reuse, 0x202 ;  /* 0x000002020a0e7836 */ /* 0x040fe20000000000 */
[----:B------:R-:W-:Y:S01]  /*13ad0*/  R2UR UR19, R15 ;  /* 0x000000000f1372ca */ /* 0x000fe200000e0000 */
[----:B------:R-:W-:Y:S01]  /*13ae0*/  VIADD R10, R10, 0x206 ;  /* 0x000002060a0a7836 */ /* 0x000fe20000000000 */
[----:B------:R-:W-:Y:S02]  /*13af0*/  R2UR UR22, R20 ;  /* 0x00000000141672ca */ /* 0x000fe400000e0000 */
[----:B0-----:R-:W-:Y:S02]  /*13b00*/  SHF.R.U32.HI R6, RZ, 0x7, R6 ;  /* 0x00000007ff067819 */ /* 0x001fe40000011606 */
[----:B------:R-:W-:Y:S02]  /*13b10*/  R2UR UR23, R21 ;  /* 0x00000000151772ca */ /* 0x000fe400000e0000 */
[----:B------:R-:W-:Y:S01]  /*13b20*/  R2UR UR26, R14 ;  /* 0x000000000e1a72ca */ /* 0x000fe200000e0000 */
[----:B------:R-:W-:Y:S01]  /*13b30*/  VIADD R6, R6, 0x8 ;  /* 0x0000000806067836 */ /* 0x000fe20000000000 */
[----:B------:R-:W-:-:S02]  /*13b40*/  R2UR UR27, R15 ;  /* 0x000000000f1b72ca */ /* 0x000fc400000e0000 */
[----:B------:R-:W-:Y:S02]  /*13b50*/  R2UR UR34, R10 ;  /* 0x000000000a2272ca */ /* 0x000fe400000e0000 */
[----:B------:R0:W-:Y:S01]  /*13b60*/  BAR.SYNC.DEFER_BLOCKING R6, 0x100 ;  /* 0x000400060000751d */ /* 0x0001e20000010000 */
[----:B------:R-:W-:-:S05]  /*13b70*/  R2UR UR35, R11 ;  /* 0x000000000b2372ca */ /* 0x000fca00000e0000 */
        /* <DEDUP_REMOVED lines=27> */
.L_x_1499:
[----:B------:R-:W-:Y:S02]  /*13d30*/  SHF.L.U32 R6, R193, 0x1f, RZ ;  /* 0x0000001fc1067819 */ /* 0x000fe400000006ff */
[----:B------:R-:W-:-:S04]  /*13d40*/  LEA R11, R199, R16, 0x3 ;  /* 0x00000010c70b7211 */ /* 0x000fc800078e18ff */
[----:B------:R0:W1:Y:S01]  /*13d50*/  SYNCS.PHASECHK.TRANS64.TRYWAIT P4, [R11+URZ+0x28450], R6 ;  /* 0x028450060b0075a7 */ /* 0x000062000808017f */
[----:B------:R-:W-:Y:S05]  /*13d60*/  @!P0 BRA `(.L_x_1500) ;  /* 0x0000000000048947 */ /* 0x000fea0003800000 */
[----:B------:R-:W-:Y:S01]  /*13d70*/  BPT.TRAP 0x1 ;  /* 0x000000040000795c */ /* 0x000fe20000300000 */
.L_x_1500:
[----:B-1----:R-:W-:Y:S05]  /*13d80*/  @P4 BRA `(.L_x_1498) ;  /* 0x0000000000084947 */ /* 0x002fea0003800000 */
[----:B------:R-:W1:Y:S02]  /*13d90*/  SYNCS.PHASECHK.TRANS64.TRYWAIT P4, [R11+URZ+0x28450], R6 ;  /* 0x028450060b0075a7 */ /* 0x000e64000808017f */
[----:B-1----:R-:W-:Y:S05]  /*13da0*/  @!P4 BRA `(.L_x_1501) ;  /* 0x0000012c00f4c947 */ /* 0x002fea0003800000 */
.L_x_1498:
[----:B01----:R-:W-:Y:S01]  /*13db0*/  VIADD R6, R16, 0x8000 ;  /* 0x0000800010067836 */ /* 0x003fe20000000000 */
[----:B------:R-:W-:Y:S05]  /*13dc0*/  WARPSYNC.ALL ;  /* 0x0000000000007948 */ /* 0x000fea0003800000 */
[----:B------:R-:W-:Y:S01]  /*13dd0*/  SHF.R.U32.HI R6, RZ, 0x4, R6 ;  /* 0x00000004ff067819 */ /* 0x000fe20000011606 */
[----:B------:R-:W-:Y:S01]  /*13de0*/  IMAD.MOV.U32 R11, RZ, RZ, -0x7fffffe0 ;  /* 0x80000020ff0b7424 */ /* 0x000fe200078e00ff */
[----:B------:R-:W-:-:S06]  /*13df0*/  WARPGROUP.ARRIVE ;  /* 0x00000000000079c5 */ /* 0x000fcc0000000000 */
[----:B------:R-:W0:Y:S01]  /*13e00*/  S2R R14, SR_TID.X ;  /* 0x00000000000e7919 */ /* 0x000e220000002100 */
[----:B------:R-:W-:Y:S01]  /*13e10*/  LOP3.LUT R6, R6, 0x3fff, RZ, 0xc0, !PT ;  /* 0x00003fff06067812 */ /* 0x000fe200078ec0ff */
[----:B------:R-:W-:Y:S01]  /*13e20*/  IMAD.IADD R15, R205, 0x1, R204 ;  /* 0x00000001cd0f7824 */ /* 0x000fe200078e02cc */
[----:B------:R-:W-:Y:S01]  /*13e30*/  R2UR UR7, R11 ;  /* 0x000000000b0772ca */ /* 0x000fe200000e0000 */
[----:B------:R-:W-:Y:S01]  /*13e40*/  IMAD.MOV.U32 R11, RZ, RZ, -0x7fffffe0 ;  /* 0x80000020ff0b7424 */ /* 0x000fe200078e00ff */
[----:B------:R-:W-:-:S05]  /*13e50*/  LOP3.LUT R6, R6, 0x10000, RZ, 0xfc, !PT ;  /* 0x0001000006067812 */ /* 0x000fca00078efcff */
[----:B------:R-:W-:Y:S02]  /*13e60*/  IMAD R10, R199, 0x400, R6 ;  /* 0x00000400c70a7824 */ /* 0x000fe400078e0206 */
[----:B------:R-:W1:Y:S03]  /*13e70*/  @P2 LDC R6, c[0x0][0x44c] ;  /* 0x00011300ff062b82 */ /* 0x000e660000000800 */
[C---:B------:R-:W-:Y:S01]  /*13e80*/  R2UR UR6, R10.reuse ;  /* 0x000000000a0672ca */ /* 0x040fe200000e0000 */
[----:B------:R-:W-:-:S12]  /*13e90*/  VIADD R10, R10, 0x2 ;  /* 0x000000020a0a7836 */ /* 0x000fd80000000000 */
[----:B------:R-:W-:Y:S01]  /*13ea0*/  QGMMA.64x256x32.F32.E4M3.E4M3 R24, R188, gdesc[UR4], R24, gsb0 ;  /* 0x03e00004bc187df3 */ /* 0x000fe20008000818 */
[----:B------:R-:W-:Y:S02]  /*13eb0*/  R2UR UR6, R10 ;  /* 0x000000000a0672ca */ /* 0x000fe400000e0000 */
[----:B------:R-:W-:Y:S02]  /*13ec0*/  R2UR UR7, R11 ;  /* 0x000000000b0772ca */ /* 0x000fe400000e0000 */
[----:B------:R-:W2:Y:S01]  /*13ed0*/  @P2 LDC R11, c[0x0][0x450] ;  /* 0x00011400ff0b2b82 */ /* 0x000ea20000000800 */
[----:B0-----:R-:W-:Y:S01]  /*13ee0*/  SHF.R.U32.HI R14, RZ, 0x7, R14 ;  /* 0x00000007ff0e7819 */ /* 0x001fe2000001160e */
[----:B-1----:R-:W-:-:S03]  /*13ef0*/  @P2 IMAD.HI.U32 R6, R15, R6, RZ ;  /* 0x000000060f062227 */ /* 0x002fc600078e00ff */
[----:B------:R-:W-:Y:S01]  /*13f00*/  IADD3 R10, -R14, 0xb, RZ ;  /* 0x0000000b0e0a7810 */ /* 0x000fe20007ffe1ff */
[----:B------:R-:W-:Y:S01]  /*13f10*/  IMAD.SHL.U32 R14, R8, 0x40, RZ ;  /* 0x00000040080e7824 */ /* 0x000fe200078e00ff */
[----:B--2---:R-:W-:Y:S01]  /*13f20*/  @P2 SHF.R.U32.HI R15, RZ, R11, R6 ;  /* 0x0000000bff0f2219 */ /* 0x004fe20000011606 */
[----:B------:R-:W-:-:S04]  /*13f30*/  @!P1 IMAD R6, R12, 0x8, R16 ;  /* 0x000000080c069824 */ /* 0x000fc800078e0210 */
[----:B------:R-:W-:-:S05]  /*13f40*/  @!P1 VIADD R6, R6, 0x28440 ;  /* 0x0002844006069836 */ /* 0x000fca0000000000 */
[----:B------:R-:W-:Y:S01]  /*13f50*/  @!P1 PRMT R6, RZ, 0x654, R6 ;  /* 0x00000654ff069816 */ /* 0x000fe20000000006 */
[----:B------:R-:W-:Y:S02]  /*13f60*/  WARPGROUP.DEPBAR.LE gsb0, 0x0 ;  /* 0x00008000000079c5 */ /* 0x000fe40000010000 */
[----:B------:R-:W-:-:S06]  /*13f70*/  WARPGROUP.ARRIVE ;  /* 0x00000000000079c5 */ /* 0x000fcc0000000000 */
[----:B------:R-:W-:Y:S03]  /*13f80*/  QGMMA.64x256x32.F32.E4M3.E4M3 R24, R184, gdesc[UR4], R24, gsb0 ;  /* 0x03e00004b8187df3 */ /* 0x000fe60008000818 */
[----:B------:R-:W-:Y:S02]  /*13f90*/  WARPGROUP.DEPBAR.LE gsb0, 0x0 ;  /* 0x00008000000079c5 */ /* 0x000fe40000010000 */
[----:B------:R-:W0:Y:S01]  /*13fa0*/  SHFL.IDX PT, R186, R15, RZ, 0x1c1f ;  /* 0x001c1fff0fba7589 */ /* 0x000e2200000e0000 */
[----:B------:R1:W-:Y:S06]  /*13fb0*/  BAR.ARV R10, 0x100 ;  /* 0x0004000a0000751d */ /* 0x0003ec0000002000 */
[----:B------:R2:W-:Y:S02]  /*13fc0*/  @!P1 SYNCS.ARRIVE.TRANS64.RED.A1T0 RZ, [R6+URZ], RZ ;  /* 0x000000ff06ff99a7 */ /* 0x0005e4000810043f */
[----:B--2---:R-:W-:-:S05]  /*13fd0*/  IADD3 R6, -R14, 0x1, RZ ;  /* 0x000000010e067810 */ /* 0x004fca0007ffe1ff */
[----:B------:R-:W-:Y:S02]  /*13fe0*/  IMAD R11, R197, -0x2, R6 ;  /* 0xfffffffec50b7824 */ /* 0x000fe400078e0206 */
[----:B------:R-:W-:-:S03]  /*13ff0*/  IMAD.U32 R6, RZ, RZ, UR50 ;  /* 0x00000032ff067e24 */ /* 0x000fc6000f8e00ff */
[----:B------:R-:W-:Y:S02]  /*14000*/  IADD3 R11, -R195, R11, R196 ;  /* 0x0000000bc30b7210 */ /* 0x000fe40007ffe1c4 */
[----:B------:R-:W-:-:S03]  /*14010*/  LOP3.LUT R20, RZ, R6, RZ, 0x33, !PT ;  /* 0x00000006ff147212 */ /* 0x000fc600078e33ff */
[----:B------:R-:W-:Y:S02]  /*14020*/  VIADD R21, R11, UR53 ;  /* 0x000000350b157c36 */ /* 0x000fe40008000000 */
[----:B------:R-:W-:Y:S02]  /*14030*/  IMAD.IADD R20, R20, 0x1, R11 ;  /* 0x0000000114147824 */ /* 0x000fe400078e020b */
[----:B0-----:R-:W-:-:S03]  /*14040*/  IMAD.IADD R184, R21, 0x1, R186 ;  /* 0x0000000115b87824 */ /* 0x001fc600078e02ba */
[----:B------:R-:W-:Y:S01]  /*14050*/  IADD3 R185, R20, R186, RZ ;  /* 0x000000ba14b97210 */ /* 0x000fe20007ffe0ff */
[----:B-1----:R-:W-:Y:S06]  /*14060*/  @!P3 BRA `(.L_x_1502) ;  /* 0x000000000058b947 */ /* 0x002fec0003800000 */
[----:B------:R-:W-:Y:S01]  /*14070*/  IADD3 R186, -R195, R196, R186 ;  /* 0x000000c4c3ba7210 */ /* 0x000fe20007ffe1ba */
[----:B------:R-:W-:Y:S03]  /*14080*/  BSSY B0, `(.L_x_1503) ;  /* 0x0000010000007945 */ /* 0x000fe60003800000 */
        /* <DEDUP_REMOVED lines=10> */
.L_x_1504:
[----:B------:R-:W-:-:S05]  /*14130*/  IMAD.U32 R187, RZ, RZ, UR49 ;  /* 0x00000031ffbb7e24 */ /* 0x000fca000f8e00ff */
[----:B------:R-:W-:-:S13]  /*14140*/  ISETP.NE.AND P4, PT, R187, 0x1, PT ;  /* 0x00000001bb00780c */ /* 0x000fda0003f85270 */
[----:B------:R-:W0:Y:S02]  /*14150*/  @P4 LDC.64 R10, c[0x0][0x9e8] ;  /* 0x00027a00ff0a4b82 */ /* 0x000e240000000a00 */
[----:B0-----:R-:W-:-:S05]  /*14160*/  @P4 IMAD.HI.U32 R10, R186, R10, RZ ;  /* 0x0000000aba0a4227 */ /* 0x001fca00078e00ff */
[----:B------:R-:W-:-:S07]  /*14170*/  @P4 SHF.R.U32.HI R186, RZ, R11, R10 ;  /* 0x0000000bffba4219 */ /* 0x000fce000001160a */
.L_x_1505:
[----:B------:R-:W-:Y:S05]  /*14180*/  BSYNC B0 ;  /* 0x0000000000007941 */ /* 0x000fea0003800000 */
.L_x_1503:
[----:B------:R-:W-:-:S04]  /*14190*/  IMAD R186, R186, R187, -R14 ;  /* 0x000000bbbaba7224 */ /* 0x000fc800078e0a0e */
[----:B------:R-:W-:-:S05]  /*141a0*/  IMAD R186, R197, -0x2, R186 ;  /* 0xfffffffec5ba7824 */ /* 0x000fca00078e02ba */
[----:B------:R-:W-:Y:S02]  /*141b0*/  VIADDMNMX R184, R186, R187, R184, PT ;  /* 0x000000bbbab87246 */ /* 0x000fe400038001b8 */
[----:B------:R-:W-:-:S07]  /*141c0*/  VIMNMX R185, R185, R186, !PT ;  /* 0x000000bab9b97248 */ /* 0x000fce0007fe0100 */
.L_x_1502:
[----:B------:R-:W-:Y:S01]  /*141d0*/  ISETP.GT.AND P4, PT, R8, -0x1, PT ;  /* 0xffffffff0800780c */ /* 0x000fe20003f84270 */
[----:B------:R-:W0:Y:S03]  /*141e0*/  SHFL.IDX PT, R15, R15, 0x1, 0x1c1f ;  /* 0x003c1f000f0f7f89 */ /* 0x000e2600000e0000 */
[----:B------:R-:W-:-:S04]  /*141f0*/  ISETP.GT.AND P5, PT, R185, RZ, P4 ;  /* 0x000000ffb900720c */ /* 0x000fc800027a4270 */
[----:B------:R-:W-:-:S04]  /*14200*/  ISETP.LT.OR P5, PT, R184, 0x1, P5 ;  /* 0x00000001b800780c */ /* 0x000fc80002fa1670 */
[----:B------:R-:W-:Y:S02]  /*14210*/  FSEL R152, R152, -INF , !P5 ;  /* 0xff80000098987808 */ /* 0x000fe40006800000 */
[----:B------:R-:W-:-:S04]  /*14220*/  ISETP.GT.AND P5, PT, R185, 0x1, P4 ;  /* 0x00000001b900780c */ /* 0x000fc800027a4270 */
[----:B------:R-:W-:-:S04]  /*14230*/  ISETP.LT.OR P5, PT, R184, 0x2, P5 ;  /* 0x00000002b800780c */ /* 0x000fc80002fa1670 */
[----:B------:R-:W-:Y:S02]  /*14240*/  FSEL R153, R153, -INF , !P5 ;  /* 0xff80000099997808 */ /* 0x000fe40006800000 */
[----:B------:R-:W-:Y:S01]  /*14250*/  ISETP.GT.AND P5, PT, R185, 0x8, P4 ;  /* 0x00000008b900780c */ /* 0x000fe200027a4270 */
[--C-:B0-----:R-:W-:Y:S02]  /*14260*/  IMAD.IADD R21, R21, 0x1, R15.reuse ;  /* 0x0000000115157824 */ /* 0x101fe400078e020f */
[----:B------:R-:W-:Y:S01]  /*14270*/  IMAD.IADD R20, R20, 0x1, R15 ;  /* 0x0000000114147824 */ /* 0x000fe200078e020f */
[----:B------:R-:W-:-:S04]  /*14280*/  ISETP.LT.OR P5, PT, R184, 0x9, P5 ;  /* 0x00000009b800780c */ /* 0x000fc80002fa1670 */
[----:B------:R-:W-:Y:S02]  /*14290*/  FSEL R187, R156, -INF , !P5 ;  /* 0xff8000009cbb7808 */ /* 0x000fe40006800000 */
[----:B------:R-:W-:-:S04]  /*142a0*/  ISETP.GT.AND P5, PT, R185, 0x9, P4 ;  /* 0x00000009b900780c */ /* 0x000fc800027a4270 */
        /* <DEDUP_REMOVED lines=37> */
[----:B------:R-:W-:Y:S01]  /*14500*/  FSEL R181, R181, -INF , !P5 ;  /* 0xff800000b5b57808 */ /* 0x000fe20006800000 */
[----:B------:R-:W-:Y:S08]  /*14510*/  @!P3 BRA `(.L_x_1506) ;  /* 0x000000000058b947 */ /* 0x000ff00003800000 */
        /* <DEDUP_REMOVED lines=12> */
.L_x_1508:
[----:B------:R-:W-:-:S05]  /*145e0*/  IMAD.U32 R15, RZ, RZ, UR49 ;  /* 0x00000031ff0f7e24 */ /* 0x000fca000f8e00ff */
[----:B------:R-:W-:-:S13]  /*145f0*/  ISETP.NE.AND P5, PT, R15, 0x1, PT ;  /* 0x000000010f00780c */ /* 0x000fda0003fa5270 */
[----:B------:R-:W0:Y:S02]  /*14600*/  @P5 LDC.64 R10, c[0x0][0x9e8] ;  /* 0x00027a00ff0a5b82 */ /* 0x000e240000000a00 */
[----:B0-----:R-:W-:-:S05]  /*14610*/  @P5 IMAD.HI.U32 R10, R185, R10, RZ ;  /* 0x0000000ab90a5227 */ /* 0x001fca00078e00ff */
[----:B------:R-:W-:-:S07]  /*14620*/  @P5 SHF.R.U32.HI R185, RZ, R11, R10 ;  /* 0x0000000bffb95219 */ /* 0x000fce000001160a */
.L_x_1509:
[----:B------:R-:W-:Y:S05]  /*14630*/  BSYNC B0 ;  /* 0x0000000000007941 */ /* 0x000fea0003800000 */
.L_x_1507:
[----:B------:R-:W-:-:S04]  /*14640*/  IMAD R14, R185, R15, -R14 ;  /* 0x0000000fb90e7224 */ /* 0x000fc800078e0a0e */
[----:B------:R-:W-:-:S05]  /*14650*/  IMAD R14, R197, -0x2, R14 ;  /* 0xfffffffec50e7824 */ /* 0x000fca00078e020e */
[----:B------:R-:W-:Y:S02]  /*14660*/  VIADDMNMX R21, R14, R15, R21, PT ;  /* 0x0000000f0e157246 */ /* 0x000fe40003800115 */
[----:B------:R-:W-:-:S07]  /*14670*/  VIMNMX R20, R20, R14, !PT ;  /* 0x0000000e14147248 */ /* 0x000fce0007fe0100 */
.L_x_1506:
[----:B------:R-:W-:Y:S02]  /*14680*/  ISETP.GT.AND P5, PT, R20, 0x1, P4 ;  /* 0x000000011400780c */ /* 0x000fe400027a4270 */
[----:B------:R-:W-:Y:S02]  /*14690*/  FMNMX.FTZ R10, R152, R5, !PT ;  /* 0x00000005980a7209 */ /* 0x000fe40007810000 */
[----:B------:R-:W-:Y:S02]  /*146a0*/  ISETP.LT.OR P5, PT, R21, 0x2, P5 ;  /* 0x000000021500780c */ /* 0x000fe40002fa1670 */
[----:B------:R-:W-:Y:S02]  /*146b0*/  FMNMX.FTZ R10, R153, R10, !PT ;  /* 0x0000000a990a7209 */ /* 0x000fe40007810000 */
[----:B------:R-:W-:Y:S02]  /*146c0*/  FSEL R155, R155, -INF , !P5 ;  /* 0xff8000009b9b7808 */ /* 0x000fe40006800000 */
[----:B------:R-:W-:-:S02]  /*146d0*/  ISETP.GT.AND P5, PT, R20, 0x8, P4 ;  /* 0x000000081400780c */ /* 0x000fc400027a4270 */
[----:B------:R-:W-:Y:S02]  /*146e0*/  FMNMX.FTZ R10, R187, R10, !PT ;  /* 0x0000000abb0a7209 */ /* 0x000fe40007810000 */
[----:B------:R-:W-:Y:S02]  /*146f0*/  ISETP.LT.OR P5, PT, R21, 0x9, P5 ;  /* 0x000000091500780c */ /* 0x000fe40002fa1670 */
[----:B------:R-:W-:Y:S02]  /*14700*/  FMNMX.FTZ R10, R157, R10, !PT ;  /* 0x0000000a9d0a7209 */ /* 0x000fe40007810000 */
[----:B------:R-:W-:Y:S02]  /*14710*/  FSEL R11, R158, -INF , !P5 ;  /* 0xff8000009e0b7808 */ /* 0x000fe40006800000 */
[----:B------:R-:W-:Y:S02]  /*14720*/  ISETP.GT.AND P5, PT, R20, 0x9, P4 ;  /* 0x000000091400780c */ /* 0x000fe400027a4270 */
[----:B------:R-:W-:-:S02]  /*14730*/  FMNMX.FTZ R10, R189, R10, !PT ;  /* 0x0000000abd0a7209 */ /* 0x000fc40007810000 */
[----:B------:R-:W-:Y:S02]  /*14740*/  ISETP.LT.OR P5, PT, R21, 0xa, P5 ;  /* 0x0000000a1500780c */ /* 0x000fe40002fa1670 */
[----:B------:R-:W-:Y:S02]  /*14750*/  FMNMX.FTZ R10, R161, R10, !PT ;  /* 0x0000000aa10a7209 */ /* 0x000fe40007810000 */
[----:B------:R-:W-:Y:S02]  /*14760*/  FSEL R159, R159, -INF , !P5 ;  /* 0xff8000009f9f7808 */ /* 0x000fe40006800000 */
[----:B------:R-:W-:Y:S02]  /*14770*/  ISETP.GT.AND P5, PT, R20, 0x10, P4 ;  /* 0x000000101400780c */ /* 0x000fe400027a4270 */
[----:B------:R-:W-:Y:S02]  /*14780*/  FMNMX.FTZ R10, R191, R10, !PT ;  /* 0x0000000abf0a7209 */ /* 0x000fe40007810000 */
[----:B------:R-:W-:-:S02]  /*14790*/  ISETP.LT.OR P5, PT, R21, 0x11, P5 ;  /* 0x000000111500780c */ /* 0x000fc40002fa1670 */
[----:B------:R-:W-:Y:S02]  /*147a0*/  FMNMX.FTZ R10, R165, R10, !PT ;  /* 0x0000000aa50a7209 */ /* 0x000fe40007810000 */
[----:B------:R-:W-:Y:S02]  /*147b0*/  FSEL R15, R162, -INF , !P5 ;  /* 0xff800000a20f7808 */ /* 0x000fe40006800000 */
[----:B------:R-:W-:Y:S02]  /*147c0*/  ISETP.GT.AND P5, PT, R20, 0x11, P4 ;  /* 0x000000111400780c */ /* 0x000fe400027a4270 */
[----:B------:R-:W-:Y:S02]  /*147d0*/  FMNMX.FTZ R10, R193, R10, !PT ;  /* 0x0000000ac10a7209 */ /* 0x000fe40007810000 */
[----:B------:R-:W-:Y:S02]  /*147e0*/  ISETP.LT.OR P5, PT, R21, 0x12, P5 ;  /* 0x000000121500780c */ /* 0x000fe40002fa1670 */
[----:B------:R-:W-:-:S02]  /*147f0*/  FMNMX.FTZ R10, R169, R10, !PT ;  /* 0x0000000aa90a7209 */ /* 0x000fc40007810000 */
[----:B------:R-:W-:Y:S02]  /*14800*/  FSEL R163, R163, -INF , !P5 ;  /* 0xff800000a3a37808 */ /* 0x000fe40006800000 */
[----:B------:R-:W-:Y:S02]  /*14810*/  ISETP.GT.AND P5, PT, R20, 0x18, P4 ;  /* 0x000000181400780c */ /* 0x000fe400027a4270 */
[----:B------:R-:W-:Y:S02]  /*14820*/  FMNMX.FTZ R10, R172, R10, !PT ;  /* 0x0000000aac0a7209 */ /* 0x000fe40007810000 */
[----:B------:R-:W-:Y:S02]  /*14830*/  ISETP.LT.OR P5, PT, R21, 0x19, P5 ;  /* 0x000000191500780c */ /* 0x000fe40002fa1670 */
[----:B------:R-:W-:Y:S02]  /*14840*/  FMNMX.FTZ R10, R173, R10, !PT ;  /* 0x0000000aad0a7209 */ /* 0x000fe40007810000 */
[----:B------:R-:W-:-:S02]  /*14850*/  FSEL R185, R166, -INF , !P5 ;  /* 0xff800000a6b97808 */ /* 0x000fc40006800000 */
        /* <DEDUP_REMOVED lines=10> */
[----:B------:R-:W-:Y:S01]  /*14900*/  ISETP.GT.AND P5, PT, R20, 0x21, P4 ;  /* 0x000000211400780c */ /* 0x000fe200027a4270 */
[----:B------:R-:W0:Y:S03]  /*14910*/  SHFL.BFLY PT, R10, R14, 0x2, 0x1f ;  /* 0x0c401f000e0a7f89 */ /* 0x000e2600000e0000 */
[----:B------:R-:W-:-:S04]  /*14920*/  ISETP.LT.OR P5, PT, R21, 0x22, P5 ;  /* 0x000000221500780c */ /* 0x000fc80002fa1670 */
[----:B------:R-:W-:Y:S02]  /*14930*/  FSEL R171, R171, -INF , !P5 ;  /* 0xff800000abab7808 */ /* 0x000fe40006800000 */
[----:B------:R-:W-:-:S04]  /*14940*/  ISETP.GT.AND P5, PT, R20, 0x28, P4 ;  /* 0x000000281400780c */ /* 0x000fc800027a4270 */
[----:B------:R-:W-:-:S04]  /*14950*/  ISETP.LT.OR P5, PT, R21, 0x29, P5 ;  /* 0x000000291500780c */ /* 0x000fc80002fa1670 */
[----:B------:R-:W-:Y:S02]  /*14960*/  FSEL R174, R174, -INF , !P5 ;  /* 0xff800000aeae7808 */ /* 0x000fe40006800000 */
[----:B------:R-:W-:-:S04]  /*14970*/  ISETP.GT.AND P5, PT, R20, 0x29, P4 ;  /* 0x000000291400780c */ /* 0x000fc800027a4270 */
[----:B------:R-:W-:Y:S02]  /*14980*/  ISETP.LT.OR P5, PT, R21, 0x2a, P5 ;  /* 0x0000002a1500780c */ /* 0x000fe40002fa1670 */
[----:B0-----:R-:W-:Y:S02]  /*14990*/  FMNMX.FTZ R10, R14, R10, !PT ;  /* 0x0000000a0e0a7209 */ /* 0x001fe40007810000 */
[----:B------:R-:W-:Y:S02]  /*149a0*/  FSEL R175, R175, -INF , !P5 ;  /* 0xff800000afaf7808 */ /* 0x000fe40006800000 */
[----:B------:R-:W-:Y:S01]  /*149b0*/  ISETP.GT.AND P5, PT, R20, 0x30, P4 ;  /* 0x000000301400780c */ /* 0x000fe200027a4270 */
[----:B------:R-:W0:Y:S03]  /*149c0*/  SHFL.BFLY PT, R156, R10, 0x1, 0x1f ;  /* 0x0c201f000a9c7f89 */ /* 0x000e2600000e0000 */
[----:B------:R-:W-:-:S04]  /*149d0*/  ISETP.LT.OR P5, PT, R21, 0x31, P5 ;  /* 0x000000311500780c */ /* 0x000fc80002fa1670 */
[----:B------:R-:W-:Y:S02]  /*149e0*/  FSEL R178, R178, -INF , !P5 ;  /* 0xff800000b2b27808 */ /* 0x000fe40006800000 */
[----:B------:R-:W-:-:S04]  /*149f0*/  ISETP.GT.AND P5, PT, R20, RZ, P4 ;  /* 0x000000ff1400720c */ /* 0x000fc800027a4270 */
[----:B------:R-:W-:-:S04]  /*14a00*/  ISETP.LT.OR P5, PT, R21, 0x1, P5 ;  /* 0x000000011500780c */ /* 0x000fc80002fa1670 */
[----:B------:R-:W-:Y:S02]  /*14a10*/  FSEL R154, R154, -INF , !P5 ;  /* 0xff8000009a9a7808 */ /* 0x000fe40006800000 */
[----:B------:R-:W-:Y:S02]  /*14a20*/  ISETP.GT.AND P5, PT, R20, 0x31, P4 ;  /* 0x000000311400780c */ /* 0x000fe400027a4270 */
[----:B------:R-:W-:Y:S02]  /*14a30*/  FMNMX.FTZ R14, R154, R7, !PT ;  /* 0x000000079a0e7209 */ /* 0x000fe40007810000 */
[----:B------:R-:W-:Y:S02]  /*14a40*/  ISETP.LT.OR P5, PT, R21, 0x32, P5 ;  /* 0x000000321500780c */ /* 0x000fe40002fa1670 */
[----:B------:R-:W-:Y:S02]  /*14a50*/  FMNMX.FTZ R14, R155, R14, !PT ;  /* 0x0000000e9b0e7209 */ /* 0x000fe40007810000 */
[----:B------:R-:W-:-:S02]  /*14a60*/  FSEL R179, R179, -INF , !P5 ;  /* 0xff800000b3b37808 */ /* 0x000fc40006800000 */
[----:B------:R-:W-:Y:S02]  /*14a70*/  FMNMX.FTZ R14, R11, R14, !PT ;  /* 0x0000000e0b0e7209 */ /* 0x000fe40007810000 */
[C---:B------:R-:W-:Y:S02]  /*14a80*/  ISETP.GT.AND P5, PT, R20.reuse, 0x38, P4 ;  /* 0x000000381400780c */ /* 0x040fe400027a4270 */
[----:B------:R-:W-:Y:S02]  /*14a90*/  FMNMX.FTZ R14, R159, R14, !PT ;  /* 0x0000000e9f0e7209 */ /* 0x000fe40007810000 */
[----:B------:R-:W-:Y:S02]  /*14aa0*/  ISETP.GT.AND P4, PT, R20, 0x39, P4 ;  /* 0x000000391400780c */ /* 0x000fe40002784270 */
[----:B------:R-:W-:Y:S02]  /*14ab0*/  FMNMX.FTZ R14, R15, R14, !PT ;  /* 0x0000000e0f0e7209 */ /* 0x000fe40007810000 */
[----:B------:R-:W-:-:S02]  /*14ac0*/  ISETP.LT.OR P5, PT, R21, 0x39, P5 ;  /* 0x000000391500780c */ /* 0x000fc40002fa1670 */
[----:B------:R-:W-:Y:S02]  /*14ad0*/  ISETP.LT.OR P4, PT, R21, 0x3a, P4 ;  /* 0x0000003a1500780c */ /* 0x000fe40002781670 */
[----:B------:R-:W-:Y:S02]  /*14ae0*/  FMNMX.FTZ R14, R163, R14, !PT ;  /* 0x0000000ea30e7209 */ /* 0x000fe40007810000 */
[----:B0-----:R-:W-:Y:S02]  /*14af0*/  FMNMX.FTZ R21, R10, R156, !PT ;  /* 0x0000009c0a157209 */ /* 0x001fe40007810000 */
[----:B------:R-:W-:Y:S02]  /*14b00*/  FMNMX.FTZ R10, R185, R14, !PT ;  /* 0x0000000eb90a7209 */ /* 0x000fe40007810000 */
[----:B------:R-:W-:Y:S01]  /*14b10*/  FSEL R182, R182, -INF , !P5 ;  /* 0xff800000b6b67808 */ /* 0x000fe20006800000 */
[----:B------:R-:W-:-:S01]  /*14b20*/  FFMA.FTZ R20, R2, R21, -8 ;  /* 0xc100000002147423 */ /* 0x000fc20000010015 */
[----:B------:R-:W-:-:S02]  /*14b30*/  FSETP.NEU.FTZ.AND P5, PT, R21, -INF , PT ;  /* 0xff8000001500780b */ /* 0x000fc40003fbd000 */
[----:B------:R-:W-:Y:S02]  /*14b40*/  FMNMX.FTZ R10, R167, R10, !PT ;  /* 0x0000000aa70a7209 */ /* 0x000fe40007810000 */
[----:B------:R-:W-:Y:S02]  /*14b50*/  FSEL R14, R20, RZ, P5 ;  /* 0x000000ff140e7208 */ /* 0x000fe40002800000 */
[----:B------:R-:W-:Y:S02]  /*14b60*/  FMNMX.FTZ R20, R170, R10, !PT ;  /* 0x0000000aaa147209 */ /* 0x000fe40007810000 */
[----:B------:R-:W-:Y:S01]  /*14b70*/  FSEL R183, R183, -INF , !P4 ;  /* 0xff800000b7b77808 */ /* 0x000fe20006000000 */
[----:B------:R-:W-:-:S01]  /*14b80*/  FFMA.FTZ R156, R2, R152, -R14 ;  /* 0x00000098029c7223 */ /* 0x000fc2000001080e */
[----:B------:R-:W-:Y:S01]  /*14b90*/  FMNMX.FTZ R20, R171, R20, !PT ;  /* 0x00000014ab147209 */ /* 0x000fe20007810000 */
[----:B------:R-:W-:-:S01]  /*14ba0*/  FFMA.FTZ R158, R2, R187, -R14 ;  /* 0x000000bb029e7223 */ /* 0x000fc2000001080e */
[--C-:B------:R-:W-:Y:S01]  /*14bb0*/  FFMA.FTZ R153, R2, R153, -R14.reuse ;  /* 0x0000009902997223 */ /* 0x100fe2000001080e */
[----:B------:R0:W-:Y:S01]  /*14bc0*/  MUFU.EX2 R10, R156 ;  /* 0x0000009c000a7308 */ /* 0x0001e20000000800 */
        /* <DEDUP_REMOVED lines=9> */
[C-C-:B0-----:R-:W-:Y:S01]  /*14c60*/  FFMA.FTZ R156, R2.reuse, R191, -R14.reuse ;  /* 0x000000bf029c7223 */ /* 0x141fe2000001080e */
[----:B------:R-:W-:-:S01]  /*14c70*/  FFMA.FTZ R177, R2, R177, -R14 ;  /* 0x000000b102b17223 */ /* 0x000fc2000001080e */
[C-C-:B------:R-:W-:Y:S01]  /*14c80*/  FFMA.FTZ R180, R2.reuse, R180, -R14.reuse ;  /* 0x000000b402b47223 */ /* 0x140fe2000001080e */
[----:B------:R-:W-:Y:S01]  /*14c90*/  FMNMX.FTZ R187, R179, R152, !PT ;  /* 0x00000098b3bb7209 */ /* 0x000fe20007810000 */
[C-C-:B------:R-:W-:Y:S01]  /*14ca0*/  FFMA.FTZ R152, R2.reuse, R189, -R14.reuse ;  /* 0x000000bd02987223 */ /* 0x140fe2000001080e */
[----:B------:R-:W-:-:S01]  /*14cb0*/  FFMA.FTZ R181, R2, R181, -R14 ;  /* 0x000000b502b57223 */ /* 0x000fc2000001080e */
[----:B------:R0:W-:Y:S01]  /*14cc0*/  MUFU.EX2 R20, R158 ;  /* 0x0000009e00147308 */ /* 0x0001e20000000800 */
[----:B------:R-:W-:Y:S01]  /*14cd0*/  FMNMX.FTZ R160, R182, R187, !PT ;  /* 0x000000bbb6a07209 */ /* 0x000fe20007810000 */
[----:B------:R-:W-:-:S03]  /*14ce0*/  FFMA.FTZ R187, R2, R165, -R14 ;  /* 0x000000a502bb7223 */ /* 0x000fc6000001080e */
[----:B------:R-:W-:-:S03]  /*14cf0*/  FMNMX.FTZ R160, R183, R160, !PT ;  /* 0x000000a0b7a07209 */ /* 0x000fc60007810000 */
[----:B------:R-:W-:Y:S01]  /*14d00*/  MUFU.EX2 R157, R157 ;  /* 0x0000009d009d7308 */ /* 0x000fe20000000800 */
[----:B0-----:R-:W-:-:S01]  /*14d10*/  FFMA.FTZ R158, R2, R193, -R14 ;  /* 0x000000c1029e7223 */ /* 0x001fc2000001080e */
[----:B------:R-:W0:Y:S06]  /*14d20*/  SHFL.BFLY PT, R189, R160, 0x2, 0x1f ;  /* 0x0c401f00a0bd7f89 */ /* 0x000e2c00000e0000 */
[----:B------:R-:W-:Y:S08]  /*14d30*/  MUFU.EX2 R152, R152 ;  /* 0x0000009800987308 */ /* 0x000ff00000000800 */
[----:B------:R-:W-:Y:S08]  /*14d40*/  MUFU.EX2 R161, R161 ;  /* 0x000000a100a17308 */ /* 0x000ff00000000800 */
[----:B------:R-:W-:Y:S01]  /*14d50*/  MUFU.EX2 R156, R156 ;  /* 0x0000009c009c7308 */ /* 0x000fe20000000800 */
[----:B0-----:R-:W-:Y:S01]  /*14d60*/  FMNMX.FTZ R189, R160, R189, !PT ;  /* 0x000000bda0bd7209 */ /* 0x001fe20007810000 */
[----:B------:R-:W-:-:S04]  /*14d70*/  FFMA.FTZ R160, R2, R172, -R14 ;  /* 0x000000ac02a07223 */ /* 0x000fc8000001080e */
[----:B------:R-:W0:Y:S02]  /*14d80*/  SHFL.BFLY PT, R164, R189, 0x1, 0x1f ;  /* 0x0c201f00bda47f89 */ /* 0x000e2400000e0000 */
[----:B------:R-:W-:Y:S08]  /*14d90*/  MUFU.EX2 R187, R187 ;  /* 0x000000bb00bb7308 */ /* 0x000ff00000000800 */
[----:B------:R-:W-:Y:S08]  /*14da0*/  MUFU.EX2 R158, R158 ;  /* 0x0000009e009e7308 */ /* 0x000ff00000000800 */
[----:B------:R-:W-:Y:S01]  /*14db0*/  MUFU.EX2 R169, R169 ;  /* 0x000000a900a97308 */ /* 0x000fe20000000800 */
[----:B0-----:R-:W-:-:S07]  /*14dc0*/  FMNMX.FTZ R165, R189, R164, !PT ;  /* 0x000000a4bda57209 */ /* 0x001fce0007810000 */
[----:B------:R-:W-:Y:S01]  /*14dd0*/  MUFU.EX2 R160, R160 ;  /* 0x000000a000a07308 */ /* 0x000fe20000000800 */
[----:B------:R-:W-:Y:S02]  /*14de0*/  FSEL R164, R21, RZ, P5 ;  /* 0x000000ff15a47208 */ /* 0x000fe40002800000 */
[----:B------:R-:W-:Y:S01]  /*14df0*/  FSETP.NEU.FTZ.AND P4, PT, R165, -INF , PT ;  /* 0xff800000a500780b */ /* 0x000fe20003f9d000 */
[----:B------:R-:W-:-:S02]  /*14e00*/  FFMA.FTZ R189, R2, R165, -8 ;  /* 0xc100000002bd7423 */ /* 0x000fc400000100a5 */
[----:B------:R-:W-:Y:S01]  /*14e10*/  FADD.FTZ R5, -R164, R5 ;  /* 0x00000005a4057221 */ /* 0x000fe20000010100 */
[----:B------:R-:W-:Y:S01]  /*14e20*/  FSEL R168, R165, RZ, P4 ;  /* 0x000000ffa5a87208 */ /* 0x000fe20002000000 */
[----:B------:R-:W-:Y:S01]  /*14e30*/  MUFU.EX2 R173, R173 ;  /* 0x000000ad00ad7308 */ /* 0x000fe20000000800 */
[----:B------:R-:W-:Y:S01]  /*14e40*/  FSEL R189, R189, RZ, P4 ;  /* 0x000000ffbdbd7208 */ /* 0x000fe20002000000 */
[----:B------:R-:W-:-:S02]  /*14e50*/  FMUL.FTZ R5, R2, R5 ;  /* 0x0000000502057220 */ /* 0x000fc40000410000 */
[----:B------:R-:W-:-:S02]  /*14e60*/  FADD.FTZ R7, -R168, R7 ;  /* 0x00000007a8077221 */ /* 0x000fc40000010100 */
[C-C-:B------:R-:W-:Y:S01]  /*14e70*/  FFMA.FTZ R191, R2.reuse, R154, -R189.reuse ;  /* 0x0000009a02bf7223 */ /* 0x140fe200000108bd */
[----:B------:R-:W-:-:S01]  /*14e80*/  FFMA.FTZ R154, R2, R155, -R189 ;  /* 0x0000009b029a7223 */ /* 0x000fc200000108bd */
[C---:B------:R-:W-:Y:S01]  /*14e90*/  FMUL.FTZ R172, R2.reuse, R7 ;  /* 0x0000000702ac7220 */ /* 0x040fe20000410000 */
[----:B------:R-:W0:Y:S01]  /*14ea0*/  MUFU.EX2 R5, R5 ;  /* 0x0000000500057308 */ /* 0x000e220000000800 */
[----:B------:R-:W-:-:S01]  /*14eb0*/  FFMA.FTZ R11, R2, R11, -R189 ;  /* 0x0000000b020b7223 */ /* 0x000fc200000108bd */
        /* <DEDUP_REMOVED lines=8> */
[C-C-:B------:R-:W-:Y:S01]  /*14f40*/  FFMA.FTZ R174, R2.reuse, R174, -R189.reuse ;  /* 0x000000ae02ae7223 */ /* 0x140fe200000108bd */
[----:B------:R-:W-:-:S01]  /*14f50*/  FFMA.FTZ R175, R2, R175, -R189 ;  /* 0x000000af02af7223 */ /* 0x000fc200000108bd */
[C-C-:B------:R-:W-:Y:S01]  /*14f60*/  FFMA.FTZ R178, R2.reuse, R178, -R189.reuse ;  /* 0x000000b202b27223 */ /* 0x140fe200000108bd */
[----:B------:R-:W-:-:S01]  /*14f70*/  FFMA.FTZ R179, R2, R179, -R189 ;  /* 0x000000b302b37223 */ /* 0x000fc200000108bd */
[C-C-:B------:R-:W-:Y:S01]  /*14f80*/  FFMA.FTZ R182, R2.reuse, R182, -R189.reuse ;  /* 0x000000b602b67223 */ /* 0x140fe200000108bd */
[----:B------:R-:W-:-:S01]  /*14f90*/  FFMA.FTZ R183, R2, R183, -R189 ;  /* 0x000000b702b77223 */ /* 0x000fc200000108bd */
[----:B------:R-:W1:Y:S01]  /*14fa0*/  MUFU.EX2 R172, R172 ;  /* 0x000000ac00ac7308 */ /* 0x000e620000000800 */
[----:B0-----:R-:W-:-:S04]  /*14fb0*/  FFMA.FTZ R176, R5, R3, R10 ;  /* 0x0000000305b07223 */ /* 0x001fc8000001000a */
[----:B------:R-:W-:-:S03]  /*14fc0*/  FADD.FTZ R159, R153, R176 ;  /* 0x000000b0999f7221 */ /* 0x000fc60000010000 */
[----:B------:R-:W0:Y:S01]  /*14fd0*/  MUFU.EX2 R154, R154 ;  /* 0x0000009a009a7308 */ /* 0x000e220000000800 */
[----:B------:R-:W-:-:S04]  /*14fe0*/  FADD.FTZ R176, R20, R159 ;  /* 0x0000009f14b07221 */ /* 0x000fc80000010000 */
[----:B------:R-:W-:-:S03]  /*14ff0*/  FADD.FTZ R159, R157, R176 ;  /* 0x000000b09d9f7221 */ /* 0x000fc60000010000 */
[----:B------:R-:W2:Y:S01]  /*15000*/  MUFU.EX2 R11, R11 ;  /* 0x0000000b000b7308 */ /* 0x000ea20000000800 */
[----:B-1----:R-:W-:-:S01]  /*15010*/  FFMA.FTZ R3, R172, R0, R191 ;  /* 0x00000000ac037223 */ /* 0x002fc200000100bf */
[----:B------:R-:W-:-:S04]  /*15020*/  FADD.FTZ R176, R152, R159 ;  /* 0x0000009f98b07221 */ /* 0x000fc80000010000 */
[----:B------:R-:W-:Y:S02]  /*15030*/  FADD.FTZ R159, R161, R176 ;  /* 0x000000b0a19f7221 */ /* 0x000fe40000010000 */
[----:B------:R-:W1:Y:S01]  /*15040*/  MUFU.EX2 R164, R164 ;  /* 0x000000a400a47308 */ /* 0x000e620000000800 */
[----:B0-----:R-:W-:-:S01]  /*15050*/  FADD.FTZ R0, R154, R3 ;  /* 0x000000039a007221 */ /* 0x001fc20000010000 */
[----:B------:R-:W-:-:S04]  /*15060*/  FADD.FTZ R176, R156, R159 ;  /* 0x0000009f9cb07221 */ /* 0x000fc80000010000 */
[----:B------:R-:W-:Y:S02]  /*15070*/  FADD.FTZ R159, R187, R176 ;  /* 0x000000b0bb9f7221 */ /* 0x000fe40000010000 */
[----:B------:R-:W0:Y:S01]  /*15080*/  MUFU.EX2 R15, R15 ;  /* 0x0000000f000f7308 */ /* 0x000e220000000800 */
[----:B--2---:R-:W-:-:S01]  /*15090*/  FADD.FTZ R3, R11, R0 ;  /* 0x000000000b037221 */ /* 0x004fc20000010000 */
[----:B------:R-:W-:-:S04]  /*150a0*/  FADD.FTZ R176, R158, R159 ;  /* 0x0000009f9eb07221 */ /* 0x000fc80000010000 */
[----:B------:R-:W-:Y:S02]  /*150b0*/  FADD.FTZ R159, R169, R176 ;  /* 0x000000b0a99f7221 */ /* 0x000fe40000010000 */
        /* <DEDUP_REMOVED lines=12> */
[----:B------:R-:W-:-:S06]  /*15180*/  FADD.FTZ R0, R160, R159 ;  /* 0x0000009fa0007221 */ /* 0x000fcc0000010000 */
[----:B------:R-:W2:Y:S01]  /*15190*/  MUFU.EX2 R175, R175 ;  /* 0x000000af00af7308 */ /* 0x000ea20000000800 */
[----:B-1----:R-:W-:-:S07]  /*151a0*/  FADD.FTZ R3, R170, R3 ;  /* 0x00000003aa037221 */ /* 0x002fce0000010000 */
[----:B------:R-:W1:Y:S01]  /*151b0*/  MUFU.EX2 R162, R162 ;  /* 0x000000a200a27308 */ /* 0x000e620000000800 */
[----:B0-----:R-:W-:-:S01]  /*151c0*/  FADD.FTZ R176, R174, R3 ;  /* 0x00000003aeb07221 */ /* 0x001fc20000010000 */
[----:B------:R-:W-:-:S06]  /*151d0*/  FADD.FTZ R3, R173, R0 ;  /* 0x00000000ad037221 */ /* 0x000fcc0000010000 */
        /* <DEDUP_REMOVED lines=18> */
.L_x_1510:
[----:B------:R-:W-:Y:S01]  /*15300*/  F2FP.SATFINITE.E4M3.F32.PACK_AB_MERGE_C R188, R157, R20, RZ ;  /* 0x000000149dbc723e */ /* 0x000fe200048070ff */
[----:B------:R-:W-:Y:S01]  /*15310*/  FMUL.FTZ R24, R24, R5 ;  /* 0x0000000518187220 */ /* 0x000fe20000410000 */
[----:B------:R-:W-:Y:S01]  /*15320*/  F2FP.SATFINITE.E4M3.F32.PACK_AB_MERGE_C R11, R164, R11, RZ ;  /* 0x0000000ba40b723e */ /* 0x000fe200048070ff */
[----:B------:R-:W-:Y:S01]  /*15330*/  FMUL.FTZ R25, R25, R5 ;  /* 0x0000000519197220 */ /* 0x000fe20000410000 */
[----:B------:R-:W-:Y:S01]  /*15340*/  F2FP.SATFINITE.E4M3.F32.PACK_AB_MERGE_C R188, R153, R10, R188 ;  /* 0x0000000a99bc723e */ /* 0x000fe200048070bc */
[----:B------:R-:W-:Y:S01]  /*15350*/  IMAD R10, R199, 0x8, R16 ;  /* 0x00000008c70a7824 */ /* 0x000fe200078e0210 */
[----:B------:R-:W-:Y:S01]  /*15360*/  ISETP.GT.AND P4, PT, R8, R9, PT ;  /* 0x000000090800720c */ /* 0x000fe20003f84270 */
[----:B------:R-:W-:Y:S01]  /*15370*/  FMUL.FTZ R28, R28, R5 ;  /* 0x000000051c1c7220 */ /* 0x000fe20000410000 */
[----:B------:R-:W-:Y:S01]  /*15380*/  F2FP.SATFINITE.E4M3.F32.PACK_AB_MERGE_C R189, R154, R191, R11 ;  /* 0x000000bf9abd723e */ /* 0x000fe2000480700b */
[----:B------:R-:W-:Y:S01]  /*15390*/  IMAD.U32 R11, RZ, RZ, UR42 ;  /* 0x0000002aff0b7e24 */ /* 0x000fe2000f8e00ff */
[----:B------:R-:W-:Y:S01]  /*153a0*/  F2FP.SATFINITE.E4M3.F32.PACK_AB_MERGE_C R174, R175, R174, RZ ;  /* 0x000000aeafae723e */ /* 0x000fe200048070ff */
[----:B------:R-:W-:Y:S01]  /*153b0*/  VIADD R10, R10, 0x28460 ;  /* 0x000284600a0a7836 */ /* 0x000fe20000000000 */
[----:B------:R-:W-:Y:S01]  /*153c0*/  F2FP.SATFINITE.E4M3.F32.PACK_AB_MERGE_C R156, R187, R156, RZ ;  /* 0x0000009cbb9c723e */ /* 0x000fe200048070ff */
[----:B------:R-:W-:Y:S01]  /*153d0*/  FMUL.FTZ R29, R29, R5 ;  /* 0x000000051d1d7220 */ /* 0x000fe20000410000 */
[----:B------:R-:W-:Y:S01]  /*153e0*/  F2FP.SATFINITE.E4M3.F32.PACK_AB_MERGE_C R155, R168, R155, RZ ;  /* 0x0000009ba89b723e */ /* 0x000fe200048070ff */
[-C--:B------:R-:W-:Y:S01]  /*153f0*/  FMUL.FTZ R32, R32, R5.reuse ;  /* 0x0000000520207220 */ /* 0x080fe20000410000 */
[----:B------:R-:W-:Y:S01]  /*15400*/  PRMT R10, R11, 0x654, R10 ;  /* 0x000006540b0a7816 */ /* 0x000fe2000000000a */
[-C--:B------:R-:W-:Y:S01]  /*15410*/  FMUL.FTZ R33, R33, R5.reuse ;  /* 0x0000000521217220 */ /* 0x080fe20000410000 */
[----:B------:R-:W-:Y:S01]  /*15420*/  F2FP.SATFINITE.E4M3.F32.PACK_AB_MERGE_C R160, R173, R160, RZ ;  /* 0x000000a0ada0723e */ /* 0x000fe200048070ff */
[-C--:B------:R-:W-:Y:S01]  /*15430*/  FMUL.FTZ R36, R36, R5.reuse ;  /* 0x0000000524247220 */ /* 0x080fe20000410000 */
[----:B------:R-:W-:Y:S01]  /*15440*/  F2FP.SATFINITE.E4M3.F32.PACK_AB_MERGE_C R14, R181, R14, RZ ;  /* 0x0000000eb50e723e */ /* 0x000fe200048070ff */
[----:B------:R0:W-:Y:S01]  /*15450*/  SYNCS.ARRIVE.TRANS64.RED.A1T0 RZ, [R10+URZ], RZ ;  /* 0x000000ff0aff79a7 */ /* 0x0001e2000810043f */
[----:B------:R-:W-:Y:S01]  /*15460*/  F2FP.SATFINITE.E4M3.F32.PACK_AB_MERGE_C R182, R183, R182, RZ ;  /* 0x000000b6b7b6723e */ /* 0x000fe200048070ff */
        /* <DEDUP_REMOVED lines=127> */
[----:B------:R-:W-:Y:S01]  /*15c60*/  VIADD R8, R8, 0xffffffff ;  /* 0xffffffff08087836 */ /* 0x000fe20000000000 */
[----:B------:R-:W-:Y:S01]  /*15c70*/  MOV R199, R12 ;  /* 0x0000000c00c77202 */ /* 0x000fe20000000f00 */
[----:B------:R-:W-:-:S02]  /*15c80*/  IMAD.MOV.U32 R7, RZ, RZ, R165 ;  /* 0x000000ffff077224 */ /* 0x000fc400078e00a5 */
[----:B------:R-:W-:Y:S02]  /*15c90*/  IMAD.MOV.U32 R5, RZ, RZ, R21 ;  /* 0x000000ffff057224 */ /* 0x000fe400078e0015 */
[----:B------:R-:W-:Y:S01]  /*15ca0*/  IMAD.MOV.U32 R193, RZ, RZ, R13 ;  /* 0x000000ffffc17224 */ /* 0x000fe200078e000d */
[----:B0-----:R-:W-:Y:S06]  /*15cb0*/  @P4 BRA `(.L_x_1511) ;  /* 0xffffffd800dc4947 */ /* 0x001fec000383ffff */
[----:B------:R-:W-:Y:S02]  /*15cc0*/  IMAD.MOV.U32 R7, RZ, RZ, R165 ;  /* 0x000000ffff077224 */ /* 0x000fe400078e00a5 */
[----:B------:R-:W-:Y:S02]  /*15cd0*/  IMAD.MOV.U32 R5, RZ, RZ, R21 ;  /* 0x000000ffff057224 */ /* 0x000fe400078e0015 */
[----:B------:R-:W-:Y:S02]  /*15ce0*/  IMAD.MOV.U32 R199, RZ, RZ, R12 ;  /* 0x000000ffffc77224 */ /* 0x000fe400078e000c */
[----:B------:R-:W-:-:S07]  /*15cf0*/  IMAD.MOV.U32 R193, RZ, RZ, R13 ;  /* 0x000000ffffc17224 */ /* 0x000fce00078e000d */
.L_x_1492:
[----:B------:R-:W0:Y:S01]  /*15d00*/  LDC R9, c[0x0][0x448] ;  /* 0x00011200ff097b82 */ /* 0x000e220000000800 */
[----:B------:R-:W-:-:S07]  /*15d10*/  IADD3 R12, R196, 0x1, -R195 ;  /* 0x00000001c40c7810 */ /* 0x000fce0007ffe8c3 */
[----:B------:R-:W1:Y:S01]  /*15d20*/  LDC R14, c[0x0][0x9e4] ;  /* 0x00027900ff0e7b82 */ /* 0x000e620000000800 */
[----:B0-----:R-:W-:Y:S01]  /*15d30*/  ISETP.NE.AND P4, PT, R9, 0x1, PT ;  /* 0x000000010900780c */ /* 0x001fe20003f85270 */
[----:B------:R-:W-:Y:S01]  /*15d40*/  VIADD R9, R204, 0x7f ;  /* 0x0000007fcc097836 */ /* 0x000fe20000000000 */
[----:B-1----:R-:W-:-:S11]  /*15d50*/  ISETP.GE.AND P5, PT, R14, 0x1, PT ;  /* 0x000000010e00780c */ /* 0x002fd60003fa6270 */
[----:B------:R-:W0:Y:S08]  /*15d60*/  @P4 LDC R10, c[0x0][0x44c] ;  /* 0x00011300ff0a4b82 */ /* 0x000e300000000800 */
[----:B------:R-:W1:Y:S01]  /*15d70*/  @P4 LDC R11, c[0x0][0x450] ;  /* 0x00011400ff0b4b82 */ /* 0x000e620000000800 */
[----:B0-----:R-:W-:-:S05]  /*15d80*/  @P4 IMAD.HI.U32 R10, R9, R10, RZ ;  /* 0x0000000a090a4227 */ /* 0x001fca00078e00ff */
[----:B-1----:R-:W-:-:S05]  /*15d90*/  @P4 SHF.R.U32.HI R9, RZ, R11, R10 ;  /* 0x0000000bff094219 */ /* 0x002fca000001160a */
[----:B------:R-:W-:-:S04]  /*15da0*/  IMAD.IADD R9, R9, 0x1, R12 ;  /* 0x0000000109097824 */ /* 0x000fc800078e020c */
[----:B------:R-:W-:Y:S01]  /*15db0*/  IMAD.IADD R6, R9, 0x1, -R6 ;  /* 0x0000000109067824 */ /* 0x000fe200078e0a06 */
        /* <DEDUP_REMOVED lines=11> */
.L_x_1514:
[----:B------:R-:W-:-:S13]  /*15e70*/  ISETP.NE.AND P2, PT, R14, 0x1, PT ;  /* 0x000000010e00780c */ /* 0x000fda0003f45270 */
[----:B------:R-:W0:Y:S02]  /*15e80*/  @P2 LDC.64 R10, c[0x0][0x9e8] ;  /* 0x00027a00ff0a2b82 */ /* 0x000e240000000a00 */
[----:B0-----:R-:W-:-:S05]  /*15e90*/  @P2 IMAD.HI.U32 R10, R9, R10, RZ ;  /* 0x0000000a090a2227 */ /* 0x001fca00078e00ff */
[----:B------:R-:W-:-:S07]  /*15ea0*/  @P2 SHF.R.U32.HI R9, RZ, R11, R10 ;  /* 0x0000000bff092219 */ /* 0x000fce000001160a */
.L_x_1515:
[----:B------:R-:W-:Y:S05]  /*15eb0*/  BSYNC B0 ;  /* 0x0000000000007941 */ /* 0x000fea0003800000 */
.L_x_1513:
[----:B------:R-:W-:-:S05]  /*15ec0*/  IMAD R9, R9, R14, RZ ;  /* 0x0000000e09097224 */ /* 0x000fca00078e02ff */
[----:B------:R-:W-:-:S07]  /*15ed0*/  VIMNMX R6, R6, R9, !PT ;  /* 0x0000000906067248 */ /* 0x000fce0007fe0100 */
.L_x_1512:
[----:B------:R-:W-:-:S05]  /*15ee0*/  VIADD R6, R6, 0x3f ;  /* 0x0000003f06067836 */ /* 0x000fca0000000000 */
[----:B------:R-:W-:-:S04]  /*15ef0*/  SHF.R.S32.HI R9, RZ, 0x1f, R6 ;  /* 0x0000001fff097819 */ /* 0x000fc80000011406 */
[----:B------:R-:W-:-:S04]  /*15f00*/  LEA.HI R9, R9, R6, RZ, 0x6 ;  /* 0x0000000609097211 */ /* 0x000fc800078f30ff */
[----:B------:R-:W-:-:S04]  /*15f10*/  SHF.R.S32.HI R6, RZ, 0x6, R9 ;  /* 0x00000006ff067819 */ /* 0x000fc80000011409 */
[----:B------:R-:W-:-:S04]  /*15f20*/  VIMNMX R9, R201, R6, !PT ;  /* 0x00000006c9097248 */ /* 0x000fc80007fe0100 */
[----:B------:R-:W-:-:S13]  /*15f30*/  ISETP.GE.AND P2, PT, R8, R9, PT ;  /* 0x000000090800720c */ /* 0x000fda0003f46270 */
[----:B------:R-:W-:Y:S05]  /*15f40*/  @!P2 BRA `(.L_x_1516) ;  /* 0x0000001800a4a947 */ /* 0x000fea0003800000 */
[----:B------:R-:W-:Y:S02]  /*15f50*/  IMAD.MOV.U32 R10, RZ, RZ, R7 ;  /* 0x000000ffff0a7224 */ /* 0x000fe400078e0007 */
[----:B------:R-:W-:Y:S02]  /*15f60*/  IMAD.MOV.U32 R11, RZ, RZ, R5 ;  /* 0x000000ffff0b7224 */ /* 0x000fe400078e0005 */
[----:B------:R-:W-:-:S07]  /*15f70*/  IMAD.MOV.U32 R13, RZ, RZ, R193 ;  /* 0x000000ffff0d7224 */ /* 0x000fce00078e00c1 */
.L_x_1527:
        /* <DEDUP_REMOVED lines=8> */
.L_x_1518:
        /* <DEDUP_REMOVED lines=8> */
.L_x_1519:
[----:B------:R-:W-:Y:S04]  /*16080*/  BSSY B0, `(.L_x_1517) ;  /* 0x0000004000007945 */ /* 0x000fe80003800000 */
[----:B-1----:R-:W-:Y:S05]  /*16090*/  @P3 BRA `(.L_x_1520) ;  /* 0x0000000000083947 */ /* 0x002fea0003800000 */
[----:B------:R-:W1:Y:S02]  /*160a0*/  SYNCS.PHASECHK.TRANS64.TRYWAIT P3, [R5+URZ+0x28430], R6 ;  /* 0x02843006050075a7 */ /* 0x000e64000806017f */
[----:B-1----:R-:W-:Y:S05]  /*160b0*/  @!P3 BRA `(.L_x_1521) ;  /* 0x0000010c0044b947 */ /* 0x002fea0003800000 */
.L_x_1520:
[----:B------:R-:W-:Y:S05]  /*160c0*/  BSYNC B0 ;  /* 0x0000000000007941 */ /* 0x000fea0003800000 */
.L_x_1517:
[----:B01----:R-:W0:Y:S01]  /*160d0*/  S2R R5, SR_TID.X ;  /* 0x0000000000057919 */ /* 0x003e220000002100 */
[----:B------:R-:W-:Y:S01]  /*160e0*/  IADD3 R12, R199, 0x1, RZ ;  /* 0x00000001c70c7810 */ /* 0x000fe20007ffe0ff */
[----:B------:R-:W-:Y:S05]  /*160f0*/  WARPSYNC.ALL ;  /* 0x0000000000007948 */ /* 0x000fea0003800000 */
[C---:B------:R-:W-:Y:S01]  /*16100*/  ISETP.NE.AND P3, PT, R12.reuse, 0x2, PT ;  /* 0x000000020c00780c */ /* 0x040fe20003f65270 */
[----:B------:R-:W-:Y:S02]  /*16110*/  IMAD.MOV.U32 R7, RZ, RZ, 0x40000040 ;  /* 0x40000040ff077424 */ /* 0x000fe400078e00ff */
[----:B------:R-:W-:Y:S01]  /*16120*/  IMAD.MOV.U32 R153, RZ, RZ, 0x40000040 ;  /* 0x40000040ff997424 */ /* 0x000fe200078e00ff */
[----:B------:R-:W-:Y:S01]  /*16130*/  SEL R12, R12, RZ, P3 ;  /* 0x000000ff0c0c7207 */ /* 0x000fe20001800000 */
[----:B------:R-:W-:Y:S01]  /*16140*/  IMAD.MOV.U32 R21, RZ, RZ, 0x40000040 ;  /* 0x40000040ff157424 */ /* 0x000fe200078e00ff */
[----:B------:R-:W-:Y:S01]  /*16150*/  R2UR UR15, R7 ;  /* 0x00000000070f72ca */ /* 0x000fe200000e0000 */
[----:B------:R-:W-:Y:S01]  /*16160*/  IMAD.MOV.U32 R15, RZ, RZ, 0x40000040 ;  /* 0x40000040ff0f7424 */ /* 0x000fe200078e00ff */
[C---:B------:R-:W-:Y:S01]  /*16170*/  R2UR UR7, R153.reuse ;  /* 0x00000000990772ca */ /* 0x040fe200000e0000 */
[----:B------:R-:W-:Y:S01]  /*16180*/  IMAD R6, R12, 0x400, R4 ;  /* 0x000004000c067824 */ /* 0x000fe200078e0204 */
[----:B------:R-:W-:-:S02]  /*16190*/  R2UR UR31, R153 ;  /* 0x00000000991f72ca */ /* 0x000fc400000e0000 */
[----:B------:R-:W-:Y:S01]  /*161a0*/  R2UR UR11, R21 ;  /* 0x00000000150b72ca */ /* 0x000fe200000e0000 */
[C---:B------:R-:W-:Y:S01]  /*161b0*/  VIADD R152, R6.reuse, 0x4 ;  /* 0x0000000406987836 */ /* 0x040fe20000000000 */
[C---:B------:R-:W-:Y:S01]  /*161c0*/  R2UR UR14, R6.reuse ;  /* 0x00000000060e72ca */ /* 0x040fe200000e0000 */
[C---:B------:R-:W-:Y:S01]  /*161d0*/  VIADD R20, R6.reuse, 0x2 ;  /* 0x0000000206147836 */ /* 0x040fe20000000000 */
[----:B------:R-:W-:Y:S01]  /*161e0*/  R2UR UR19, R15 ;  /* 0x000000000f1372ca */ /* 0x000fe200000e0000 */
[----:B------:R-:W-:Y:S01]  /*161f0*/  VIADD R14, R6, 0x6 ;  /* 0x00000006060e7836 */ /* 0x000fe20000000000 */
        /* <DEDUP_REMOVED lines=8> */
[----:B0-----:R-:W-:-:S02]  /*16280*/  SHF.R.U32.HI R5, RZ, 0x7, R5 ;  /* 0x00000007ff057819 */ /* 0x001fc40000011605 */
[----:B------:R-:W-:Y:S02]  /*16290*/  R2UR UR22, R20 ;  /* 0x00000000141672ca */ /* 0x000fe400000e0000 */
[----:B------:R-:W-:Y:S01]  /*162a0*/  R2UR UR23, R21 ;  /* 0x00000000151772ca */ /* 0x000fe200000e0000 */
[----:B------:R-:W-:Y:S01]  /*162b0*/  VIADD R5, R5, 0x8 ;  /* 0x0000000805057836 */ /* 0x000fe20000000000 */
[----:B------:R-:W-:Y:S02]  /*162c0*/  R2UR UR26, R14 ;  /* 0x000000000e1a72ca */ /* 0x000fe400000e0000 */
[----:B------:R-:W-:Y:S02]  /*162d0*/  R2UR UR27, R15 ;  /* 0x000000000f1b72ca */ /* 0x000fe400000e0000 */
[----:B------:R0:W-:Y:S01]  /*162e0*/  BAR.SYNC.DEFER_BLOCKING R5, 0x100 ;  /* 0x000400050000751d */ /* 0x0001e20000010000 */
[----:B------:R-:W-:Y:S02]  /*162f0*/  R2UR UR34, R6 ;  /* 0x00000000062272ca */ /* 0x000fe400000e0000 */
[----:B------:R-:W-:-:S03]  /*16300*/  R2UR UR35, R7 ;  /* 0x00000000072372ca */ /* 0x000fc600000e0000 */
        /* <DEDUP_REMOVED lines=27> */
.L_x_1523:
[----:B------:R-:W-:Y:S02]  /*164c0*/  SHF.L.U32 R5, R13, 0x1f, RZ ;  /* 0x0000001f0d057819 */ /* 0x000fe400000006ff */
[----:B------:R-:W-:-:S04]  /*164d0*/  LEA R6, R199, R16, 0x3 ;  /* 0x00000010c7067211 */ /* 0x000fc800078e18ff */
[----:B------:R0:W1:Y:S01]  /*164e0*/  SYNCS.PHASECHK.TRANS64.TRYWAIT P2, [R6+URZ+0x28450], R5 ;  /* 0x02845005060075a7 */ /* 0x000062000804017f */
[----:B------:R-:W-:Y:S05]  /*164f0*/  @!P0 BRA `(.L_x_1524) ;  /* 0x0000000000048947 */ /* 0x000fea0003800000 */
[----:B------:R-:W-:Y:S01]  /*16500*/  BPT.TRAP 0x1 ;  /* 0x000000040000795c */ /* 0x000fe20000300000 */
.L_x_1524:
[----:B-1----:R-:W-:Y:S05]  /*16510*/  @P2 BRA `(.L_x_1522) ;  /* 0x0000000000082947 */ /* 0x002fea0003800000 */
[----:B------:R-:W1:Y:S02]  /*16520*/  SYNCS.PHASECHK.TRANS64.TRYWAIT P2, [R6+URZ+0x28450], R5 ;  /* 0x02845005060075a7 */ /* 0x000e64000804017f */
[----:B-1----:R-:W-:Y:S05]  /*16530*/  @!P2 BRA `(.L_x_1525) ;  /* 0x000001080038a947 */ /* 0x002fea0003800000 */
.L_x_1522:
[----:B01----:R-:W-:Y:S01]  /*16540*/  VIADD R5, R16, 0x8000 ;  /* 0x0000800010057836 */ /* 0x003fe20000000000 */
[----:B------:R-:W-:Y:S05]  /*16550*/  WARPSYNC.ALL ;  /* 0x0000000000007948 */ /* 0x000fea0003800000 */
[----:B------:R-:W-:Y:S01]  /*16560*/  SHF.R.U32.HI R5, RZ, 0x4, R5 ;  /* 0x00000004ff057819 */ /* 0x000fe20000011605 */
[----:B------:R-:W-:Y:S01]  /*16570*/  IMAD.MOV.U32 R7, RZ, RZ, -0x7fffffe0 ;  /* 0x80000020ff077424 */ /* 0x000fe200078e00ff */
[----:B------:R-:W-:-:S06]  /*16580*/  WARPGROUP.ARRIVE ;  /* 0x00000000000079c5 */ /* 0x000fcc0000000000 */
[----:B------:R-:W0:Y:S01]  /*16590*/  S2R R226, SR_TID.X ;  /* 0x0000000000e27919 */ /* 0x000e220000002100 */
[----:B------:R-:W-:Y:S02]  /*165a0*/  LOP3.LUT R5, R5, 0x3fff, RZ, 0xc0, !PT ;  /* 0x00003fff05057812 */ /* 0x000fe400078ec0ff */
[----:B------:R-:W-:Y:S01]  /*165b0*/  R2UR UR7, R7 ;  /* 0x00000000070772ca */ /* 0x000fe200000e0000 */
[----:B------:R-:W-:Y:S01]  /*165c0*/  IMAD.MOV.U32 R7, RZ, RZ, -0x7fffffe0 ;  /* 0x80000020ff077424 */ /* 0x000fe200078e00ff */
[----:B------:R-:W-:-:S05]  /*165d0*/  LOP3.LUT R6, R5, 0x10000, RZ, 0xfc, !PT ;  /* 0x0001000005067812 */ /* 0x000fca00078efcff */
[----:B------:R-:W-:-:S05]  /*165e0*/  IMAD R6, R199, 0x400, R6 ;  /* 0x00000400c7067824 */ /* 0x000fca00078e0206 */
[C---:B------:R-:W-:Y:S01]  /*165f0*/  R2UR UR6, R6.reuse ;  /* 0x00000000060672ca */ /* 0x040fe200000e0000 */
[----:B------:R-:W-:-:S12]  /*16600*/  VIADD R6, R6, 0x2 ;  /* 0x0000000206067836 */ /* 0x000fd80000000000 */
[----:B------:R-:W-:Y:S01]  /*16610*/  QGMMA.64x256x32.F32.E4M3.E4M3 R24, R188, gdesc[UR4], R24, gsb0 ;  /* 0x03e00004bc187df3 */ /* 0x000fe20008000818 */
[----:B------:R-:W-:Y:S02]  /*16620*/  R2UR UR6, R6 ;  /* 0x00000000060672ca */ /* 0x000fe400000e0000 */
[----:B------:R-:W-:Y:S02]  /*16630*/  R2UR UR7, R7 ;  /* 0x00000000070772ca */ /* 0x000fe400000e0000 */
[----:B------:R-:W-:Y:S02]  /*16640*/  FMNMX.FTZ R6, R152, R11, !PT ;  /* 0x0000000b98067209 */ /* 0x000fe40007810000 */
[----:B0-----:R-:W-:Y:S02]  /*16650*/  SHF.R.U32.HI R226, RZ, 0x7, R226 ;  /* 0x00000007ffe27819 */ /* 0x001fe400000116e2 */
[----:B------:R-:W-:Y:S02]  /*16660*/  FMNMX.FTZ R5, R153, R6, !PT ;  /* 0x0000000699057209 */ /* 0x000fe40007810000 */
[----:B------:R-:W-:-:S04]  /*16670*/  FMNMX.FTZ R6, R154, R10, !PT ;  /* 0x0000000a9a067209 */ /* 0x000fc80007810000 */
        /* <DEDUP_REMOVED lines=33> */
[----:B------:R-:W0:Y:S02]  /*16890*/  SHFL.BFLY PT, R20, R13, 0x1, 0x1f ;  /* 0x0c201f000d147f89 */ /* 0x000e2400000e0000 */
[----:B0-----:R-:W-:-:S05]  /*168a0*/  FMNMX.FTZ R5, R13, R20, !PT ;  /* 0x000000140d057209 */ /* 0x001fca0007810000 */
[----:B------:R-:W-:Y:S01]  /*168b0*/  FFMA.FTZ R13, R2, R5, -8 ;  /* 0xc1000000020d7423 */ /* 0x000fe20000010005 */
[----:B------:R-:W-:-:S03]  /*168c0*/  FADD.FTZ R11, -R5, R11 ;  /* 0x0000000b050b7221 */ /* 0x000fc60000010100 */
[C-C-:B------:R-:W-:Y:S01]  /*168d0*/  FFMA.FTZ R21, R2.reuse, R157, -R13.reuse ;  /* 0x0000009d02157223 */ /* 0x140fe2000001080d */
[----:B------:R-:W-:-:S01]  /*168e0*/  FFMA.FTZ R157, R2, R165, -R13 ;  /* 0x000000a5029d7223 */ /* 0x000fc2000001080d */
[C---:B------:R-:W-:Y:S01]  /*168f0*/  FMUL.FTZ R20, R2.reuse, R11 ;  /* 0x0000000b02147220 */ /* 0x040fe20000410000 */
[----:B------:R-:W-:-:S01]  /*16900*/  FFMA.FTZ R165, R2, R173, -R13 ;  /* 0x000000ad02a57223 */ /* 0x000fc2000001080d */
[C-C-:B------:R-:W-:Y:S01]  /*16910*/  FFMA.FTZ R14, R2.reuse, R156, -R13.reuse ;  /* 0x0000009c020e7223 */ /* 0x140fe2000001080d */
[----:B------:R-:W-:-:S01]  /*16920*/  FFMA.FTZ R156, R2, R168, -R13 ;  /* 0x000000a8029c7223 */ /* 0x000fc2000001080d */
[----:B------:R0:W-:Y:S01]  /*16930*/  MUFU.EX2 R6, R20 ;  /* 0x0000001400067308 */ /* 0x0001e20000000800 */
[----:B------:R-:W-:-:S07]  /*16940*/  FFMA.FTZ R168, R2, R180, -R13 ;  /* 0x000000b402a87223 */ /* 0x000fce000001080d */
[----:B------:R-:W-:Y:S01]  /*16950*/  MUFU.EX2 R14, R14 ;  /* 0x0000000e000e7308 */ /* 0x000fe20000000800 */
[----:B0-----:R-:W-:-:S01]  /*16960*/  FFMA.FTZ R20, R2, R160, -R13 ;  /* 0x000000a002147223 */ /* 0x001fc2000001080d */
[----:B------:R-:W-:Y:S01]  /*16970*/  FFMA.FTZ R160, R2, R172, -R13 ;  /* 0x000000ac02a07223 */ /* 0x000fe2000001080d */
[----:B------:R-:W-:-:S04]  /*16980*/  @!P1 IMAD R172, R12, 0x8, R16 ;  /* 0x000000080cac9824 */ /* 0x000fc800078e0210 */
[----:B------:R-:W-:Y:S01]  /*16990*/  @!P1 VIADD R172, R172, 0x28440 ;  /* 0x00028440acac9836 */ /* 0x000fe20000000000 */
[----:B------:R-:W-:Y:S04]  /*169a0*/  MUFU.EX2 R21, R21 ;  /* 0x0000001500157308 */ /* 0x000fe80000000800 */
[----:B------:R-:W-:-:S04]  /*169b0*/  @!P1 PRMT R172, RZ, 0x654, R172 ;  /* 0x00000654ffac9816 */ /* 0x000fc800000000ac */
[----:B------:R-:W-:Y:S08]  /*169c0*/  MUFU.EX2 R20, R20 ;  /* 0x0000001400147308 */ /* 0x000ff00000000800 */
[----:B------:R-:W-:Y:S08]  /*169d0*/  MUFU.EX2 R157, R157 ;  /* 0x0000009d009d7308 */ /* 0x000ff00000000800 */
[----:B------:R-:W-:Y:S08]  /*169e0*/  MUFU.EX2 R156, R156 ;  /* 0x0000009c009c7308 */ /* 0x000ff00000000800 */
[----:B------:R-:W-:Y:S08]  /*169f0*/  MUFU.EX2 R160, R160 ;  /* 0x000000a000a07308 */ /* 0x000ff00000000800 */
[----:B------:R-:W-:Y:S08]  /*16a00*/  MUFU.EX2 R165, R165 ;  /* 0x000000a500a57308 */ /* 0x000ff00000000800 */
[----:B------:R-:W-:Y:S01]  /*16a10*/  MUFU.EX2 R168, R168 ;  /* 0x000000a800a87308 */ /* 0x000fe20000000800 */
[----:B------:R-:W-:-:S02]  /*16a20*/  WARPGROUP.DEPBAR.LE gsb0, 0x0 ;  /* 0x00008000000079c5 */ /* 0x000fc40000010000 */
[----:B------:R-:W-:Y:S01]  /*16a30*/  WARPGROUP.ARRIVE ;  /* 0x00000000000079c5 */ /* 0x000fe20000000000 */
[----:B------:R-:W0:Y:S05]  /*16a40*/  SHFL.BFLY PT, R188, R15, 0x1, 0x1f ;  /* 0x0c201f000fbc7f89 */ /* 0x000e2a00000e0000 */
[----:B------:R-:W-:Y:S01]  /*16a50*/  QGMMA.64x256x32.F32.E4M3.E4M3 R24, R184, gdesc[UR4], R24, gsb0 ;  /* 0x03e00004b8187df3 */ /* 0x000fe20008000818 */
[----:B0-----:R-:W-:Y:S01]  /*16a60*/  FMNMX.FTZ R7, R15, R188, !PT ;  /* 0x000000bc0f077209 */ /* 0x001fe20007810000 */
[C-C-:B------:R-:W-:Y:S01]  /*16a70*/  FFMA.FTZ R15, R2.reuse, R152, -R13.reuse ;  /* 0x00000098020f7223 */ /* 0x140fe2000001080d */
[----:B------:R-:W-:-:S01]  /*16a80*/  FFMA.FTZ R152, R2, R164, -R13 ;  /* 0x000000a402987223 */ /* 0x000fc2000001080d */
[----:B------:R-:W-:Y:S01]  /*16a90*/  FFMA.FTZ R164, R2, R176, -R13 ;  /* 0x000000b002a47223 */ /* 0x000fe2000001080d */
[----:B------:R-:W-:Y:S01]  /*16aa0*/  IADD3 R176, -R226, 0xb, RZ ;  /* 0x0000000be2b07810 */ /* 0x000fe20007ffe1ff */
[----:B------:R-:W-:Y:S01]  /*16ab0*/  FADD.FTZ R11, -R7, R10 ;  /* 0x0000000a070b7221 */ /* 0x000fe20000010100 */
[----:B------:R-:W-:-:S01]  /*16ac0*/  FFMA.FTZ R173, R2, R7, -8 ;  /* 0xc100000002ad7423 */ /* 0x000fc20000010007 */
[C---:B------:R-:W-:Y:S01]  /*16ad0*/  FFMA.FTZ R10, R2.reuse, R153, -R13 ;  /* 0x00000099020a7223 */ /* 0x040fe2000001080d */
[----:B------:R-:W0:Y:S01]  /*16ae0*/  MUFU.EX2 R15, R15 ;  /* 0x0000000f000f7308 */ /* 0x000e220000000800 */
[C---:B------:R-:W-:Y:S01]  /*16af0*/  FMUL.FTZ R11, R2.reuse, R11 ;  /* 0x0000000b020b7220 */ /* 0x040fe20000410000 */
[C-C-:B------:R-:W-:Y:S01]  /*16b00*/  FFMA.FTZ R154, R2.reuse, R154, -R173.reuse ;  /* 0x0000009a029a7223 */ /* 0x140fe200000108ad */
[----:B------:R-:W-:-:S01]  /*16b10*/  FFMA.FTZ R155, R2, R155, -R173 ;  /* 0x0000009b029b7223 */ /* 0x000fc200000108ad */
[C-C-:B------:R-:W-:Y:S01]  /*16b20*/  FFMA.FTZ R158, R2.reuse, R158, -R173.reuse ;  /* 0x0000009e029e7223 */ /* 0x140fe200000108ad */
        /* <DEDUP_REMOVED lines=9> */
[C-C-:B------:R-:W-:Y:S01]  /*16bc0*/  FFMA.FTZ R170, R2.reuse, R170, -R173.reuse ;  /* 0x000000aa02aa7223 */ /* 0x140fe200000108ad */
[----:B------:R-:W-:-:S01]  /*16bd0*/  FFMA.FTZ R171, R2, R171, -R173 ;  /* 0x000000ab02ab7223 */ /* 0x000fc200000108ad */
[----:B------:R-:W1:Y:S01]  /*16be0*/  MUFU.EX2 R154, R154 ;  /* 0x0000009a009a7308 */ /* 0x000e620000000800 */
[----:B0-----:R-:W-:-:S01]  /*16bf0*/  FFMA.FTZ R3, R6, R3, R15 ;  /* 0x0000000306037223 */ /* 0x001fc2000001000f */
[C-C-:B------:R-:W-:Y:S01]  /*16c00*/  FFMA.FTZ R175, R2.reuse, R175, -R173.reuse ;  /* 0x000000af02af7223 */ /* 0x140fe200000108ad */
[----:B------:R-:W-:-:S01]  /*16c10*/  FFMA.FTZ R178, R2, R178, -R173 ;  /* 0x000000b202b27223 */ /* 0x000fc200000108ad */
[C-C-:B------:R-:W-:Y:S01]  /*16c20*/  FFMA.FTZ R179, R2.reuse, R179, -R173.reuse ;  /* 0x000000b302b37223 */ /* 0x140fe200000108ad */
[----:B------:R-:W-:-:S01]  /*16c30*/  FFMA.FTZ R182, R2, R182, -R173 ;  /* 0x000000b602b67223 */ /* 0x000fc200000108ad */
[----:B------:R-:W-:-:S02]  /*16c40*/  FFMA.FTZ R13, R2, R181, -R13 ;  /* 0x000000b5020d7223 */ /* 0x000fc4000001080d */
[----:B------:R-:W0:Y:S08]  /*16c50*/  MUFU.EX2 R10, R10 ;  /* 0x0000000a000a7308 */ /* 0x000e300000000800 */
[----:B------:R-:W2:Y:S01]  /*16c60*/  MUFU.EX2 R155, R155 ;  /* 0x0000009b009b7308 */ /* 0x000ea20000000800 */
[----:B-1----:R-:W-:-:S07]  /*16c70*/  FFMA.FTZ R0, R11, R0, R154 ;  /* 0x000000000b007223 */ /* 0x002fce000001009a */
[----:B------:R-:W-:Y:S01]  /*16c80*/  MUFU.EX2 R158, R158 ;  /* 0x0000009e009e7308 */ /* 0x000fe20000000800 */
[----:B0-----:R-:W-:-:S07]  /*16c90*/  FADD.FTZ R3, R10, R3 ;  /* 0x000000030a037221 */ /* 0x001fce0000010000 */
[----:B------:R-:W-:Y:S01]  /*16ca0*/  MUFU.EX2 R159, R159 ;  /* 0x0000009f009f7308 */ /* 0x000fe20000000800 */
[----:B--2---:R-:W-:-:S01]  /*16cb0*/  FADD.FTZ R177, R155, R0 ;  /* 0x000000009bb17221 */ /* 0x004fc20000010000 */
[----:B------:R-:W-:-:S04]  /*16cc0*/  FADD.FTZ R0, R14, R3 ;  /* 0x000000030e007221 */ /* 0x000fc80000010000 */
[----:B------:R-:W-:Y:S02]  /*16cd0*/  FADD.FTZ R3, R21, R0 ;  /* 0x0000000015037221 */ /* 0x000fe40000010000 */
[----:B------:R-:W-:Y:S02]  /*16ce0*/  MUFU.EX2 R162, R162 ;  /* 0x000000a200a27308 */ /* 0x000fe40000000800 */
[----:B------:R-:W-:-:S06]  /*16cf0*/  FADD.FTZ R0, R20, R3 ;  /* 0x0000000314007221 */ /* 0x000fcc0000010000 */
[----:B------:R-:W0:Y:S08]  /*16d00*/  MUFU.EX2 R153, R153 ;  /* 0x0000009900997308 */ /* 0x000e300000000800 */
[----:B------:R-:W-:Y:S08]  /*16d10*/  MUFU.EX2 R163, R163 ;  /* 0x000000a300a37308 */ /* 0x000ff00000000800 */
[----:B------:R-:W1:Y:S01]  /*16d20*/  MUFU.EX2 R152, R152 ;  /* 0x0000009800987308 */ /* 0x000e620000000800 */
[----:B0-----:R-:W-:-:S07]  /*16d30*/  FADD.FTZ R3, R153, R0 ;  /* 0x0000000099037221 */ /* 0x001fce0000010000 */
[----:B------:R-:W-:Y:S08]  /*16d40*/  MUFU.EX2 R166, R166 ;  /* 0x000000a600a67308 */ /* 0x000ff00000000800 */
[----:B------:R-:W-:Y:S01]  /*16d50*/  MUFU.EX2 R167, R167 ;  /* 0x000000a700a77308 */ /* 0x000fe20000000800 */
[----:B-1----:R-:W-:-:S04]  /*16d60*/  FADD.FTZ R0, R152, R3 ;  /* 0x0000000398007221 */ /* 0x002fc80000010000 */
[----:B------:R-:W-:-:S03]  /*16d70*/  FADD.FTZ R3, R157, R0 ;  /* 0x000000009d037221 */ /* 0x000fc60000010000 */
[----:B------:R-:W-:Y:S01]  /*16d80*/  MUFU.EX2 R170, R170 ;  /* 0x000000aa00aa7308 */ /* 0x000fe20000000800 */
[----:B------:R-:W-:-:S07]  /*16d90*/  FADD.FTZ R0, R156, R3 ;  /* 0x000000039c007221 */ /* 0x000fce0000010000 */
[----:B------:R-:W0:Y:S08]  /*16da0*/  MUFU.EX2 R161, R161 ;  /* 0x000000a100a17308 */ /* 0x000e300000000800 */
[----:B------:R-:W-:Y:S08]  /*16db0*/  MUFU.EX2 R171, R171 ;  /* 0x000000ab00ab7308 */ /* 0x000ff00000000800 */
[----:B------:R-:W-:Y:S01]  /*16dc0*/  MUFU.EX2 R175, R175 ;  /* 0x000000af00af7308 */ /* 0x000fe20000000800 */
[----:B0-----:R-:W-:-:S04]  /*16dd0*/  FADD.FTZ R3, R161, R0 ;  /* 0x00000000a1037221 */ /* 0x001fc80000010000 */
[----:B------:R-:W-:-:S03]  /*16de0*/  FADD.FTZ R0, R160, R3 ;  /* 0x00000003a0007221 */ /* 0x000fc60000010000 */
[----:B------:R-:W0:Y:S01]  /*16df0*/  MUFU.EX2 R164, R164 ;  /* 0x000000a400a47308 */ /* 0x000e220000000800 */
[----:B------:R-:W-:-:S07]  /*16e00*/  FADD.FTZ R3, R165, R0 ;  /* 0x00000000a5037221 */ /* 0x000fce0000010000 */
[----:B------:R-:W-:Y:S08]  /*16e10*/  MUFU.EX2 R178, R178 ;  /* 0x000000b200b27308 */ /* 0x000ff00000000800 */
[----:B------:R-:W1:Y:S01]  /*16e20*/  MUFU.EX2 R169, R169 ;  /* 0x000000a900a97308 */ /* 0x000e620000000800 */
[----:B0-----:R-:W-:-:S07]  /*16e30*/  FADD.FTZ R0, R164, R3 ;  /* 0x00000003a4007221 */ /* 0x001fce0000010000 */
[----:B------:R-:W-:Y:S08]  /*16e40*/  MUFU.EX2 R179, R179 ;  /* 0x000000b300b37308 */ /* 0x000ff00000000800 */
[----:B------:R-:W-:Y:S01]  /*16e50*/  MUFU.EX2 R182, R182 ;  /* 0x000000b600b67308 */ /* 0x000fe20000000800 */
[----:B-1----:R-:W-:-:S04]  /*16e60*/  FADD.FTZ R3, R169, R0 ;  /* 0x00000000a9037221 */ /* 0x002fc80000010000 */
[----:B------:R-:W-:-:S03]  /*16e70*/  FADD.FTZ R0, R168, R3 ;  /* 0x00000003a8007221 */ /* 0x000fc60000010000 */
[----:B------:R-:W0:Y:S02]  /*16e80*/  MUFU.EX2 R13, R13 ;  /* 0x0000000d000d7308 */ /* 0x000e240000000800 */
[----:B0-----:R-:W-:-:S01]  /*16e90*/  FADD.FTZ R3, R13, R0 ;  /* 0x000000000d037221 */ /* 0x001fc20000010000 */
[----:B------:R-:W-:Y:S02]  /*16ea0*/  WARPGROUP.DEPBAR.LE gsb0, 0x0 ;  /* 0x00008000000079c5 */ /* 0x000fe40000010000 */
[----:B------:R0:W-:Y:S06]  /*16eb0*/  BAR.ARV R176, 0x100 ;  /* 0x000400b00000751d */ /* 0x0001ec0000002000 */
[----:B------:R1:W-:Y:S02]  /*16ec0*/  @!P1 SYNCS.ARRIVE.TRANS64.RED.A1T0 RZ, [R172+URZ], RZ ;  /* 0x000000ffacff99a7 */ /* 0x0003e4000810043f */
[----:B-1----:R-:W-:-:S01]  /*16ed0*/  FFMA.FTZ R172, R2, R174, -R173 ;  /* 0x000000ae02ac7223 */ /* 0x002fc200000108ad */
[----:B------:R-:W-:Y:S01]  /*16ee0*/  FADD.FTZ R174, R158, R177 ;  /* 0x000000b19eae7221 */ /* 0x000fe20000010000 */
[----:B------:R-:W-:-:S03]  /*16ef0*/  FFMA.FTZ R173, R2, R183, -R173 ;  /* 0x000000b702ad7223 */ /* 0x000fc600000108ad */
[----:B------:R-:W-:Y:S01]  /*16f00*/  FADD.FTZ R177, R159, R174 ;  /* 0x000000ae9fb17221 */ /* 0x000fe20000010000 */
[----:B------:R-:W1:Y:S03]  /*16f10*/  MUFU.EX2 R172, R172 ;  /* 0x000000ac00ac7308 */ /* 0x000e660000000800 */
[----:B------:R-:W-:-:S04]  /*16f20*/  FADD.FTZ R174, R162, R177 ;  /* 0x000000b1a2ae7221 */ /* 0x000fc80000010000 */
[----:B------:R-:W-:Y:S01]  /*16f30*/  FADD.FTZ R177, R163, R174 ;  /* 0x000000aea3b17221 */ /* 0x000fe20000010000 */
[----:B------:R-:W2:Y:S03]  /*16f40*/  MUFU.EX2 R173, R173 ;  /* 0x000000ad00ad7308 */ /* 0x000ea60000000800 */
[----:B------:R-:W-:-:S04]  /*16f50*/  FADD.FTZ R174, R166, R177 ;  /* 0x000000b1a6ae7221 */ /* 0x000fc80000010000 */
[----:B------:R-:W-:-:S04]  /*16f60*/  FADD.FTZ R177, R167, R174 ;  /* 0x000000aea7b17221 */ /* 0x000fc80000010000 */
[----:B------:R-:W-:-:S04]  /*16f70*/  FADD.FTZ R174, R170, R177 ;  /* 0x000000b1aaae7221 */ /* 0x000fc80000010000 */
[----:B------:R-:W-:-:S04]  /*16f80*/  FADD.FTZ R177, R171, R174 ;  /* 0x000000aeabb17221 */ /* 0x000fc80000010000 */
[----:B-1----:R-:W-:-:S04]  /*16f90*/  FADD.FTZ R174, R172, R177 ;  /* 0x000000b1acae7221 */ /* 0x002fc80000010000 */
[----:B------:R-:W-:-:S04]  /*16fa0*/  FADD.FTZ R177, R175, R174 ;  /* 0x000000aeafb17221 */ /* 0x000fc80000010000 */
[----:B------:R-:W-:-:S04]  /*16fb0*/  FADD.FTZ R174, R178, R177 ;  /* 0x000000b1b2ae7221 */ /* 0x000fc80000010000 */
[----:B------:R-:W-:-:S04]  /*16fc0*/  FADD.FTZ R177, R179, R174 ;  /* 0x000000aeb3b17221 */ /* 0x000fc80000010000 */
[----:B------:R-:W-:-:S04]  /*16fd0*/  FADD.FTZ R174, R182, R177 ;  /* 0x000000b1b6ae7221 */ /* 0x000fc80000010000 */
[----:B--2---:R-:W-:Y:S01]  /*16fe0*/  FADD.FTZ R0, R173, R174 ;  /* 0x000000aead007221 */ /* 0x004fe20000010000 */
[----:B0-----:R-:W-:Y:S06]  /*16ff0*/  @!P0 BRA `(.L_x_1526) ;  /* 0x0000000000048947 */ /* 0x001fec0003800000 */
[----:B------:R-:W-:Y:S01]  /*17000*/  BPT.TRAP 0x1 ;  /* 0x000000040000795c */ /* 0x000fe20000300000 */
.L_x_1526:
[----:B------:R-:W-:Y:S01]  /*17010*/  F2FP.SATFINITE.E4M3.F32.PACK_AB_MERGE_C R188, R21, R14, RZ ;  /* 0x0000000e15bc723e */ /* 0x000fe200048070ff */
[----:B------:R-:W-:Y:S01]  /*17020*/  FMUL.FTZ R26, R26, R11 ;  /* 0x0000000b1a1a7220 */ /* 0x000fe20000410000 */
[----:B------:R-:W-:Y:S01]  /*17030*/  ISETP.GT.AND P2, PT, R8, R9, PT ;  /* 0x000000090800720c */ /* 0x000fe20003f44270 */
[----:B------:R-:W-:Y:S01]  /*17040*/  FMUL.FTZ R27, R27, R11 ;  /* 0x0000000b1b1b7220 */ /* 0x000fe20000410000 */
[----:B------:R-:W-:Y:S01]  /*17050*/  F2FP.SATFINITE.E4M3.F32.PACK_AB_MERGE_C R188, R10, R15, R188 ;  /* 0x0000000f0abc723e */ /* 0x000fe200048070bc */
[----:B------:R-:W-:Y:S01]  /*17060*/  IMAD R10, R199, 0x8, R16 ;  /* 0x00000008c70a7824 */ /* 0x000fe200078e0210 */
[----:B------:R-:W-:Y:S01]  /*17070*/  F2FP.SATFINITE.E4M3.F32.PACK_AB_MERGE_C R13, R13, R168, RZ ;  /* 0x000000a80d0d723e */ /* 0x000fe200048070ff */
[----:B------:R-:W-:Y:S01]  /*17080*/  IMAD.U32 R15, RZ, RZ, UR42 ;  /* 0x0000002aff0f7e24 */ /* 0x000fe2000f8e00ff */
[----:B------:R-:W-:Y:S01]  /*17090*/  F2FP.SATFINITE.E4M3.F32.PACK_AB_MERGE_C R158, R159, R158, RZ ;  /* 0x0000009e9f9e723e */ /* 0x000fe200048070ff */
[----:B------:R-:W-:Y:S01]  /*170a0*/  VIADD R10, R10, 0x28460 ;  /* 0x000284600a0a7836 */ /* 0x000fe20000000000 */
[----:B------:R-:W-:Y:S01]  /*170b0*/  F2FP.SATFINITE.E4M3.F32.PACK_AB_MERGE_C R152, R157, R152, RZ ;  /* 0x000000989d98723e */ /* 0x000fe200048070ff */
[-C--:B------:R-:W-:Y:S01]  /*170c0*/  FMUL.FTZ R30, R30, R11.reuse ;  /* 0x0000000b1e1e7220 */ /* 0x080fe20000410000 */
        /* <DEDUP_REMOVED lines=140> */
[----:B0-----:R-:W-:-:S02]  /*17990*/  IMAD.MOV.U32 R10, RZ, RZ, R7 ;  /* 0x000000ffff0a7224 */ /* 0x001fc400078e0007 */
[----:B------:R-:W-:Y:S02]  /*179a0*/  IMAD.MOV.U32 R11, RZ, RZ, R5 ;  /* 0x000000ffff0b7224 */ /* 0x000fe400078e0005 */
[----:B------:R-:W-:Y:S01]  /*179b0*/  IMAD.MOV.U32 R199, RZ, RZ, R12 ;  /* 0x000000ffffc77224 */ /* 0x000fe200078e000c */
[----:B------:R-:W-:Y:S06]  /*179c0*/  @P2 BRA `(.L_x_1527) ;  /* 0xffffffe4006c2947 */ /* 0x000fec000383ffff */
[----:B------:R-:W-:-:S07]  /*179d0*/  IMAD.MOV.U32 R199, RZ, RZ, R12 ;  /* 0x000000ffffc77224 */ /* 0x000fce00078e000c */
.L_x_1516:
[----:B------:R-:W-:-:S13]  /*179e0*/  ISETP.GE.AND P2, PT, R8, R201, PT ;  /* 0x000000c90800720c */ /* 0x000fda0003f46270 */
[----:B------:R-:W-:Y:S05]  /*179f0*/  @!P2 BRA `(.L_x_1528) ;  /* 0x000000240040a947 */ /* 0x000fea0003800000 */
[----:B------:R-:W-:Y:S02]  /*17a00*/  IMAD.MOV.U32 R9, RZ, RZ, R7 ;  /* 0x000000ffff097224 */ /* 0x000fe400078e0007 */
[----:B------:R-:W-:Y:S02]  /*17a10*/  IMAD.MOV.U32 R10, RZ, RZ, R5 ;  /* 0x000000ffff0a7224 */ /* 0x000fe400078e0005 */
[----:B------:R-:W-:-:S07]  /*17a20*/  IMAD.MOV.U32 R226, RZ, RZ, R193 ;  /* 0x000000ffffe27224 */ /* 0x000fce00078e00c1 */
.L_x_1547:
        /* <DEDUP_REMOVED lines=8> */
.L_x_1530:
        /* <DEDUP_REMOVED lines=8> */
.L_x_1531:
[----:B------:R-:W-:Y:S04]  /*17b30*/  BSSY B0, `(.L_x_1529) ;  /* 0x0000004000007945 */ /* 0x000fe80003800000 */
[----:B-1----:R-:W-:Y:S05]  /*17b40*/  @P3 BRA `(.L_x_1532) ;  /* 0x0000000000083947 */ /* 0x002fea0003800000 */
[----:B------:R-:W1:Y:S02]  /*17b50*/  SYNCS.PHASECHK.TRANS64.TRYWAIT P3, [R5+URZ+0x28430], R6 ;  /* 0x02843006050075a7 */ /* 0x000e64000806017f */
[----:B-1----:R-:W-:Y:S05]  /*17b60*/  @!P3 BRA `(.L_x_1533) ;  /* 0x000000f000c0b947 */ /* 0x002fea0003800000 */
.L_x_1532:
[----:B------:R-:W-:Y:S05]  /*17b70*/  BSYNC B0 ;  /* 0x0000000000007941 */ /* 0x000fea0003800000 */
.L_x_1529:
[----:B01----:R-:W0:Y:S01]  /*17b80*/  S2R R5, SR_TID.X ;  /* 0x0000000000057919 */ /* 0x003e220000002100 */
[----:B------:R-:W-:Y:S01]  /*17b90*/  VIADD R11, R199, 0x1 ;  /* 0x00000001c70b7836 */ /* 0x000fe20000000000 */
        /* <DEDUP_REMOVED lines=8> */
[----:B------:R-:W-:Y:S01]  /*17c20*/  R2UR UR11, R15 ;  /* 0x000000000f0b72ca */ /* 0x000fe200000e0000 */
[----:B------:R-:W-:Y:S01]  /*17c30*/  IMAD R6, R11, 0x400, R4 ;  /* 0x000004000b067824 */ /* 0x000fe200078e0204 */
[----:B------:R-:W-:-:S02]  /*17c40*/  R2UR UR7, R21 ;  /* 0x00000000150772ca */ /* 0x000fc400000e0000 */
[----:B------:R-:W-:Y:S01]  /*17c50*/  R2UR UR19, R13 ;  /* 0x000000000d1372ca */ /* 0x000fe200000e0000 */
[C---:B------:R-:W-:Y:S01]  /*17c60*/  VIADD R14, R6.reuse, 0x2 ;  /* 0x00000002060e7836 */ /* 0x040fe20000000000 */
[C---:B------:R-:W-:Y:S01]  /*17c70*/  R2UR UR14, R6.reuse ;  /* 0x00000000060e72ca */ /* 0x040fe200000e0000 */
[C---:B------:R-:W-:Y:S01]  /*17c80*/  VIADD R20, R6.reuse, 0x4 ;  /* 0x0000000406147836 */ /* 0x040fe20000000000 */
[----:B------:R-:W-:Y:S02]  /*17c90*/  IADD3 R12, R6, 0x6, RZ ;  /* 0x00000006060c7810 */ /* 0x000fe40007ffe0ff */
        /* <DEDUP_REMOVED lines=16> */
[----:B------:R-:W-:-:S02]  /*17da0*/  R2UR UR34, R6 ;  /* 0x00000000062272ca */ /* 0x000fc400000e0000 */
[----:B------:R-:W-:Y:S01]  /*17db0*/  R2UR UR35, R7 ;  /* 0x00000000072372ca */ /* 0x000fe200000e0000 */
        /* <DEDUP_REMOVED lines=27> */
.L_x_1535:
[----:B------:R-:W-:Y:S01]  /*17f70*/  SHF.L.U32 R5, R226, 0x1f, RZ ;  /* 0x0000001fe2057819 */ /* 0x000fe200000006ff */
[----:B------:R-:W-:-:S04]  /*17f80*/  IMAD R6, R199, 0x8, R16 ;  /* 0x00000008c7067824 */ /* 0x000fc800078e0210 */
[----:B------:R0:W1:Y:S01]  /*17f90*/  SYNCS.PHASECHK.TRANS64.TRYWAIT P2, [R6+URZ+0x28450], R5 ;  /* 0x02845005060075a7 */ /* 0x000062000804017f */
[----:B------:R-:W-:Y:S05]  /*17fa0*/  @!P0 BRA `(.L_x_1536) ;  /* 0x0000000000048947 */ /* 0x000fea0003800000 */
[----:B------:R-:W-:Y:S01]  /*17fb0*/  BPT.TRAP 0x1 ;  /* 0x000000040000795c */ /* 0x000fe20000300000 */
.L_x_1536:
[----:B-1----:R-:W-:Y:S05]  /*17fc0*/  @P2 BRA `(.L_x_1534) ;  /* 0x0000000000082947 */ /* 0x002fea0003800000 */
[----:B------:R-:W1:Y:S02]  /*17fd0*/  SYNCS.PHASECHK.TRANS64.TRYWAIT P2, [R6+URZ+0x28450], R5 ;  /* 0x02845005060075a7 */ /* 0x000e64000804017f */
[----:B-1----:R-:W-:Y:S05]  /*17fe0*/  @!P2 BRA `(.L_x_1537) ;  /* 0x000000ec00b4a947 */ /* 0x002fea0003800000 */
.L_x_1534:
        /* <DEDUP_REMOVED lines=9> */
[----:B------:R-:W-:Y:S02]  /*18080*/  LOP3.LUT R6, R5, 0x10000, RZ, 0xfc, !PT ;  /* 0x0001000005067812 */ /* 0x000fe400078efcff */
[----:B------:R-:W1:Y:S01]  /*18090*/  @P4 LDC R5, c[0x0][0x450] ;  /* 0x00011400ff054b82 */ /* 0x000e620000000800 */
[----:B------:R-:W-:Y:S02]  /*180a0*/  IADD3 R21, R205, R204, RZ ;  /* 0x000000cccd157210 */ /* 0x000fe40007ffe0ff */
[----:B------:R-:W-:-:S05]  /*180b0*/  IMAD R6, R199, 0x400, R6 ;  /* 0x00000400c7067824 */ /* 0x000fca00078e0206 */
[C---:B------:R-:W-:Y:S01]  /*180c0*/  R2UR UR6, R6.reuse ;  /* 0x00000000060672ca */ /* 0x040fe200000e0000 */
[----:B------:R-:W-:-:S12]  /*180d0*/  VIADD R6, R6, 0x2 ;  /* 0x0000000206067836 */ /* 0x000fd80000000000 */
[----:B------:R-:W-:Y:S01]  /*180e0*/  QGMMA.64x256x32.F32.E4M3.E4M3 R24, R188, gdesc[UR4], R24, gsb0 ;  /* 0x03e00004bc187df3 */ /* 0x000fe20008000818 */
[----:B------:R-:W-:Y:S02]  /*180f0*/  R2UR UR6, R6 ;  /* 0x00000000060672ca */ /* 0x000fe400000e0000 */
[----:B------:R-:W-:Y:S01]  /*18100*/  R2UR UR7, R7 ;  /* 0x00000000070772ca */ /* 0x000fe200000e0000 */
[----:B------:R-:W2:Y:S01]  /*18110*/  @P4 LDC R6, c[0x0][0x44c] ;  /* 0x00011300ff064b82 */ /* 0x000ea20000000800 */
[----:B0-----:R-:W-:-:S04]  /*18120*/  SHF.R.U32.HI R12, RZ, 0x7, R12 ;  /* 0x00000007ff0c7819 */ /* 0x001fc8000001160c */
[----:B------:R-:W-:Y:S01]  /*18130*/  IADD3 R7, -R12, 0xb, RZ ;  /* 0x0000000b0c077810 */ /* 0x000fe20007ffe1ff */
[----:B--2---:R-:W-:-:S05]  /*18140*/  @P4 IMAD.HI.U32 R6, R21, R6, RZ ;  /* 0x0000000615064227 */ /* 0x004fca00078e00ff */
[----:B-1----:R-:W-:Y:S01]  /*18150*/  @P4 SHF.R.U32.HI R21, RZ, R5, R6 ;  /* 0x00000005ff154219 */ /* 0x002fe20000011606 */
[----:B------:R-:W-:-:S04]  /*18160*/  @!P1 IMAD R5, R11, 0x8, R16 ;  /* 0x000000080b059824 */ /* 0x000fc800078e0210 */
[----:B------:R-:W-:Y:S01]  /*18170*/  @!P1 VIADD R5, R5, 0x28440 ;  /* 0x0002844005059836 */ /* 0x000fe20000000000 */
[----:B------:R-:W0:Y:S04]  /*18180*/  SHFL.IDX PT, R13, R21, RZ, 0x1c1f ;  /* 0x001c1fff150d7589 */ /* 0x000e2800000e0000 */
[----:B------:R-:W-:Y:S01]  /*18190*/  @!P1 PRMT R5, RZ, 0x654, R5 ;  /* 0x00000654ff059816 */ /* 0x000fe20000000005 */
[----:B------:R-:W-:Y:S02]  /*181a0*/  WARPGROUP.DEPBAR.LE gsb0, 0x0 ;  /* 0x00008000000079c5 */ /* 0x000fe40000010000 */
[----:B------:R-:W-:-:S06]  /*181b0*/  WARPGROUP.ARRIVE ;  /* 0x00000000000079c5 */ /* 0x000fcc0000000000 */
[----:B------:R-:W-:Y:S01]  /*181c0*/  QGMMA.64x256x32.F32.E4M3.E4M3 R24, R184, gdesc[UR4], R24, gsb0 ;  /* 0x03e00004b8187df3 */ /* 0x000fe20008000818 */
[----:B------:R-:W-:Y:S02]  /*181d0*/  ULOP3.LUT UR6, URZ, UR52, URZ, 0x33, !UPT ;  /* 0x000000343f067292 */ /* 0x000fe4000f8e333f */
[----:B------:R-:W-:Y:S02]  /*181e0*/  WARPGROUP.DEPBAR.LE gsb0, 0x0 ;  /* 0x00008000000079c5 */ /* 0x000fe40000010000 */
[----:B------:R1:W-:Y:S06]  /*181f0*/  BAR.ARV R7, 0x100 ;  /* 0x000400070000751d */ /* 0x0003ec0000002000 */
[----:B------:R2:W-:Y:S02]  /*18200*/  @!P1 SYNCS.ARRIVE.TRANS64.RED.A1T0 RZ, [R5+URZ], RZ ;  /* 0x000000ff05ff99a7 */ /* 0x0005e4000810043f */
[----:B--2---:R-:W-:-:S05]  /*18210*/  IMAD.SHL.U32 R5, R8, 0x40, RZ ;  /* 0x0000004008057824 */ /* 0x004fca00078e00ff */
[----:B------:R-:W-:-:S05]  /*18220*/  IADD3 R6, -R5, 0x1, RZ ;  /* 0x0000000105067810 */ /* 0x000fca0007ffe1ff */
[----:B------:R-:W-:-:S05]  /*18230*/  IMAD R6, R197, -0x2, R6 ;  /* 0xfffffffec5067824 */ /* 0x000fca00078e0206 */
[----:B------:R-:W-:-:S05]  /*18240*/  IADD3 R6, -R195, R6, R196 ;  /* 0x00000006c3067210 */ /* 0x000fca0007ffe1c4 */
[C---:B------:R-:W-:Y:S02]  /*18250*/  VIADD R20, R6.reuse, UR51 ;  /* 0x0000003306147c36 */ /* 0x040fe40008000000 */
[----:B------:R-:W-:Y:S02]  /*18260*/  VIADD R15, R6, UR6 ;  /* 0x00000006060f7c36 */ /* 0x000fe40008000000 */
[--C-:B0-----:R-:W-:Y:S02]  /*18270*/  IMAD.IADD R14, R20, 0x1, R13.reuse ;  /* 0x00000001140e7824 */ /* 0x101fe400078e020d */
[----:B------:R-:W-:Y:S01]  /*18280*/  IMAD.IADD R12, R15, 0x1, R13 ;  /* 0x000000010f0c7824 */ /* 0x000fe200078e020d */
        /* <DEDUP_REMOVED lines=13> */
.L_x_1540:
[----:B------:R-:W-:-:S05]  /*18360*/  IMAD.U32 R184, RZ, RZ, UR48 ;  /* 0x00000030ffb87e24 */ /* 0x000fca000f8e00ff */
[----:B------:R-:W-:-:S13]  /*18370*/  ISETP.NE.AND P2, PT, R184, 0x1, PT ;  /* 0x00000001b800780c */ /* 0x000fda0003f45270 */
[----:B------:R-:W0:Y:S02]  /*18380*/  @P2 LDC.64 R6, c[0x0][0x9e8] ;  /* 0x00027a00ff062b82 */ /* 0x000e240000000a00 */
[----:B0-----:R-:W-:-:S05]  /*18390*/  @P2 IMAD.HI.U32 R6, R13, R6, RZ ;  /* 0x000000060d062227 */ /* 0x001fca00078e00ff */
[----:B------:R-:W-:-:S07]  /*183a0*/  @P2 SHF.R.U32.HI R13, RZ, R7, R6 ;  /* 0x00000007ff0d2219 */ /* 0x000fce0000011606 */
.L_x_1541:
[----:B------:R-:W-:Y:S05]  /*183b0*/  BSYNC B0 ;  /* 0x0000000000007941 */ /* 0x000fea0003800000 */
.L_x_1539:
[----:B------:R-:W-:-:S04]  /*183c0*/  IMAD R6, R13, R184, -R5 ;  /* 0x000000b80d067224 */ /* 0x000fc800078e0a05 */
[----:B------:R-:W-:-:S05]  /*183d0*/  IMAD R7, R197, -0x2, R6 ;  /* 0xfffffffec5077824 */ /* 0x000fca00078e0206 */
[----:B------:R-:W-:Y:S02]  /*183e0*/  VIADDMNMX R14, R7, R184, R14, PT ;  /* 0x000000b8070e7246 */ /* 0x000fe4000380010e */
[----:B------:R-:W-:-:S07]  /*183f0*/  VIMNMX R12, R12, R7, !PT ;  /* 0x000000070c0c7248 */ /* 0x000fce0007fe0100 */
.L_x_1538:
        /* <DEDUP_REMOVED lines=65> */
.L_x_1544:
[----:B------:R-:W-:-:S05]  /*18810*/  IMAD.U32 R12, RZ, RZ, UR48 ;  /* 0x00000030ff0c7e24 */ /* 0x000fca000f8e00ff */
[----:B------:R-:W-:-:S13]  /*18820*/  ISETP.NE.AND P3, PT, R12, 0x1, PT ;  /* 0x000000010c00780c */ /* 0x000fda0003f65270 */
[----:B------:R-:W0:Y:S02]  /*18830*/  @P3 LDC.64 R6, c[0x0][0x9e8] ;  /* 0x00027a00ff063b82 */ /* 0x000e240000000a00 */
[----:B0-----:R-:W-:-:S05]  /*18840*/  @P3 IMAD.HI.U32 R6, R21, R6, RZ ;  /* 0x0000000615063227 */ /* 0x001fca00078e00ff */
[----:B------:R-:W-:-:S07]  /*18850*/  @P3 SHF.R.U32.HI R21, RZ, R7, R6 ;  /* 0x00000007ff153219 */ /* 0x000fce0000011606 */
.L_x_1545:
[----:B------:R-:W-:Y:S05]  /*18860*/  BSYNC B0 ;  /* 0x0000000000007941 */ /* 0x000fea0003800000 */
.L_x_1543:
[----:B------:R-:W-:-:S04]  /*18870*/  IMAD R6, R21, R12, -R5 ;  /* 0x0000000c15067224 */ /* 0x000fc800078e0a05 */
[----:B------:R-:W-:-:S05]  /*18880*/  IMAD R5, R197, -0x2, R6 ;  /* 0xfffffffec5057824 */ /* 0x000fca00078e0206 */
[----:B------:R-:W-:Y:S02]  /*18890*/  VIADDMNMX R20, R5, R12, R20, PT ;  /* 0x0000000c05147246 */ /* 0x000fe40003800114 */
[----:B------:R-:W-:-:S07]  /*188a0*/  VIMNMX R15, R15, R5, !PT ;  /* 0x000000050f0f7248 */ /* 0x000fce0007fe0100 */
.L_x_1542:
        /* <DEDUP_REMOVED lines=12> */
[C---:B------:R-:W-:Y:S02]  /*18970*/  ISETP.LT.OR P3, PT, R20.reuse, 0xa, P3 ;  /* 0x0000000a1400780c */ /* 0x040fe40001f61670 */
        /* <DEDUP_REMOVED lines=53> */
[----:B0-----:R-:W-:Y:S02]  /*18cd0*/  FMNMX.FTZ R5, R5, R12, !PT ;  /* 0x0000000c05057209 */ /* 0x001fe40007810000 */
[----:B------:R-:W-:Y:S02]  /*18ce0*/  FMNMX.FTZ R6, R162, R7, !PT ;  /* 0x00000007a2067209 */ /* 0x000fe40007810000 */
[----:B------:R-:W-:Y:S01]  /*18cf0*/  ISETP.LT.OR P3, PT, R20, 0x39, P3 ;  /* 0x000000391400780c */ /* 0x000fe20001f61670 */
[----:B------:R-:W-:-:S01]  /*18d00*/  FFMA.FTZ R12, R2, R5, -8 ;  /* 0xc1000000020c7423 */ /* 0x000fc20000010005 */
[----:B------:R-:W-:-:S02]  /*18d10*/  FMNMX.FTZ R7, R163, R6, !PT ;  /* 0x00000006a3077209 */ /* 0x000fc40007810000 */
[----:B------:R-:W-:Y:S02]  /*18d20*/  ISETP.GT.AND P2, PT, R15, 0x39, P2 ;  /* 0x000000390f00780c */ /* 0x000fe40001744270 */
[----:B------:R-:W-:Y:S02]  /*18d30*/  FMNMX.FTZ R6, R166, R7, !PT ;  /* 0x00000007a6067209 */ /* 0x000fe40007810000 */
[----:B------:R-:W-:Y:S02]  /*18d40*/  FSEL R15, R182, -INF , !P3 ;  /* 0xff800000b60f7808 */ /* 0x000fe40005800000 */
[----:B------:R-:W-:Y:S02]  /*18d50*/  FSETP.NEU.FTZ.AND P3, PT, R5, -INF , PT ;  /* 0xff8000000500780b */ /* 0x000fe40003f7d000 */
[----:B------:R-:W-:Y:S02]  /*18d60*/  FMNMX.FTZ R6, R167, R6, !PT ;  /* 0x00000006a7067209 */ /* 0x000fe40007810000 */
[----:B------:R-:W-:-:S02]  /*18d70*/  FSEL R7, R12, RZ, P3 ;  /* 0x000000ff0c077208 */ /* 0x000fc40001800000 */
[----:B------:R-:W-:Y:S02]  /*18d80*/  FMNMX.FTZ R12, R170, R6, !PT ;  /* 0x00000006aa0c7209 */ /* 0x000fe40007810000 */
[----:B------:R-:W-:Y:S01]  /*18d90*/  ISETP.LT.OR P2, PT, R20, 0x3a, P2 ;  /* 0x0000003a1400780c */ /* 0x000fe20001741670 */
[----:B------:R-:W-:-:S01]  /*18da0*/  FFMA.FTZ R20, R2, R13, -R7 ;  /* 0x0000000d02147223 */ /* 0x000fc20000010807 */
[----:B------:R-:W-:Y:S01]  /*18db0*/  FMNMX.FTZ R13, R171, R12, !PT ;  /* 0x0000000cab0d7209 */ /* 0x000fe20007810000 */
[----:B------:R-:W-:-:S01]  /*18dc0*/  FFMA.FTZ R152, R2, R153, -R7 ;  /* 0x0000009902987223 */ /* 0x000fc20000010807 */
[----:B------:R-:W-:Y:S01]  /*18dd0*/  FSEL R183, R183, -INF , !P2 ;  /* 0xff800000b7b77808 */ /* 0x000fe20005000000 */
[----:B------:R0:W-:Y:S01]  /*18de0*/  MUFU.EX2 R6, R20 ;  /* 0x0000001400067308 */ /* 0x0001e20000000800 */
[----:B------:R-:W-:Y:S01]  /*18df0*/  FMNMX.FTZ R12, R174, R13, !PT ;  /* 0x0000000dae0c7209 */ /* 0x000fe20007810000 */
[C-C-:B------:R-:W-:Y:S01]  /*18e00*/  FFMA.FTZ R158, R2.reuse, R176, -R7.reuse ;  /* 0x000000b0029e7223 */ /* 0x140fe20000010807 */
[----:B------:R-:W-:-:S01]  /*18e10*/  FFMA.FTZ R180, R2, R180, -R7 ;  /* 0x000000b402b47223 */ /* 0x000fc20000010807 */
[C-C-:B------:R-:W-:Y:S01]  /*18e20*/  FFMA.FTZ R181, R2.reuse, R181, -R7.reuse ;  /* 0x000000b502b57223 */ /* 0x140fe20000010807 */
[----:B------:R-:W-:Y:S01]  /*18e30*/  FMNMX.FTZ R153, R175, R12, !PT ;  /* 0x0000000caf997209 */ /* 0x000fe20007810000 */
[----:B------:R-:W-:-:S02]  /*18e40*/  FFMA.FTZ R12, R2, R185, -R7 ;  /* 0x000000b9020c7223 */ /* 0x000fc40000010807 */
        /* <DEDUP_REMOVED lines=8> */
[C-C-:B0-----:R-:W-:Y:S01]  /*18ed0*/  FFMA.FTZ R20, R2.reuse, R189, -R7.reuse ;  /* 0x000000bd02147223 */ /* 0x141fe20000010807 */
[----:B------:R-:W-:Y:S01]  /*18ee0*/  FMNMX.FTZ R14, R15, R14, !PT ;  /* 0x0000000e0f0e7209 */ /* 0x000fe20007810000 */
[C-C-:B-1----:R-:W-:Y:S01]  /*18ef0*/  FFMA.FTZ R152, R2.reuse, R191, -R7.reuse ;  /* 0x000000bf02987223 */ /* 0x142fe20000010807 */
[----:B------:R-:W-:-:S01]  /*18f00*/  FFMA.FTZ R173, R2, R177, -R7 ;  /* 0x000000b102ad7223 */ /* 0x000fc20000010807 */
[----:B------:R-:W-:Y:S01]  /*18f10*/  FSEL R177, R5, RZ, P3 ;  /* 0x000000ff05b17208 */ /* 0x000fe20001800000 */
[----:B------:R-:W-:Y:S01]  /*18f20*/  MUFU.EX2 R12, R12 ;  /* 0x0000000c000c7308 */ /* 0x000fe20000000800 */
[----:B------:R-:W-:Y:S01]  /*18f30*/  FMNMX.FTZ R156, R183, R14, !PT ;  /* 0x0000000eb79c7209 */ /* 0x000fe20007810000 */
[----:B------:R-:W-:-:S02]  /*18f40*/  FFMA.FTZ R14, R2, R187, -R7 ;  /* 0x000000bb020e7223 */ /* 0x000fc40000010807 */
[----:B------:R-:W-:-:S02]  /*18f50*/  FADD.FTZ R177, -R177, R10 ;  /* 0x0000000ab1b17221 */ /* 0x000fc40000010100 */
[----:B------:R-:W0:Y:S02]  /*18f60*/  SHFL.BFLY PT, R185, R156, 0x2, 0x1f ;  /* 0x0c401f009cb97f89 */ /* 0x000e2400000e0000 */
[----:B------:R-:W-:Y:S01]  /*18f70*/  FMUL.FTZ R177, R2, R177 ;  /* 0x000000b102b17220 */ /* 0x000fe20000410000 */
[----:B------:R-:W-:Y:S08]  /*18f80*/  MUFU.EX2 R153, R153 ;  /* 0x0000009900997308 */ /* 0x000ff00000000800 */
[----:B------:R-:W1:Y:S08]  /*18f90*/  MUFU.EX2 R177, R177 ;  /* 0x000000b100b17308 */ /* 0x000e700000000800 */
[----:B------:R-:W2:Y:S01]  /*18fa0*/  MUFU.EX2 R14, R14 ;  /* 0x0000000e000e7308 */ /* 0x000ea20000000800 */
[----:B0-----:R-:W-:Y:S01]  /*18fb0*/  FMNMX.FTZ R160, R156, R185, !PT ;  /* 0x000000b99ca07209 */ /* 0x001fe20007810000 */
[----:B------:R-:W-:-:S06]  /*18fc0*/  FFMA.FTZ R156, R2, R172, -R7 ;  /* 0x000000ac029c7223 */ /* 0x000fcc0000010807 */
[----:B------:R-:W0:Y:S01]  /*18fd0*/  MUFU.EX2 R157, R157 ;  /* 0x0000009d009d7308 */ /* 0x000e220000000800 */
[----:B------:R-:W3:Y:S07]  /*18fe0*/  SHFL.BFLY PT, R185, R160, 0x1, 0x1f ;  /* 0x0c201f00a0b97f89 */ /* 0x000eee00000e0000 */
[----:B------:R-:W-:Y:S08]  /*18ff0*/  MUFU.EX2 R20, R20 ;  /* 0x0000001400147308 */ /* 0x000ff00000000800 */
[----:B------:R-:W-:Y:S08]  /*19000*/  MUFU.EX2 R161, R161 ;  /* 0x000000a100a17308 */ /* 0x000ff00000000800 */
[----:B------:R-:W-:Y:S01]  /*19010*/  MUFU.EX2 R152, R152 ;  /* 0x0000009800987308 */ /* 0x000fe20000000800 */
[----:B---3--:R-:W-:-:S04]  /*19020*/  FMNMX.FTZ R7, R160, R185, !PT ;  /* 0x000000b9a0077209 */ /* 0x008fc80007810000 */
[----:B------:R-:W-:Y:S01]  /*19030*/  FSETP.NEU.FTZ.AND P2, PT, R7, -INF , PT ;  /* 0xff8000000700780b */ /* 0x000fe20003f5d000 */
[----:B------:R-:W-:-:S02]  /*19040*/  FFMA.FTZ R185, R2, R7, -8 ;  /* 0xc100000002b97423 */ /* 0x000fc40000010007 */
[----:B------:R-:W-:Y:S01]  /*19050*/  MUFU.EX2 R165, R165 ;  /* 0x000000a500a57308 */ /* 0x000fe20000000800 */
[----:B------:R-:W-:Y:S02]  /*19060*/  FSEL R164, R7, RZ, P2 ;  /* 0x000000ff07a47208 */ /* 0x000fe40001000000 */
[----:B------:R-:W-:-:S03]  /*19070*/  FSEL R185, R185, RZ, P2 ;  /* 0x000000ffb9b97208 */ /* 0x000fc60001000000 */
[----:B------:R-:W-:Y:S02]  /*19080*/  FADD.FTZ R9, -R164, R9 ;  /* 0x00000009a4097221 */ /* 0x000fe40000010100 */
[----:B------:R-:W-:Y:S01]  /*19090*/  MUFU.EX2 R156, R156 ;  /* 0x0000009c009c7308 */ /* 0x000fe20000000800 */
[----:B------:R-:W-:-:S01]  /*190a0*/  FFMA.FTZ R187, R2, R154, -R185 ;  /* 0x0000009a02bb7223 */ /* 0x000fc200000108b9 */
[C-C-:B------:R-:W-:Y:S01]  /*190b0*/  FFMA.FTZ R10, R2.reuse, R155, -R185.reuse ;  /* 0x0000009b020a7223 */ /* 0x140fe200000108b9 */
[C---:B------:R-:W-:Y:S01]  /*190c0*/  FMUL.FTZ R164, R2.reuse, R9 ;  /* 0x0000000902a47220 */ /* 0x040fe20000410000 */
[C-C-:B------:R-:W-:Y:S01]  /*190d0*/  FFMA.FTZ R21, R2.reuse, R21, -R185.reuse ;  /* 0x0000001502157223 */ /* 0x140fe200000108b9 */
[----:B------:R-:W-:-:S01]  /*190e0*/  FFMA.FTZ R154, R2, R159, -R185 ;  /* 0x0000009f029a7223 */ /* 0x000fc200000108b9 */
[C-C-:B------:R-:W-:Y:S01]  /*190f0*/  FFMA.FTZ R155, R2.reuse, R162, -R185.reuse ;  /* 0x000000a2029b7223 */ /* 0x140fe200000108b9 */
[----:B------:R-:W-:-:S01]  /*19100*/  FFMA.FTZ R162, R2, R163, -R185 ;  /* 0x000000a302a27223 */ /* 0x000fc200000108b9 */
[----:B------:R-:W-:Y:S01]  /*19110*/  MUFU.EX2 R187, R187 ;  /* 0x000000bb00bb7308 */ /* 0x000fe20000000800 */
[----:B------:R-:W-:-:S01]  /*19120*/  FFMA.FTZ R9, R2, R170, -R185 ;  /* 0x000000aa02097223 */ /* 0x000fc200000108b9 */
[----:B-1----:R-:W-:Y:S01]  /*19130*/  FFMA.FTZ R170, R177, R3, R6 ;  /* 0x00000003b1aa7223 */ /* 0x002fe20000010006 */
[----:B------:R-:W-:-:S01]  /*19140*/  FFMA.FTZ R159, R2, R166, -R185 ;  /* 0x000000a6029f7223 */ /* 0x000fc200000108b9 */
[C-C-:B------:R-:W-:Y:S01]  /*19150*/  FFMA.FTZ R166, R2.reuse, R167, -R185.reuse ;  /* 0x000000a702a67223 */ /* 0x140fe200000108b9 */
[----:B------:R-:W-:-:S01]  /*19160*/  FFMA.FTZ R168, R2, R171, -R185 ;  /* 0x000000ab02a87223 */ /* 0x000fc200000108b9 */
[----:B------:R-:W-:Y:S01]  /*19170*/  FADD.FTZ R167, R13, R170 ;  /* 0x000000aa0da77221 */ /* 0x000fe20000010000 */
[----:B------:R-:W-:-:S01]  /*19180*/  FFMA.FTZ R163, R2, R174, -R185 ;  /* 0x000000ae02a37223 */ /* 0x000fc200000108b9 */
[----:B------:R-:W1:Y:S01]  /*19190*/  MUFU.EX2 R164, R164 ;  /* 0x000000a400a47308 */ /* 0x000e620000000800 */
[----:B------:R-:W-:-:S01]  /*191a0*/  FFMA.FTZ R175, R2, R175, -R185 ;  /* 0x000000af02af7223 */ /* 0x000fc200000108b9 */
[----:B------:R-:W-:Y:S01]  /*191b0*/  FADD.FTZ R172, R12, R167 ;  /* 0x000000a70cac7221 */ /* 0x000fe20000010000 */
[----:B------:R-:W-:-:S01]  /*191c0*/  FFMA.FTZ R178, R2, R178, -R185 ;  /* 0x000000b202b27223 */ /* 0x000fc200000108b9 */
[C-C-:B------:R-:W-:Y:S01]  /*191d0*/  FFMA.FTZ R179, R2.reuse, R179, -R185.reuse ;  /* 0x000000b302b37223 */ /* 0x140fe200000108b9 */
[----:B------:R-:W-:-:S01]  /*191e0*/  FFMA.FTZ R15, R2, R15, -R185 ;  /* 0x0000000f020f7223 */ /* 0x000fc200000108b9 */
[----:B------:R-:W-:Y:S01]  /*191f0*/  FADD.FTZ R167, R153, R172 ;  /* 0x000000ac99a77221 */ /* 0x000fe20000010000 */
[----:B------:R-:W-:-:S01]  /*19200*/  FFMA.FTZ R183, R2, R183, -R185 ;  /* 0x000000b702b77223 */ /* 0x000fc200000108b9 */
[----:B------:R-:W3:Y:S02]  /*19210*/  MUFU.EX2 R10, R10 ;  /* 0x0000000a000a7308 */ /* 0x000ee40000000800 */
[----:B--2---:R-:W-:-:S04]  /*19220*/  FADD.FTZ R172, R14, R167 ;  /* 0x000000a70eac7221 */ /* 0x004fc80000010000 */
[----:B0-----:R-:W-:Y:S02]  /*19230*/  FADD.FTZ R167, R157, R172 ;  /* 0x000000ac9da77221 */ /* 0x001fe40000010000 */
[----:B------:R-:W0:Y:S01]  /*19240*/  MUFU.EX2 R21, R21 ;  /* 0x0000001500157308 */ /* 0x000e220000000800 */
[----:B-1----:R-:W-:-:S01]  /*19250*/  FFMA.FTZ R3, R164, R0, R187 ;  /* 0x00000000a4037223 */ /* 0x002fc200000100bb */
[----:B------:R-:W-:-:S04]  /*19260*/  FADD.FTZ R172, R20, R167 ;  /* 0x000000a714ac7221 */ /* 0x000fc80000010000 */
[----:B------:R-:W-:Y:S02]  /*19270*/  FADD.FTZ R167, R161, R172 ;  /* 0x000000aca1a77221 */ /* 0x000fe40000010000 */
[----:B------:R-:W1:Y:S01]  /*19280*/  MUFU.EX2 R154, R154 ;  /* 0x0000009a009a7308 */ /* 0x000e620000000800 */
[----:B---3--:R-:W-:-:S01]  /*19290*/  FADD.FTZ R0, R10, R3 ;  /* 0x000000030a007221 */ /* 0x008fc20000010000 */
[----:B------:R-:W-:-:S04]  /*192a0*/  FADD.FTZ R172, R152, R167 ;  /* 0x000000a798ac7221 */ /* 0x000fc80000010000 */
[----:B------:R-:W-:Y:S02]  /*192b0*/  FADD.FTZ R167, R165, R172 ;  /* 0x000000aca5a77221 */ /* 0x000fe40000010000 */
[----:B------:R-:W2:Y:S01]  /*192c0*/  MUFU.EX2 R155, R155 ;  /* 0x0000009b009b7308 */ /* 0x000ea20000000800 */
[----:B0-----:R-:W-:-:S01]  /*192d0*/  FADD.FTZ R3, R21, R0 ;  /* 0x0000000015037221 */ /* 0x001fc20000010000 */
[----:B------:R-:W-:-:S06]  /*192e0*/  FADD.FTZ R174, R156, R167 ;  /* 0x000000a79cae7221 */ /* 0x000fcc0000010000 */
        /* <DEDUP_REMOVED lines=32> */
[----:B--2---:R-:W-:-:S03]  /*194f0*/  FADD.FTZ R3, R181, R0 ;  /* 0x00000000b5037221 */ /* 0x004fc60000010000 */
[----:B0-----:R-:W-:Y:S01]  /*19500*/  FADD.FTZ R0, R172, R167 ;  /* 0x000000a7ac007221 */ /* 0x001fe20000010000 */
[----:B------:R-:W-:Y:S06]  /*19510*/  @!P0 BRA `(.L_x_1546) ;  /* 0x0000000000048947 */ /* 0x000fec0003800000 */
[----:B------:R-:W-:Y:S01]  /*19520*/  BPT.TRAP 0x1 ;  /* 0x000000040000795c */ /* 0x000fe20000300000 */
.L_x_1546:
[----:B------:R-:W-:Y:S01]  /*19530*/  F2FP.SATFINITE.E4M3.F32.PACK_AB_MERGE_C R12, R153, R12, RZ ;  /* 0x0000000c990c723e */ /* 0x000fe200048070ff */
[-C--:B------:R-:W-:Y:S01]  /*19540*/  FMUL.FTZ R24, R24, R177.reuse ;  /* 0x000000b118187220 */ /* 0x080fe20000410000 */
[----:B------:R-:W-:Y:S01]  /*19550*/  LEA R153, R199, R16, 0x3 ;  /* 0x00000010c7997211 */ /* 0x000fe200078e18ff */
[----:B------:R-:W-:Y:S01]  /*19560*/  FMUL.FTZ R25, R25, R177 ;  /* 0x000000b119197220 */ /* 0x000fe20000410000 */
[----:B------:R-:W-:Y:S01]  /*19570*/  ISETP.GT.AND P2, PT, R8, R201, PT ;  /* 0x000000c90800720c */ /* 0x000fe20003f44270 */
[----:B------:R-:W-:Y:S01]  /*19580*/  FMUL.FTZ R28, R28, R177 ;  /* 0x000000b11c1c7220 */ /* 0x000fe20000410000 */
[----:B------:R-:W-:Y:S01]  /*19590*/  F2FP.SATFINITE.E4M3.F32.PACK_AB_MERGE_C R188, R13, R6, R12 ;  /* 0x000000060dbc723e */ /* 0x000fe2000480700c */
        /* <DEDUP_REMOVED lines=8> */
[----:B------:R-:W-:Y:S01]  /*19620*/  FMUL.FTZ R33, R33, R177 ;  /* 0x000000b121217220 */ /* 0x000fe20000410000 */
[----:B------:R-:W-:Y:S01]  /*19630*/  F2FP.SATFINITE.E4M3.F32.PACK_AB_MERGE_C R159, R166, R159, RZ ;  /* 0x0000009fa69f723e */ /* 0x000fe200048070ff */
[-C--:B------:R-:W-:Y:S01]  /*19640*/  FMUL.FTZ R36, R36, R177.reuse ;  /* 0x000000b124247220 */ /* 0x080fe20000410000 */
[----:B------:R-:W-:Y:S01]  /*19650*/  F2FP.SATFINITE.E4M3.F32.PACK_AB_MERGE_C R156, R169, R156, RZ ;  /* 0x0000009ca99c723e */ /* 0x000fe200048070ff */
[----:B------:R0:W-:Y:S01]  /*19660*/  SYNCS.ARRIVE.TRANS64.RED.A1T0 RZ, [R6+URZ], RZ ;  /* 0x000000ff06ff79a7 */ /* 0x0001e2000810043f */
[----:B------:R-:W-:Y:S01]  /*19670*/  F2FP.SATFINITE.E4M3.F32.PACK_AB_MERGE_C R160, R181, R160, RZ ;  /* 0x000000a0b5a0723e */ /* 0x000fe200048070ff */
[----:B------:R-:W-:Y:S01]  /*19680*/  FMUL.FTZ R37, R37, R177 ;  /* 0x000000b125257220 */ /* 0x000fe20000410000 */
[----:B------:R-:W-:Y:S01]  /*19690*/  F2FP.SATFINITE.E4M3.F32.PACK_AB_MERGE_C R15, R172, R15, RZ ;  /* 0x0000000fac0f723e */ /* 0x000fe200048070ff */
        /* <DEDUP_REMOVED lines=129> */
[----:B------:R-:W-:Y:S02]  /*19eb0*/  IMAD.MOV.U32 R10, RZ, RZ, R5 ;  /* 0x000000ffff0a7224 */ /* 0x000fe400078e0005 */
[----:B------:R-:W-:Y:S02]  /*19ec0*/  IMAD.MOV.U32 R226, RZ, RZ, R193 ;  /* 0x000000ffffe27224 */ /* 0x000fe400078e00c1 */
[----:B------:R-:W-:Y:S01]  /*19ed0*/  IMAD.MOV.U32 R199, RZ, RZ, R11 ;  /* 0x000000ffffc77224 */ /* 0x000fe200078e000b */
[----:B0-----:R-:W-:Y:S06]  /*19ee0*/  @P2 BRA `(.L_x_1547) ;  /* 0xffffffd800d02947 */ /* 0x001fec000383ffff */
[----:B------:R-:W-:-:S07]  /*19ef0*/  IMAD.MOV.U32 R199, RZ, RZ, R11 ;  /* 0x000000ffffc77224 */ /* 0x000fce00078e000b */
.L_x_1528:
[----:B------:R-:W-:Y:S05]  /*19f00*/  WARPSYNC.ALL ;  /* 0x0000000000007948 */ /* 0x000fea0003800000 */
[----:B------:R-:W-:Y:S06]  /*19f10*/  BAR.ARV 0x8, 0x180 ;  /* 0x0206000000007b1d */ /* 0x000fec0000002000 */
[----:B------:R-:W-:Y:S05]  /*19f20*/  @!P0 BRA `(.L_x_1548) ;  /* 0x0000000000048947 */ /* 0x000fea0003800000 */
[----:B------:R-:W-:Y:S01]  /*19f30*/  BPT.TRAP 0x1 ;  /* 0x000000040000795c */ /* 0x000fe20000300000 */
.L_x_1548:
[----:B------:R-:W-:Y:S01]  /*19f40*/  IMAD R4, R199, 0x8, R16 ;  /* 0x00000008c7047824 */ /* 0x000fe200078e0210 */
[----:B------:R-:W-:-:S04]  /*19f50*/  SHF.L.U32 R9, R193, 0x1f, RZ ;  /* 0x0000001fc1097819 */ /* 0x000fc800000006ff */
[----:B------:R0:W1:Y:S01]  /*19f60*/  SYNCS.PHASECHK.TRANS64.TRYWAIT P1, [R4+URZ+0x28450], R9 ;  /* 0x02845009040075a7 */ /* 0x000062000802017f */
[----:B------:R-:W-:Y:S05]  /*19f70*/  @!P0 BRA `(.L_x_1549) ;  /* 0x0000000000048947 */ /* 0x000fea0003800000 */
[----:B------:R-:W-:Y:S01]  /*19f80*/  BPT.TRAP 0x1 ;  /* 0x000000040000795c */ /* 0x000fe20000300000 */
.L_x_1549:
[----:B-1----:R-:W-:Y:S05]  /*19f90*/  @P1 BRA `(.L_x_1550) ;  /* 0x0000000000081947 */ /* 0x002fea0003800000 */
[----:B------:R-:W1:Y:S02]  /*19fa0*/  SYNCS.PHASECHK.TRANS64.TRYWAIT P1, [R4+URZ+0x28450], R9 ;  /* 0x02845009040075a7 */ /* 0x000e64000802017f */
[----:B-1----:R-:W-:Y:S05]  /*19fb0*/  @!P1 BRA `(.L_x_1551) ;  /* 0x000000cc00d49947 */ /* 0x002fea0003800000 */
.L_x_1550:
[----:B------:R-:W-:Y:S05]  /*19fc0*/  WARPSYNC.ALL ;  /* 0x0000000000007948 */ /* 0x000fea0003800000 */
[----:B------:R-:W-:Y:S01]  /*19fd0*/  ULDC.64 UR4, c[0x0][0x9a0] ;  /* 0x0002680000047ab9 */ /* 0x000fe20000000a00 */
[----:B------:R-:W-:Y:S01]  /*19fe0*/  VIADD R16, R16, 0x8000 ;  /* 0x0000800010107836 */ /* 0x000fe20000000000 */
[----:B------:R-:W-:Y:S01]  /*19ff0*/  ISETP.NE.U32.AND P1, PT, RZ, UR4, PT ;  /* 0x00000004ff007c0c */ /* 0x000fe2000bf25070 */
[----:B------:R-:W-:Y:S01]  /*1a000*/  IMAD.MOV.U32 R13, RZ, RZ, -0x7fffffe0 ;  /* 0x80000020ff0d7424 */ /* 0x000fe200078e00ff */
[----:B------:R-:W-:Y:S02]  /*1a010*/  WARPGROUP.ARRIVE ;  /* 0x00000000000079c5 */ /* 0x000fe40000000000 */
[----:B------:R-:W-:-:S02]  /*1a020*/  SHF.R.U32.HI R16, RZ, 0x4, R16 ;  /* 0x00000004ff107819 */ /* 0x000fc40000011610 */
[----:B------:R-:W-:Y:S02]  /*1a030*/  ISETP.NE.AND.EX P1, PT, RZ, UR5, PT, P1 ;  /* 0x00000005ff007c0c */ /* 0x000fe4000bf25310 */
[----:B------:R-:W-:Y:S02]  /*1a040*/  LOP3.LUT R16, R16, 0x3fff, RZ, 0xc0, !PT ;  /* 0x00003fff10107812 */ /* 0x000fe400078ec0ff */
[----:B------:R-:W-:Y:S02]  /*1a050*/  R2UR UR7, R13 ;  /* 0x000000000d0772ca */ /* 0x000fe400000e0000 */
[----:B------:R-:W-:-:S05]  /*1a060*/  LOP3.LUT R16, R16, 0x10000, RZ, 0xfc, !PT ;  /* 0x0001000010107812 */ /* 0x000fca00078efcff */
[----:B------:R-:W-:Y:S02]  /*1a070*/  IMAD R12, R199, 0x400, R16 ;  /* 0x00000400c70c7824 */ /* 0x000fe400078e0210 */
[----:B01----:R-:W0:Y:S01]  /*1a080*/  @P1 LDC.64 R8, c[0x0][0x9c8] ;  /* 0x00027200ff081b82 */ /* 0x003e220000000a00 */
[----:B------:R-:W-:Y:S02]  /*1a090*/  @P1 SHF.R.S32.HI R15, RZ, 0x1f, R203 ;  /* 0x0000001fff0f1819 */ /* 0x000fe400000114cb */
[----:B------:R-:W-:-:S05]  /*1a0a0*/  R2UR UR6, R12 ;  /* 0x000000000c0672ca */ /* 0x000fca00000e0000 */
[----:B------:R-:W1:Y:S08]  /*1a0b0*/  @P1 LDC.64 R10, c[0x0][0x9d0] ;  /* 0x00027400ff0a1b82 */ /* 0x000e700000000a00 */
[----:B------:R-:W-:Y:S01]  /*1a0c0*/  QGMMA.64x256x32.F32.E4M3.E4M3 R24, R188, gdesc[UR4], R24, gsb0 ;  /* 0x03e00004bc187df3 */ /* 0x000fe20008000818 */
[----:B0-----:R-:W-:Y:S01]  /*1a0d0*/  @P1 IMAD R6, R15, R8, RZ ;  /* 0x000000080f061224 */ /* 0x001fe200078e02ff */
[----:B------:R-:W-:-:S03]  /*1a0e0*/  @P1 SHF.R.S32.HI R15, RZ, 0x1f, R202 ;  /* 0x0000001fff0f1819 */ /* 0x000fc600000114ca */
[C---:B------:R-:W-:Y:S02]  /*1a0f0*/  @P1 IMAD R13, R203.reuse, R9, R6 ;  /* 0x00000009cb0d1224 */ /* 0x040fe400078e0206 */
[----:B------:R-:W-:-:S04]  /*1a100*/  @P1 IMAD.WIDE.U32 R8, R203, R8, RZ ;  /* 0x00000008cb081225 */ /* 0x000fc800078e00ff */
[-C--:B-1----:R-:W-:Y:S02]  /*1a110*/  @P1 IMAD R6, R15, R10.reuse, RZ ;  /* 0x0000000a0f061224 */ /* 0x082fe400078e02ff */
[----:B------:R-:W-:Y:S02]  /*1a120*/  @P1 IMAD.IADD R9, R9, 0x1, R13 ;  /* 0x0000000109091824 */ /* 0x000fe400078e020d */
[C---:B------:R-:W-:Y:S02]  /*1a130*/  @P1 IMAD R11, R202.reuse, R11, R6 ;  /* 0x0000000bca0b1224 */ /* 0x040fe400078e0206 */
[----:B------:R-:W-:-:S04]  /*1a140*/  @P1 IMAD.WIDE.U32 R8, R202, R10, R8 ;  /* 0x0000000aca081225 */ /* 0x000fc800078e0008 */
[----:B------:R-:W-:Y:S01]  /*1a150*/  IMAD.MOV.U32 R6, RZ, RZ, 0x3f800000 ;  /* 0x3f800000ff067424 */ /* 0x000fe200078e00ff */
[----:B------:R-:W-:Y:S02]  /*1a160*/  @P1 IADD3 R9, R9, R11, RZ ;  /* 0x0000000b09091210 */ /* 0x000fe40007ffe0ff */
[----:B------:R-:W-:-:S04]  /*1a170*/  @P1 LEA R10, P2, R8, UR4, 0x2 ;  /* 0x00000004080a1c11 */ /* 0x000fc8000f8410ff */
[----:B------:R-:W-:-:S05]  /*1a180*/  @P1 LEA.HI.X R11, R8, UR5, R9, 0x2, P2 ;  /* 0x00000005080b1c11 */ /* 0x000fca00090f1409 */
[----:B------:R0:W2:Y:S01]  /*1a190*/  @P1 LDG.E R6, desc[UR46][R10.64] ;  /* 0x0000002e0a061981 */ /* 0x0000a2000c1e1900 */
[----:B------:R-:W-:Y:S02]  /*1a1a0*/  VIADD R12, R12, 0x2 ;  /* 0x000000020c0c7836 */ /* 0x000fe40000000000 */
[----:B------:R-:W-:-:S03]  /*1a1b0*/  IMAD.MOV.U32 R13, RZ, RZ, -0x7fffffe0 ;  /* 0x80000020ff0d7424 */ /* 0x000fc600078e00ff */
[----:B------:R-:W-:Y:S02]  /*1a1c0*/  R2UR UR6, R12 ;  /* 0x000000000c0672ca */ /* 0x000fe400000e0000 */
[----:B------:R-:W-:Y:S01]  /*1a1d0*/  R2UR UR7, R13 ;  /* 0x000000000d0772ca */ /* 0x000fe200000e0000 */
[----:B------:R-:W1:Y:S04]  /*1a1e0*/  SHFL.BFLY PT, R8, R3, 0x2, 0x1f ;  /* 0x0c401f0003087f89 */ /* 0x000e6800000e0000 */
[----:B------:R-:W3:Y:S01]  /*1a1f0*/  SHFL.BFLY PT, R13, R0, 0x2, 0x1f ;  /* 0x0c401f00000d7f89 */ /* 0x000ee200000e0000 */
[----:B-1----:R-:W-:-:S01]  /*1a200*/  FADD.FTZ R8, R8, R3 ;  /* 0x0000000308087221 */ /* 0x002fc20000010000 */
[----:B---3--:R-:W-:-:S04]  /*1a210*/  FADD.FTZ R13, R13, R0 ;  /* 0x000000000d0d7221 */ /* 0x008fc80000010000 */
[----:B------:R-:W0:Y:S04]  /*1a220*/  SHFL.BFLY PT, R9, R8, 0x1, 0x1f ;  /* 0x0c201f0008097f89 */ /* 0x000e2800000e0000 */
[----:B------:R-:W1:Y:S01]  /*1a230*/  SHFL.BFLY PT, R12, R13, 0x1, 0x1f ;  /* 0x0c201f000d0c7f89 */ /* 0x000e6200000e0000 */
[----:B0-----:R-:W-:-:S01]  /*1a240*/  FADD.FTZ R11, R8, R9 ;  /* 0x00000009080b7221 */ /* 0x001fc20000010000 */
[----:B-1----:R-:W-:-:S04]  /*1a250*/  FADD.FTZ R14, R13, R12 ;  /* 0x0000000c0d0e7221 */ /* 0x002fc80000010000 */
[C---:B------:R-:W-:Y:S01]  /*1a260*/  FSETP.NE.FTZ.AND P1, PT, R11.reuse, RZ, PT ;  /* 0x000000ff0b00720b */ /* 0x040fe20003f35000 */
[----:B------:R-:W-:Y:S01]  /*1a270*/  FMUL.FTZ R10, R11, 0.00390625 ;  /* 0x3b8000000b0a7820 */ /* 0x000fe20000410000 */
[----:B------:R-:W-:Y:S01]  /*1a280*/  FMUL.FTZ R15, R14, 0.00390625 ;  /* 0x3b8000000e0f7820 */ /* 0x000fe20000410000 */
[----:B------:R-:W-:-:S03]  /*1a290*/  IMAD.MOV.U32 R9, RZ, RZ, RZ ;  /* 0x000000ffff097224 */ /* 0x000fc600078e00ff */
[----:B------:R-:W-:Y:S02]  /*1a2a0*/  FSETP.NE.FTZ.AND P2, PT, R10, RZ, PT ;  /* 0x000000ff0a00720b */ /* 0x000fe40003f55000 */
[----:B------:R-:W-:-:S05]  /*1a2b0*/  FSETP.NE.FTZ.AND P3, PT, R15, RZ, PT ;  /* 0x000000ff0f00720b */ /* 0x000fca0003f75000 */
[----:B------:R-:W-:Y:S01]  /*1a2c0*/  @P1 MUFU.RCP R9, R11 ;  /* 0x0000000b00091308 */ /* 0x000fe20000001000 */
[----:B------:R-:W-:Y:S01]  /*1a2d0*/  FSETP.NE.FTZ.AND P1, PT, R14, RZ, PT ;  /* 0x000000ff0e00720b */ /* 0x000fe20003f35000 */
[----:B------:R-:W-:Y:S02]  /*1a2e0*/  WARPGROUP.DEPBAR.LE gsb0, 0x0 ;  /* 0x00008000000079c5 */ /* 0x000fe40000010000 */
[----:B------:R-:W-:-:S06]  /*1a2f0*/  WARPGROUP.ARRIVE ;  /* 0x00000000000079c5 */ /* 0x000fcc0000000000 */
[----:B------:R-:W-:Y:S01]  /*1a300*/  QGMMA.64x256x32.F32.E4M3.E4M3 R24, R184, gdesc[UR4], R24, gsb0 ;  /* 0x03e00004b8187df3 */ /* 0x000fe20008000818 */
[----:B------:R-:W-:Y:S01]  /*1a310*/  IMAD.MOV.U32 R13, RZ, RZ, RZ ;  /* 0x000000ffff0d7224 */ /* 0x000fe200078e00ff */
[----:B------:R-:W0:Y:S08]  /*1a320*/  @P2 MUFU.LG2 R10, R10 ;  /* 0x0000000a000a2308 */ /* 0x000e300000000c00 */
[----:B------:R-:W1:Y:S08]  /*1a330*/  @P3 MUFU.LG2 R12, R15 ;  /* 0x0000000f000c3308 */ /* 0x000e700000000c00 */
[----:B------:R-:W3:Y:S01]  /*1a340*/  @P1 MUFU.RCP R13, R14 ;  /* 0x0000000e000d1308 */ /* 0x000ee20000001000 */
[C---:B------:R-:W-:Y:S01]  /*1a350*/  @P2 FMUL.FTZ R8, R2.reuse, 0.69314718246459960938 ;  /* 0x3f31721802082820 */ /* 0x040fe20000410000 */
[----:B------:R-:W-:Y:S01]  /*1a360*/  @P3 FMUL.FTZ R21, R2, 0.69314718246459960938 ;  /* 0x3f31721802153820 */ /* 0x000fe20000410000 */
[----:B0-----:R-:W-:Y:S01]  /*1a370*/  @P2 FMUL.FTZ R11, R10, 0.69314718246459960938 ;  /* 0x3f3172180a0b2820 */ /* 0x001fe20000410000 */
[----:B------:R-:W-:-:S02]  /*1a380*/  IMAD.MOV.U32 R0, RZ, RZ, -0x800000 ;  /* 0xff800000ff007424 */ /* 0x000fc400078e00ff */
[----:B------:R-:W-:Y:S02]  /*1a390*/  IMAD.MOV.U32 R3, RZ, RZ, -0x800000 ;  /* 0xff800000ff037424 */ /* 0x000fe400078e00ff */
[----:B-1----:R-:W-:Y:S01]  /*1a3a0*/  @P3 FMUL.FTZ R12, R12, 0.69314718246459960938 ;  /* 0x3f3172180c0c3820 */ /* 0x002fe20000410000 */
[----:B------:R-:W-:-:S03]  /*1a3b0*/  @P2 FFMA.FTZ R0, R8, R5, R11 ;  /* 0x0000000508002223 */ /* 0x000fc6000001000b */
[----:B------:R-:W-:Y:S01]  /*1a3c0*/  @P3 FFMA.FTZ R3, R21, R7, R12 ;  /* 0x0000000715033223 */ /* 0x000fe2000001000c */
[-C--:B--2---:R-:W-:Y:S01]  /*1a3d0*/  FMUL.FTZ R2, R9, R6.reuse ;  /* 0x0000000609027220 */ /* 0x084fe20000410000 */
[----:B---3--:R-:W-:Y:S01]  /*1a3e0*/  FMUL.FTZ R10, R13, R6 ;  /* 0x000000060d0a7220 */ /* 0x008fe20000410000 */
[----:B------:R-:W-:Y:S02]  /*1a3f0*/  WARPGROUP.DEPBAR.LE gsb0, 0x0 ;  /* 0x00008000000079c5 */ /* 0x000fe40000010000 */
[----:B------:R-:W-:Y:S05]  /*1a400*/  @!P0 BRA `(.L_x_1552) ;  /* 0x0000000000048947 */ /* 0x000fea0003800000 */
[----:B------:R-:W-:Y:S01]  /*1a410*/  BPT.TRAP 0x1 ;  /* 0x000000040000795c */ /* 0x000fe20000300000 */
.L_x_1552:
[----:B------:R-:W-:Y:S02]  /*1a420*/  VIADD R13, R4, 0x28460 ;  /* 0x00028460040d7836 */ /* 0x000fe40000000000 */
[-C--:B------:R-:W-:Y:S01]  /*1a430*/  FMUL.FTZ R6, R37, R2.reuse ;  /* 0x0000000225067220 */ /* 0x080fe20000410000 */
[----:B------:R-:W-:Y:S02]  /*1a440*/  IMAD.U32 R4, RZ, RZ, UR42 ;  /* 0x0000002aff047e24 */ /* 0x000fe4000f8e00ff */
[-C--:B------:R-:W-:Y:S01]  /*1a450*/  FMUL.FTZ R37, R76, R2.reuse ;  /* 0x000000024c257220 */ /* 0x080fe20000410000 */
[-C--:B------:R-:W-:Y:S01]  /*1a460*/  FMUL.FTZ R76, R117, R2.reuse ;  /* 0x00000002754c7220 */ /* 0x080fe20000410000 */
[----:B------:R-:W-:Y:S02]  /*1a470*/  VIADD R199, R199, 0x1 ;  /* 0x00000001c7c77836 */ /* 0x000fe40000000000 */
[----:B------:R-:W-:Y:S01]  /*1a480*/  FMUL.FTZ R12, R53, R2 ;  /* 0x00000002350c7220 */ /* 0x000fe20000410000 */
[----:B------:R-:W-:Y:S01]  /*1a490*/  FMUL.FTZ R117, R30, R10 ;  /* 0x0000000a1e757220 */ /* 0x000fe20000410000 */
[----:B------:R-:W-:Y:S01]  /*1a4a0*/  FMUL.FTZ R53, R92, R2 ;  /* 0x000000025c357220 */ /* 0x000fe20000410000 */
[----:B------:R-:W-:Y:S01]  /*1a4b0*/  FMUL.FTZ R30, R31, R10 ;  /* 0x0000000a1f1e7220 */ /* 0x000fe20000410000 */
[----:B------:R-:W-:Y:S01]  /*1a4c0*/  FMUL.FTZ R92, R133, R2 ;  /* 0x00000002855c7220 */ /* 0x000fe20000410000 */
[-C--:B------:R-:W-:Y:S01]  /*1a4d0*/  FMUL.FTZ R31, R38, R10.reuse ;  /* 0x0000000a261f7220 */ /* 0x080fe20000410000 */
[----:B------:R-:W-:Y:S01]  /*1a4e0*/  PRMT R13, R4, 0x654, R13 ;  /* 0x00000654040d7816 */ /* 0x000fe2000000000d */
[-C--:B------:R-:W-:Y:S01]  /*1a4f0*/  FMUL.FTZ R38, R39, R10.reuse ;  /* 0x0000000a27267220 */ /* 0x080fe20000410000 */
[----:B------:R-:W-:Y:S01]  /*1a500*/  FMUL.FTZ R133, R102, R10 ;  /* 0x0000000a66857220 */ /* 0x000fe20000410000 */
[-C--:B------:R-:W-:Y:S01]  /*1a510*/  FMUL.FTZ R5, R28, R2.reuse ;  /* 0x000000021c057220 */ /* 0x080fe20000410000 */
[----:B------:R-:W-:Y:S01]  /*1a520*/  FMUL.FTZ R4, R29, R2 ;  /* 0x000000021d047220 */ /* 0x000fe20000410000 */
[-C--:B------:R-:W-:Y:S01]  /*1a530*/  FMUL.FTZ R39, R46, R10.reuse ;  /* 0x0000000a2e277220 */ /* 0x080fe20000410000 */
[----:B------:R-:W-:Y:S01]  /*1a540*/  FMUL.FTZ R102, R103, R10 ;  /* 0x0000000a67667220 */ /* 0x000fe20000410000 */
        /* <DEDUP_REMOVED lines=80> */
[-C--:B0-----:R-:W-:Y:S01]  /*1aa50*/  FMUL.FTZ R13, R27, R10.reuse ;  /* 0x0000000a1b0d7220 */ /* 0x081fe20000410000 */
        /* <DEDUP_REMOVED lines=38> */
[----:B------:R-:W-:-:S11]  /*1acc0*/  SEL R199, R199, RZ, P1 ;  /* 0x000000ffc7c77207 */ /* 0x000fd60000800000 */
.L_x_1422:
[----:B------:R-:W-:Y:S05]  /*1acd0*/  WARPSYNC.ALL ;  /* 0x0000000000007948 */ /* 0x000fea0003800000 */
[----:B------:R-:W0:Y:S08]  /*1ace0*/  S2UR UR42, SR_CgaCtaId ;  /* 0x00000000002a79c3 */ /* 0x000e300000008800 */
[----:B------:R-:W-:Y:S06]  /*1acf0*/  BAR.SYNC.DEFER_BLOCKING 0x5, 0x180 ;  /* 0x0146000000007b1d */ /* 0x000fec0000010000 */
[----:B------:R-:W-:Y:S01]  /*1ad00*/  UMOV UR4, 0x400 ;  /* 0x0000040000047882 */ /* 0x000fe20000000000 */
[----:B------:R-:W-:Y:S01]  /*1ad10*/  BSSY B0, `(.L_x_1553) ;  /* 0x0000391000007945 */ /* 0x000fe20003800000 */
[----:B0-----:R-:W-:-:S06]  /*1ad20*/  ULEA UR4, UR42, UR4, 0x18 ;  /* 0x000000042a047291 */ /* 0x001fcc000f8ec03f */
[----:B------:R-:W-:-:S05]  /*1ad30*/  IMAD.U32 R16, RZ, RZ, UR4 ;  /* 0x00000004ff107e24 */ /* 0x000fca000f8e00ff */
[----:B------:R0:W1:Y:S01]  /*1ad40*/  LDS.128 R200, [R16+0x284d0] ;  /* 0x0284d00010c87984 */ /* 0x0000620000000c00 */
[----:B------:R-:W-:Y:S06]  /*1ad50*/  BAR.ARV 0x4, 0x180 ;  /* 0x0106000000007b1d */ /* 0x000fec0000002000 */
[----:B------:R-:W-:Y:S05]  /*1ad60*/  @P0 BRA `(.L_x_1554) ;  /* 0x0000002800d40947 */ /* 0x000fea0003800000 */
[----:B-----5:R-:W2:Y:S01]  /*1ad70*/  S2R R87, SR_TID.X ;  /* 0x0000000000577919 */ /* 0x020ea20000002100 */
[----:B------:R-:W-:Y:S01]  /*1ad80*/  F2FP.BF16.F32.PACK_AB R57, R30, R13 ;  /* 0x0000000d1e39723e */ /* 0x000fe200000010ff */
[----:B------:R-:W-:Y:S01]  /*1ad90*/  ULDC.64 UR4, c[0x4][0x38] ;  /* 0x01000e0000047ab9 */ /* 0x000fe20000000a00 */
[----:B------:R-:W3:Y:S01]  /*1ada0*/  S2R R13, SR_SWINHI ;  /* 0x00000000000d7919 */ /* 0x000ee20000002f00 */
        /* <DEDUP_REMOVED lines=8> */
[----:B--2---:R-:W-:Y:S01]  /*1ae30*/  IMAD.SHL.U32 R2, R87, 0x4, RZ ;  /* 0x0000000457027824 */ /* 0x004fe200078e00ff */
[----:B------:R-:W-:Y:S02]  /*1ae40*/  MOV R76, R16 ;  /* 0x00000010004c7202 */ /* 0x000fe40000000f00 */
[----:B---3--:R-:W-:-:S02]  /*1ae50*/  MOV R77, R13 ;  /* 0x0000000d004d7202 */ /* 0x008fc40000000f00 */
[----:B------:R-:W-:-:S04]  /*1ae60*/  LOP3.LUT R2, R2, 0xc, RZ, 0xc0, !PT ;  /* 0x0000000c02027812 */ /* 0x000fc800078ec0ff */
[----:B------:R-:W-:Y:S01]  /*1ae70*/  IADD3 R26, P0, R2, UR4, RZ ;  /* 0x00000004021a7c10 */ /* 0x000fe2000ff1e0ff */
[----:B------:R-:W-:Y:S01]  /*1ae80*/  IMAD.WIDE R62, R233, 0x2, R76 ;  /* 0x00000002e93e7825 */ /* 0x000fe200078e024c */
[----:B------:R-:W-:Y:S02]  /*1ae90*/  F2FP.BF16.F32.PACK_AB R78, R117, R116 ;  /* 0x00000074754e723e */ /* 0x000fe400000010ff */
[----:B------:R-:W-:Y:S01]  /*1aea0*/  F2FP.BF16.F32.PACK_AB R49, R12, R49 ;  /* 0x000000310c31723e */ /* 0x000fe200000010ff */
[----:B------:R-:W-:Y:S01]  /*1aeb0*/  IMAD.X R27, RZ, RZ, UR5, P0 ;  /* 0x00000005ff1b7e24 */ /* 0x000fe200080e06ff */
        /* <DEDUP_REMOVED lines=26> */
[----:B------:R-:W-:Y:S01]  /*1b060*/  UMOV UR4, 0xffffffff ;  /* 0xffffffff00047882 */ /* 0x000fe20000000000 */
[----:B------:R-:W-:Y:S01]  /*1b070*/  LOP3.LUT P0, R12, R87, 0x3, RZ, 0xc0, !PT ;  /* 0x00000003570c7812 */ /* 0x000fe2000780c0ff */
[----:B------:R2:W5:Y:S01]  /*1b080*/  LDG.E.CONSTANT R2, desc[UR46][R26.64] ;  /* 0x0000002e1a027981 */ /* 0x000562000c1e9900 */
[----:B------:R-:W-:-:S02]  /*1b090*/  IADD3 R85, P3, R62, 0xc060, RZ ;  /* 0x0000c0603e557810 */ /* 0x000fc40007f7e0ff */
[C---:B------:R-:W-:Y:S02]  /*1b0a0*/  IADD3 R83, P2, R62.reuse, 0xc040, RZ ;  /* 0x0000c0403e537810 */ /* 0x040fe40007f5e0ff */
[C---:B------:R-:W-:Y:S02]  /*1b0b0*/  IADD3 R81, P1, R62.reuse, 0xc020, RZ ;  /* 0x0000c0203e517810 */ /* 0x040fe40007f3e0ff */
[C---:B------:R-:W-:Y:S02]  /*1b0c0*/  IADD3 R87, P5, R62.reuse, 0xc000, RZ ;  /* 0x0000c0003e577810 */ /* 0x040fe40007fbe0ff */
[----:B------:R-:W-:Y:S02]  /*1b0d0*/  IADD3 R75, P4, R62, 0x8060, RZ ;  /* 0x000080603e4b7810 */ /* 0x000fe40007f9e0ff */
[----:B------:R-:W-:Y:S02]  /*1b0e0*/  F2FP.BF16.F32.PACK_AB R8, R45, R80 ;  /* 0x000000502d08723e */ /* 0x000fe400000010ff */
        /* <DEDUP_REMOVED lines=25> */
[----:B------:R-:W-:Y:S02]  /*1b280*/  F2FP.BF16.F32.PACK_AB R9, R46, R43 ;  /* 0x0000002b2e09723e */ /* 0x000fe400000010ff */
        /* <DEDUP_REMOVED lines=18> */
[----:B------:R-:W-:Y:S01]  /*1b3b0*/  LOP3.LUT R46, R46, R47, RZ, 0x3c, !PT ;  /* 0x0000002f2e2e7212 */ /* 0x000fe200078e3cff */
[----:B------:R-:W-:Y:S01]  /*1b3c0*/  IMAD.X R47, RZ, RZ, R63, P4 ;  /* 0x000000ffff2f7224 */ /* 0x000fe200020e063f */
[----:B------:R-:W-:-:S02]  /*1b3d0*/  ISETP.EQ.OR P0, PT, R12, 0x3, !P0 ;  /* 0x000000030c00780c */ /* 0x000fc40004702670 */
[C---:B------:R-:W-:Y:S02]  /*1b3e0*/  IADD3 R45, P3, R62.reuse, 0x4020, RZ ;  /* 0x000040203e2d7810 */ /* 0x040fe40007f7e0ff */
[C---:B------:R-:W-:Y:S02]  /*1b3f0*/  IADD3 R39, P2, R62.reuse, 0x4000, RZ ;  /* 0x000040003e277810 */ /* 0x040fe40007f5e0ff */
[C---:B------:R-:W-:Y:S02]  /*1b400*/  IADD3 R37, P1, R62.reuse, 0x60, RZ ;  /* 0x000000603e257810 */ /* 0x040fe40007f3e0ff */
[C---:B------:R-:W-:Y:S02]  /*1b410*/  IADD3 R33, P5, R62.reuse, 0x40, RZ ;  /* 0x000000403e217810 */ /* 0x040fe40007fbe0ff */
[----:B------:R-:W-:Y:S02]  /*1b420*/  IADD3 R29, P4, R62, 0x20, RZ ;  /* 0x000000203e1d7810 */ /* 0x000fe40007f9e0ff */
[----:B------:R-:W-:-:S02]  /*1b430*/  F2FP.BF16.F32.PACK_AB R43, R36, R73 ;  /* 0x00000049242b723e */ /* 0x000fc400000010ff */
[----:B------:R-:W-:Y:S02]  /*1b440*/  SEL R13, R5, R4, P0 ;  /* 0x00000004050d7207 */ /* 0x000fe40000000000 */
[----:B------:R-:W-:Y:S02]  /*1b450*/  LOP3.LUT R44, R45, 0x380, RZ, 0xc0, !PT ;  /* 0x000003802d2c7812 */ /* 0x000fe400078ec0ff */
[----:B------:R-:W-:Y:S02]  /*1b460*/  LOP3.LUT R38, R39, 0x380, RZ, 0xc0, !PT ;  /* 0x0000038027267812 */ /* 0x000fe400078ec0ff */
[----:B------:R-:W-:Y:S02]  /*1b470*/  LOP3.LUT R36, R37, 0x380, RZ, 0xc0, !PT ;  /* 0x0000038025247812 */ /* 0x000fe400078ec0ff */
[----:B------:R-:W-:Y:S02]  /*1b480*/  LOP3.LUT R32, R33, 0x380, RZ, 0xc0, !PT ;  /* 0x0000038021207812 */ /* 0x000fe400078ec0ff */
[----:B------:R-:W-:-:S02]  /*1b490*/  SEL R4, R4, R5, P0 ;  /* 0x0000000504047207 */ /* 0x000fc40000000000 */
[----:B------:R-:W-:Y:S02]  /*1b4a0*/  LOP3.LUT R28, R29, 0x380, RZ, 0xc0, !PT ;  /* 0x000003801d1c7812 */ /* 0x000fe400078ec0ff */
[----:B------:R-:W-:Y:S02]  /*1b4b0*/  LOP3.LUT R5, R62, 0x380, RZ, 0xc0, !PT ;  /* 0x000003803e057812 */ /* 0x000fe400078ec0ff */
[----:B------:R-:W-:Y:S02]  /*1b4c0*/  SHF.R.U64 R44, R44, 0x3, RZ ;  /* 0x000000032c2c7819 */ /* 0x000fe400000012ff */
[----:B------:R-:W-:Y:S02]  /*1b4d0*/  SHF.R.U64 R38, R38, 0x3, RZ ;  /* 0x0000000326267819 */ /* 0x000fe400000012ff */
[----:B------:R-:W-:Y:S02]  /*1b4e0*/  SHF.R.U64 R36, R36, 0x3, RZ ;  /* 0x0000000324247819 */ /* 0x000fe400000012ff */
[----:B------:R-:W-:-:S02]  /*1b4f0*/  SHF.R.U64 R32, R32, 0x3, RZ ;  /* 0x0000000320207819 */ /* 0x000fc400000012ff */
        /* <DEDUP_REMOVED lines=10> */
[----:B------:R-:W-:-:S02]  /*1b5a0*/  LOP3.LUT R28, R28, R29, RZ, 0x3c, !PT ;  /* 0x0000001d1c1c7212 */ /* 0x000fc400078e3cff */
[----:B------:R-:W-:Y:S02]  /*1b5b0*/  LOP3.LUT R62, R5, R62, RZ, 0x3c, !PT ;  /* 0x0000003e053e7212 */ /* 0x000fe400078e3cff */
[----:B------:R-:W-:Y:S02]  /*1b5c0*/  IADD3.X R29, RZ, R63, RZ, P4, !PT ;  /* 0x0000003fff1d7210 */ /* 0x000fe400027fe4ff */
[----:B------:R-:W-:Y:S02]  /*1b5d0*/  F2FP.BF16.F32.PACK_AB R107, R110, R107 ;  /* 0x0000006b6e6b723e */ /* 0x000fe400000010ff */
[----:B------:R-:W-:Y:S02]  /*1b5e0*/  F2FP.BF16.F32.PACK_AB R125, R125, R90 ;  /* 0x0000005a7d7d723e */ /* 0x000fe400000010ff */
[----:B------:R-:W-:Y:S02]  /*1b5f0*/  F2FP.BF16.F32.PACK_AB R20, R94, R91 ;  /* 0x0000005b5e14723e */ /* 0x000fe400000010ff */
[----:B------:R-:W-:-:S02]  /*1b600*/  F2FP.BF16.F32.PACK_AB R133, R133, R98 ;  /* 0x000000628585723e */ /* 0x000fc400000010ff */
[----:B--2---:R-:W-:Y:S02]  /*1b610*/  F2FP.BF16.F32.PACK_AB R26, R102, R95 ;  /* 0x0000005f661a723e */ /* 0x004fe400000010ff */
[----:B------:R-:W-:Y:S02]  /*1b620*/  F2FP.BF16.F32.PACK_AB R110, R111, R114 ;  /* 0x000000726f6e723e */ /* 0x000fe400000010ff */
[----:B------:R-:W-:Y:S02]  /*1b630*/  F2FP.BF16.F32.PACK_AB R128, R93, R128 ;  /* 0x000000805d80723e */ /* 0x000fe400000010ff */
[----:B------:R-:W-:Y:S02]  /*1b640*/  F2FP.BF16.F32.PACK_AB R129, R92, R129 ;  /* 0x000000815c81723e */ /* 0x000fe400000010ff */
[----:B------:R-:W-:Y:S02]  /*1b650*/  MOV R79, R86 ;  /* 0x00000056004f7202 */ /* 0x000fe40000000f00 */
        /* <DEDUP_REMOVED lines=30> */
[----:B------:R-:W-:Y:S01]  /*1b840*/  MOV R73, R28 ;  /* 0x0000001c00497202 */ /* 0x000fe20000000f00 */
[----:B------:R-:W-:Y:S06]  /*1b850*/  BRA.DIV UR4, `(.L_x_1555) ;  /* 0x000000b604c07947 */ /* 0x000fec000b800000 */
[----:B------:R-:W-:Y:S02]  /*1b860*/  SEL R25, R7, R6, P0 ;  /* 0x0000000607197207 */ /* 0x000fe40000000000 */
[----:B------:R-:W-:Y:S02]  /*1b870*/  SEL R6, R6, R7, P0 ;  /* 0x0000000706067207 */ /* 0x000fe40000000000 */
[----:B------:R-:W-:Y:S02]  /*1b880*/  SEL R27, R40, R41, P0 ;  /* 0x00000029281b7207 */ /* 0x000fe40000000000 */
[----:B------:R-:W-:Y:S02]  /*1b890*/  SEL R7, R41, R40, P0 ;  /* 0x0000002829077207 */ /* 0x000fe40000000000 */
[----:B------:R-:W-:Y:S02]  /*1b8a0*/  SEL R37, R8, R51, P0 ;  /* 0x0000003308257207 */ /* 0x000fe40000000000 */
[----:B------:R-:W-:Y:S01]  /*1b8b0*/  SEL R40, R51, R8, P0 ;  /* 0x0000000833287207 */ /* 0x000fe20000000000 */
[----:B-----5:R-:W-:Y:S01]  /*1b8c0*/  SHFL.IDX PT, R27, R27, R2, 0x1c1f ;  /* 0x001c1f021b1b7589 */ /* 0x020fe200000e0000 */
        /* <DEDUP_REMOVED lines=27> */
[----:B------:R-:W-:Y:S02]  /*1ba80*/  SEL R88, R67, R66, P0 ;  /* 0x0000004243587207 */ /* 0x000fe40000000000 */
[----:B------:R-:W-:Y:S01]  /*1ba90*/  SEL R69, R71, R124, P0 ;  /* 0x0000007c47457207 */ /* 0x000fe20000000000 */
[----:B------:R-:W-:Y:S01]  /*1baa0*/  SHFL.IDX PT, R55, R55, R2, 0x1c1f ;  /* 0x001c1f0237377589 */ /* 0x000fe200000e0000 */
[----:B------:R-:W-:Y:S02]  /*1bab0*/  SEL R100, R124, R71, P0 ;  /* 0x000000477c647207 */ /* 0x000fe40000000000 */
[----:B------:R-:W-:Y:S01]  /*1bac0*/  LOP3.LUT R9, R2, 0x2, RZ, 0x3c, !PT ;  /* 0x0000000202097812 */ /* 0x000fe200078e3cff */
[----:B------:R-:W-:Y:S01]  /*1bad0*/  SHFL.IDX PT, R65, R65, R2, 0x1c1f ;  /* 0x001c1f0241417589 */ /* 0x000fe200000e0000 */
[----:B------:R-:W-:Y:S02]  /*1bae0*/  SEL R28, R21, R14, P0 ;  /* 0x0000000e151c7207 */ /* 0x000fe40000000000 */
[----:B------:R-:W-:Y:S01]  /*1baf0*/  SEL R41, R48, R143, P0 ;  /* 0x0000008f30297207 */ /* 0x000fe20000000000 */
[----:B------:R-:W2:Y:S01]  /*1bb00*/  SHFL.IDX PT, R21, R4, R9, 0x1c1f ;  /* 0x001c1f0904157589 */ /* 0x000ea200000e0000 */
        /* <DEDUP_REMOVED lines=26> */
[----:B------:R-:W3:Y:S01]  /*1bcb0*/  SHFL.IDX PT, R33, R32, R9, 0x1c1f ;  /* 0x001c1f0920217589 */ /* 0x000ee200000e0000 */
        /* <DEDUP_REMOVED lines=14> */
[----:B------:R-:W4:Y:S01]  /*1bda0*/  SHFL.IDX PT, R20, R7, R9, 0x1c1f ;  /* 0x001c1f0907147589 */ /* 0x000f2200000e0000 */
[----:B------:R-:W-:Y:S02]  /*1bdb0*/  SEL R110, R115, R110, P0 ;  /* 0x0000006e736e7207 */ /* 0x000fe40000000000 */
[----:B------:R-:W-:Y:S01]  /*1bdc0*/  SEL R112, R123, R112, P0 ;  /* 0x000000707b707207 */ /* 0x000fe20000000000 */
[----:B------:R-:W-:Y:S01]  /*1bdd0*/  SHFL.IDX PT, R26, R29, R2, 0x1c1f ;  /* 0x001c1f021d1a7589 */ /* 0x000fe200000e0000 */
[----:B------:R-:W-:-:S02]  /*1bde0*/  SEL R75, R141, R140, P0 ;  /* 0x0000008c8d4b7207 */ /* 0x000fc40000000000 */
[----:B------:R-:W-:Y:S01]  /*1bdf0*/  SEL R5, R140, R141, P0 ;  /* 0x0000008d8c057207 */ /* 0x000fe20000000000 */
[----:B------:R0:W1:Y:S01]  /*1be00*/  SHFL.IDX PT, R25, R6, R9, 0x1c1f ;  /* 0x001c1f0906197589 */ /* 0x00006200000e0000 */
[----:B--2---:R-:W-:Y:S02]  /*1be10*/  SEL R4, R8, R21, P0 ;  /* 0x0000001508047207 */ /* 0x004fe40000000000 */
[----:B---3--:R-:W-:Y:S01]  /*1be20*/  SEL R32, R34, R33, P0 ;  /* 0x0000002122207207 */ /* 0x008fe20000000000 */
[----:B------:R-:W2:Y:S01]  /*1be30*/  SHFL.IDX PT, R29, R24, R9, 0x1c1f ;  /* 0x001c1f09181d7589 */ /* 0x000ea200000e0000 */
[----:B------:R-:W-:Y:S02]  /*1be40*/  SEL R36, R38, R35, P0 ;  /* 0x0000002326247207 */ /* 0x000fe40000000000 */
[----:B------:R-:W-:Y:S01]  /*1be50*/  SEL R40, R42, R37, P0 ;  /* 0x000000252a287207 */ /* 0x000fe20000000000 */
[----:B------:R-:W3:Y:S01]  /*1be60*/  SHFL.IDX PT, R7, R64, R9, 0x1c1f ;  /* 0x001c1f0940077589 */ /* 0x000ee200000e0000 */
[----:B------:R-:W-:-:S02]  /*1be70*/  SEL R44, R46, R39, P0 ;  /* 0x000000272e2c7207 */ /* 0x000fc40000000000 */
[----:B0-----:R-:W-:Y:S01]  /*1be80*/  SEL R6, R21, R8, P0 ;  /* 0x0000000815067207 */ /* 0x001fe20000000000 */
[----:B------:R-:W0:Y:S01]  /*1be90*/  SHFL.IDX PT, R41, R48, R9, 0x1c1f ;  /* 0x001c1f0930297589 */ /* 0x000e2200000e0000 */
[----:B------:R-:W-:Y:S02]  /*1bea0*/  SEL R28, R30, R31, P0 ;  /* 0x0000001f1e1c7207 */ /* 0x000fe40000000000 */
[----:B------:R-:W-:Y:S01]  /*1beb0*/  SEL R34, R33, R34, P0 ;  /* 0x0000002221227207 */ /* 0x000fe20000000000 */
[----:B------:R-:W0:Y:S01]  /*1bec0*/  SHFL.IDX PT, R43, R52, R9, 0x1c1f ;  /* 0x001c1f09342b7589 */ /* 0x000e2200000e0000 */
[----:B------:R-:W-:Y:S02]  /*1bed0*/  SEL R38, R35, R38, P0 ;  /* 0x0000002623267207 */ /* 0x000fe40000000000 */
[----:B------:R-:W-:Y:S01]  /*1bee0*/  SEL R42, R37, R42, P0 ;  /* 0x0000002a252a7207 */ /* 0x000fe20000000000 */
[----:B------:R-:W0:Y:S01]  /*1bef0*/  SHFL.IDX PT, R45, R56, R9, 0x1c1f ;  /* 0x001c1f09382d7589 */ /* 0x000e2200000e0000 */
[----:B------:R-:W-:-:S02]  /*1bf00*/  SEL R46, R39, R46, P0 ;  /* 0x0000002e272e7207 */ /* 0x000fc40000000000 */
[----:B----4-:R-:W-:Y:S01]  /*1bf10*/  SEL R12, R27, R20, P0 ;  /* 0x000000141b0c7207 */ /* 0x010fe20000000000 */
[----:B------:R-:W4:Y:S01]  /*1bf20*/  SHFL.IDX PT, R47, R60, R9, 0x1c1f ;  /* 0x001c1f093c2f7589 */ /* 0x000f2200000e0000 */
[----:B-1----:R-:W-:Y:S02]  /*1bf30*/  SEL R8, R10, R25, P0 ;  /* 0x000000190a087207 */ /* 0x002fe40000000000 */
[----:B------:R-:W-:Y:S01]  /*1bf40*/  SEL R10, R25, R10, P0 ;  /* 0x0000000a190a7207 */ /* 0x000fe20000000000 */
[----:B------:R-:W1:Y:S01]  /*1bf50*/  SHFL.IDX PT, R49, R68, R9, 0x1c1f ;  /* 0x001c1f0944317589 */ /* 0x000e6200000e0000 */
[----:B--2---:R-:W-:Y:S02]  /*1bf60*/  SEL R24, R26, R29, P0 ;  /* 0x0000001d1a187207 */ /* 0x004fe40000000000 */
[----:B------:R-:W-:Y:S01]  /*1bf70*/  SEL R14, R20, R27, P0 ;  /* 0x0000001b140e7207 */ /* 0x000fe20000000000 */
[----:B------:R-:W2:Y:S01]  /*1bf80*/  SHFL.IDX PT, R51, R72, R9, 0x1c1f ;  /* 0x001c1f0948337589 */ /* 0x000ea200000e0000 */
[----:B---3--:R-:W-:Y:S01]  /*1bf90*/  SEL R64, R66, R7, P0 ;  /* 0x0000000742407207 */ /* 0x008fe20000000000 */
[----:B------:R-:W-:Y:S01]  /*1bfa0*/  IMAD.MOV.U32 R20, RZ, RZ, RZ ;  /* 0x000000ffff147224 */ /* 0x000fe200078e00ff */
[----:B------:R-:W-:Y:S01]  /*1bfb0*/  SEL R26, R29, R26, P0 ;  /* 0x0000001a1d1a7207 */ /* 0x000fe20000000000 */
[----:B------:R-:W3:Y:S01]  /*1bfc0*/  SHFL.IDX PT, R88, R88, R9, 0x1c1f ;  /* 0x001c1f0958587589 */ /* 0x000ee200000e0000 */
[----:B------:R-:W-:-:S02]  /*1bfd0*/  SEL R30, R31, R30, P0 ;  /* 0x0000001e1f1e7207 */ /* 0x000fc40000000000 */
[----:B0-----:R-:W-:Y:S01]  /*1bfe0*/  SEL R48, R50, R41, P0 ;  /* 0x0000002932307207 */ /* 0x001fe20000000000 */
[----:B------:R-:W0:Y:S01]  /*1bff0*/  SHFL.IDX PT, R100, R100, R9, 0x1c1f ;  /* 0x001c1f0964647589 */ /* 0x000e2200000e0000 */
[----:B------:R-:W-:Y:S02]  /*1c000*/  SEL R52, R54, R43, P0 ;  /* 0x0000002b36347207 */ /* 0x000fe40000000000 */
[----:B------:R-:W-:Y:S01]  /*1c010*/  SEL R66, R7, R66, P0 ;  /* 0x0000004207427207 */ /* 0x000fe20000000000 */
[----:B------:R-:W-:Y:S01]  /*1c020*/  SHFL.IDX PT, R57, R57, R2, 0x1c1f ;  /* 0x001c1f0239397589 */ /* 0x000fe200000e0000 */
[----:B------:R-:W-:Y:S02]  /*1c030*/  SEL R56, R58, R45, P0 ;  /* 0x0000002d3a387207 */ /* 0x000fe40000000000 */
[----:B------:R-:W-:Y:S01]  /*1c040*/  SEL R50, R41, R50, P0 ;  /* 0x0000003229327207 */ /* 0x000fe20000000000 */
[----:B------:R-:W-:Y:S01]  /*1c050*/  SHFL.IDX PT, R61, R61, R2, 0x1c1f ;  /* 0x001c1f023d3d7589 */ /* 0x000fe200000e0000 */
[----:B----4-:R-:W-:-:S02]  /*1c060*/  SEL R60, R62, R47, P0 ;  /* 0x0000002f3e3c7207 */ /* 0x010fc40000000000 */
[----:B------:R-:W-:Y:S01]  /*1c070*/  SEL R54, R43, R54, P0 ;  /* 0x000000362b367207 */ /* 0x000fe20000000000 */
        /* <DEDUP_REMOVED lines=9> */
[----:B------:R-:W1:Y:S01]  /*1c110*/  SHFL.IDX PT, R78, R78, R9, 0x1c1f ;  /* 0x001c1f094e4e7589 */ /* 0x000e6200000e0000 */
[----:B0-----:R-:W-:Y:S02]  /*1c120*/  SEL R37, R69, R100, P0 ;  /* 0x0000006445257207 */ /* 0x001fe40000000000 */
[----:B------:R-:W-:Y:S01]  /*1c130*/  SEL R39, R100, R69, P0 ;  /* 0x0000004564277207 */ /* 0x000fe20000000000 */
[----:B------:R-:W0:Y:S01]  /*1c140*/  SHFL.IDX PT, R80, R80, R9, 0x1c1f ;  /* 0x001c1f0950507589 */ /* 0x000e2200000e0000 */
[----:B------:R-:W-:Y:S02]  /*1c150*/  SEL R70, R49, R70, P0 ;  /* 0x0000004631467207 */ /* 0x000fe40000000000 */
[----:B------:R-:W-:Y:S01]  /*1c160*/  SEL R74, R51, R74, P0 ;  /* 0x0000004a334a7207 */ /* 0x000fe20000000000 */
[----:B------:R-:W2:Y:S04]  /*1c170*/  SHFL.IDX PT, R82, R82, R9, 0x1c1f ;  /* 0x001c1f0952527589 */ /* 0x000ea800000e0000 */
[----:B------:R-:W3:Y:S04]  /*1c180*/  SHFL.IDX PT, R84, R84, R9, 0x1c1f ;  /* 0x001c1f0954547589 */ /* 0x000ee800000e0000 */
[----:B------:R-:W4:Y:S04]  /*1c190*/  SHFL.IDX PT, R86, R86, R9, 0x1c1f ;  /* 0x001c1f0956567589 */ /* 0x000f2800000e0000 */
[----:B------:R-:W4:Y:S04]  /*1c1a0*/  SHFL.IDX PT, R114, R114, R9, 0x1c1f ;  /* 0x001c1f0972727589 */ /* 0x000f2800000e0000 */
[----:B------:R-:W4:Y:S01]  /*1c1b0*/  SHFL.IDX PT, R116, R116, R9, 0x1c1f ;  /* 0x001c1f0974747589 */ /* 0x000f2200000e0000 */
[----:B-1----:R-:W-:-:S03]  /*1c1c0*/  SEL R7, R78, R55, P0 ;  /* 0x000000374e077207 */ /* 0x002fc60000000000 */
[----:B------:R-:W-:Y:S01]  /*1c1d0*/  SHFL.IDX PT, R99, R99, R2, 0x1c1f ;  /* 0x001c1f0263637589 */ /* 0x000fe200000e0000 */
[----:B0-----:R-:W-:-:S03]  /*1c1e0*/  SEL R11, R80, R57, P0 ;  /* 0x00000039500b7207 */ /* 0x001fc60000000000 */
[----:B------:R-:W-:Y:S01]  /*1c1f0*/  SHFL.IDX PT, R101, R101, R2, 0x1c1f ;  /* 0x001c1f0265657589 */ /* 0x000fe200000e0000 */
[----:B--2---:R-:W-:Y:S02]  /*1c200*/  SEL R13, R59, R82, P0 ;  /* 0x000000523b0d7207 */ /* 0x004fe40000000000 */
[----:B------:R-:W-:Y:S01]  /*1c210*/  SEL R15, R82, R59, P0 ;  /* 0x0000003b520f7207 */ /* 0x000fe20000000000 */
[----:B------:R-:W-:Y:S01]  /*1c220*/  SHFL.IDX PT, R103, R103, R2, 0x1c1f ;  /* 0x001c1f0267677589 */ /* 0x000fe200000e0000 */
[----:B---3--:R-:W-:Y:S02]  /*1c230*/  SEL R25, R61, R84, P0 ;  /* 0x000000543d197207 */ /* 0x008fe40000000000 */
[----:B------:R-:W-:Y:S01]  /*1c240*/  SEL R27, R84, R61, P0 ;  /* 0x0000003d541b7207 */ /* 0x000fe20000000000 */
[----:B------:R-:W-:Y:S01]  /*1c250*/  SHFL.IDX PT, R105, R105, R2, 0x1c1f ;  /* 0x001c1f0269697589 */ /* 0x000fe200000e0000 */
[----:B----4-:R-:W-:Y:S02]  /*1c260*/  SEL R29, R63, R86, P0 ;  /* 0x000000563f1d7207 */ /* 0x010fe40000000000 */
[----:B------:R-:W-:Y:S01]  /*1c270*/  SEL R31, R86, R63, P0 ;  /* 0x0000003f561f7207 */ /* 0x000fe20000000000 */
[----:B------:R-:W-:Y:S01]  /*1c280*/  SHFL.IDX PT, R107, R107, R2, 0x1c1f ;  /* 0x001c1f026b6b7589 */ /* 0x000fe200000e0000 */
[----:B------:R-:W-:-:S02]  /*1c290*/  SEL R65, R67, R114, P0 ;  /* 0x0000007243417207 */ /* 0x000fc40000000000 */
[----:B------:R-:W-:Y:S01]  /*1c2a0*/  SEL R67, R114, R67, P0 ;  /* 0x0000004372437207 */ /* 0x000fe20000000000 */
[----:B------:R-:W-:Y:S01]  /*1c2b0*/  SHFL.IDX PT, R109, R109, R2, 0x1c1f ;  /* 0x001c1f026d6d7589 */ /* 0x000fe200000e0000 */
[----:B------:R-:W-:Y:S02]  /*1c2c0*/  SEL R69, R71, R116, P0 ;  /* 0x0000007447457207 */ /* 0x000fe40000000000 */
[----:B------:R-:W-:Y:S01]  /*1c2d0*/  SEL R71, R116, R71, P0 ;  /* 0x0000004774477207 */ /* 0x000fe20000000000 */
        /* <DEDUP_REMOVED lines=9> */
[----:B------:R0:W4:Y:S01]  /*1c370*/  SHFL.IDX PT, R2, R5, R9, 0x1c1f ;  /* 0x001c1f0905027589 */ /* 0x00012200000e0000 */
[----:B-1----:R-:W-:Y:S02]  /*1c380*/  SEL R45, R101, R104, P0 ;  /* 0x00000068652d7207 */ /* 0x002fe40000000000 */
[----:B------:R-:W-:Y:S02]  /*1c390*/  SEL R47, R104, R101, P0 ;  /* 0x00000065682f7207 */ /* 0x000fe40000000000 */
[----:B--2---:R-:W-:Y:S02]  /*1c3a0*/  SEL R49, R103, R106, P0 ;  /* 0x0000006a67317207 */ /* 0x004fe40000000000 */
[----:B------:R-:W-:Y:S02]  /*1c3b0*/  SEL R51, R106, R103, P0 ;  /* 0x000000676a337207 */ /* 0x000fe40000000000 */
[----:B---3--:R-:W-:-:S02]  /*1c3c0*/  SEL R53, R105, R108, P0 ;  /* 0x0000006c69357207 */ /* 0x008fc40000000000 */
[----:B0-----:R-:W-:Y:S02]  /*1c3d0*/  SEL R5, R55, R78, P0 ;  /* 0x0000004e37057207 */ /* 0x001fe40000000000 */
[----:B------:R-:W-:Y:S02]  /*1c3e0*/  SEL R9, R57, R80, P0 ;  /* 0x0000005039097207 */ /* 0x000fe40000000000 */
[----:B------:R-:W-:Y:S02]  /*1c3f0*/  SEL R55, R108, R105, P0 ;  /* 0x000000696c377207 */ /* 0x000fe40000000000 */
[----:B----4-:R-:W-:Y:S02]  /*1c400*/  SEL R57, R107, R110, P0 ;  /* 0x0000006e6b397207 */ /* 0x010fe40000000000 */
[----:B------:R-:W-:Y:S02]  /*1c410*/  SEL R59, R110, R107, P0 ;  /* 0x0000006b6e3b7207 */ /* 0x000fe40000000000 */
[----:B------:R-:W-:-:S02]  /*1c420*/  SEL R61, R109, R112, P0 ;  /* 0x000000706d3d7207 */ /* 0x000fc40000000000 */
[----:B------:R-:W-:-:S07]  /*1c430*/  SEL R63, R112, R109, P0 ;  /* 0x0000006d703f7207 */ /* 0x000fce0000000000 */
.L_x_1845:
[----:B------:R-:W-:Y:S05]  /*1c440*/  WARPSYNC.ALL ;  /* 0x0000000000007948 */ /* 0x000fea0003800000 */
[----:B------:R-:W-:Y:S06]  /*1c450*/  BAR.SYNC.DEFER_BLOCKING 0x1, 0x100 ;  /* 0x0044000000007b1d */ /* 0x000fec0000010000 */
[----:B------:R-:W-:-:S02]  /*1c460*/  ULDC.64 UR4, c[0x0][0xc00] ;  /* 0x0003000000047ab9 */ /* 0x000fc40000000a00 */
[----:B------:R-:W0:Y:S01]  /*1c470*/  LDC.64 R100, c[0x0][0xc00] ;  /* 0x00030000ff647b82 */ /* 0x000e220000000a00 */
[----:B------:R-:W-:-:S04]  /*1c480*/  ISETP.NE.U32.AND P2, PT, RZ, UR4, PT ;  /* 0x00000004ff007c0c */ /* 0x000fc8000bf45070 */
[----:B------:R-:W-:Y:S01]  /*1c490*/  ISETP.NE.AND.EX P2, PT, RZ, UR5, PT, P2 ;  /* 0x00000005ff007c0c */ /* 0x000fe2000bf45320 */
[----:B------:R-:W-:Y:S01]  /*1c4a0*/  ULDC.64 UR4, c[0x0][0xc08] ;  /* 0x0003020000047ab9 */ /* 0x000fe20000000a00 */
[----:B------:R-:W-:Y:S04]  /*1c4b0*/  STSM.16.M88.4 [R98], R4 ;  /* 0x0000000462007844 */ /* 0x000fe80000000200 */
[----:B------:R1:W-:Y:S01]  /*1c4c0*/  STSM.16.M88.4 [R73], R8 ;  /* 0x0000000849007844 */ /* 0x0003e20000000200 */
[----:B0-----:R-:W-:-:S03]  /*1c4d0*/  IMAD.WIDE R100, R217, 0x4, R100 ;  /* 0x00000004d9647825 */ /* 0x001fc600078e0264 */
[----:B------:R-:W-:Y:S04]  /*1c4e0*/  STSM.16.M88.4 [R87], R12 ;  /* 0x0000000c57007844 */ /* 0x000fe80000000200 */
[----:B------:R-:W-:Y:S04]  /*1c4f0*/  STSM.16.M88.4 [R89], R24 ;  /* 0x0000001859007844 */ /* 0x000fe80000000200 */
[----:B------:R-:W-:Y:S01]  /*1c500*/  STSM.16.M88.4 [R90], R28 ;  /* 0x0000001c5a007844 */ /* 0x000fe20000000200 */
[----:B-1----:R-:W-:-:S03]  /*1c510*/  SEL R73, R75, R2, P0 ;  /* 0x000000024b497207 */ /* 0x002fc60000000000 */
[----:B------:R-:W-:Y:S01]  /*1c520*/  STSM.16.M88.4 [R91], R32 ;  /* 0x000000205b007844 */ /* 0x000fe20000000200 */
[----:B------:R-:W-:Y:S02]  /*1c530*/  SEL R75, R2, R75, P0 ;  /* 0x0000004b024b7207 */ /* 0x000fe40000000000 */
[----:B------:R-:W-:Y:S01]  /*1c540*/  ISETP.NE.U32.AND P0, PT, RZ, UR4, PT ;  /* 0x00000004ff007c0c */ /* 0x000fe2000bf05070 */
[----:B------:R-:W-:Y:S01]  /*1c550*/  STSM.16.M88.4 [R92], R36 ;  /* 0x000000245c007844 */ /* 0x000fe20000000200 */
[----:B------:R-:W0:Y:S02]  /*1c560*/  LDC R2, c[0x0][0xbe8] ;  /* 0x0002fa00ff027b82 */ /* 0x000e240000000800 */
[----:B------:R-:W-:Y:S01]  /*1c570*/  ISETP.NE.AND.EX P0, PT, RZ, UR5, PT, P0 ;  /* 0x00000005ff007c0c */ /* 0x000fe2000bf05300 */
[----:B------:R-:W-:Y:S04]  /*1c580*/  STSM.16.M88.4 [R93], R40 ;  /* 0x000000285d007844 */ /* 0x000fe80000000200 */
[----:B------:R-:W-:Y:S04]  /*1c590*/  STSM.16.M88.4 [R94], R44 ;  /* 0x0000002c5e007844 */ /* 0x000fe80000000200 */
[----:B------:R-:W-:Y:S04]  /*1c5a0*/  STSM.16.M88.4 [R95], R48 ;  /* 0x000000305f007844 */ /* 0x000fe80000000200 */
[----:B------:R-:W-:Y:S01]  /*1c5b0*/  STSM.16.M88.4 [R96], R52 ;  /* 0x0000003460007844 */ /* 0x000fe20000000200 */
[----:B------:R-:W1:Y:S03]  /*1c5c0*/  @P0 LDC.64 R4, c[0x0][0xc08] ;  /* 0x00030200ff040b82 */ /* 0x000e660000000a00 */
[----:B------:R-:W-:Y:S04]  /*1c5d0*/  STSM.16.M88.4 [R97], R56 ;  /* 0x0000003861007844 */ /* 0x000fe80000000200 */
[----:B------:R-:W-:Y:S04]  /*1c5e0*/  STSM.16.M88.4 [R79], R60 ;  /* 0x0000003c4f007844 */ /* 0x000fe80000000200 */
[----:B------:R2:W-:Y:S04]  /*1c5f0*/  STSM.16.M88.4 [R81], R64 ;  /* 0x0000004051007844 */ /* 0x0005e80000000200 */
[----:B------:R3:W-:Y:S04]  /*1c600*/  STSM.16.M88.4 [R83], R68 ;  /* 0x0000004453007844 */ /* 0x0007e80000000200 */
[----:B------:R3:W-:Y:S01]  /*1c610*/  STSM.16.M88.4 [R85], R72 ;  /* 0x0000004855007844 */ /* 0x0007e20000000200 */
[----:B------:R-:W-:Y:S01]  /*1c620*/  BAR.SYNC.DEFER_BLOCKING 0x1, 0x100 ;  /* 0x0044000000007b1d */ /* 0x000fe20000010000 */
[----:B-1----:R-:W-:-:S05]  /*1c630*/  @P0 IMAD.WIDE R4, R217, 0x4, R4 ;  /* 0x00000004d9040825 */ /* 0x002fca00078e0204 */
[----:B------:R-:W-:Y:S02]  /*1c640*/  ULDC UR4, c[0x0][0xa88] ;  /* 0x0002a20000047ab9 */ /* 0x000fe40000000800 */
[----:B--2---:R-:W-:Y:S01]  /*1c650*/  IMAD.U32 R81, RZ, RZ, UR4 ;  /* 0x00000004ff517e24 */ /* 0x004fe2000f8e00ff */
[----:B------:R3:W5:Y:S01]  /*1c660*/  @P2 LDG.E R20, desc[UR46][R100.64] ;  /* 0x0000002e64142981 */ /* 0x000762000c1e1900 */
[----:B0-----:R-:W-:Y:S01]  /*1c670*/  ISETP.NE.AND P1, PT, R2, 0x1, PT ;  /* 0x000000010200780c */ /* 0x001fe20003f25270 */
[----:B------:R-:W-:-:S03]  /*1c680*/  IMAD.IADD R15, R205, 0x1, R204 ;  /* 0x00000001cd0f7824 */ /* 0x000fc600078e02cc */
[----:B------:R3:W5:Y:S09]  /*1c690*/  @P0 LDG.E R81, desc[UR46][R4.64] ;  /* 0x0000002e04510981 */ /* 0x000772000c1e1900 */
[----:B------:R-:W0:Y:S08]  /*1c6a0*/  @P1 LDC R6, c[0x0][0xbec] ;  /* 0x0002fb00ff061b82 */ /* 0x000e300000000800 */
[----:B------:R-:W1:Y:S01]  /*1c6b0*/  @P1 LDC R11, c[0x0][0xbf0] ;  /* 0x0002fc00ff0b1b82 */ /* 0x000e620000000800 */
[----:B---3--:R-:W-:Y:S05]  /*1c6c0*/  @P0 BRA `(.L_x_1556) ;  /* 0x0000000000100947 */ /* 0x008fea0003800000 */
[----:B------:R-:W-:Y:S05]  /*1c6d0*/  @!P2 BRA `(.L_x_1556) ;  /* 0x00000000000ca947 */ /* 0x000fea0003800000 */
[----:B------:R-:W2:Y:S04]  /*1c6e0*/  LDG.E R4, desc[UR46][R100.64] ;  /* 0x0000002e64047981 */ /* 0x000ea8000c1e1900 */
[----:B-----5:R-:W2:Y:S02]  /*1c6f0*/  LDG.E R81, desc[UR46][R100.64+0x4] ;  /* 0x0000042e64517981 */ /* 0x020ea4000c1e1900 */
[----:B--2---:R-:W-:-:S07]  /*1c700*/  IMAD.IADD R81, R81, 0x1, -R4 ;  /* 0x0000000151517824 */ /* 0x004fce00078e0a04 */
.L_x_1556:
[----:B------:R-:W-:Y:S01]  /*1c710*/  SHF.R.S32.HI R80, RZ, 0x1f, R216 ;  /* 0x0000001fff507819 */ /* 0x000fe200000114d8 */
[----:B0-----:R-:W-:Y:S01]  /*1c720*/  @P1 IMAD.HI.U32 R4, R15, R6, RZ ;  /* 0x000000060f041227 */ /* 0x001fe200078e00ff */
[----:B------:R-:W-:Y:S01]  /*1c730*/  ULDC.64 UR4, c[0x0][0xb90] ;  /* 0x0002e40000047ab9 */ /* 0x000fe20000000a00 */
[----:B-----5:R-:W-:Y:S01]  /*1c740*/  SHF.R.S32.HI R21, RZ, 0x1f, R20 ;  /* 0x0000001fff157819 */ /* 0x020fe20000011414 */
[----:B------:R-:W0:Y:S01]  /*1c750*/  @P1 LDC R83, c[0x0][0xbec] ;  /* 0x0002fb00ff531b82 */ /* 0x000e220000000800 */
[----:B------:R-:W-:Y:S01]  /*1c760*/  IMAD R9, R80, UR4, RZ ;  /* 0x0000000450097c24 */ /* 0x000fe2000f8e02ff */
[----:B------:R-:W-:Y:S01]  /*1c770*/  SHF.R.S32.HI R78, RZ, 0x1f, R217 ;  /* 0x0000001fff4e7819 */ /* 0x000fe200000114d9 */
[----:B------:R-:W-:Y:S01]  /*1c780*/  IMAD.MOV.U32 R7, RZ, RZ, R15 ;  /* 0x000000ffff077224 */ /* 0x000fe200078e000f */
[----:B-1----:R-:W-:Y:S01]  /*1c790*/  @P1 SHF.R.U32.HI R7, RZ, R11, R4 ;  /* 0x0000000bff071219 */ /* 0x002fe20000011604 */
[----:B------:R-:W-:Y:S01]  /*1c7a0*/  IMAD.WIDE.U32 R4, R216, UR4, R20 ;  /* 0x00000004d8047c25 */ /* 0x000fe2000f8e0014 */
[----:B------:R-:W-:-:S02]  /*1c7b0*/  SEL R78, R78, RZ, !P2 ;  /* 0x000000ff4e4e7207 */ /* 0x000fc40005000000 */
[----:B------:R-:W-:Y:S01]  /*1c7c0*/  SEL R79, R217, RZ, !P2 ;  /* 0x000000ffd94f7207 */ /* 0x000fe20005000000 */
[----:B------:R-:W-:Y:S01]  /*1c7d0*/  IMAD R9, R216, UR5, R9 ;  /* 0x00000005d8097c24 */ /* 0x000fe2000f8e0209 */
[----:B------:R-:W-:Y:S01]  /*1c7e0*/  ULDC.64 UR4, c[0x0][0xb98] ;  /* 0x0002e60000047ab9 */ /* 0x000fe20000000a00 */
[----:B------:R-:W-:Y:S01]  /*1c7f0*/  IMAD.MOV R13, RZ, RZ, -R7 ;  /* 0x000000ffff0d7224 */ /* 0x000fe200078e0a07 */
[----:B------:R-:W1:Y:S01]  /*1c800*/  @P1 LDC R85, c[0x0][0xbf0] ;  /* 0x0002fc00ff551b82 */ /* 0x000e620000000800 */
[----:B------:R-:W-:Y:S02]  /*1c810*/  IMAD.IADD R5, R5, 0x1, R9 ;  /* 0x0000000105057824 */ /* 0x000fe400078e0209 */
[----:B------:R-:W-:Y:S02]  /*1c820*/  IMAD R11, R17, 0x40, R18 ;  /* 0x00000040110b7824 */ /* 0x000fe400078e0212 */
[----:B------:R-:W-:Y:S02]  /*1c830*/  IMAD R9, R2, R13, R15 ;  /* 0x0000000d02097224 */ /* 0x000fe400078e020f */
[----:B------:R-:W-:-:S02]  /*1c840*/  IMAD R6, R78, UR4, RZ ;  /* 0x000000044e067c24 */ /* 0x000fc4000f8e02ff */
[----:B------:R-:W-:-:S04]  /*1c850*/  IMAD.WIDE.U32 R4, R79, UR4, R4 ;  /* 0x000000044f047c25 */ /* 0x000fc8000f8e0004 */
[----:B------:R-:W-:Y:S01]  /*1c860*/  IMAD.WIDE R76, R11, 0x2, R76 ;  /* 0x000000020b4c7825 */ /* 0x000fe200078e024c */
[----:B------:R-:W-:Y:S02]  /*1c870*/  SHF.R.S32.HI R11, RZ, 0x1f, R7 ;  /* 0x0000001fff0b7819 */ /* 0x000fe40000011407 */
[----:B------:R-:W-:Y:S01]  /*1c880*/  IADD3 R4, P0, R7, R4, RZ ;  /* 0x0000000407047210 */ /* 0x000fe20007f1e0ff */
[----:B------:R-:W-:Y:S01]  /*1c890*/  IMAD R8, R79, UR5, R6 ;  /* 0x000000054f087c24 */ /* 0x000fe2000f8e0206 */
[----:B------:R-:W-:Y:S01]  /*1c8a0*/  SHF.R.S32.HI R6, RZ, 0x1f, R9 ;  /* 0x0000001fff067819 */ /* 0x000fe20000011409 */
[----:B------:R-:W-:Y:S01]  /*1c8b0*/  ULDC.64 UR4, c[0x0][0xb88] ;  /* 0x0002e20000047ab9 */ /* 0x000fe20000000a00 */
[----:B------:R-:W-:Y:S01]  /*1c8c0*/  IADD3 R7, P2, R76, 0x1000, RZ ;  /* 0x000010004c077810 */ /* 0x000fe20007f5e0ff */
[----:B------:R-:W-:Y:S01]  /*1c8d0*/  IMAD R81, R81, R2, RZ ;  /* 0x0000000251517224 */ /* 0x000fe200078e02ff */
[----:B------:R-:W-:Y:S01]  /*1c8e0*/  IADD3.X R5, R11, R5, R8, P0, !PT ;  /* 0x000000050b057210 */ /* 0x000fe200007fe408 */
[----:B------:R-:W-:Y:S01]  /*1c8f0*/  IMAD R6, R6, UR4, RZ ;  /* 0x0000000406067c24 */ /* 0x000fe2000f8e02ff */
[----:B------:R-:W-:-:S02]  /*1c900*/  IADD3 R13, P3, R76, 0x2000, RZ ;  /* 0x000020004c0d7810 */ /* 0x000fc40007f7e0ff */
[C---:B------:R-:W-:Y:S01]  /*1c910*/  IADD3 R25, P5, R76.reuse, 0x3000, RZ ;  /* 0x000030004c197810 */ /* 0x040fe20007fbe0ff */
[----:B------:R-:W-:Y:S01]  /*1c920*/  IMAD R11, R9, UR5, R6 ;  /* 0x00000005090b7c24 */ /* 0x000fe2000f8e0206 */
[----:B------:R-:W-:Y:S01]  /*1c930*/  LOP3.LUT R12, R13, 0x380, RZ, 0xc0, !PT ;  /* 0x000003800d0c7812 */ /* 0x000fe200078ec0ff */
[----:B------:R-:W-:Y:S01]  /*1c940*/  IMAD.WIDE.U32 R4, R9, UR4, R4 ;  /* 0x0000000409047c25 */ /* 0x000fe2000f8e0004 */
[----:B------:R-:W-:Y:S01]  /*1c950*/  ULDC.64 UR4, c[0x0][0xb50] ;  /* 0x0002d40000047ab9 */ /* 0x000fe20000000a00 */
[----:B------:R-:W-:Y:S02]  /*1c960*/  IADD3 R33, P4, R76, 0x5000, RZ ;  /* 0x000050004c217810 */ /* 0x000fe40007f9e0ff */
[----:B------:R-:W-:Y:S01]  /*1c970*/  IMAD.IADD R5, R5, 0x1, R11 ;  /* 0x0000000105057824 */ /* 0x000fe200078e020b */
[----:B------:R-:W-:Y:S01]  /*1c980*/  LEA R6, P0, R4, UR4, 0x2 ;  /* 0x0000000404067c11 */ /* 0x000fe2000f8010ff */
[----:B------:R-:W-:Y:S01]  /*1c990*/  IMAD.X R9, RZ, RZ, R77, P2 ;  /* 0x000000ffff097224 */ /* 0x000fe200010e064d */
[----:B------:R-:W-:-:S02]  /*1c9a0*/  IADD3 R37, P2, R76, 0x6000, RZ ;  /* 0x000060004c257810 */ /* 0x000fc40007f5e0ff */
[----:B------:R-:W-:Y:S01]  /*1c9b0*/  LEA.HI.X R10, R4, UR5, R5, 0x2, P0 ;  /* 0x00000005040a7c11 */ /* 0x000fe200080f1405 */
[----:B------:R-:W-:Y:S01]  /*1c9c0*/  SHFL.IDX PT, R50, R6, RZ, 0x1c1f ;  /* 0x001c1fff06327589 */ /* 0x000fe200000e0000 */
[----:B------:R-:W-:Y:S01]  /*1c9d0*/  IADD3 R29, P0, R76, 0x4000, RZ ;  /* 0x000040004c1d7810 */ /* 0x000fe20007f1e0ff */
[----:B------:R-:W-:Y:S01]  /*1c9e0*/  IMAD.IADD R4, R232, 0x1, R204 ;  /* 0x00000001e8047824 */ /* 0x000fe200078e02cc */
[----:B------:R-:W-:Y:S01]  /*1c9f0*/  LOP3.LUT R36, R37, 0x380, RZ, 0xc0, !PT ;  /* 0x0000038025247812 */ /* 0x000fe200078ec0ff */
[----:B------:R-:W2:Y:S01]  /*1ca00*/  SHFL.IDX PT, R51, R10, RZ, 0x1c1f ;  /* 0x001c1fff0a337589 */ /* 0x000ea200000e0000 */
[----:B------:R-:W-:Y:S01]  /*1ca10*/  LOP3.LUT R28, R29, 0x380, RZ, 0xc0, !PT ;  /* 0x000003801d1c7812 */ /* 0x000fe200078ec0ff */
[----:B------:R-:W-:Y:S01]  /*1ca20*/  ULDC.64 UR4, c[0x0][0xaa0] ;  /* 0x0002a80000047ab9 */ /* 0x000fe20000000a00 */
[----:B------:R-:W-:Y:S01]  /*1ca30*/  SHF.R.U64 R36, R36, 0x3, RZ ;  /* 0x0000000324247819 */ /* 0x000fe200000012ff */
[----:B------:R-:W-:Y:S01]  /*1ca40*/  SHFL.IDX PT, R54, R6, 0x1, 0x1c1f ;  /* 0x003c1f0006367f89 */ /* 0x000fe200000e0000 */
[----:B------:R-:W-:-:S02]  /*1ca50*/  SHF.R.U64 R28, R28, 0x3, RZ ;  /* 0x000000031c1c7819 */ /* 0x000fc400000012ff */
[----:B------:R-:W-:Y:S01]  /*1ca60*/  LOP3.LUT R36, R36, R37, RZ, 0x3c, !PT ;  /* 0x0000002524247212 */ /* 0x000fe200078e3cff */
[--C-:B------:R-:W-:Y:S01]  /*1ca70*/  IMAD.X R37, RZ, RZ, R77.reuse, P2 ;  /* 0x000000ffff257224 */ /* 0x100fe200010e064d */
[----:B------:R-:W-:Y:S01]  /*1ca80*/  LOP3.LUT R28, R28, R29, RZ, 0x3c, !PT ;  /* 0x0000001d1c1c7212 */ /* 0x000fe200078e3cff */
[----:B------:R-:W-:Y:S01]  /*1ca90*/  IMAD.X R29, RZ, RZ, R77, P0 ;  /* 0x000000ffff1d7224 */ /* 0x000fe200000e064d */
[----:B------:R-:W-:Y:S01]  /*1caa0*/  IADD3 R49, P0, R76, 0x9000, RZ ;  /* 0x000090004c317810 */ /* 0x000fe20007f1e0ff */
[----:B------:R-:W3:Y:S01]  /*1cab0*/  SHFL.IDX PT, R55, R10, 0x1, 0x1c1f ;  /* 0x003c1f000a377f89 */ /* 0x000ee200000e0000 */
[----:B------:R-:W-:Y:S02]  /*1cac0*/  SHF.R.U64 R12, R12, 0x3, RZ ;  /* 0x000000030c0c7819 */ /* 0x000fe400000012ff */
[----:B------:R-:W-:Y:S02]  /*1cad0*/  LOP3.LUT R48, R49, 0x380, RZ, 0xc0, !PT ;  /* 0x0000038031307812 */ /* 0x000fe400078ec0ff */
[----:B------:R-:W-:-:S02]  /*1cae0*/  IADD3 R57, P2, R76, 0xb000, RZ ;  /* 0x0000b0004c397810 */ /* 0x000fc40007f5e0ff */
[----:B------:R-:W-:Y:S01]  /*1caf0*/  LOP3.LUT R12, R12, R13, RZ, 0x3c, !PT ;  /* 0x0000000d0c0c7212 */ /* 0x000fe200078e3cff */
[--C-:B------:R-:W-:Y:S01]  /*1cb00*/  IMAD.X R13, RZ, RZ, R77.reuse, P3 ;  /* 0x000000ffff0d7224 */ /* 0x100fe200018e064d */
[----:B------:R-:W-:Y:S02]  /*1cb10*/  SHF.R.U64 R48, R48, 0x3, RZ ;  /* 0x0000000330307819 */ /* 0x000fe400000012ff */
[----:B------:R-:W-:Y:S02]  /*1cb20*/  LOP3.LUT R56, R57, 0x380, RZ, 0xc0, !PT ;  /* 0x0000038039387812 */ /* 0x000fe400078ec0ff */
[----:B------:R-:W-:Y:S02]  /*1cb30*/  IADD3 R41, P3, R76, 0x7000, RZ ;  /* 0x000070004c297810 */ /* 0x000fe40007f7e0ff */
[----:B------:R-:W-:Y:S01]  /*1cb40*/  LOP3.LUT R48, R48, R49, RZ, 0x3c, !PT ;  /* 0x0000003130307212 */ /* 0x000fe200078e3cff */
[----:B------:R-:W-:Y:S01]  /*1cb50*/  IMAD.X R49, RZ, RZ, R77, P0 ;  /* 0x000000ffff317224 */ /* 0x000fe200000e064d */
[----:B------:R-:W-:-:S02]  /*1cb60*/  SHF.R.U64 R56, R56, 0x3, RZ ;  /* 0x0000000338387819 */ /* 0x000fc400000012ff */
[----:B------:R-:W-:Y:S02]  /*1cb70*/  LOP3.LUT R40, R41, 0x380, RZ, 0xc0, !PT ;  /* 0x0000038029287812 */ /* 0x000fe400078ec0ff */
[----:B------:R-:W-:Y:S02]  /*1cb80*/  LOP3.LUT P0, RZ, R222, 0x3, RZ, 0xc0, !PT ;  /* 0x00000003deff7812 */ /* 0x000fe4000780c0ff */
[----:B------:R-:W-:Y:S02]  /*1cb90*/  LOP3.LUT R24, R25, 0x380, RZ, 0xc0, !PT ;  /* 0x0000038019187812 */ /* 0x000fe400078ec0ff */
[----:B------:R-:W-:Y:S02]  /*1cba0*/  LOP3.LUT R32, R33, 0x380, RZ, 0xc0, !PT ;  /* 0x0000038021207812 */ /* 0x000fe400078ec0ff */
[----:B------:R-:W-:Y:S01]  /*1cbb0*/  LOP3.LUT R56, R56, R57, RZ, 0x3c, !PT ;  /* 0x0000003938387212 */ /* 0x000fe200078e3cff */
[----:B------:R-:W-:Y:S01]  /*1cbc0*/  IMAD.X R57, RZ, RZ, R77, P2 ;  /* 0x000000ffff397224 */ /* 0x000fe200010e064d */
[----:B------:R-:W-:-:S02]  /*1cbd0*/  SHF.R.U64 R40, R40, 0x3, RZ ;  /* 0x0000000328287819 */ /* 0x000fc400000012ff */
[C---:B------:R-:W-:Y:S01]  /*1cbe0*/  ISETP.GE.OR P2, PT, R4.reuse, R81, P0 ;  /* 0x000000510400720c */ /* 0x040fe20000746670 */
[----:B------:R-:W-:Y:S01]  /*1cbf0*/  VIADD R4, R4, 0x8 ;  /* 0x0000000804047836 */ /* 0x000fe20000000000 */
[----:B------:R-:W-:Y:S02]  /*1cc00*/  SHF.R.U64 R24, R24, 0x3, RZ ;  /* 0x0000000318187819 */ /* 0x000fe400000012ff */
[----:B------:R-:W-:Y:S02]  /*1cc10*/  SHF.R.U64 R32, R32, 0x3, RZ ;  /* 0x0000000320207819 */ /* 0x000fe400000012ff */
[----:B------:R-:W-:Y:S01]  /*1cc20*/  LOP3.LUT R40, R40, R41, RZ, 0x3c, !PT ;  /* 0x0000002928287212 */ /* 0x000fe200078e3cff */
[--C-:B------:R-:W-:Y:S01]  /*1cc30*/  IMAD.X R41, RZ, RZ, R77.reuse, P3 ;  /* 0x000000ffff297224 */ /* 0x100fe200018e064d */
[----:B------:R-:W-:Y:S01]  /*1cc40*/  LOP3.LUT R24, R24, R25, RZ, 0x3c, !PT ;  /* 0x0000001918187212 */ /* 0x000fe200078e3cff */
[----:B------:R-:W-:Y:S01]  /*1cc50*/  IMAD.X R25, RZ, RZ, R77, P5 ;  /* 0x000000ffff197224 */ /* 0x000fe200028e064d */
[----:B------:R-:W-:-:S02]  /*1cc60*/  LOP3.LUT R32, R32, R33, RZ, 0x3c, !PT ;  /* 0x0000002120207212 */ /* 0x000fc400078e3cff */
[----:B------:R-:W-:Y:S01]  /*1cc70*/  IADD3 R61, P3, R76, 0xc000, RZ ;  /* 0x0000c0004c3d7810 */ /* 0x000fe20007f7e0ff */
[----:B--2---:R-:W-:Y:S01]  /*1cc80*/  @!P2 ST.E desc[UR46][R50.64], R0 ;  /* 0x000000003200a985 */ /* 0x004fe2000c10192e */
[----:B------:R-:W-:Y:S02]  /*1cc90*/  ISETP.GE.OR P0, PT, R4, R81, P0 ;  /* 0x000000510400720c */ /* 0x000fe40000706670 */
[----:B------:R-:W-:Y:S02]  /*1cca0*/  IADD3.X R33, RZ, R77, RZ, P4, !PT ;  /* 0x0000004dff217210 */ /* 0x000fe400027fe4ff */
[C---:B------:R-:W-:Y:S02]  /*1ccb0*/  IADD3 R45, P5, R76.reuse, 0x8000, RZ ;  /* 0x000080004c2d7810 */ /* 0x040fe40007fbe0ff */
[----:B------:R-:W-:Y:S02]  /*1ccc0*/  IADD3 R53, P4, R76, 0xa000, RZ ;  /* 0x0000a0004c357810 */ /* 0x000fe40007f9e0ff */
[----:B------:R-:W-:-:S02]  /*1ccd0*/  LOP3.LUT R60, R61, 0x380, RZ, 0xc0, !PT ;  /* 0x000003803d3c7812 */ /* 0x000fc400078ec0ff */
[----:B------:R-:W-:Y:S02]  /*1cce0*/  LOP3.LUT R8, R7, 0x380, RZ, 0xc0, !PT ;  /* 0x0000038007087812 */ /* 0x000fe400078ec0ff */
[----:B------:R-:W-:Y:S01]  /*1ccf0*/  LOP3.LUT R44, R45, 0x380, RZ, 0xc0, !PT ;  /* 0x000003802d2c7812 */ /* 0x000fe200078ec0ff */
[----:B---3--:R2:W-:Y:S01]  /*1cd00*/  @!P0 ST.E desc[UR46][R54.64], R3 ;  /* 0x0000000336008985 */ /* 0x0085e2000c10192e */
[----:B------:R-:W-:Y:S02]  /*1cd10*/  LOP3.LUT R52, R53, 0x380, RZ, 0xc0, !PT ;  /* 0x0000038035347812 */ /* 0x000fe400078ec0ff */
[----:B------:R-:W-:Y:S01]  /*1cd20*/  SHF.R.U64 R60, R60, 0x3, RZ ;  /* 0x000000033c3c7819 */ /* 0x000fe200000012ff */
[----:B------:R-:W5:Y:S01]  /*1cd30*/  LD.E.128 R12, desc[UR46][R12.64] ;  /* 0x0000002e0c0c7980 */ /* 0x000f62000c101d00 */
[----:B------:R-:W-:Y:S02]  /*1cd40*/  SHF.R.U64 R8, R8, 0x3, RZ ;  /* 0x0000000308087819 */ /* 0x000fe400000012ff */
[----:B------:R-:W-:Y:S01]  /*1cd50*/  SHF.R.U64 R44, R44, 0x3, RZ ;  /* 0x000000032c2c7819 */ /* 0x000fe200000012ff */
[----:B------:R-:W5:Y:S01]  /*1cd60*/  LD.E.128 R24, desc[UR46][R24.64] ;  /* 0x0000002e18187980 */ /* 0x000f62000c101d00 */
[----:B------:R-:W-:-:S02]  /*1cd70*/  SHF.R.U64 R52, R52, 0x3, RZ ;  /* 0x0000000334347819 */ /* 0x000fc400000012ff */
[----:B------:R-:W-:Y:S01]  /*1cd80*/  LOP3.LUT R60, R60, R61, RZ, 0x3c, !PT ;  /* 0x0000003d3c3c7212 */ /* 0x000fe200078e3cff */
[--C-:B------:R-:W-:Y:S01]  /*1cd90*/  IMAD.X R61, RZ, RZ, R77.reuse, P3 ;  /* 0x000000ffff3d7224 */ /* 0x100fe200018e064d */
[----:B------:R-:W-:Y:S01]  /*1cda0*/  LOP3.LUT R8, R8, R7, RZ, 0x3c, !PT ;  /* 0x0000000708087212 */ /* 0x000fe200078e3cff */
[----:B--2---:R-:W-:Y:S01]  /*1cdb0*/  IMAD R3, R21, UR4, RZ ;  /* 0x0000000415037c24 */ /* 0x004fe2000f8e02ff */
[----:B------:R-:W-:Y:S01]  /*1cdc0*/  LOP3.LUT R44, R44, R45, RZ, 0x3c, !PT ;  /* 0x0000002d2c2c7212 */ /* 0x000fe200078e3cff */
[--C-:B------:R-:W-:Y:S01]  /*1cdd0*/  IMAD.X R45, RZ, RZ, R77.reuse, P5 ;  /* 0x000000ffff2d7224 */ /* 0x100fe200028e064d */
[----:B------:R-:W-:Y:S01]  /*1cde0*/  LOP3.LUT R52, R52, R53, RZ, 0x3c, !PT ;  /* 0x0000003534347212 */ /* 0x000fe200078e3cff */
[----:B------:R-:W-:Y:S01]  /*1cdf0*/  IMAD.X R53, RZ, RZ, R77, P4 ;  /* 0x000000ffff357224 */ /* 0x000fe200020e064d */
[C---:B------:R-:W-:Y:S01]  /*1ce00*/  IADD3 R5, P3, R76.reuse, 0xf000, RZ ;  /* 0x0000f0004c057810 */ /* 0x040fe20007f7e0ff */
[----:B------:R-:W5:Y:S01]  /*1ce10*/  LD.E.128 R8, desc[UR46][R8.64] ;  /* 0x0000002e08087980 */ /* 0x000f62000c101d00 */
[----:B------:R-:W-:-:S02]  /*1ce20*/  LOP3.LUT R7, R76, 0x380, RZ, 0xc0, !PT ;  /* 0x000003804c077812 */ /* 0x000fc400078ec0ff */
[----:B------:R-:W-:Y:S01]  /*1ce30*/  IADD3 R65, P5, R76, 0xd000, RZ ;  /* 0x0000d0004c417810 */ /* 0x000fe20007fbe0ff */
[----:B------:R-:W-:Y:S01]  /*1ce40*/  IMAD R3, R20, UR5, R3 ;  /* 0x0000000514037c24 */ /* 0x000fe2000f8e0203 */
[----:B------:R-:W-:Y:S01]  /*1ce50*/  IADD3 R69, P4, R76, 0xe000, RZ ;  /* 0x0000e0004c457810 */ /* 0x000fe20007f9e0ff */
[----:B------:R-:W-:Y:S01]  /*1ce60*/  IMAD.WIDE.U32 R20, R20, UR4, RZ ;  /* 0x0000000414147c25 */ /* 0x000fe2000f8e00ff */
[----:B------:R-:W-:Y:S01]  /*1ce70*/  LOP3.LUT R4, R5, 0x380, RZ, 0xc0, !PT ;  /* 0x0000038005047812 */ /* 0x000fe200078ec0ff */
[----:B------:R-:W-:Y:S01]  /*1ce80*/  ULDC.64 UR4, c[0x0][0xae8] ;  /* 0x0002ba0000047ab9 */ /* 0x000fe20000000a00 */
[----:B------:R-:W-:Y:S01]  /*1ce90*/  SHF.R.U64 R7, R7, 0x3, RZ ;  /* 0x0000000307077819 */ /* 0x000fe200000012ff */
[----:B------:R-:W-:Y:S01]  /*1cea0*/  IMAD.X R73, RZ, RZ, R77, P3 ;  /* 0x000000ffff497224 */ /* 0x000fe200018e064d */
[----:B------:R-:W-:Y:S01]  /*1ceb0*/  LOP3.LUT R64, R65, 0x380, RZ, 0xc0, !PT ;  /* 0x0000038041407812 */ /* 0x000fe200078ec0ff */
[----:B------:R-:W5:Y:S01]  /*1cec0*/  LD.E.128 R28, desc[UR46][R28.64] ;  /* 0x0000002e1c1c7980 */ /* 0x000f62000c101d00 */
[----:B------:R-:W-:Y:S01]  /*1ced0*/  LOP3.LUT R68, R69, 0x380, RZ, 0xc0, !PT ;  /* 0x0000038045447812 */ /* 0x000fe200078ec0ff */
[----:B------:R-:W-:Y:S01]  /*1cee0*/  IMAD.IADD R21, R21, 0x1, R3 ;  /* 0x0000000115157824 */ /* 0x000fe200078e0203 */
[----:B------:R-:W-:Y:S01]  /*1cef0*/  SHF.R.U64 R4, R4, 0x3, RZ ;  /* 0x0000000304047819 */ /* 0x000fe200000012ff */
[----:B------:R-:W5:Y:S01]  /*1cf00*/  LD.E.128 R32, desc[UR46][R32.64] ;  /* 0x0000002e20207980 */ /* 0x000f62000c101d00 */
[----:B------:R-:W-:-:S02]  /*1cf10*/  LOP3.LUT R76, R7, R76, RZ, 0x3c, !PT ;  /* 0x0000004c074c7212 */ /* 0x000fc400078e3cff */
[----:B------:R-:W-:Y:S01]  /*1cf20*/  SHF.R.U64 R64, R64, 0x3, RZ ;  /* 0x0000000340407819 */ /* 0x000fe200000012ff */
[----:B------:R-:W5:Y:S01]  /*1cf30*/  LD.E.128 R36, desc[UR46][R36.64] ;  /* 0x0000002e24247980 */ /* 0x000f62000c101d00 */
[----:B------:R-:W-:Y:S02]  /*1cf40*/  SHF.R.U64 R68, R68, 0x3, RZ ;  /* 0x0000000344447819 */ /* 0x000fe400000012ff */
[----:B------:R-:W-:Y:S01]  /*1cf50*/  LEA R3, R215, R17, 0x5 ;  /* 0x00000011d7037211 */ /* 0x000fe200078e28ff */
[----:B------:R-:W5:Y:S01]  /*1cf60*/  LD.E.128 R40, desc[UR46][R40.64] ;  /* 0x0000002e28287980 */ /* 0x000f62000c101d00 */
[----:B------:R-:W-:Y:S02]  /*1cf70*/  LOP3.LUT R72, R4, R5, RZ, 0x3c, !PT ;  /* 0x0000000504487212 */ /* 0x000fe400078e3cff */
[----:B------:R-:W-:Y:S01]  /*1cf80*/  LOP3.LUT R64, R64, R65, RZ, 0x3c, !PT ;  /* 0x0000004140407212 */ /* 0x000fe200078e3cff */
[----:B------:R2:W5:Y:S01]  /*1cf90*/  LD.E.128 R4, desc[UR46][R76.64] ;  /* 0x0000002e4c047980 */ /* 0x000562000c101d00 */
[----:B------:R-:W-:Y:S01]  /*1cfa0*/  LOP3.LUT R68, R68, R69, RZ, 0x3c, !PT ;  /* 0x0000004544447212 */ /* 0x000fe200078e3cff */
[----:B------:R-:W-:-:S02]  /*1cfb0*/  IMAD.X R65, RZ, RZ, R77, P5 ;  /* 0x000000ffff417224 */ /* 0x000fc400028e064d */
[----:B------:R-:W-:Y:S01]  /*1cfc0*/  IMAD.X R69, RZ, RZ, R77, P4 ;  /* 0x000000ffff457224 */ /* 0x000fe200020e064d */
[----:B------:R-:W5:Y:S01]  /*1cfd0*/  LD.E.128 R44, desc[UR46][R44.64] ;  /* 0x0000002e2c2c7980 */ /* 0x000f62000c101d00 */
[----:B------:R-:W-:-:S03]  /*1cfe0*/  IMAD.WIDE.U32 R20, R216, UR4, R20 ;  /* 0x00000004d8147c25 */ /* 0x000fc6000f8e0014 */
[----:B------:R-:W5:Y:S01]  /*1cff0*/  LD.E.128 R48, desc[UR46][R48.64] ;  /* 0x0000002e30307980 */ /* 0x000f62000c101d00 */
[----:B--2---:R-:W-:Y:S02]  /*1d000*/  IMAD.IADD R76, R204, 0x1, R3 ;  /* 0x00000001cc4c7824 */ /* 0x004fe400078e0203 */
[----:B------:R-:W-:Y:S01]  /*1d010*/  IMAD R77, R80, UR4, RZ ;  /* 0x00000004504d7c24 */ /* 0x000fe2000f8e02ff */
[----:B------:R-:W5:Y:S01]  /*1d020*/  LD.E.128 R52, desc[UR46][R52.64] ;  /* 0x0000002e34347980 */ /* 0x000f62000c101d00 */
[----:B0-----:R-:W-:-:S03]  /*1d030*/  @P1 IMAD.HI.U32 R0, R76, R83, RZ ;  /* 0x000000534c001227 */ /* 0x001fc600078e00ff */
[----:B------:R-:W5:Y:S01]  /*1d040*/  LD.E.128 R56, desc[UR46][R56.64] ;  /* 0x0000002e38387980 */ /* 0x000f62000c101d00 */
[----:B------:R-:W-:Y:S01]  /*1d050*/  IMAD R77, R216, UR5, R77 ;  /* 0x00000005d84d7c24 */ /* 0x000fe2000f8e024d */
[----:B------:R-:W-:Y:S01]  /*1d060*/  ULDC.64 UR4, c[0x0][0xaf0] ;  /* 0x0002bc0000047ab9 */ /* 0x000fe20000000a00 */
[----:B------:R-:W-:Y:S01]  /*1d070*/  IMAD.MOV.U32 R3, RZ, RZ, R76 ;  /* 0x000000ffff037224 */ /* 0x000fe200078e004c */
[----:B-1----:R-:W-:Y:S01]  /*1d080*/  @P1 SHF.R.U32.HI R3, RZ, R85, R0 ;  /* 0x00000055ff031219 */ /* 0x002fe20000011600 */
[----:B------:R-:W-:Y:S01]  /*1d090*/  IMAD.IADD R21, R21, 0x1, R77 ;  /* 0x0000000115157824 */ /* 0x000fe200078e024d */
[----:B------:R-:W5:Y:S01]  /*1d0a0*/  LD.E.128 R60, desc[UR46][R60.64] ;  /* 0x0000002e3c3c7980 */ /* 0x000f62000c101d00 */
[----:B------:R-:W-:Y:S01]  /*1d0b0*/  IMAD R78, R78, UR4, RZ ;  /* 0x000000044e4e7c24 */ /* 0x000fe2000f8e02ff */
[----:B------:R-:W-:Y:S01]  /*1d0c0*/  SHF.R.S32.HI R0, RZ, 0x1f, R3 ;  /* 0x0000001fff007819 */ /* 0x000fe20000011403 */
[C---:B------:R-:W-:Y:S01]  /*1d0d0*/  IMAD.WIDE.U32 R20, R79.reuse, UR4, R20 ;  /* 0x000000044f147c25 */ /* 0x040fe2000f8e0014 */
[----:B------:R-:W5:Y:S03]  /*1d0e0*/  LD.E.128 R64, desc[UR46][R64.64] ;  /* 0x0000002e40407980 */ /* 0x000f66000c101d00 */
[----:B------:R-:W-:Y:S01]  /*1d0f0*/  IMAD R77, R79, UR5, R78 ;  /* 0x000000054f4d7c24 */ /* 0x000fe2000f8e024e */
[----:B------:R-:W-:Y:S01]  /*1d100*/  ULDC.64 UR4, c[0x0][0xae0] ;  /* 0x0002b80000047ab9 */ /* 0x000fe20000000a00 */
[----:B------:R-:W-:Y:S01]  /*1d110*/  IMAD.MOV R79, RZ, RZ, -R3 ;  /* 0x000000ffff4f7224 */ /* 0x000fe200078e0a03 */
[----:B------:R-:W5:Y:S01]  /*1d120*/  LD.E.128 R68, desc[UR46][R68.64] ;  /* 0x0000002e44447980 */ /* 0x000f62000c101d00 */
[----:B------:R-:W-:-:S02]  /*1d130*/  IMAD.IADD R21, R21, 0x1, R77 ;  /* 0x0000000115157824 */ /* 0x000fc400078e024d */
[----:B------:R-:W-:Y:S01]  /*1d140*/  IMAD R0, R0, UR4, RZ ;  /* 0x0000000400007c24 */ /* 0x000fe2000f8e02ff */
[----:B------:R-:W5:Y:S01]  /*1d150*/  LD.E.128 R72, desc[UR46][R72.64] ;  /* 0x0000002e48487980 */ /* 0x000f62000c101d00 */
[----:B------:R-:W-:Y:S02]  /*1d160*/  IMAD R77, R2, R79, R76 ;  /* 0x0000004f024d7224 */ /* 0x000fe400078e024c */
[C---:B------:R-:W-:Y:S01]  /*1d170*/  IMAD R79, R3.reuse, UR5, R0 ;  /* 0x00000005034f7c24 */ /* 0x040fe2000f8e0200 */
[----:B------:R-:W-:Y:S01]  /*1d180*/  @!PT LDS RZ, [RZ] ;  /* 0x00000000fffff984 */ /* 0x000fe20000000800 */
[----:B------:R-:W-:Y:S01]  /*1d190*/  @!PT LDS RZ, [RZ] ;  /* 0x00000000fffff984 */ /* 0x000fe20000000800 */
[----:B------:R-:W-:Y:S01]  /*1d1a0*/  @!PT LDS RZ, [RZ] ;  /* 0x00000000fffff984 */ /* 0x000fe20000000800 */
[----:B------:R-:W-:Y:S01]  /*1d1b0*/  @!PT LDS RZ, [RZ] ;  /* 0x00000000fffff984 */ /* 0x000fe20000000800 */
[----:B------:R0:W-:Y:S06]  /*1d1c0*/  MEMBAR.ALL.CTA ;  /* 0x0000000000007992 */ /* 0x0001ec0000008000 */
[----:B0-----:R-:W0:Y:S01]  /*1d1d0*/  FENCE.VIEW.ASYNC.S ;  /* 0x00000000000073c6 */ /* 0x001e220000000000 */
[----:B------:R-:W-:Y:S01]  /*1d1e0*/  IMAD.WIDE.U32 R2, R3, UR4, R20 ;  /* 0x0000000403027c25 */ /* 0x000fe2000f8e0014 */
[----:B------:R-:W-:Y:S01]  /*1d1f0*/  SHF.R.S32.HI R0, RZ, 0x1f, R77 ;  /* 0x0000001fff007819 */ /* 0x000fe2000001144d */
[----:B------:R-:W-:-:S02]  /*1d200*/  ULDC.64 UR4, c[0x0][0xad8] ;  /* 0x0002b60000047ab9 */ /* 0x000fc40000000a00 */
[----:B------:R-:W-:Y:S02]  /*1d210*/  IMAD.IADD R204, R17, 0x1, R204 ;  /* 0x0000000111cc7824 */ /* 0x000fe400078e02cc */
[----:B------:R-:W-:Y:S02]  /*1d220*/  IMAD.IADD R3, R3, 0x1, R79 ;  /* 0x0000000103037824 */ /* 0x000fe400078e024f */
[----:B------:R-:W-:Y:S02]  /*1d230*/  IMAD R20, R0, UR4, RZ ;  /* 0x0000000400147c24 */ /* 0x000fe4000f8e02ff */
[C---:B------:R-:W-:Y:S02]  /*1d240*/  VIADD R0, R204.reuse, 0x20 ;  /* 0x00000020cc007836 */ /* 0x040fe40000000000 */
[C---:B------:R-:W-:Y:S02]  /*1d250*/  IMAD R21, R77.reuse, UR5, R20 ;  /* 0x000000054d157c24 */ /* 0x040fe4000f8e0214 */
[----:B------:R-:W-:Y:S01]  /*1d260*/  IMAD.WIDE.U32 R2, R77, UR4, R2 ;  /* 0x000000044d027c25 */ /* 0x000fe2000f8e0002 */
[-C--:B------:R-:W-:Y:S01]  /*1d270*/  ISETP.GE.AND P2, PT, R204, R81.reuse, PT ;  /* 0x00000051cc00720c */ /* 0x080fe20003f46270 */
[----:B------:R-:W-:Y:S01]  /*1d280*/  ULDC.64 UR4, c[0x0][0xa80] ;  /* 0x0002a00000047ab9 */ /* 0x000fe20000000a00 */
[----:B------:R-:W-:Y:S01]  /*1d290*/  ISETP.GE.AND P1, PT, R0, R81, PT ;  /* 0x000000510000720c */ /* 0x000fe20003f26270 */
[----:B------:R-:W-:Y:S01]  /*1d2a0*/  IMAD.IADD R3, R3, 0x1, R21 ;  /* 0x0000000103037824 */ /* 0x000fe200078e0215 */
[----:B------:R-:W-:Y:S01]  /*1d2b0*/  LEA R80, P3, R2, UR4, 0x1 ;  /* 0x0000000402507c11 */ /* 0x000fe2000f8608ff */
[----:B------:R-:W-:-:S03]  /*1d2c0*/  VIADD R0, R16, 0x28420 ;  /* 0x0002842010007836 */ /* 0x000fc60000000000 */
[----:B------:R-:W-:Y:S02]  /*1d2d0*/  LEA.HI.X R82, R2, UR5, R3, 0x1, P3 ;  /* 0x0000000502527c11 */ /* 0x000fe400098f0c03 */
[----:B------:R-:W-:Y:S01]  /*1d2e0*/  PRMT R0, RZ, 0x654, R0 ;  /* 0x00000654ff007816 */ /* 0x000fe20000000000 */
[----:B------:R-:W-:Y:S01]  /*1d2f0*/  VIADD R20, R204, 0x40 ;  /* 0x00000040cc147836 */ /* 0x000fe20000000000 */
[----:B0-----:R0:W1:Y:S01]  /*1d300*/  SHFL.IDX PT, R78, R80, RZ, 0x181f ;  /* 0x00181fff504e7589 */ /* 0x00106200000e0000 */
[----:B------:R-:W-:Y:S01]  /*1d310*/  BSSY B1, `(.L_x_1557) ;  /* 0x0000016000017945 */ /* 0x000fe20003800000 */
[----:B------:R0:W-:Y:S02]  /*1d320*/  SYNCS.ARRIVE.TRANS64.RED.A1T0 RZ, [R0+URZ], RZ ;  /* 0x000000ff00ff79a7 */ /* 0x0001e4000810043f */
[----:B------:R0:W2:Y:S01]  /*1d330*/  SHFL.IDX PT, R79, R82, RZ, 0x181f ;  /* 0x00181fff524f7589 */ /* 0x0000a200000e0000 */
[----:B------:R-:W-:Y:S01]  /*1d340*/  ISETP.GE.AND P0, PT, R20, R81, PT ;  /* 0x000000511400720c */ /* 0x000fe20003f06270 */
[----:B------:R-:W-:-:S12]  /*1d350*/  @P2 BRA `(.L_x_1558) ;  /* 0x0000000000442947 */ /* 0x000fd80003800000 */
        /* <DEDUP_REMOVED lines=17> */
.L_x_1558:
[----:B------:R-:W-:Y:S05]  /*1d470*/  BSYNC B1 ;  /* 0x0000000000017941 */ /* 0x000fea0003800000 */
.L_x_1557:
[----:B---3--:R3:W4:Y:S01]  /*1d480*/  SHFL.IDX PT, R21, R82, 0x1, 0x181f ;  /* 0x00381f0052157f89 */ /* 0x00872200000e0000 */
        /* <DEDUP_REMOVED lines=8> */
[----:B0-----:R-:W-:-:S04]  /*1d510*/  @!P4 LEA R2, P5, R18, R20, 0x1 ;  /* 0x000000141202c211 */ /* 0x001fc800078a08ff */
        /* <DEDUP_REMOVED lines=11> */
.L_x_1560:
[----:B------:R-:W-:Y:S05]  /*1d5d0*/  BSYNC B1 ;  /* 0x0000000000017941 */ /* 0x000fea0003800000 */
.L_x_1559:
[----:B0----5:R0:W0:Y:S01]  /*1d5e0*/  SHFL.IDX PT, R9, R82, 0x2, 0x181f ;  /* 0x00581f0052097f89 */ /* 0x02102200000e0000 */
        /* <DEDUP_REMOVED lines=9> */
[-C--:B------:R-:W-:Y:S02]  /*1d680*/  @!P2 LEA R4, P4, R194, R8.reuse, 0x1 ;  /* 0x00000008c204a211 */ /* 0x080fe400078808ff */
[-C--:B------:R-:W-:Y:S02]  /*1d690*/  @!P3 LEA.HI.X R3, R18, R9.reuse, R19, 0x1, P5 ;  /* 0x000000091203b211 */ /* 0x080fe400028f0c13 */
[-C--:B------:R-:W-:Y:S02]  /*1d6a0*/  @!P1 LEA R6, P5, R207, R8.reuse, 0x1 ;  /* 0x00000008cf069211 */ /* 0x080fe400078a08ff */
        /* <DEDUP_REMOVED lines=8> */
.L_x_1562:
[----:B------:R-:W-:Y:S05]  /*1d730*/  BSYNC B1 ;  /* 0x0000000000017941 */ /* 0x000fea0003800000 */
.L_x_1561:
[----:B------:R-:W-:Y:S01]  /*1d740*/  VIADD R0, R204, 0x60 ;  /* 0x00000060cc007836 */ /* 0x000fe20000000000 */
[----:B0-----:R0:W0:Y:S04]  /*1d750*/  SHFL.IDX PT, R9, R82, 0x3, 0x181f ;  /* 0x00781f0052097f89 */ /* 0x00102800000e0000 */
[----:B------:R-:W-:Y:S01]  /*1d760*/  ISETP.GE.AND P0, PT, R0, R81, PT ;  /* 0x000000510000720c */ /* 0x000fe20003f06270 */
[----:B---3--:R-:W3:-:S12]  /*1d770*/  SHFL.IDX PT, R80, R80, 0x3, 0x181f ;  /* 0x00781f0050507f89 */ /* 0x008ed800000e0000 */
[----:B------:R-:W-:Y:S05]  /*1d780*/  @P0 BRA `(.L_x_1563) ;  /* 0x0000000c00a40947 */ /* 0x000fea0003800000 */
[----:B------:R-:W-:Y:S02]  /*1d790*/  ULDC UR4, c[0x0][0xac8] ;  /* 0x0002b20000047ab9 */ /* 0x000fe40000000800 */
[----:B------:R-:W-:Y:S02]  /*1d7a0*/  ISETP.GE.AND P3, PT, R18, UR4, PT ;  /* 0x0000000412007c0c */ /* 0x000fe4000bf66270 */
[----:B------:R-:W-:Y:S02]  /*1d7b0*/  ISETP.GE.AND P4, PT, R194, UR4, PT ;  /* 0x00000004c2007c0c */ /* 0x000fe4000bf86270 */
[----:B------:R-:W-:-:S09]  /*1d7c0*/  ISETP.GE.AND P5, PT, R207, UR4, PT ;  /* 0x00000004cf007c0c */ /* 0x000fd2000bfa6270 */
[-C--:B---3--:R-:W-:Y:S02]  /*1d7d0*/  @!P3 LEA R2, P0, R18, R80.reuse, 0x1 ;  /* 0x000000501202b211 */ /* 0x088fe400078008ff */
[-C--:B------:R-:W-:Y:S02]  /*1d7e0*/  @!P4 LEA R4, P1, R194, R80.reuse, 0x1 ;  /* 0x00000050c204c211 */ /* 0x080fe400078208ff */
[C---:B------:R-:W-:Y:S02]  /*1d7f0*/  @!P5 LEA R6, P2, R207.reuse, R80, 0x1 ;  /* 0x00000050cf06d211 */ /* 0x040fe400078408ff */
        /* <DEDUP_REMOVED lines=12> */
.L_x_1554:
[----:B------:R-:W-:Y:S01]  /*1d8c0*/  ULDC.64 UR4, c[0x0][0xc00] ;  /* 0x0003000000047ab9 */ /* 0x000fe20000000a00 */
[----:B------:R-:W2:Y:S01]  /*1d8d0*/  LDC.64 R2, c[0x0][0xc00] ;  /* 0x00030000ff027b82 */ /* 0x000ea20000000a00 */
[----:B------:R-:W-:Y:S01]  /*1d8e0*/  ISETP.NE.U32.AND P0, PT, RZ, UR4, PT ;  /* 0x00000004ff007c0c */ /* 0x000fe2000bf05070 */
[----:B------:R-:W-:-:S03]  /*1d8f0*/  IMAD.MOV.U32 R0, RZ, RZ, RZ ;  /* 0x000000ffff007224 */ /* 0x000fc600078e00ff */
[----:B------:R-:W-:Y:S01]  /*1d900*/  ISETP.NE.AND.EX P0, PT, RZ, UR5, PT, P0 ;  /* 0x00000005ff007c0c */ /* 0x000fe2000bf05300 */
[----:B------:R-:W-:Y:S02]  /*1d910*/  ULDC.64 UR4, c[0x0][0xc08] ;  /* 0x0003020000047ab9 */ /* 0x000fe40000000a00 */
[----:B------:R-:W-:Y:S01]  /*1d920*/  ISETP.NE.U32.AND P1, PT, RZ, UR4, PT ;  /* 0x00000004ff007c0c */ /* 0x000fe2000bf25070 */
[----:B------:R-:W3:Y:S03]  /*1d930*/  LDC R25, c[0x0][0xbe8] ;  /* 0x0002fa00ff197b82 */ /* 0x000ee60000000800 */
[----:B------:R-:W-:Y:S01]  /*1d940*/  ISETP.NE.AND.EX P1, PT, RZ, UR5, PT, P1 ;  /* 0x00000005ff007c0c */ /* 0x000fe2000bf25310 */
[----:B--2---:R-:W-:-:S12]  /*1d950*/  IMAD.WIDE R2, R217, 0x4, R2 ;  /* 0x00000004d9027825 */ /* 0x004fd800078e0202 */
[----:B------:R-:W2:Y:S01]  /*1d960*/  @P1 LDC.64 R4, c[0x0][0xc08] ;  /* 0x00030200ff041b82 */ /* 0x000ea20000000a00 */
[----:B------:R-:W-:Y:S02]  /*1d970*/  ULDC UR4, c[0x0][0xa88] ;  /* 0x0002a20000047ab9 */ /* 0x000fe40000000800 */
[----:B------:R-:W-:Y:S01]  /*1d980*/  MOV R6, UR4 ;  /* 0x0000000400067c02 */ /* 0x000fe20008000f00 */
[----:B------:R4:W5:Y:S01]  /*1d990*/  @P0 LDG.E R0, desc[UR46][R2.64] ;  /* 0x0000002e02000981 */ /* 0x000962000c1e1900 */
[----:B------:R-:W0:Y:S01]  /*1d9a0*/  S2R R7, SR_TID.X ;  /* 0x0000000000077919 */ /* 0x000e220000002100 */
[----:B--2---:R-:W-:-:S05]  /*1d9b0*/  @P1 IMAD.WIDE R4, R217, 0x4, R4 ;  /* 0x00000004d9041825 */ /* 0x004fca00078e0204 */
[----:B------:R4:W5:Y:S01]  /*1d9c0*/  @P1 LDG.E R6, desc[UR46][R4.64] ;  /* 0x0000002e04061981 */ /* 0x000962000c1e1900 */
[----:B---3--:R-:W-:Y:S01]  /*1d9d0*/  ISETP.NE.AND P2, PT, R25, 0x1, PT ;  /* 0x000000011900780c */ /* 0x008fe20003f45270 */
[----:B0-----:R-:W-:-:S12]  /*1d9e0*/  VIADD R7, R7, 0xffffff80 ;  /* 0xffffff8007077836 */ /* 0x001fd80000000000 */
[----:B------:R-:W0:Y:S01]  /*1d9f0*/  @P2 LDC R14, c[0x0][0xbec] ;  /* 0x0002fb00ff0e2b82 */ /* 0x000e220000000800 */
[----:B------:R-:W-:Y:S02]  /*1da00*/  ISETP.GE.AND P3, PT, R7, 0x80, PT ;  /* 0x000000800700780c */ /* 0x000fe40003f66270 */
[----:B------:R-:W-:-:S05]  /*1da10*/  SHF.R.S32.HI R7, RZ, 0x1f, R217 ;  /* 0x0000001fff077819 */ /* 0x000fca00000114d9 */
[----:B------:R-:W2:Y:S01]  /*1da20*/  @P2 LDC R27, c[0x0][0xbf0] ;  /* 0x0002fc00ff1b2b82 */ /* 0x000ea20000000800 */
[----:B----4-:R-:W-:Y:S05]  /*1da30*/  @P1 BRA `(.L_x_1564) ;  /* 0x0000000000101947 */ /* 0x010fea0003800000 */
[----:B------:R-:W-:Y:S05]  /*1da40*/  @!P0 BRA `(.L_x_1564) ;  /* 0x00000000000c8947 */ /* 0x000fea0003800000 */
[----:B------:R-:W3:Y:S04]  /*1da50*/  LDG.E R5, desc[UR46][R2.64] ;  /* 0x0000002e02057981 */ /* 0x000ee8000c1e1900 */
[----:B-----5:R-:W3:Y:S02]  /*1da60*/  LDG.E R6, desc[UR46][R2.64+0x4] ;  /* 0x0000042e02067981 */ /* 0x020ee4000c1e1900 */
[----:B---3--:R-:W-:-:S07]  /*1da70*/  IMAD.IADD R6, R6, 0x1, -R5 ;  /* 0x0000000106067824 */ /* 0x008fce00078e0a05 */
.L_x_1564:
[----:B------:R-:W-:Y:S01]  /*1da80*/  BSSY B1, `(.L_x_1565) ;  /* 0x000002d000017945 */ /* 0x000fe20003800000 */
[----:B------:R-:W-:Y:S02]  /*1da90*/  SHF.R.S32.HI R10, RZ, 0x1f, R216 ;  /* 0x0000001fff0a7819 */ /* 0x000fe400000114d8 */
[----:B------:R-:W-:Y:S02]  /*1daa0*/  SEL R13, R217, RZ, !P0 ;  /* 0x000000ffd90d7207 */ /* 0x000fe40004000000 */
[----:B------:R-:W-:Y:S02]  /*1dab0*/  SEL R12, R7, RZ, !P0 ;  /* 0x000000ff070c7207 */ /* 0x000fe40004000000 */
[----:B-----5:R-:W-:Y:S01]  /*1dac0*/  SHF.R.S32.HI R11, RZ, 0x1f, R0 ;  /* 0x0000001fff0b7819 */ /* 0x020fe20000011400 */
[----:B------:R-:W-:Y:S06]  /*1dad0*/  @P3 BRA `(.L_x_1566) ;  /* 0x00000000009c3947 */ /* 0x000fec0003800000 */
[----:B------:R-:W3:Y:S01]  /*1dae0*/  S2R R3, SR_TID.X ;  /* 0x0000000000037919 */ /* 0x000ee20000002100 */
[----:B------:R-:W4:Y:S02]  /*1daf0*/  LDC R9, c[0x0][0xbe8] ;  /* 0x0002fa00ff097b82 */ /* 0x000f240000000800 */
[----:B----4-:R-:W-:Y:S01]  /*1db00*/  IMAD R2, R6, R9, RZ ;  /* 0x0000000906027224 */ /* 0x010fe200078e02ff */
[----:B---3--:R-:W-:-:S04]  /*1db10*/  IADD3 R8, R204, -0x80, R3 ;  /* 0xffffff80cc087810 */ /* 0x008fc80007ffe003 */
[----:B------:R-:W-:-:S13]  /*1db20*/  ISETP.GE.AND P0, PT, R8, R2, PT ;  /* 0x000000020800720c */ /* 0x000fda0003f06270 */
[----:B------:R-:W-:Y:S05]  /*1db30*/  @P0 BRA `(.L_x_1566) ;  /* 0x0000000000840947 */ /* 0x000fea0003800000 */
[----:B------:R-:W-:Y:S01]  /*1db40*/  ISETP.NE.AND P0, PT, R9, 0x1, PT ;  /* 0x000000010900780c */ /* 0x000fe20003f05270 */
[----:B------:R-:W-:Y:S01]  /*1db50*/  ULDC.64 UR4, c[0x0][0xb90] ;  /* 0x0002e40000047ab9 */ /* 0x000fe20000000a00 */
[----:B------:R-:W-:Y:S02]  /*1db60*/  IMAD.MOV.U32 R2, RZ, RZ, R0 ;  /* 0x000000ffff027224 */ /* 0x000fe400078e0000 */
[----:B------:R-:W-:Y:S02]  /*1db70*/  IMAD R7, R10, UR4, RZ ;  /* 0x000000040a077c24 */ /* 0x000fe4000f8e02ff */
[----:B------:R-:W-:Y:S02]  /*1db80*/  IMAD.MOV.U32 R3, RZ, RZ, R11 ;  /* 0x000000ffff037224 */ /* 0x000fe400078e000b */
[----:B------:R-:W-:Y:S02]  /*1db90*/  IMAD.MOV.U32 R5, RZ, RZ, R8 ;  /* 0x000000ffff057224 */ /* 0x000fe400078e0008 */
[----:B------:R-:W-:-:S03]  /*1dba0*/  IMAD.WIDE.U32 R2, R216, UR4, R2 ;  /* 0x00000004d8027c25 */ /* 0x000fc6000f8e0002 */
[----:B------:R-:W3:Y:S01]  /*1dbb0*/  @P0 LDC R15, c[0x0][0xbec] ;  /* 0x0002fb00ff0f0b82 */ /* 0x000ee20000000800 */
[----:B------:R-:W-:Y:S01]  /*1dbc0*/  IMAD R7, R216, UR5, R7 ;  /* 0x00000005d8077c24 */ /* 0x000fe2000f8e0207 */
[----:B------:R-:W-:-:S03]  /*1dbd0*/  ULDC.64 UR4, c[0x0][0xb98] ;  /* 0x0002e60000047ab9 */ /* 0x000fc60000000a00 */
[----:B------:R-:W-:-:S03]  /*1dbe0*/  IMAD.IADD R3, R3, 0x1, R7 ;  /* 0x0000000103037824 */ /* 0x000fc600078e0207 */
[----:B------:R-:W4:Y:S01]  /*1dbf0*/  @P0 LDC R21, c[0x0][0xbf0] ;  /* 0x0002fc00ff150b82 */ /* 0x000f220000000800 */
[----:B------:R-:W-:-:S04]  /*1dc00*/  IMAD.WIDE.U32 R2, R13, UR4, R2 ;  /* 0x000000040d027c25 */ /* 0x000fc8000f8e0002 */
[----:B---3--:R-:W-:-:S05]  /*1dc10*/  @P0 IMAD.HI.U32 R4, R8, R15, RZ ;  /* 0x0000000f08040227 */ /* 0x008fca00078e00ff */
[----:B----4-:R-:W-:Y:S01]  /*1dc20*/  @P0 SHF.R.U32.HI R5, RZ, R21, R4 ;  /* 0x00000015ff050219 */ /* 0x010fe20000011604 */
        /* <DEDUP_REMOVED lines=15> */
[----:B------:R-:W-:Y:S01]  /*1dd20*/  LEA.HI.X R5, R2, UR5, R3, 0x2, P0 ;  /* 0x0000000502057c11 */ /* 0x000fe200080f1403 */
[----:B------:R-:W-:-:S05]  /*1dd30*/  IMAD.MOV.U32 R3, RZ, RZ, -0x800000 ;  /* 0xff800000ff037424 */ /* 0x000fca00078e00ff */
[----:B------:R3:W-:Y:S02]  /*1dd40*/  STG.E desc[UR46][R4.64], R3 ;  /* 0x0000000304007986 */ /* 0x0007e4000c10192e */
.L_x_1566:
[----:B------:R-:W-:Y:S05]  /*1dd50*/  BSYNC B1 ;  /* 0x0000000000017941 */ /* 0x000fea0003800000 */
.L_x_1565:
[----:B------:R-:W-:Y:S01]  /*1dd60*/  ULDC.64 UR4, c[0x0][0xaa0] ;  /* 0x0002a80000047ab9 */ /* 0x000fe20000000a00 */
[----:B------:R-:W-:Y:S02]  /*1dd70*/  IMAD R7, R215, 0x20, R17 ;  /* 0x00000020d7077824 */ /* 0x000fe400078e0211 */
[----:B---3--:R-:W-:Y:S02]  /*1dd80*/  IMAD R3, R11, UR4, RZ ;  /* 0x000000040b037c24 */ /* 0x008fe4000f8e02ff */
[----:B------:R-:W-:Y:S02]  /*1dd90*/  IMAD.IADD R9, R204, 0x1, R7 ;  /* 0x00000001cc097824 */ /* 0x000fe400078e0207 */
[C---:B------:R-:W-:Y:S02]  /*1dda0*/  IMAD R5, R0.reuse, UR5, R3 ;  /* 0x0000000500057c24 */ /* 0x040fe4000f8e0203 */
[----:B------:R-:W-:Y:S01]  /*1ddb0*/  IMAD.WIDE.U32 R2, R0, UR4, RZ ;  /* 0x0000000400027c25 */ /* 0x000fe2000f8e00ff */
[----:B------:R-:W-:-:S03]  /*1ddc0*/  ULDC.64 UR4, c[0x0][0xae8] ;  /* 0x0002ba0000047ab9 */ /* 0x000fc60000000a00 */
[----:B------:R-:W-:Y:S02]  /*1ddd0*/  IMAD.IADD R3, R3, 0x1, R5 ;  /* 0x0000000103037824 */ /* 0x000fe400078e0205 */
[----:B------:R-:W-:Y:S02]  /*1dde0*/  IMAD R7, R10, UR4, RZ ;  /* 0x000000040a077c24 */ /* 0x000fe4000f8e02ff */
[----:B------:R-:W-:-:S04]  /*1ddf0*/  IMAD.WIDE.U32 R2, R216, UR4, R2 ;  /* 0x00000004d8027c25 */ /* 0x000fc8000f8e0002 */
[----:B------:R-:W-:Y:S01]  /*1de00*/  IMAD R7, R216, UR5, R7 ;  /* 0x00000005d8077c24 */ /* 0x000fe2000f8e0207 */
[----:B------:R-:W-:Y:S01]  /*1de10*/  ULDC.64 UR4, c[0x0][0xaf0] ;  /* 0x0002bc0000047ab9 */ /* 0x000fe20000000a00 */
[----:B0-----:R-:W-:-:S03]  /*1de20*/  @P2 IMAD.HI.U32 R0, R9, R14, RZ ;  /* 0x0000000e09002227 */ /* 0x001fc600078e00ff */
[----:B------:R-:W-:Y:S01]  /*1de30*/  IADD3 R3, R3, R7, RZ ;  /* 0x0000000703037210 */ /* 0x000fe20007ffe0ff */
[----:B------:R-:W-:Y:S01]  /*1de40*/  IMAD.MOV.U32 R5, RZ, RZ, R9 ;  /* 0x000000ffff057224 */ /* 0x000fe200078e0009 */
[----:B--2---:R-:W-:Y:S01]  /*1de50*/  @P2 SHF.R.U32.HI R5, RZ, R27, R0 ;  /* 0x0000001bff052219 */ /* 0x004fe20000011600 */
[----:B------:R-:W-:Y:S02]  /*1de60*/  IMAD R4, R12, UR4, RZ ;  /* 0x000000040c047c24 */ /* 0x000fe4000f8e02ff */
[----:B------:R-:W-:Y:S01]  /*1de70*/  IMAD.WIDE.U32 R2, R13, UR4, R2 ;  /* 0x000000040d027c25 */ /* 0x000fe2000f8e0002 */
[----:B------:R-:W-:-:S03]  /*1de80*/  SHF.R.S32.HI R0, RZ, 0x1f, R5 ;  /* 0x0000001fff007819 */ /* 0x000fc60000011405 */
[----:B------:R-:W-:Y:S01]  /*1de90*/  IMAD R7, R13, UR5, R4 ;  /* 0x000000050d077c24 */ /* 0x000fe2000f8e0204 */
[----:B------:R-:W-:Y:S01]  /*1dea0*/  ULDC.64 UR4, c[0x0][0xae0] ;  /* 0x0002b80000047ab9 */ /* 0x000fe20000000a00 */
[----:B------:R-:W-:Y:S02]  /*1deb0*/  IMAD.MOV R4, RZ, RZ, -R5 ;  /* 0x000000ffff047224 */ /* 0x000fe400078e0a05 */
[----:B------:R-:W-:Y:S02]  /*1dec0*/  IMAD.IADD R3, R3, 0x1, R7 ;  /* 0x0000000103037824 */ /* 0x000fe400078e0207 */
[----:B------:R-:W-:Y:S02]  /*1ded0*/  IMAD R0, R0, UR4, RZ ;  /* 0x0000000400007c24 */ /* 0x000fe4000f8e02ff */
[----:B------:R-:W-:Y:S02]  /*1dee0*/  IMAD R7, R25, R4, R9 ;  /* 0x0000000419077224 */ /* 0x000fe400078e0209 */
[----:B------:R-:W-:-:S02]  /*1def0*/  IMAD R9, R5, UR5, R0 ;  /* 0x0000000505097c24 */ /* 0x000fc4000f8e0200 */
[----:B------:R-:W-:Y:S01]  /*1df00*/  IMAD.WIDE.U32 R2, R5, UR4, R2 ;  /* 0x0000000405027c25 */ /* 0x000fe2000f8e0002 */
[----:B------:R-:W-:Y:S01]  /*1df10*/  SHF.R.S32.HI R0, RZ, 0x1f, R7 ;  /* 0x0000001fff007819 */ /* 0x000fe20000011407 */
[----:B------:R-:W-:Y:S02]  /*1df20*/  ULDC.64 UR4, c[0x0][0xad8] ;  /* 0x0002b60000047ab9 */ /* 0x000fe40000000a00 */
[----:B------:R-:W-:Y:S02]  /*1df30*/  IMAD.IADD R3, R3, 0x1, R9 ;  /* 0x0000000103037824 */ /* 0x000fe400078e0209 */
[----:B------:R-:W-:Y:S02]  /*1df40*/  IMAD R0, R0, UR4, RZ ;  /* 0x0000000400007c24 */ /* 0x000fe4000f8e02ff */
[----:B------:R-:W-:-:S04]  /*1df50*/  IMAD.WIDE.U32 R2, R7, UR4, R2 ;  /* 0x0000000407027c25 */ /* 0x000fc8000f8e0002 */
[----:B------:R-:W-:Y:S01]  /*1df60*/  IMAD R7, R7, UR5, R0 ;  /* 0x0000000507077c24 */ /* 0x000fe2000f8e0200 */
[----:B------:R-:W-:Y:S01]  /*1df70*/  ULDC.64 UR4, c[0x0][0xa80] ;  /* 0x0002a00000047ab9 */ /* 0x000fe20000000a00 */
[----:B------:R-:W-:Y:S01]  /*1df80*/  IMAD.IADD R204, R17, 0x1, R204 ;  /* 0x0000000111cc7824 */ /* 0x000fe200078e02cc */
[----:B------:R-:W-:Y:S01]  /*1df90*/  LEA R0, P0, R2, UR4, 0x1 ;  /* 0x0000000402007c11 */ /* 0x000fe2000f8008ff */
[----:B------:R-:W-:Y:S01]  /*1dfa0*/  IMAD.IADD R3, R3, 0x1, R7 ;  /* 0x0000000103037824 */ /* 0x000fe200078e0207 */
[----:B------:R-:W-:-:S04]  /*1dfb0*/  UMOV UR4, 0xffffffff ;  /* 0xffffffff00047882 */ /* 0x000fc80000000000 */
[----:B------:R-:W-:Y:S01]  /*1dfc0*/  LEA.HI.X R2, R2, UR5, R3, 0x1, P0 ;  /* 0x0000000502027c11 */ /* 0x000fe200080f0c03 */
[----:B------:R-:W-:Y:S06]  /*1dfd0*/  BRA.DIV UR4, `(.L_x_1567) ;  /* 0x000000ae04e07947 */ /* 0x000fec000b800000 */
[----:B------:R0:W2:Y:S04]  /*1dfe0*/  SHFL.IDX PT, R3, R2, RZ, 0x181f ;  /* 0x00181fff02037589 */ /* 0x0000a800000e0000 */
[----:B------:R0:W3:Y:S02]  /*1dff0*/  SHFL.IDX PT, R14, R0, RZ, 0x181f ;  /* 0x00181fff000e7589 */ /* 0x0000e400000e0000 */
.L_x_1848:
        /* <DEDUP_REMOVED lines=9> */
[-C--:B---3--:R-:W-:Y:S02]  /*1e090*/  @!P3 LEA R4, P5, R18, R14.reuse, 0x1 ;  /* 0x0000000e1204b211 */ /* 0x088fe400078a08ff */
[-C--:B------:R-:W-:Y:S02]  /*1e0a0*/  @!P2 LEA R6, P4, R194, R14.reuse, 0x1 ;  /* 0x0000000ec206a211 */ /* 0x080fe400078808ff */
[-C--:B--2---:R-:W-:Y:S02]  /*1e0b0*/  @!P3 LEA.HI.X R5, R18, R3.reuse, R19, 0x1, P5 ;  /* 0x000000031205b211 */ /* 0x084fe400028f0c13 */
[-C--:B------:R-:W-:Y:S02]  /*1e0c0*/  @!P1 LEA R8, P5, R207, R14.reuse, 0x1 ;  /* 0x0000000ecf089211 */ /* 0x080fe400078a08ff */
        /* <DEDUP_REMOVED lines=8> */
.L_x_1569:
[----:B------:R-:W-:Y:S05]  /*1e150*/  BSYNC B1 ;  /* 0x0000000000017941 */ /* 0x000fea0003800000 */
.L_x_1568:
[----:B------:R-:W-:-:S03]  /*1e160*/  UMOV UR4, 0xffffffff ;  /* 0xffffffff00047882 */ /* 0x000fc60000000000 */
[----:B------:R-:W-:Y:S05]  /*1e170*/  BRA.DIV UR4, `(.L_x_1570) ;  /* 0x000000ae04ac7947 */ /* 0x000fea000b800000 */
[----:B--2---:R2:W0:Y:S04]  /*1e180*/  SHFL.IDX PT, R3, R2, 0x1, 0x181f ;  /* 0x00381f0002037f89 */ /* 0x00442800000e0000 */
[----:B---34-:R2:W3:Y:S02]  /*1e190*/  SHFL.IDX PT, R14, R0, 0x1, 0x181f ;  /* 0x00381f00000e7f89 */ /* 0x0184e400000e0000 */
.L_x_1852:
        /* <DEDUP_REMOVED lines=11> */
[-C--:B0-----:R-:W-:Y:S02]  /*1e250*/  @!P3 LEA.HI.X R5, R18, R3.reuse, R19, 0x1, P5 ;  /* 0x000000031205b211 */ /* 0x081fe400028f0c13 */
        /* <DEDUP_REMOVED lines=9> */
.L_x_1572:
[----:B------:R-:W-:Y:S05]  /*1e2f0*/  BSYNC B1 ;  /* 0x0000000000017941 */ /* 0x000fea0003800000 */
.L_x_1571:
[----:B------:R-:W-:-:S03]  /*1e300*/  UMOV UR4, 0xffffffff ;  /* 0xffffffff00047882 */ /* 0x000fc60000000000 */
[----:B------:R-:W-:Y:S05]  /*1e310*/  BRA.DIV UR4, `(.L_x_1573) ;  /* 0x000000ae048c7947 */ /* 0x000fea000b800000 */
[----:B0-----:R0:W0:Y:S04]  /*1e320*/  SHFL.IDX PT, R3, R2, 0x2, 0x181f ;  /* 0x00581f0002037f89 */ /* 0x00102800000e0000 */
[----:B---34-:R3:W4:Y:S02]  /*1e330*/  SHFL.IDX PT, R14, R0, 0x2, 0x181f ;  /* 0x00581f00000e7f89 */ /* 0x01872400000e0000 */
.L_x_1856:
        /* <DEDUP_REMOVED lines=21> */
.L_x_1575:
[----:B------:R-:W-:Y:S05]  /*1e490*/  BSYNC B1 ;  /* 0x0000000000017941 */ /* 0x000fea0003800000 */
.L_x_1574:
[----:B------:R-:W-:-:S03]  /*1e4a0*/  UMOV UR4, 0xffffffff ;  /* 0xffffffff00047882 */ /* 0x000fc60000000000 */
[----:B------:R-:W-:Y:S05]  /*1e4b0*/  BRA.DIV UR4, `(.L_x_1576) ;  /* 0x000000ae046c7947 */ /* 0x000fea000b800000 */
[----:B0-----:R0:W0:Y:S04]  /*1e4c0*/  SHFL.IDX PT, R3, R2, 0x3, 0x181f ;  /* 0x00781f0002037f89 */ /* 0x00102800000e0000 */
[----:B----4-:R4:W0:Y:S02]  /*1e4d0*/  SHFL.IDX PT, R14, R0, 0x3, 0x181f ;  /* 0x00781f00000e7f89 */ /* 0x01082400000e0000 */
.L_x_1860:
[----:B--234-:R-:W-:-:S05]  /*1e4e0*/  VIADD R0, R204, 0x60 ;  /* 0x00000060cc007836 */ /* 0x01cfca0000000000 */
[----:B------:R-:W-:-:S13]  /*1e4f0*/  ISETP.GE.AND P0, PT, R0, R25, PT ;  /* 0x000000190000720c */ /* 0x000fda0003f06270 */
        /* <DEDUP_REMOVED lines=18> */
.L_x_1563:
[----:B------:R-:W-:Y:S05]  /*1e620*/  BSYNC B0 ;  /* 0x0000000000007941 */ /* 0x000fea0003800000 */
.L_x_1553:
[----:B------:R-:W-:Y:S02]  /*1e630*/  ULDC UR4, c[0x0][0xc3c] ;  /* 0x00030f0000047ab9 */ /* 0x000fe40000000800 */
[----:B-1----:R-:W-:-:S13]  /*1e640*/  ISETP.GE.AND P0, PT, R203, UR4, PT ;  /* 0x00000004cb007c0c */ /* 0x002fda000bf06270 */
[----:B------:R-:W-:Y:S05]  /*1e650*/  @!P0 BRA `(.L_x_1577) ;  /* 0xfffffe2800d08947 */ /* 0x000fea000383ffff */
[----:B------:R-:W-:Y:S05]  /*1e660*/  BRA `(.L_x_1348) ;  /* 0x0000007000e47947 */ /* 0x000fea0003800000 */
.L_x_1346:
        /* <DEDUP_REMOVED lines=18> */
.L_x_1578:
[----:B------:R-:W1:Y:S01]  /*1e790*/  S2R R0, SR_TID.X ;  /* 0x0000000000007919 */ /* 0x000e620000002100 */
[----:B------:R-:W-:Y:S01]  /*1e7a0*/  ULDC UR4, c[0x0][0xc3c] ;  /* 0x00030f0000047ab9 */ /* 0x000fe20000000800 */
[----:B------:R-:W2:Y:S01]  /*1e7b0*/  S2UR UR6, SR_CTAID.X ;  /* 0x00000000000679c3 */ /* 0x000ea20000002500 */
[----:B------:R-:W-:Y:S01]  /*1e7c0*/  ULDC UR5, c[0x0][0xc38] ;  /* 0x00030e0000057ab9 */ /* 0x000fe20000000800 */
[----:B-1----:R-:W-:-:S04]  /*1e7d0*/  LOP3.LUT R0, R0, 0x1f, RZ, 0xc0, !PT ;  /* 0x0000001f00007812 */ /* 0x002fc800078ec0ff */
[----:B------:R-:W-:-:S04]  /*1e7e0*/  ISETP.NE.AND P0, PT, R0, 0x1f, PT ;  /* 0x0000001f0000780c */ /* 0x000fc80003f05270 */
[----:B------:R-:W-:-:S13]  /*1e7f0*/  ISETP.GE.OR P1, PT, R0, UR4, !P0 ;  /* 0x0000000400007c0c */ /* 0x000fda000c726670 */
[----:B0-----:R-:W0:Y:S02]  /*1e800*/  @!P1 LDC.64 R2, c[0x0][0xc80] ;  /* 0x00032000ff029b82 */ /* 0x001e240000000a00 */
[----:B0-----:R-:W-:-:S05]  /*1e810*/  @!P1 IMAD.WIDE.U32 R2, R0, 0x4, R2 ;  /* 0x0000000400029825 */ /* 0x001fca00078e0002 */
[----:B------:R-:W3:Y:S01]  /*1e820*/  @!P1 LDG.E R4, desc[UR46][R2.64] ;  /* 0x0000002e02049981 */ /* 0x000ee2000c1e1900 */
[C---:B------:R-:W-:Y:S01]  /*1e830*/  ISETP.NE.AND P1, PT, R0.reuse, RZ, PT ;  /* 0x000000ff0000720c */ /* 0x040fe20003f25270 */
[----:B------:R-:W-:Y:S01]  /*1e840*/  UMOV UR4, URZ ;  /* 0x0000003f00047c82 */ /* 0x000fe20008000000 */
[C---:B------:R-:W-:Y:S01]  /*1e850*/  ISETP.GE.U32.AND P2, PT, R0.reuse, 0x2, PT ;  /* 0x000000020000780c */ /* 0x040fe20003f46070 */
[----:B------:R-:W-:Y:S01]  /*1e860*/  IMAD.MOV.U32 R16, RZ, RZ, RZ ;  /* 0x000000ffff107224 */ /* 0x000fe200078e00ff */
[C---:B------:R-:W-:Y:S02]  /*1e870*/  ISETP.GE.U32.AND P3, PT, R0.reuse, 0x4, PT ;  /* 0x000000040000780c */ /* 0x040fe40003f66070 */
[C---:B------:R-:W-:Y:S02]  /*1e880*/  ISETP.GE.U32.AND P4, PT, R0.reuse, 0x8, PT ;  /* 0x000000080000780c */ /* 0x040fe40003f86070 */
[----:B------:R-:W-:Y:S01]  /*1e890*/  ISETP.GE.U32.AND P5, PT, R0, 0x10, PT ;  /* 0x000000100000780c */ /* 0x000fe20003fa6070 */
        /* <DEDUP_REMOVED lines=15> */
[----:B------:R-:W0:Y:S02]  /*1e990*/  SHFL.IDX PT, R6, R5, 0x1f, 0x1f ;  /* 0x03e01f0005067f89 */ /* 0x000e2400000e0000 */
[----:B0-----:R-:W-:-:S04]  /*1e9a0*/  IMAD R6, R6, UR5, RZ ;  /* 0x0000000506067c24 */ /* 0x001fc8000f8e02ff */
[----:B------:R-:W-:Y:S01]  /*1e9b0*/  IMAD.MOV.U32 R3, RZ, RZ, R6 ;  /* 0x000000ffff037224 */ /* 0x000fe200078e0006 */
[----:B--2---:R-:W-:-:S13]  /*1e9c0*/  ISETP.GT.AND P6, PT, R6, UR6, PT ;  /* 0x0000000606007c0c */ /* 0x004fda000bfc4270 */
[----:B------:R-:W-:Y:S05]  /*1e9d0*/  @P6 BRA `(.L_x_1580) ;  /* 0x00000000009c6947 */ /* 0x000fea0003800000 */
[----:B------:R-:W0:Y:S01]  /*1e9e0*/  LDC R5, c[0x0][0xc3c] ;  /* 0x00030f00ff057b82 */ /* 0x000e220000000800 */
[----:B------:R-:W-:Y:S01]  /*1e9f0*/  IMAD.MOV.U32 R6, RZ, RZ, R3 ;  /* 0x000000ffff067224 */ /* 0x000fe200078e0003 */
[----:B------:R-:W-:Y:S01]  /*1ea00*/  UMOV UR4, URZ ;  /* 0x0000003f00047c82 */ /* 0x000fe20008000000 */
[----:B------:R-:W-:Y:S01]  /*1ea10*/  ULDC UR7, c[0x0][0xc3c] ;  /* 0x00030f0000077ab9 */ /* 0x000fe20000000800 */
[----:B------:R-:W-:-:S05]  /*1ea20*/  ULDC UR5, c[0x0][0xc38] ;  /* 0x00030e0000057ab9 */ /* 0x000fca0000000800 */
.L_x_1584:
[----:B------:R-:W-:Y:S01]  /*1ea30*/  UIADD3 UR4, UR4, 0x1f, URZ ;  /* 0x0000001f04047890 */ /* 0x000fe2000fffe03f */
[----:B------:R-:W-:-:S05]  /*1ea40*/  IMAD.U32 R19, RZ, RZ, UR7 ;  /* 0x00000007ff137e24 */ /* 0x000fca000f8e00ff */
[----:B0-----:R-:W-:-:S13]  /*1ea50*/  ISETP.LE.AND P6, PT, R5, UR4, PT ;  /* 0x0000000405007c0c */ /* 0x001fda000bfc3270 */
[----:B------:R-:W-:Y:S05]  /*1ea60*/  @P6 BRA `(.L_x_1581) ;  /* 0x0000000400a86947 */ /* 0x000fea0003800000 */
[----:B------:R-:W-:Y:S01]  /*1ea70*/  VIADD R7, R0, UR4 ;  /* 0x0000000400077c36 */ /* 0x000fe20008000000 */
[----:B------:R-:W-:Y:S01]  /*1ea80*/  BSSY B0, `(.L_x_1582) ;  /* 0x0000007000007945 */ /* 0x000fe20003800000 */
[----:B------:R-:W-:-:S03]  /*1ea90*/  IMAD.MOV.U32 R4, RZ, RZ, RZ ;  /* 0x000000ffff047224 */ /* 0x000fc600078e00ff */
[----:B------:R-:W-:-:S13]  /*1eaa0*/  ISETP.GE.OR P6, PT, R7, R5, !P0 ;  /* 0x000000050700720c */ /* 0x000fda00047c6670 */
[----:B------:R-:W-:Y:S05]  /*1eab0*/  @P6 BRA `(.L_x_1583) ;  /* 0x00000000000c6947 */ /* 0x000fea0003800000 */
[----:B------:R-:W0:Y:S02]  /*1eac0*/  LDC.64 R2, c[0x0][0xc80] ;  /* 0x00032000ff027b82 */ /* 0x000e240000000a00 */
[----:B0-----:R-:W-:-:S05]  /*1ead0*/  IMAD.WIDE R2, R7, 0x4, R2 ;  /* 0x0000000407027825 */ /* 0x001fca00078e0202 */
[----:B------:R0:W5:Y:S02]  /*1eae0*/  LDG.E R4, desc[UR46][R2.64] ;  /* 0x0000002e02047981 */ /* 0x000164000c1e1900 */
.L_x_1583:
[----:B------:R-:W-:Y:S05]  /*1eaf0*/  BSYNC B0 ;  /* 0x0000000000007941 */ /* 0x000fea0003800000 */
.L_x_1582:
        /* <DEDUP_REMOVED lines=20> */
[----:B------:R-:W-:-:S07]  /*1ec40*/  IMAD.MOV.U32 R5, RZ, RZ, R9 ;  /* 0x000000ffff057224 */ /* 0x000fce00078e0009 */
.L_x_1580:
[----:B------:R-:W-:-:S05]  /*1ec50*/  IADD3 R6, -R3, R6, RZ ;  /* 0x0000000603067210 */ /* 0x000fca0007ffe1ff */
[----:B------:R-:W-:-:S05]  /*1ec60*/  IMAD R2, R5, UR5, R6 ;  /* 0x0000000505027c24 */ /* 0x000fca000f8e0206 */
[----:B------:R-:W-:Y:S02]  /*1ec70*/  ISETP.GT.AND P0, PT, R2, UR6, PT ;  /* 0x0000000602007c0c */ /* 0x000fe4000bf04270 */
[----:B------:R-:W0:Y:S11]  /*1ec80*/  LDC.64 R2, c[0x0][0xc90] ;  /* 0x00032400ff027b82 */ /* 0x000e360000000a00 */
[----:B------:R-:W-:-:S04]  /*1ec90*/  VOTE.ANY R11, PT, !P0 ;  /* 0x00000000000b7806 */ /* 0x000fc800040e0100 */
[----:B------:R-:W1:Y:S02]  /*1eca0*/  POPC R7, R11 ;  /* 0x0000000b00077309 */ /* 0x000e640000000000 */
[----:B-1----:R-:W-:-:S04]  /*1ecb0*/  VIADD R19, R7, UR4 ;  /* 0x0000000407137c36 */ /* 0x002fc80008000000 */
[----:B0-----:R-:W-:-:S05]  /*1ecc0*/  IMAD.WIDE R2, R19, 0x4, R2 ;  /* 0x0000000413027825 */ /* 0x001fca00078e0202 */
[----:B------:R-:W2:Y:S01]  /*1ecd0*/  LDG.E R9, desc[UR46][R2.64] ;  /* 0x0000002e02097981 */ /* 0x000ea2000c1e1900 */
[----:B------:R-:W-:-:S03]  /*1ece0*/  ISETP.NE.AND P0, PT, R11, RZ, PT ;  /* 0x000000ff0b00720c */ /* 0x000fc60003f05270 */
[----:B------:R-:W2:Y:S02]  /*1ecf0*/  SHFL.IDX PT, R4, R4, R7, 0x1f ;  /* 0x00001f0704047589 */ /* 0x000ea400000e0000 */
[----:B--2---:R-:W-:-:S05]  /*1ed00*/  IMAD R8, R4, R9, RZ ;  /* 0x0000000904087224 */ /* 0x004fca00078e02ff */
[----:B------:R-:W-:-:S04]  /*1ed10*/  IABS R10, R8 ;  /* 0x00000008000a7213 */ /* 0x000fc80000000000 */
[----:B------:R-:W0:Y:S08]  /*1ed20*/  I2F.RP R12, R10 ;  /* 0x0000000a000c7306 */ /* 0x000e300000209400 */
[----:B0-----:R-:W0:Y:S02]  /*1ed30*/  MUFU.RCP R12, R12 ;  /* 0x0000000c000c7308 */ /* 0x001e240000001000 */
[----:B0-----:R-:W-:-:S06]  /*1ed40*/  VIADD R13, R12, 0xffffffe ;  /* 0x0ffffffe0c0d7836 */ /* 0x001fcc0000000000 */
[----:B------:R0:W1:Y:S01]  /*1ed50*/  F2I.FTZ.U32.TRUNC.NTZ R3, R13 ;  /* 0x0000000d00037305 */ /* 0x000062000021f000 */
[----:B------:R-:W-:Y:S05]  /*1ed60*/  @!P0 BRA `(.L_x_1585) ;  /* 0x0000000000088947 */ /* 0x000fea0003800000 */
[----:B------:R-:W-:-:S06]  /*1ed70*/  VIADD R16, R7, 0xffffffff ;  /* 0xffffffff07107836 */ /* 0x000fcc0000000000 */
[----:B------:R2:W3:Y:S02]  /*1ed80*/  SHFL.IDX PT, R16, R5, R16, 0x1f ;  /* 0x00001f1005107589 */ /* 0x0004e400000e0000 */
.L_x_1585:
[--C-:B-12---:R-:W-:Y:S02]  /*1ed90*/  IMAD.MOV R5, RZ, RZ, -R3.reuse ;  /* 0x000000ffff057224 */ /* 0x106fe400078e0a03 */
[----:B---3--:R-:W-:Y:S01]  /*1eda0*/  IMAD R16, R16, UR5, R6 ;  /* 0x0000000510107c24 */ /* 0x008fe2000f8e0206 */
[----:B------:R-:W-:Y:S01]  /*1edb0*/  IABS R6, R8 ;  /* 0x0000000800067213 */ /* 0x000fe20000000000 */
[----:B------:R-:W-:Y:S02]  /*1edc0*/  IMAD R5, R5, R10, RZ ;  /* 0x0000000a05057224 */ /* 0x000fe400078e02ff */
[----:B------:R-:W-:Y:S02]  /*1edd0*/  IMAD.MOV.U32 R2, RZ, RZ, RZ ;  /* 0x000000ffff027224 */ /* 0x000fe400078e00ff */
[----:B------:R-:W-:Y:S02]  /*1ede0*/  IMAD.MOV R6, RZ, RZ, -R6 ;  /* 0x000000ffff067224 */ /* 0x000fe400078e0a06 */
[----:B------:R-:W-:Y:S01]  /*1edf0*/  IMAD.HI.U32 R2, R3, R5, R2 ;  /* 0x0000000503027227 */ /* 0x000fe200078e0002 */
[----:B------:R-:W-:-:S04]  /*1ee00*/  IADD3 R5, -R16, UR6, RZ ;  /* 0x0000000610057c10 */ /* 0x000fc8000fffe1ff */
[----:B------:R-:W-:-:S05]  /*1ee10*/  IABS R3, R5 ;  /* 0x0000000500037213 */ /* 0x000fca0000000000 */
        /* <DEDUP_REMOVED lines=16> */
[----:B------:R-:W-:-:S04]  /*1ef20*/  VIADDMNMX R9, R10, UR5, R9, PT ;  /* 0x000000050a097c46 */ /* 0x000fc8000b800109 */
[-C--:B------:R-:W-:Y:S02]  /*1ef30*/  IABS R7, R9.reuse ;  /* 0x0000000900077213 */ /* 0x080fe40000000000 */
[----:B------:R-:W-:Y:S02]  /*1ef40*/  IABS R8, R9 ;  /* 0x0000000900087213 */ /* 0x000fe40000000000 */
[----:B------:R-:W1:Y:S03]  /*1ef50*/  I2F.RP R10, R7 ;  /* 0x00000007000a7306 */ /* 0x000e660000209400 */
[----:B------:R-:W-:-:S05]  /*1ef60*/  IMAD.MOV R8, RZ, RZ, -R8 ;  /* 0x000000ffff087224 */ /* 0x000fca00078e0a08 */
[----:B-1----:R-:W1:Y:S02]  /*1ef70*/  MUFU.RCP R10, R10 ;  /* 0x0000000a000a7308 */ /* 0x002e640000001000 */
[----:B-1----:R-:W-:-:S06]  /*1ef80*/  VIADD R3, R10, 0xffffffe ;  /* 0x0ffffffe0a037836 */ /* 0x002fcc0000000000 */
[----:B------:R-:W1:Y:S02]  /*1ef90*/  F2I.FTZ.U32.TRUNC.NTZ R3, R3 ;  /* 0x0000000300037305 */ /* 0x000e64000021f000 */
[----:B-1----:R-:W-:-:S05]  /*1efa0*/  IADD3 R2, RZ, -R3, RZ ;  /* 0x80000003ff027210 */ /* 0x002fca0007ffe0ff */
[----:B------:R-:W-:Y:S02]  /*1efb0*/  IMAD R11, R2, R7, RZ ;  /* 0x00000007020b7224 */ /* 0x000fe400078e02ff */
[----:B------:R-:W-:-:S04]  /*1efc0*/  IMAD.MOV.U32 R2, RZ, RZ, RZ ;  /* 0x000000ffff027224 */ /* 0x000fc800078e00ff */
[----:B------:R-:W-:Y:S01]  /*1efd0*/  IMAD.HI.U32 R2, R3, R11, R2 ;  /* 0x0000000b03027227 */ /* 0x000fe200078e0002 */
[----:B------:R-:W-:Y:S02]  /*1efe0*/  IABS R11, R5 ;  /* 0x00000005000b7213 */ /* 0x000fe40000000000 */
[C---:B------:R-:W-:Y:S01]  /*1eff0*/  LOP3.LUT R3, R5.reuse, R9, RZ, 0x3c, !PT ;  /* 0x0000000905037212 */ /* 0x040fe200078e3cff */
[----:B------:R-:W-:Y:S02]  /*1f000*/  IMAD.IADD R5, R5, 0x1, R6 ;  /* 0x0000000105057824 */ /* 0x000fe400078e0206 */
[----:B------:R-:W-:Y:S01]  /*1f010*/  IMAD.HI.U32 R2, R2, R11, RZ ;  /* 0x0000000b02027227 */ /* 0x000fe200078e00ff */
[----:B------:R-:W-:-:S03]  /*1f020*/  ISETP.GE.AND P2, PT, R3, RZ, PT ;  /* 0x000000ff0300720c */ /* 0x000fc60003f46270 */
[----:B------:R-:W-:-:S05]  /*1f030*/  IMAD R8, R2, R8, R11 ;  /* 0x0000000802087224 */ /* 0x000fca00078e020b */
[----:B------:R-:W-:-:S13]  /*1f040*/  ISETP.GT.U32.AND P1, PT, R7, R8, PT ;  /* 0x000000080700720c */ /* 0x000fda0003f24070 */
[----:B------:R-:W-:Y:S02]  /*1f050*/  @!P1 IMAD.IADD R8, R8, 0x1, -R7 ;  /* 0x0000000108089824 */ /* 0x000fe400078e0a07 */
[----:B------:R-:W-:Y:S01]  /*1f060*/  @!P1 VIADD R2, R2, 0x1 ;  /* 0x0000000102029836 */ /* 0x000fe20000000000 */
[----:B------:R-:W-:Y:S02]  /*1f070*/  ISETP.NE.AND P1, PT, R9, RZ, PT ;  /* 0x000000ff0900720c */ /* 0x000fe40003f25270 */
[----:B------:R-:W-:-:S13]  /*1f080*/  ISETP.GE.U32.AND P0, PT, R8, R7, PT ;  /* 0x000000070800720c */ /* 0x000fda0003f06070 */
[----:B------:R-:W-:-:S04]  /*1f090*/  @P0 VIADD R2, R2, 0x1 ;  /* 0x0000000102020836 */ /* 0x000fc80000000000 */
[----:B------:R-:W-:Y:S01]  /*1f0a0*/  @!P2 IMAD.MOV R2, RZ, RZ, -R2 ;  /* 0x000000ffff02a224 */ /* 0x000fe200078e0a02 */
[----:B------:R-:W-:Y:S01]  /*1f0b0*/  @!P1 LOP3.LUT R2, RZ, R9, RZ, 0x33, !PT ;  /* 0x00000009ff029212 */ /* 0x000fe200078e33ff */
[----:B------:R-:W-:-:S03]  /*1f0c0*/  IMAD.MOV R9, RZ, RZ, -R9 ;  /* 0x000000ffff097224 */ /* 0x000fc600078e0a09 */
[----:B------:R-:W-:Y:S01]  /*1f0d0*/  LOP3.LUT R17, RZ, R2, RZ, 0x33, !PT ;  /* 0x00000002ff117212 */ /* 0x000fe200078e33ff */
[----:B------:R-:W-:-:S04]  /*1f0e0*/  IMAD R18, R2, R9, R5 ;  /* 0x0000000902127224 */ /* 0x000fc800078e0205 */
[----:B------:R-:W-:Y:S01]  /*1f0f0*/  IMAD.IADD R17, R4, 0x1, R17 ;  /* 0x0000000104117824 */ /* 0x000fe200078e0211 */
[----:B------:R-:W-:Y:S06]  /*1f100*/  BRA `(.L_x_1586) ;  /* 0x00000000000c7947 */ /* 0x000fec0003800000 */
.L_x_1581:
[----:B------:R-:W-:Y:S02]  /*1f110*/  IMAD.MOV.U32 R17, RZ, RZ, RZ ;  /* 0x000000ffff117224 */ /* 0x000fe400078e00ff */
[----:B------:R-:W-:Y:S02]  /*1f120*/  IMAD.U32 R16, RZ, RZ, UR6 ;  /* 0x00000006ff107e24 */ /* 0x000fe4000f8e00ff */
[----:B------:R-:W-:-:S07]  /*1f130*/  IMAD.MOV.U32 R18, RZ, RZ, RZ ;  /* 0x000000ffff127224 */ /* 0x000fce00078e00ff */
.L_x_1586:
[----:B------:R-:W-:-:S13]  /*1f140*/  ISETP.NE.AND P0, PT, R0, RZ, PT ;  /* 0x000000ff0000720c */ /* 0x000fda0003f05270 */
[----:B------:R-:W1:Y:S01]  /*1f150*/  @!P0 S2R R3, SR_CgaCtaId ;  /* 0x0000000000038919 */ /* 0x000e620000008800 */
[----:B------:R-:W-:-:S04]  /*1f160*/  @!P0 MOV R0, 0x400 ;  /* 0x0000040000008802 */ /* 0x000fc80000000f00 */
[----:B-1----:R-:W-:-:S05]  /*1f170*/  @!P0 LEA R0, R3, R0, 0x18 ;  /* 0x0000000003008211 */ /* 0x002fca00078ec0ff */
[----:B------:R2:W-:Y:S01]  /*1f180*/  @!P0 STS.128 [R0+0x284d0], R16 ;  /* 0x0284d01000008388 */ /* 0x0005e20000000c00 */
[----:B------:R-:W-:Y:S06]  /*1f190*/  BAR.ARV 0x5, 0x180 ;  /* 0x0146000000007b1d */ /* 0x000fec0000002000 */
.L_x_1579:
[----:B--2---:R-:W-:Y:S01]  /*1f1a0*/  IMAD.MOV.U32 R0, RZ, RZ, 0x1 ;  /* 0x00000001ff007424 */ /* 0x004fe200078e00ff */
[----:B------:R2:W-:Y:S01]  /*1f1b0*/  STL [R1+0x4], RZ ;  /* 0x000004ff01007387 */ /* 0x0005e20000100800 */
[----:B------:R-:W-:Y:S02]  /*1f1c0*/  ULDC UR4, c[0x0][0xc3c] ;  /* 0x00030f0000047ab9 */ /* 0x000fe40000000800 */
[----:B-1----:R-:W-:Y:S01]  /*1f1d0*/  ISETP.GE.AND P0, PT, R19, UR4, PT ;  /* 0x0000000413007c0c */ /* 0x002fe2000bf06270 */
[----:B------:R2:W-:Y:S04]  /*1f1e0*/  STL [R1+0xc], R0 ;  /* 0x00000c0001007387 */ /* 0x0005e80000100800 */
[----:B------:R2:W-:Y:S08]  /*1f1f0*/  STL [R1+0x58], RZ ;  /* 0x000058ff01007387 */ /* 0x0005f00000100800 */
[----:B--2---:R-:W-:Y:S05]  /*1f200*/  @P0 BRA `(.L_x_1587) ;  /* 0x0000006000f80947 */ /* 0x004fea0003800000 */
[----:B------:R-:W1:Y:S01]  /*1f210*/  S2R R8, SR_TID.X ;  /* 0x0000000000087919 */ /* 0x000e620000002100 */
[----:B------:R-:W2:Y:S01]  /*1f220*/  S2UR UR5, SR_CgaCtaId ;  /* 0x00000000000579c3 */ /* 0x000ea20000008800 */
[----:B------:R-:W-:Y:S01]  /*1f230*/  UMOV UR4, 0x400 ;  /* 0x0000040000047882 */ /* 0x000fe20000000000 */
[----:B------:R-:W-:Y:S01]  /*1f240*/  BSSY B7, `(.L_x_1587) ;  /* 0x000063a000077945 */ /* 0x000fe20003800000 */
[----:B------:R-:W-:Y:S01]  /*1f250*/  ULDC.64 UR42, c[0x0][0x198] ;  /* 0x00006600002a7ab9 */ /* 0x000fe20000000a00 */
[----:B------:R-:W-:Y:S02]  /*1f260*/  ULOP3.LUT UR36, UR40, 0x1, URZ, 0xfc, !UPT ;  /* 0x0000000128247892 */ /* 0x000fe4000f8efc3f */
[----:B------:R-:W-:Y:S01]  /*1f270*/  ULOP3.LUT UR38, UR40, 0x2, URZ, 0xfc, !UPT ;  /* 0x0000000228267892 */ /* 0x000fe2000f8efc3f */
[----:B------:R-:W-:Y:S01]  /*1f280*/  ULDC UR37, c[0x0][0xc] ;  /* 0x0000030000257ab9 */ /* 0x000fe20000000800 */
[----:B--2---:R-:W-:Y:S01]  /*1f290*/  ULEA UR4, UR5, UR4, 0x18 ;  /* 0x0000000405047291 */ /* 0x004fe2000f8ec03f */
[C---:B-1----:R-:W-:Y:S01]  /*1f2a0*/  LOP3.LUT R6, R8.reuse, 0x7f, RZ, 0xc0, !PT ;  /* 0x0000007f08067812 */ /* 0x042fe200078ec0ff */
[C---:B0-----:R-:W-:Y:S01]  /*1f2b0*/  IMAD.SHL.U32 R2, R8.reuse, 0x80, RZ ;  /* 0x0000008008027824 */ /* 0x041fe200078e00ff */
[C---:B------:R-:W-:Y:S01]  /*1f2c0*/  LOP3.LUT P0, RZ, R8.reuse, 0x4, RZ, 0xc0, !PT ;  /* 0x0000000408ff7812 */ /* 0x040fe2000780c0ff */
[----:B------:R-:W-:Y:S01]  /*1f2d0*/  IMAD.SHL.U32 R5, R8, 0x8, RZ ;  /* 0x0000000808057824 */ /* 0x000fe200078e00ff */
[----:B------:R-:W-:-:S04]  /*1f2e0*/  SHF.L.U32 R0, R6, 0x5, RZ ;  /* 0x0000000506007819 */ /* 0x000fc800000006ff */
[----:B------:R-:W-:Y:S01]  /*1f2f0*/  LOP3.LUT R3, R0, 0xc00, RZ, 0xc0, !PT ;  /* 0x00000c0000037812 */ /* 0x000fe200078ec0ff */
[----:B------:R-:W-:-:S05]  /*1f300*/  IMAD.SHL.U32 R0, R8, 0x40, RZ ;  /* 0x0000004008007824 */ /* 0x000fca00078e00ff */
[--C-:B------:R-:W-:Y:S02]  /*1f310*/  LOP3.LUT R3, R3, 0x40, R0.reuse, 0xf8, !PT ;  /* 0x0000004003037812 */ /* 0x100fe400078ef800 */
[----:B------:R-:W-:Y:S02]  /*1f320*/  LOP3.LUT R4, R0, 0x180, RZ, 0xc0, !PT ;  /* 0x0000018000047812 */ /* 0x000fe400078ec0ff */
[----:B------:R-:W-:Y:S02]  /*1f330*/  LOP3.LUT R7, R3, 0x200, R0, 0xf8, !PT ;  /* 0x0000020003077812 */ /* 0x000fe400078ef800 */
[--C-:B------:R-:W-:Y:S02]  /*1f340*/  SHF.R.U32.HI R3, RZ, 0x1, R8.reuse ;  /* 0x00000001ff037819 */ /* 0x100fe40000011608 */
[----:B------:R-:W-:Y:S02]  /*1f350*/  LOP3.LUT R0, R2, 0x380, RZ, 0xc0, !PT ;  /* 0x0000038002007812 */ /* 0x000fe400078ec0ff */
[----:B------:R-:W-:-:S02]  /*1f360*/  LOP3.LUT R4, R4, 0x10, R8, 0xf8, !PT ;  /* 0x0000001004047812 */ /* 0x000fc400078ef808 */
[----:B------:R-:W-:Y:S01]  /*1f370*/  LOP3.LUT R3, R0, 0x30, R3, 0xf8, !PT ;  /* 0x0000003000037812 */ /* 0x000fe200078ef803 */
[----:B------:R-:W-:Y:S01]  /*1f380*/  IMAD.SHL.U32 R0, R8, 0x10, RZ ;  /* 0x0000001008007824 */ /* 0x000fe200078e00ff */
[----:B------:R-:W-:-:S04]  /*1f390*/  LOP3.LUT R4, R4, 0x30, R5, 0x78, !PT ;  /* 0x0000003004047812 */ /* 0x000fc800078e7805 */
[----:B------:R-:W-:Y:S02]  /*1f3a0*/  LOP3.LUT R3, R3, 0x70, R0, 0x78, !PT ;  /* 0x0000007003037812 */ /* 0x000fe400078e7800 */
[----:B------:R-:W-:Y:S02]  /*1f3b0*/  LOP3.LUT R5, R7, R4, RZ, 0xfc, !PT ;  /* 0x0000000407057212 */ /* 0x000fe400078efcff */
[----:B------:R-:W-:Y:S01]  /*1f3c0*/  LOP3.LUT R4, R3, 0xc00, R2, 0xf8, !PT ;  /* 0x00000c0003047812 */ /* 0x000fe200078ef802 */
[----:B------:R-:W-:Y:S01]  /*1f3d0*/  IMAD.SHL.U32 R3, R8, 0x2, RZ ;  /* 0x0000000208037824 */ /* 0x000fe200078e00ff */
[----:B------:R-:W-:Y:S01]  /*1f3e0*/  LOP3.LUT R2, R0, 0x3f0, RZ, 0xc0, !PT ;  /* 0x000003f000027812 */ /* 0x000fe200078ec0ff */
[----:B------:R0:W-:Y:S03]  /*1f3f0*/  STL [R1+0x28], R5 ;  /* 0x0000280501007387 */ /* 0x0001e60000100800 */
[----:B------:R-:W-:Y:S01]  /*1f400*/  LOP3.LUT R3, R2, 0x70, R3, 0x78, !PT ;  /* 0x0000007002037812 */ /* 0x000fe200078e7803 */
[----:B------:R-:W-:Y:S01]  /*1f410*/  IMAD.SHL.U32 R2, R6, 0x10, RZ ;  /* 0x0000001006027824 */ /* 0x000fe200078e00ff */
[----:B------:R1:W-:Y:S04]  /*1f420*/  STL [R1+0x30], R4 ;  /* 0x0000300401007387 */ /* 0x0003e80000100800 */
[----:B------:R-:W-:Y:S01]  /*1f430*/  LOP3.LUT R2, R3, 0x400, R2, 0xf8, !PT ;  /* 0x0000040003027812 */ /* 0x000fe200078ef802 */
[----:B------:R-:W-:Y:S01]  /*1f440*/  IMAD.MOV.U32 R3, RZ, RZ, 0x40 ;  /* 0x00000040ff037424 */ /* 0x000fe200078e00ff */
[----:B0-----:R-:W-:Y:S01]  /*1f450*/  SHF.R.U32.HI R5, RZ, 0x3, R6 ;  /* 0x00000003ff057819 */ /* 0x001fe20000011606 */
[----:B-1----:R-:W-:-:S03]  /*1f460*/  IMAD.MOV.U32 R4, RZ, RZ, 0x20 ;  /* 0x00000020ff047424 */ /* 0x002fc600078e00ff */
[----:B------:R-:W-:Y:S02]  /*1f470*/  SEL R7, R3, 0xffffffc0, !P0 ;  /* 0xffffffc003077807 */ /* 0x000fe40004000000 */
[----:B------:R-:W-:Y:S01]  /*1f480*/  SEL R3, R4, 0xffffffe0, !P0 ;  /* 0xffffffe004037807 */ /* 0x000fe20004000000 */
[----:B------:R-:W-:Y:S02]  /*1f490*/  IMAD.U32 R4, RZ, RZ, UR4 ;  /* 0x00000004ff047e24 */ /* 0x000fe4000f8e00ff */
[----:B------:R-:W-:Y:S02]  /*1f4a0*/  STL [R1+0x34], R7 ;  /* 0x0000340701007387 */ /* 0x000fe40000100800 */
[----:B------:R-:W-:Y:S02]  /*1f4b0*/  IMAD.IADD R2, R4, 0x1, R2 ;  /* 0x0000000104027824 */ /* 0x000fe400078e0202 */
[----:B------:R0:W-:Y:S04]  /*1f4c0*/  STL [R1+0x2c], R3 ;  /* 0x00002c0301007387 */ /* 0x0001e80000100800 */
[----:B------:R-:W-:Y:S04]  /*1f4d0*/  STL [R1], R4 ;  /* 0x0000000401007387 */ /* 0x000fe80000100800 */
[----:B------:R1:W-:Y:S01]  /*1f4e0*/  STL [R1+0x38], R2 ;  /* 0x0000380201007387 */ /* 0x0003e20000100800 */
[----:B0-----:R-:W-:-:S02]  /*1f4f0*/  LOP3.LUT R3, R0, 0x70, RZ, 0xc0, !PT ;  /* 0x0000007000037812 */ /* 0x001fc400078ec0ff */
[----:B------:R-:W-:Y:S01]  /*1f500*/  LOP3.LUT R0, R5, 0x70, R0, 0xf8, !PT ;  /* 0x0000007005007812 */ /* 0x000fe200078ef800 */
[----:B------:R-:W-:Y:S01]  /*1f510*/  IMAD.MOV.U32 R0, RZ, RZ, 0x1 ;  /* 0x00000001ff007424 */ /* 0x000fe200078e00ff */
[----:B------:R-:W-:Y:S01]  /*1f520*/  STL [R1+0x58], RZ ;  /* 0x000058ff01007387 */ /* 0x000fe20000100800 */
[----:B-1----:R-:W-:-:S03]  /*1f530*/  IMAD.MOV.U32 R2, RZ, RZ, 0x1 ;  /* 0x00000001ff027424 */ /* 0x002fc600078e00ff */
[----:B------:R0:W-:Y:S04]  /*1f540*/  STL [R1+0x10], R0 ;  /* 0x0000100001007387 */ /* 0x0001e80000100800 */
[----:B------:R1:W-:Y:S04]  /*1f550*/  STL [R1+0x8], RZ ;  /* 0x000008ff01007387 */ /* 0x0003e80000100800 */
[----:B------:R1:W-:Y:S01]  /*1f560*/  STL [R1+0x4], RZ ;  /* 0x000004ff01007387 */ /* 0x0003e20000100800 */
[----:B0-----:R-:W-:-:S03]  /*1f570*/  LOP3.LUT R0, R3, 0x80, RZ, 0xfc, !PT ;  /* 0x0000008003007812 */ /* 0x001fc600078efcff */
[----:B------:R1:W-:Y:S04]  /*1f580*/  STL [R1+0xc], R2 ;  /* 0x00000c0201007387 */ /* 0x0003e80000100800 */
.L_x_1713:
[----:B------:R-:W-:Y:S05]  /*1f590*/  YIELD ;  /* 0x0000000000007946 */ /* 0x000fea0003800000 */
[----:B------:R-:W-:Y:S01]  /*1f5a0*/  ULDC.64 UR4, c[0x0][0xa28] ;  /* 0x00028a0000047ab9 */ /* 0x000fe20000000a00 */
[----:B------:R-:W-:Y:S02]  /*1f5b0*/  CS2R R6, SRZ ;  /* 0x0000000000067805 */ /* 0x000fe4000001ff00 */
[----:B------:R-:W-:Y:S01]  /*1f5c0*/  ISETP.NE.U32.AND P0, PT, RZ, UR4, PT ;  /* 0x00000004ff007c0c */ /* 0x000fe2000bf05070 */
[----:B0--3--:R-:W0:Y:S01]  /*1f5d0*/  LDC.64 R12, c[0x0][0xa00] ;  /* 0x00028000ff0c7b82 */ /* 0x009e220000000a00 */
[----:B------:R-:W-:Y:S01]  /*1f5e0*/  ULDC.64 UR6, c[0x0][0xa08] ;  /* 0x0002820000067ab9 */ /* 0x000fe20000000a00 */
[----:B------:R-:W-:Y:S01]  /*1f5f0*/  ULDC.64 UR8, c[0x0][0xa10] ;  /* 0x0002840000087ab9 */ /* 0x000fe20000000a00 */
[----:B------:R-:W-:Y:S01]  /*1f600*/  ISETP.NE.AND.EX P0, PT, RZ, UR5, PT, P0 ;  /* 0x00000005ff007c0c */ /* 0x000fe2000bf05300 */
[----:B------:R-:W-:-:S04]  /*1f610*/  ULDC.64 UR4, c[0x0][0xa18] ;  /* 0x0002860000047ab9 */ /* 0x000fc80000000a00 */
[----:B-1----:R-:W2:Y:S08]  /*1f620*/  LDC.64 R4, c[0x0][0xa08] ;  /* 0x00028200ff047b82 */ /* 0x002eb00000000a00 */
[----:B-1--4-:R-:W1:Y:S02]  /*1f630*/  @P0 LDC.64 R2, c[0x0][0xa28] ;  /* 0x00028a00ff020b82 */ /* 0x012e640000000a00 */
[----:B-1----:R-:W-:-:S05]  /*1f640*/  @P0 IMAD.WIDE R2, R19, 0x4, R2 ;  /* 0x0000000413020825 */ /* 0x002fca00078e0202 */
[----:B------:R1:W5:Y:S01]  /*1f650*/  @P0 LDG.E R6, desc[UR46][R2.64] ;  /* 0x0000002e02060981 */ /* 0x000362000c1e1900 */
[----:B------:R-:W-:Y:S01]  /*1f660*/  ISETP.NE.U32.AND P0, PT, RZ, UR4, PT ;  /* 0x00000004ff007c0c */ /* 0x000fe2000bf05070 */
[C---:B0-----:R-:W-:Y:S01]  /*1f670*/  IMAD.WIDE R12, R19.reuse, 0x4, R12 ;  /* 0x00000004130c7825 */ /* 0x041fe200078e020c */
[----:B------:R-:W-:Y:S02]  /*1f680*/  ISETP.NE.U32.AND P2, PT, RZ, UR6, PT ;  /* 0x00000006ff007c0c */ /* 0x000fe4000bf45070 */
[----:B------:R-:W-:Y:S01]  /*1f690*/  ISETP.NE.AND.EX P0, PT, RZ, UR5, PT, P0 ;  /* 0x00000005ff007c0c */ /* 0x000fe2000bf05300 */
[----:B------:R-:W-:Y:S01]  /*1f6a0*/  ULDC.64 UR4, c[0x0][0xa00] ;  /* 0x0002800000047ab9 */ /* 0x000fe20000000a00 */
[----:B------:R-:W-:Y:S01]  /*1f6b0*/  ISETP.NE.U32.AND P4, PT, RZ, UR8, PT ;  /* 0x00000008ff007c0c */ /* 0x000fe2000bf85070 */
[----:B------:R-:W-:Y:S01]  /*1f6c0*/  IMAD.MOV.U32 R8, RZ, RZ, RZ ;  /* 0x000000ffff087224 */ /* 0x000fe200078e00ff */
[----:B------:R-:W-:Y:S01]  /*1f6d0*/  ISETP.NE.U32.AND P1, PT, RZ, UR4, PT ;  /* 0x00000004ff007c0c */ /* 0x000fe2000bf25070 */
[----:B-1----:R-:W0:Y:S01]  /*1f6e0*/  LDC.64 R2, c[0x0][0xa10] ;  /* 0x00028400ff027b82 */ /* 0x002e220000000a00 */
[----:B------:R-:W-:Y:S01]  /*1f6f0*/  MOV R0, RZ ;  /* 0x000000ff00007202 */ /* 0x000fe20000000f00 */
[----:B--2---:R-:W-:Y:S01]  /*1f700*/  IMAD.WIDE R4, R19, 0x4, R4 ;  /* 0x0000000413047825 */ /* 0x004fe200078e0204 */
[----:B------:R-:W-:-:S05]  /*1f710*/  ISETP.NE.AND.EX P3, PT, RZ, UR5, PT, P1 ;  /* 0x00000005ff007c0c */ /* 0x000fca000bf65310 */
[----:B------:R-:W1:Y:S01]  /*1f720*/  @P0 LDC.64 R10, c[0x0][0xa18] ;  /* 0x00028600ff0a0b82 */ /* 0x000e620000000a00 */
[----:B------:R-:W-:Y:S01]  /*1f730*/  ULDC UR4, c[0x0][0x288] ;  /* 0x0000a20000047ab9 */ /* 0x000fe20000000800 */
[----:B------:R-:W-:Y:S02]  /*1f740*/  ISETP.NE.AND.EX P1, PT, RZ, UR7, PT, P2 ;  /* 0x00000007ff007c0c */ /* 0x000fe4000bf25320 */
[----:B------:R-:W-:-:S04]  /*1f750*/  ISETP.NE.AND.EX P2, PT, RZ, UR9, PT, P4 ;  /* 0x00000009ff007c0c */ /* 0x000fc8000bf45340 */
[----:B------:R-:W2:Y:S07]  /*1f760*/  @P3 LDG.E R7, desc[UR46][R12.64] ;  /* 0x0000002e0c073981 */ /* 0x000eae000c1e1900 */
[----:B------:R-:W5:Y:S01]  /*1f770*/  @P1 LDG.E R8, desc[UR46][R4.64] ;  /* 0x0000002e04081981 */ /* 0x000f62000c1e1900 */
[----:B0-----:R-:W-:-:S05]  /*1f780*/  IMAD.WIDE R2, R19, 0x4, R2 ;  /* 0x0000000413027825 */ /* 0x001fca00078e0202 */
[----:B------:R-:W5:Y:S01]  /*1f790*/  @P2 LDG.E R0, desc[UR46][R2.64] ;  /* 0x0000002e02002981 */ /* 0x000f62000c1e1900 */
[----:B-1----:R-:W-:-:S03]  /*1f7a0*/  @P0 IMAD.WIDE R10, R19, 0x4, R10 ;  /* 0x00000004130a0825 */ /* 0x002fc600078e020a */
[----:B--2---:R0:W-:Y:S02]  /*1f7b0*/  STL [R1+0x44], R7 ;  /* 0x0000440701007387 */ /* 0x0041e40000100800 */
[----:B0-----:R-:W-:Y:S01]  /*1f7c0*/  IMAD.U32 R7, RZ, RZ, UR4 ;  /* 0x00000004ff077e24 */ /* 0x001fe2000f8e00ff */
        /* <DEDUP_REMOVED lines=10> */
[----:B--2---:R0:W-:Y:S01]  /*1f870*/  STL [R1+0x40], R7 ;  /* 0x0000400701007387 */ /* 0x0041e20000100800 */
[----:B------:R-:W-:Y:S02]  /*1f880*/  IMAD.MOV.U32 R11, RZ, RZ, R7 ;  /* 0x000000ffff0b7224 */ /* 0x000fe400078e0007 */
[----:B0-----:R-:W-:Y:S01]  /*1f890*/  IMAD.U32 R7, RZ, RZ, UR4 ;  /* 0x00000004ff077e24 */ /* 0x001fe2000f8e00ff */
[----:B------:R-:W-:Y:S06]  /*1f8a0*/  @P0 BRA `(.L_x_1588) ;  /* 0x0000000000140947 */ /* 0x000fec0003800000 */
[----:B------:R-:W-:Y:S05]  /*1f8b0*/  @!P3 BRA `(.L_x_1588) ;  /* 0x000000000010b947 */ /* 0x000fea0003800000 */
[----:B------:R-:W2:Y:S04]  /*1f8c0*/  LDG.E R9, desc[UR46][R12.64] ;  /* 0x0000002e0c097981 */ /* 0x000ea8000c1e1900 */
[----:B------:R-:W2:Y:S02]  /*1f8d0*/  LDG.E R12, desc[UR46][R12.64+0x4] ;  /* 0x0000042e0c0c7981 */ /* 0x000ea4000c1e1900 */
[----:B--2---:R-:W-:-:S05]  /*1f8e0*/  IMAD.IADD R11, R12, 0x1, -R9 ;  /* 0x000000010c0b7824 */ /* 0x004fca00078e0a09 */
[----:B------:R0:W-:Y:S02]  /*1f8f0*/  STL [R1+0x40], R11 ;  /* 0x0000400b01007387 */ /* 0x0001e40000100800 */
.L_x_1588:
[----:B-----5:R-:W-:Y:S01]  /*1f900*/  IMAD.IADD R8, R8, 0x1, R6 ;  /* 0x0000000108087824 */ /* 0x020fe200078e0206 */
[----:B------:R-:W-:Y:S02]  /*1f910*/  ULDC.64 UR4, c[0x0][0xa20] ;  /* 0x0002880000047ab9 */ /* 0x000fe40000000a00 */
[----:B------:R-:W-:Y:S02]  /*1f920*/  ISETP.NE.U32.AND P0, PT, RZ, UR4, PT ;  /* 0x00000004ff007c0c */ /* 0x000fe4000bf05070 */
[----:B------:R1:W-:Y:S02]  /*1f930*/  STL [R1+0x24], R8 ;  /* 0x0000240801007387 */ /* 0x0003e40000100800 */
[----:B------:R-:W-:-:S13]  /*1f940*/  ISETP.NE.AND.EX P0, PT, RZ, UR5, PT, P0 ;  /* 0x00000005ff007c0c */ /* 0x000fda000bf05300 */
[----:B-1----:R-:W-:Y:S05]  /*1f950*/  @!P0 BRA `(.L_x_1589) ;  /* 0x0000000000108947 */ /* 0x002fea0003800000 */
[----:B------:R-:W1:Y:S02]  /*1f960*/  LDC.64 R4, c[0x0][0xa20] ;  /* 0x00028800ff047b82 */ /* 0x000e640000000a00 */
[----:B-1----:R-:W-:-:S05]  /*1f970*/  IMAD.WIDE R4, R19, 0x4, R4 ;  /* 0x0000000413047825 */ /* 0x002fca00078e0204 */
[----:B------:R1:W5:Y:S01]  /*1f980*/  LDG.E R7, desc[UR46][R4.64] ;  /* 0x0000002e04077981 */ /* 0x000362000c1e1900 */
[----:B------:R-:W-:Y:S05]  /*1f990*/  BRA `(.L_x_1590) ;  /* 0x0000000000107947 */ /* 0x000fea0003800000 */
.L_x_1589:
[----:B------:R-:W-:Y:S05]  /*1f9a0*/  @!P1 BRA `(.L_x_1590) ;  /* 0x00000000000c9947 */ /* 0x000fea0003800000 */
[----:B------:R-:W2:Y:S04]  /*1f9b0*/  LDG.E R7, desc[UR46][R4.64] ;  /* 0x0000002e04077981 */ /* 0x000ea8000c1e1900 */
[----:B------:R-:W2:Y:S02]  /*1f9c0*/  LDG.E R4, desc[UR46][R4.64+0x4] ;  /* 0x0000042e04047981 */ /* 0x000ea4000c1e1900 */
[----:B--2---:R-:W-:-:S07]  /*1f9d0*/  IMAD.IADD R7, R4, 0x1, -R7 ;  /* 0x0000000104077824 */ /* 0x004fce00078e0a07 */
.L_x_1590:
[----:B-1----:R-:W2:Y:S04]  /*1f9e0*/  @P2 LDG.E R4, desc[UR46][R2.64] ;  /* 0x0000002e02042981 */ /* 0x002ea8000c1e1900 */
[----:B------:R1:W2:Y:S01]  /*1f9f0*/  @P2 LDG.E R2, desc[UR46][R2.64+0x4] ;  /* 0x0000042e02022981 */ /* 0x0002a2000c1e1900 */
[----:B------:R-:W-:Y:S02]  /*1fa00*/  IMAD.SHL.U32 R12, R17, 0x80, RZ ;  /* 0x00000080110c7824 */ /* 0x000fe400078e00ff */
[----:B-----5:R-:W-:-:S03]  /*1fa10*/  IMAD.IADD R9, R7, 0x1, -R6 ;  /* 0x0000000107097824 */ /* 0x020fc600078e0a06 */
[----:B------:R3:W-:Y:S01]  /*1fa20*/  STL [R1+0x3c], R12 ;  /* 0x00003c0c01007387 */ /* 0x0007e20000100800 */
[----:B-1----:R-:W1:Y:S02]  /*1fa30*/  LDC R3, c[0x0][0x448] ;  /* 0x00011200ff037b82 */ /* 0x002e640000000800 */
[----:B-1----:R-:W-:-:S13]  /*1fa40*/  ISETP.NE.AND P1, PT, R3, 0x1, PT ;  /* 0x000000010300780c */ /* 0x002fda0003f25270 */
[----:B------:R-:W1:Y:S08]  /*1fa50*/  @P1 LDC R3, c[0x0][0x44c] ;  /* 0x00011300ff031b82 */ /* 0x000e700000000800 */
[----:B------:R-:W4:Y:S01]  /*1fa60*/  @P1 LDC R5, c[0x0][0x450] ;  /* 0x00011400ff051b82 */ /* 0x000f220000000800 */
[----:B--2---:R-:W-:Y:S02]  /*1fa70*/  @P2 IMAD.IADD R10, R2, 0x1, -R4 ;  /* 0x00000001020a2824 */ /* 0x004fe400078e0a04 */
[----:B------:R-:W-:-:S02]  /*1fa80*/  VIADD R2, R12, 0x7f ;  /* 0x0000007f0c027836 */ /* 0x000fc40000000000 */
[----:B------:R-:W-:Y:S02]  /*1fa90*/  IMAD.IADD R7, R9, 0x1, R10 ;  /* 0x0000000109077824 */ /* 0x000fe400078e020a */
[----:B-1----:R-:W-:-:S03]  /*1faa0*/  @P1 IMAD.HI.U32 R3, R2, R3, RZ ;  /* 0x0000000302031227 */ /* 0x002fc600078e00ff */
[C---:B------:R-:W-:Y:S01]  /*1fab0*/  IADD3 R17, R7.reuse, 0x1, -R11 ;  /* 0x0000000107117810 */ /* 0x040fe20007ffe80b */
[----:B------:R-:W-:Y:S01]  /*1fac0*/  IMAD.MOV.U32 R6, RZ, RZ, R2 ;  /* 0x000000ffff067224 */ /* 0x000fe200078e0002 */
[----:B------:R-:W-:Y:S02]  /*1fad0*/  IADD3 R2, R7, 0x3f, RZ ;  /* 0x0000003f07027810 */ /* 0x000fe40007ffe0ff */
[----:B----4-:R-:W-:Y:S02]  /*1fae0*/  @P1 SHF.R.U32.HI R6, RZ, R5, R3 ;  /* 0x00000005ff061219 */ /* 0x010fe40000011603 */
[----:B------:R-:W-:-:S03]  /*1faf0*/  SHF.R.S32.HI R3, RZ, 0x1f, R2 ;  /* 0x0000001fff037819 */ /* 0x000fc60000011402 */
[----:B------:R-:W-:Y:S01]  /*1fb00*/  IMAD.IADD R6, R17, 0x1, R6 ;  /* 0x0000000111067824 */ /* 0x000fe200078e0206 */
[----:B------:R-:W-:Y:S02]  /*1fb10*/  LEA.HI R21, R3, R2, RZ, 0x6 ;  /* 0x0000000203157211 */ /* 0x000fe400078f30ff */
[----:B------:R-:W1:Y:S02]  /*1fb20*/  LDC.64 R2, c[0x0][0x9e0] ;  /* 0x00027800ff027b82 */ /* 0x000e640000000a00 */
[----:B------:R-:W-:Y:S02]  /*1fb30*/  SHF.R.S32.HI R21, RZ, 0x6, R21 ;  /* 0x00000006ff157819 */ /* 0x000fe40000011415 */
[----:B-1----:R-:W-:Y:S01]  /*1fb40*/  ISETP.GE.AND P3, PT, R3, 0x1, PT ;  /* 0x000000010300780c */ /* 0x002fe20003f66270 */
[----:B------:R-:W-:-:S12]  /*1fb50*/  IMAD.IADD R8, R6, 0x1, R2 ;  /* 0x0000000106087824 */ /* 0x000fd800078e0202 */
[----:B---3--:R-:W-:Y:S05]  /*1fb60*/  @!P3 BRA `(.L_x_1591) ;  /* 0x000000000048b947 */ /* 0x008fea0003800000 */
[C---:B------:R-:W-:Y:S01]  /*1fb70*/  ISETP.GT.AND P0, PT, R6.reuse, RZ, PT ;  /* 0x000000ff0600720c */ /* 0x040fe20003f04270 */
[----:B------:R-:W-:Y:S01]  /*1fb80*/  BSSY B0, `(.L_x_1592) ;  /* 0x000000e000007945 */ /* 0x000fe20003800000 */
[----:B------:R-:W-:-:S11]  /*1fb90*/  VIADD R2, R6, 0xffffffff ;  /* 0xffffffff06027836 */ /* 0x000fd60000000000 */
[----:B------:R-:W-:Y:S05]  /*1fba0*/  @P0 BRA `(.L_x_1593) ;  /* 0x00000000001c0947 */ /* 0x000fea0003800000 */
[----:B------:R-:W-:Y:S01]  /*1fbb0*/  ISETP.NE.AND P0, PT, R3, 0x1, PT ;  /* 0x000000010300780c */ /* 0x000fe20003f05270 */
[----:B------:R-:W-:-:S12]  /*1fbc0*/  IMAD.MOV R2, RZ, RZ, -R6 ;  /* 0x000000ffff027224 */ /* 0x000fd800078e0a06 */
[----:B------:R-:W1:Y:S02]  /*1fbd0*/  @P0 LDC.64 R4, c[0x0][0x9e8] ;  /* 0x00027a00ff040b82 */ /* 0x000e640000000a00 */
[----:B-1----:R-:W-:-:S05]  /*1fbe0*/  @P0 IMAD.HI.U32 R4, R2, R4, RZ ;  /* 0x0000000402040227 */ /* 0x002fca00078e00ff */
[----:B------:R-:W-:-:S04]  /*1fbf0*/  @P0 SHF.R.U32.HI R2, RZ, R5, R4 ;  /* 0x00000005ff020219 */ /* 0x000fc80000011604 */
[----:B------:R-:W-:Y:S01]  /*1fc00*/  LOP3.LUT R2, RZ, R2, RZ, 0x33, !PT ;  /* 0x00000002ff027212 */ /* 0x000fe200078e33ff */
[----:B------:R-:W-:Y:S06]  /*1fc10*/  BRA `(.L_x_1594) ;  /* 0x0000000000107947 */ /* 0x000fec0003800000 */
.L_x_1593:
[----:B------:R-:W-:-:S13]  /*1fc20*/  ISETP.NE.AND P0, PT, R3, 0x1, PT ;  /* 0x000000010300780c */ /* 0x000fda0003f05270 */
[----:B------:R-:W1:Y:S02]  /*1fc30*/  @P0 LDC.64 R4, c[0x0][0x9e8] ;  /* 0x00027a00ff040b82 */ /* 0x000e640000000a00 */
[----:B-1----:R-:W-:-:S05]  /*1fc40*/  @P0 IMAD.HI.U32 R4, R2, R4, RZ ;  /* 0x0000000402040227 */ /* 0x002fca00078e00ff */
[----:B------:R-:W-:-:S07]  /*1fc50*/  @P0 SHF.R.U32.HI R2, RZ, R5, R4 ;  /* 0x00000005ff020219 */ /* 0x000fce0000011604 */
.L_x_1594:
[----:B------:R-:W-:Y:S05]  /*1fc60*/  BSYNC B0 ;  /* 0x0000000000007941 */ /* 0x000fea0003800000 */
.L_x_1592:
[----:B------:R-:W-:-:S05]  /*1fc70*/  IMAD R2, R2, R3, R3 ;  /* 0x0000000302027224 */ /* 0x000fca00078e0203 */
[----:B------:R-:W-:-:S07]  /*1fc80*/  VIMNMX R8, R8, R2, PT ;  /* 0x0000000208087248 */ /* 0x000fce0003fe0100 */
.L_x_1591:
[----:B------:R-:W1:Y:S01]  /*1fc90*/  @P1 LDC R4, c[0x0][0x44c] ;  /* 0x00011300ff041b82 */ /* 0x000e620000000800 */
[----:B------:R-:W-:Y:S01]  /*1fca0*/  IMAD.MOV.U32 R2, RZ, RZ, R12 ;  /* 0x000000ffff027224 */ /* 0x000fe200078e000c */
[----:B------:R-:W-:Y:S01]  /*1fcb0*/  ULDC UR4, c[0x0][0x9dc] ;  /* 0x0002770000047ab9 */ /* 0x000fe20000000800 */
[----:B------:R-:W-:-:S05]  /*1fcc0*/  IMAD.IADD R20, R7, 0x1, -R11 ;  /* 0x0000000107147824 */ /* 0x000fca00078e0a0b */
[----:B------:R-:W2:Y:S01]  /*1fcd0*/  @P1 LDC R5, c[0x0][0x450] ;  /* 0x00011400ff051b82 */ /* 0x000ea20000000800 */
[----:B-1----:R-:W-:-:S05]  /*1fce0*/  @P1 IMAD.HI.U32 R4, R12, R4, RZ ;  /* 0x000000040c041227 */ /* 0x002fca00078e00ff */
[----:B--2---:R-:W-:-:S05]  /*1fcf0*/  @P1 SHF.R.U32.HI R2, RZ, R5, R4 ;  /* 0x00000005ff021219 */ /* 0x004fca0000011604 */
        /* <DEDUP_REMOVED lines=8> */
[----:B------:R-:W1:Y:S02]  /*1fd80*/  @P0 LDC.64 R4, c[0x0][0x9e8] ;  /* 0x00027a00ff040b82 */ /* 0x000e640000000a00 */
[----:B-1----:R-:W-:-:S05]  /*1fd90*/  @P0 IMAD.HI.U32 R4, R2, R4, RZ ;  /* 0x0000000402040227 */ /* 0x002fca00078e00ff */
[----:B------:R-:W-:-:S04]  /*1fda0*/  @P0 SHF.R.U32.HI R2, RZ, R5, R4 ;  /* 0x00000005ff020219 */ /* 0x000fc80000011604 */
[----:B------:R-:W-:Y:S01]  /*1fdb0*/  LOP3.LUT R2, RZ, R2, RZ, 0x33, !PT ;  /* 0x00000002ff027212 */ /* 0x000fe200078e33ff */
[----:B------:R-:W-:Y:S06]  /*1fdc0*/  BRA `(.L_x_1598) ;  /* 0x0000000000107947 */ /* 0x000fec0003800000 */
.L_x_1597:
[----:B------:R-:W-:-:S13]  /*1fdd0*/  ISETP.NE.AND P0, PT, R3, 0x1, PT ;  /* 0x000000010300780c */ /* 0x000fda0003f05270 */
[----:B------:R-:W1:Y:S02]  /*1fde0*/  @P0 LDC.64 R4, c[0x0][0x9e8] ;  /* 0x00027a00ff040b82 */ /* 0x000e640000000a00 */
[----:B-1----:R-:W-:-:S05]  /*1fdf0*/  @P0 IMAD.HI.U32 R4, R2, R4, RZ ;  /* 0x0000000402040227 */ /* 0x002fca00078e00ff */
[----:B------:R-:W-:-:S07]  /*1fe00*/  @P0 SHF.R.U32.HI R2, RZ, R5, R4 ;  /* 0x00000005ff020219 */ /* 0x000fce0000011604 */
.L_x_1598:
[----:B------:R-:W-:Y:S05]  /*1fe10*/  BSYNC B0 ;  /* 0x0000000000007941 */ /* 0x000fea0003800000 */
.L_x_1596:
[----:B------:R-:W-:-:S05]  /*1fe20*/  IMAD R2, R2, R3, RZ ;  /* 0x0000000302027224 */ /* 0x000fca00078e02ff */
[----:B------:R-:W-:-:S07]  /*1fe30*/  VIMNMX R6, R6, R2, !PT ;  /* 0x0000000206067248 */ /* 0x000fce0007fe0100 */
.L_x_1595:
[----:B------:R-:W-:Y:S01]  /*1fe40*/  VIADD R8, R8, 0x3f ;  /* 0x0000003f08087836 */ /* 0x000fe20000000000 */
[----:B------:R-:W-:Y:S04]  /*1fe50*/  BSSY B0, `(.L_x_1599) ;  /* 0x000012d000007945 */ /* 0x000fe80003800000 */
[----:B------:R-:W-:-:S04]  /*1fe60*/  SHF.R.S32.HI R2, RZ, 0x1f, R8 ;  /* 0x0000001fff027819 */ /* 0x000fc80000011408 */
[----:B------:R-:W-:Y:S02]  /*1fe70*/  LEA.HI R4, R2, R8, RZ, 0x6 ;  /* 0x0000000802047211 */ /* 0x000fe400078f30ff */
[----:B------:R-:W-:Y:S02]  /*1fe80*/  SHF.R.S32.HI R2, RZ, 0x1f, R6 ;  /* 0x0000001fff027819 */ /* 0x000fe40000011406 */
[----:B------:R-:W-:Y:S02]  /*1fe90*/  SHF.R.S32.HI R4, RZ, 0x6, R4 ;  /* 0x00000006ff047819 */ /* 0x000fe40000011404 */
[----:B------:R-:W-:-:S04]  /*1fea0*/  LEA.HI R2, R2, R6, RZ, 0x6 ;  /* 0x0000000602027211 */ /* 0x000fc800078f30ff */
[----:B------:R-:W-:-:S04]  /*1feb0*/  SHF.R.S32.HI R2, RZ, 0x6, R2 ;  /* 0x00000006ff027819 */ /* 0x000fc80000011402 */
[----:B------:R-:W-:Y:S02]  /*1fec0*/  VIMNMX R3, RZ, R2, !PT ;  /* 0x00000002ff037248 */ /* 0x000fe40007fe0100 */
[----:B------:R-:W-:-:S03]  /*1fed0*/  VIMNMX R2, R21, R4, PT ;  /* 0x0000000415027248 */ /* 0x000fc60003fe0100 */
[--C-:B------:R-:W-:Y:S02]  /*1fee0*/  IMAD R3, R3, 0x40, -R9.reuse ;  /* 0x0000004003037824 */ /* 0x100fe400078e0a09 */
[----:B------:R-:W-:-:S03]  /*1fef0*/  IMAD R2, R2, 0x40, -R9 ;  /* 0x0000004002027824 */ /* 0x000fc600078e0a09 */
[----:B------:R-:W-:Y:S02]  /*1ff00*/  VIMNMX R3, RZ, R3, !PT ;  /* 0x00000003ff037248 */ /* 0x000fe40007fe0100 */
[----:B------:R-:W-:-:S04]  /*1ff10*/  VIMNMX R2, R2, R10, PT ;  /* 0x0000000a02027248 */ /* 0x000fc80003fe0100 */
        /* <DEDUP_REMOVED lines=9> */
[----:B------:R-:W-:Y:S05]  /*1ffb0*/  @!P1 BRA `(.L_x_1600) ;  /* 0x0000001000589947 */ /* 0x000fea0003800000 */
[----:B------:R-:W-:Y:S01]  /*1ffc0*/  UMOV UR4, 0xffffffff ;  /* 0xffffffff00047882 */ /* 0x000fe20000000000 */
[----:B------:R-:W-:Y:S02]  /*1ffd0*/  SEL R2, R19, RZ, !P2 ;  /* 0x000000ff13027207 */ /* 0x000fe40005000000 */
[----:B------:R-:W-:Y:S05]  /*1ffe0*/  BRA.DIV UR4, `(.L_x_1601) ;  /* 0x0000009204e87947 */ /* 0x000fea000b800000 */
[----:B------:R-:W1:Y:S02]  /*1fff0*/  S2R R4, SR_TID.X ;  /* 0x0000000000047919 */ /* 0x000e640000002100 */
[----:B-1----:R-:W-:-:S04]  /*20000*/  SHF.R.U32.HI R4, RZ, 0x5, R4 ;  /* 0x00000005ff047819 */ /* 0x002fc80000011604 */
[----:B------:R-:W-:-:S05]  /*20010*/  LOP3.LUT R4, R4, 0x3, RZ, 0xc0, !PT ;  /* 0x0000000304047812 */ /* 0x000fca00078ec0ff */
[----:B------:R1:W2:Y:S02]  /*20020*/  SHFL.IDX PT, R14, R4, RZ, 0x1f ;  /* 0x00001fff040e7589 */ /* 0x0002a400000e0000 */
.L_x_1863:
[----:B--2---:R-:W-:Y:S02]  /*20030*/  ISETP.NE.AND P0, PT, R14, RZ, PT ;  /* 0x000000ff0e00720c */ /* 0x004fe40003f05270 */
[----:B------:R-:W-:-:S11]  /*20040*/  PLOP3.LUT P6, PT, PT, PT, PT, 0x8, 0x0 ;  /* 0x000000000000781c */ /* 0x000fd60003fce170 */
[----:B------:R-:W-:Y:S05]  /*20050*/  @P0 BRA `(.L_x_1602) ;  /* 0x00000000000c0947 */ /* 0x000fea0003800000 */
[----:B------:R-:W-:-:S03]  /*20060*/  UMOV UR4, 0xffffffff ;  /* 0xffffffff00047882 */ /* 0x000fc60000000000 */
[----:B------:R-:W-:Y:S05]  /*20070*/  BRA.DIV UR4, `(.L_x_1603) ;  /* 0x0000009204f87947 */ /* 0x000fea000b800000 */
[----:B------:R-:W-:-:S13]  /*20080*/  ELECT P6, URZ, PT ;  /* 0x00000000003f782f */ /* 0x000fda00038c0000 */
.L_x_1602:
[----:B-1----:R-:W2:Y:S04]  /*20090*/  LDL R4, [R1+0x58] ;  /* 0x0000580001047983 */ /* 0x002ea80000100800 */
[----:B------:R-:W3:Y:S01]  /*200a0*/  LDL R6, [R1] ;  /* 0x0000000001067983 */ /* 0x000ee20000100800 */
[----:B------:R-:W-:Y:S01]  /*200b0*/  BSSY B1, `(.L_x_1604) ;  /* 0x0000008000017945 */ /* 0x000fe20003800000 */
[----:B--2---:R-:W-:-:S04]  /*200c0*/  IADD3 R4, R4, 0x1, RZ ;  /* 0x0000000104047810 */ /* 0x004fc80007ffe0ff */
[----:B------:R-:W-:-:S04]  /*200d0*/  LEA.HI R5, R4, R4, RZ, 0x1 ;  /* 0x0000000404057211 */ /* 0x000fc800078f08ff */
[----:B------:R-:W-:-:S05]  /*200e0*/  LOP3.LUT R5, R5, 0xfffffffe, RZ, 0xc0, !PT ;  /* 0xfffffffe05057812 */ /* 0x000fca00078ec0ff */
[----:B------:R-:W-:-:S05]  /*200f0*/  IMAD.IADD R4, R4, 0x1, -R5 ;  /* 0x0000000104047824 */ /* 0x000fca00078e0a05 */
[----:B------:R-:W-:-:S04]  /*20100*/  SHF.L.U32 R4, R4, 0x1f, RZ ;  /* 0x0000001f04047819 */ /* 0x000fc800000006ff */
[----:B---3--:R-:W1:Y:S02]  /*20110*/  SYNCS.PHASECHK.TRANS64.TRYWAIT P0, [R6+URZ+0x28420], R4 ;  /* 0x02842004060075a7 */ /* 0x008e64000800017f */
[----:B-1----:R-:W-:Y:S05]  /*20120*/  @!P0 BRA `(.L_x_1605) ;  /* 0x0000009000ec8947 */ /* 0x002fea0003800000 */
.L_x_1866:
[----:B------:R-:W-:Y:S05]  /*20130*/  BSYNC B1 ;  /* 0x0000000000017941 */ /* 0x000fea0003800000 */
.L_x_1604:
[----:B------:R-:W-:Y:S04]  /*20140*/  BSSY B1, `(.L_x_1606) ;  /* 0x0000072000017945 */ /* 0x000fe80003800000 */
[----:B------:R-:W-:Y:S05]  /*20150*/  @!P6 BRA `(.L_x_1607) ;  /* 0x0000000400c0e947 */ /* 0x000fea0003800000 */
[----:B------:R-:W2:Y:S04]  /*20160*/  LDL R6, [R1] ;  /* 0x0000000001067983 */ /* 0x000ea80000100800 */
[----:B------:R-:W3:Y:S01]  /*20170*/  LDL R7, [R1+0x8] ;  /* 0x0000080001077983 */ /* 0x000ee20000100800 */
[----:B-1----:R-:W1:Y:S01]  /*20180*/  S2R R5, SR_TID.X ;  /* 0x0000000000057919 */ /* 0x002e620000002100 */
[----:B--2---:R-:W-:Y:S02]  /*20190*/  IMAD.MOV.U32 R9, RZ, RZ, R6 ;  /* 0x000000ffff097224 */ /* 0x004fe400078e0006 */
[----:B------:R-:W2:Y:S02]  /*201a0*/  LDL R6, [R1+0x10] ;  /* 0x0000100001067983 */ /* 0x000ea40000100800 */
[----:B---3--:R-:W-:Y:S01]  /*201b0*/  IMAD R7, R7, 0x8, R9 ;  /* 0x0000000807077824 */ /* 0x008fe200078e0209 */
[----:B-1----:R-:W-:Y:S01]  /*201c0*/  LOP3.LUT R5, R5, 0x7f, RZ, 0xc0, !PT ;  /* 0x0000007f05057812 */ /* 0x002fe200078ec0ff */
[----:B------:R-:W-:Y:S03]  /*201d0*/  BSSY B2, `(.L_x_1608) ;  /* 0x0000005000027945 */ /* 0x000fe60003800000 */
[----:B------:R-:W-:-:S02]  /*201e0*/  ISETP.NE.AND P1, PT, R5, RZ, PT ;  /* 0x000000ff0500720c */ /* 0x000fc40003f25270 */
[----:B--2---:R-:W-:-:S04]  /*201f0*/  SHF.L.U32 R10, R6, 0x1f, RZ ;  /* 0x0000001f060a7819 */ /* 0x004fc800000006ff */
[----:B------:R-:W1:Y:S02]  /*20200*/  SYNCS.PHASECHK.TRANS64.TRYWAIT P0, [R7+URZ+0x284a0], R10 ;  /* 0x0284a00a070075a7 */ /* 0x000e64000800017f */
[----:B-1----:R-:W-:Y:S05]  /*20210*/  @!P0 BRA `(.L_x_1609) ;  /* 0x0000009000c88947 */ /* 0x002fea0003800000 */
.L_x_1867:
[----:B------:R-:W-:Y:S05]  /*20220*/  BSYNC B2 ;  /* 0x0000000000027941 */ /* 0x000fea0003800000 */
.L_x_1608:
        /* <DEDUP_REMOVED lines=9> */
.L_x_1611:
[----:B------:R-:W-:Y:S05]  /*202c0*/  BSYNC B2 ;  /* 0x0000000000027941 */ /* 0x000fea0003800000 */
.L_x_1610:
[----:B------:R-:W2:Y:S04]  /*202d0*/  LDL R6, [R1] ;  /* 0x0000000001067983 */ /* 0x000ea80000100800 */
[----:B------:R-:W2:Y:S01]  /*202e0*/  LDL R4, [R1+0x8] ;  /* 0x0000080001047983 */ /* 0x000ea20000100800 */
[----:B------:R-:W-:Y:S01]  /*202f0*/  IMAD.MOV.U32 R13, RZ, RZ, RZ ;  /* 0x000000ffff0d7224 */ /* 0x000fe200078e00ff */
[----:B------:R-:W-:Y:S01]  /*20300*/  UIADD3 UR4, UP0, UR42, 0x570, URZ ;  /* 0x000005702a047890 */ /* 0x000fe2000ff1e03f */
[----:B------:R-:W-:Y:S01]  /*20310*/  IMAD R5, R8, 0x40, R0 ;  /* 0x0000004008057824 */ /* 0x000fe200078e0200 */
[----:B------:R-:W-:Y:S01]  /*20320*/  PLOP3.LUT P0, PT, PT, PT, PT, 0x80, 0x0 ;  /* 0x000000000000781c */ /* 0x000fe20003f0f070 */
[----:B------:R-:W-:Y:S01]  /*20330*/  UMOV UR6, 0x0 ;  /* 0x0000000000067882 */ /* 0x000fe20000000000 */
[----:B------:R-:W-:Y:S01]  /*20340*/  R2UR UR10, R13 ;  /* 0x000000000d0a72ca */ /* 0x000fe200000e0000 */
[----:B------:R-:W-:Y:S01]  /*20350*/  VIADD R5, R5, 0xffffffc0 ;  /* 0xffffffc005057836 */ /* 0x000fe20000000000 */
[----:B------:R-:W-:Y:S01]  /*20360*/  UIADD3.X UR5, URZ, UR43, URZ, UP0, !UPT ;  /* 0x0000002b3f057290 */ /* 0x000fe200087fe43f */
[----:B------:R-:W-:Y:S01]  /*20370*/  UMOV UR7, 0x12f00000 ;  /* 0x12f0000000077882 */ /* 0x000fe20000000000 */
[----:B--2---:R-:W-:-:S02]  /*20380*/  IMAD R9, R4, 0x4000, R6 ;  /* 0x0000400004097824 */ /* 0x004fc400078e0206 */
[----:B------:R-:W-:Y:S02]  /*20390*/  VIADD R4, R7, 0x28490 ;  /* 0x0002849007047836 */ /* 0x000fe40000000000 */
[----:B------:R-:W-:-:S07]  /*203a0*/  VIADD R6, R9, 0x20000 ;  /* 0x0002000009067836 */ /* 0x000fce0000000000 */
.L_x_1612:
        /* <DEDUP_REMOVED lines=16> */
.L_x_1613:
        /* <DEDUP_REMOVED lines=10> */
[----:B------:R-:W2:Y:S01]  /*20550*/  SYNCS.PHASECHK.TRANS64.TRYWAIT P0, [R7+URZ+0x284c0], R10 ;  /* 0x0284c00a070075a7 */ /* 0x000ea2000800017f */
[----:B------:R-:W-:Y:S04]  /*20560*/  BSSY B2, `(.L_x_1614) ;  /* 0x0000002000027945 */ /* 0x000fe80003800000 */
[----:B--2---:R-:W-:Y:S05]  /*20570*/  @!P0 BRA `(.L_x_1615) ;  /* 0x0000009000048947 */ /* 0x004fea0003800000 */
.L_x_1868:
[----:B------:R-:W-:Y:S05]  /*20580*/  BSYNC B2 ;  /* 0x0000000000027941 */ /* 0x000fea0003800000 */
.L_x_1614:
[----:B------:R-:W-:Y:S01]  /*20590*/  BSSY B2, `(.L_x_1616) ;  /* 0x000000b000027945 */ /* 0x000fe20003800000 */
[----:B-12---:R-:W-:Y:S01]  /*205a0*/  IMAD.MOV.U32 R10, RZ, RZ, 0x0 ;  /* 0x00000000ff0a7424 */ /* 0x006fe200078e00ff */
[----:B0-----:R-:W-:Y:S02]  /*205b0*/  MOV R11, 0x12f00000 ;  /* 0x12f00000000b7802 */ /* 0x001fe40000000f00 */
        /* <DEDUP_REMOVED lines=8> */
.L_x_1617:
[----:B------:R-:W-:Y:S05]  /*20640*/  BSYNC B2 ;  /* 0x0000000000027941 */ /* 0x000fea0003800000 */
.L_x_1616:
        /* <DEDUP_REMOVED lines=8> */
.L_x_1618:
        /* <DEDUP_REMOVED lines=15> */
.L_x_1619:
        /* <DEDUP_REMOVED lines=10> */
.L_x_1607:
[----:B------:R-:W-:Y:S05]  /*20860*/  BSYNC B1 ;  /* 0x0000000000017941 */ /* 0x000fea0003800000 */
.L_x_1606:
[----:B------:R-:W1:Y:S04]  /*20870*/  LDL.LU R9, [R1+0x8] ;  /* 0x0000080001097983 */ /* 0x000e680000300800 */
[----:B------:R-:W2:Y:S01]  /*20880*/  LDL.LU R7, [R1+0x10] ;  /* 0x0000100001077983 */ /* 0x000ea20000300800 */
[----:B------:R-:W-:Y:S01]  /*20890*/  PLOP3.LUT P0, PT, PT, PT, PT, 0x8, 0x0 ;  /* 0x000000000000781c */ /* 0x000fe20003f0e170 */
[----:B-1----:R-:W-:Y:S02]  /*208a0*/  VIADD R4, R9, 0x1 ;  /* 0x0000000109047836 */ /* 0x002fe40000000000 */
        /* <DEDUP_REMOVED lines=9> */
.L_x_1634:
[----:B------:R-:W-:Y:S05]  /*20940*/  YIELD ;  /* 0x0000000000007946 */ /* 0x000fea0003800000 */
[----:B------:R-:W-:Y:S04]  /*20950*/  BSSY B1, `(.L_x_1620) ;  /* 0x0000070000017945 */ /* 0x000fe80003800000 */
[----:B--2---:R-:W-:Y:S05]  /*20960*/  @!P6 BRA `(.L_x_1621) ;  /* 0x0000000400b8e947 */ /* 0x004fea0003800000 */
[----:B-1----:R-:W2:Y:S04]  /*20970*/  LDL R7, [R1] ;  /* 0x0000000001077983 */ /* 0x002ea80000100800 */
[----:B------:R-:W2:Y:S04]  /*20980*/  LDL R6, [R1+0x8] ;  /* 0x0000080001067983 */ /* 0x000ea80000100800 */
[----:B------:R-:W3:Y:S01]  /*20990*/  LDL R5, [R1+0x10] ;  /* 0x0000100001057983 */ /* 0x000ee20000100800 */
[----:B------:R-:W1:Y:S01]  /*209a0*/  S2R R4, SR_TID.X ;  /* 0x0000000000047919 */ /* 0x000e620000002100 */
[----:B------:R-:W-:Y:S01]  /*209b0*/  BSSY B2, `(.L_x_1622) ;  /* 0x0000007000027945 */ /* 0x000fe20003800000 */
[----:B-1----:R-:W-:-:S04]  /*209c0*/  LOP3.LUT R4, R4, 0x7f, RZ, 0xc0, !PT ;  /* 0x0000007f04047812 */ /* 0x002fc800078ec0ff */
[----:B------:R-:W-:Y:S01]  /*209d0*/  ISETP.NE.AND P2, PT, R4, RZ, PT ;  /* 0x000000ff0400720c */ /* 0x000fe20003f45270 */
[----:B--2---:R-:W-:Y:S01]  /*209e0*/  IMAD R8, R6, 0x8, R7 ;  /* 0x0000000806087824 */ /* 0x004fe200078e0207 */
[----:B---3--:R-:W-:-:S04]  /*209f0*/  SHF.L.U32 R7, R5, 0x1f, RZ ;  /* 0x0000001f05077819 */ /* 0x008fc800000006ff */
[----:B------:R-:W1:Y:S02]  /*20a00*/  SYNCS.PHASECHK.TRANS64.TRYWAIT P1, [R8+URZ+0x284a0], R7 ;  /* 0x0284a007080075a7 */ /* 0x000e64000802017f */
[----:B-1----:R-:W-:Y:S05]  /*20a10*/  @!P1 BRA `(.L_x_1623) ;  /* 0x0000008800f09947 */ /* 0x002fea0003800000 */
.L_x_1869:
[----:B------:R-:W-:Y:S05]  /*20a20*/  BSYNC B2 ;  /* 0x0000000000027941 */ /* 0x000fea0003800000 */
.L_x_1622:
        /* <DEDUP_REMOVED lines=9> */
.L_x_1625:
[----:B------:R-:W-:Y:S05]  /*20ac0*/  BSYNC B2 ;  /* 0x0000000000027941 */ /* 0x000fea0003800000 */
.L_x_1624:
[----:B------:R-:W2:Y:S04]  /*20ad0*/  LDL R5, [R1] ;  /* 0x0000000001057983 */ /* 0x000ea80000100800 */
        /* <DEDUP_REMOVED lines=8> */
[----:B--2---:R-:W-:-:S02]  /*20b60*/  IMAD R6, R4, 0x4000, R5 ;  /* 0x0000400004067824 */ /* 0x004fc400078e0205 */
[----:B------:R-:W-:Y:S02]  /*20b70*/  IMAD R5, R9, 0x40, R0 ;  /* 0x0000004009057824 */ /* 0x000fe400078e0200 */
[----:B------:R-:W-:Y:S02]  /*20b80*/  VIADD R4, R8, 0x28490 ;  /* 0x0002849008047836 */ /* 0x000fe40000000000 */
[----:B------:R-:W-:-:S07]  /*20b90*/  VIADD R10, R6, 0x20000 ;  /* 0x00020000060a7836 */ /* 0x000fce0000000000 */
.L_x_1626:
        /* <DEDUP_REMOVED lines=10> */
[----:B------:R-:W-:Y:S01]  /*20c40*/  MOV R13, 0x80 ;  /* 0x00000080000d7802 */ /* 0x000fe20000000f00 */
[----:B------:R-:W-:Y:S01]  /*20c50*/  VIADD R10, R6, 0x22000 ;  /* 0x00022000060a7836 */ /* 0x000fe20000000000 */
[----:B------:R-:W-:Y:S01]  /*20c60*/  PLOP3.LUT P1, PT, PT, PT, PT, 0x80, 0x0 ;  /* 0x000000000000781c */ /* 0x000fe20003f2f070 */
[----:B------:R-:W-:Y:S01]  /*20c70*/  UMOV UR6, 0x0 ;  /* 0x0000000000067882 */ /* 0x000fe20000000000 */
[----:B------:R-:W-:Y:S01]  /*20c80*/  R2UR UR10, R13 ;  /* 0x000000000d0a72ca */ /* 0x000fe200000e0000 */
[----:B------:R-:W-:-:S14]  /*20c90*/  UMOV UR7, 0x12f00000 ;  /* 0x12f0000000077882 */ /* 0x000fdc0000000000 */
.L_x_1627:
        /* <DEDUP_REMOVED lines=13> */
.L_x_1870:
[----:B------:R-:W-:Y:S05]  /*20d70*/  BSYNC B2 ;  /* 0x0000000000027941 */ /* 0x000fea0003800000 */
.L_x_1628:
[----:B------:R-:W-:Y:S01]  /*20d80*/  BSSY B2, `(.L_x_1630) ;  /* 0x000000b000027945 */ /* 0x000fe20003800000 */
[----:B------:R-:W-:Y:S02]  /*20d90*/  IMAD.MOV.U32 R10, RZ, RZ, 0x0 ;  /* 0x00000000ff0a7424 */ /* 0x000fe400078e00ff */
[----:B0-----:R-:W-:Y:S01]  /*20da0*/  IMAD.MOV.U32 R11, RZ, RZ, 0x12f00000 ;  /* 0x12f00000ff0b7424 */ /* 0x001fe200078e00ff */
        /* <DEDUP_REMOVED lines=8> */
.L_x_1631:
[----:B------:R-:W-:Y:S05]  /*20e30*/  BSYNC B2 ;  /* 0x0000000000027941 */ /* 0x000fea0003800000 */
.L_x_1630:
[----:B------:R-:W-:Y:S01]  /*20e40*/  R2UR UR10, R12 ;  /* 0x000000000c0a72ca */ /* 0x000fe200000e0000 */
[----:B------:R-:W-:Y:S01]  /*20e50*/  UIADD3 UR4, UP0, UR42, 0x670, URZ ;  /* 0x000006702a047890 */ /* 0x000fe2000ff1e03f */
[----:B------:R-:W-:Y:S01]  /*20e60*/  R2UR UR6, R10 ;  /* 0x000000000a0672ca */ /* 0x000fe200000e0000 */
[----:B-12---:R-:W-:Y:S01]  /*20e70*/  VIADD R8, R8, 0x284b0 ;  /* 0x000284b008087836 */ /* 0x006fe20000000000 */
[----:B------:R-:W-:Y:S01]  /*20e80*/  R2UR UR7, R11 ;  /* 0x000000000b0772ca */ /* 0x000fe200000e0000 */
[----:B------:R-:W-:Y:S01]  /*20e90*/  VIADD R4, R6, 0x10000 ;  /* 0x0001000006047836 */ /* 0x000fe20000000000 */
[----:B------:R-:W-:Y:S01]  /*20ea0*/  PLOP3.LUT P1, PT, PT, PT, PT, 0x80, 0x0 ;  /* 0x000000000000781c */ /* 0x000fe20003f2f070 */
[----:B------:R-:W-:-:S12]  /*20eb0*/  UIADD3.X UR5, URZ, UR43, URZ, UP0, !UPT ;  /* 0x0000002b3f057290 */ /* 0x000fd800087fe43f */
.L_x_1632:
        /* <DEDUP_REMOVED lines=15> */
.L_x_1633:
        /* <DEDUP_REMOVED lines=10> */
.L_x_1621:
[----:B------:R-:W-:Y:S05]  /*21050*/  BSYNC B1 ;  /* 0x0000000000017941 */ /* 0x000fea0003800000 */
.L_x_1620:
[----:B-1----:R-:W2:Y:S04]  /*21060*/  LDL.LU R4, [R1+0x8] ;  /* 0x0000080001047983 */ /* 0x002ea80000300800 */
        /* <DEDUP_REMOVED lines=11> */
.L_x_1600:
[----:B------:R-:W-:Y:S05]  /*21120*/  BSYNC B0 ;  /* 0x0000000000007941 */ /* 0x000fea0003800000 */
.L_x_1599:
[----:B------:R-:W3:Y:S01]  /*21130*/  LDL R8, [R1+0x3c] ;  /* 0x00003c0001087983 */ /* 0x000ee20000100800 */
[----:B------:R-:W4:Y:S01]  /*21140*/  LDC R0, c[0x0][0x448] ;  /* 0x00011200ff007b82 */ /* 0x000f220000000800 */
[----:B------:R-:W-:Y:S07]  /*21150*/  @!P0 WARPSYNC.ALL ;  /* 0x0000000000008948 */ /* 0x000fee0003800000 */
[----:B------:R-:W-:Y:S01]  /*21160*/  @!P0 BAR.SYNC.DEFER_BLOCKING 0xc, 0x180 ;  /* 0x0306000000008b1d */ /* 0x000fe20000010000 */
[----:B----4-:R-:W-:-:S13]  /*21170*/  ISETP.NE.AND P1, PT, R0, 0x1, PT ;  /* 0x000000010000780c */ /* 0x010fda0003f25270 */
[----:B------:R-:W4:Y:S08]  /*21180*/  @P1 LDC R2, c[0x0][0x44c] ;  /* 0x00011300ff021b82 */ /* 0x000f300000000800 */
[----:B------:R-:W5:Y:S01]  /*21190*/  @P1 LDC R3, c[0x0][0x450] ;  /* 0x00011400ff031b82 */ /* 0x000f620000000800 */
[----:B---3--:R-:W-:-:S04]  /*211a0*/  VIADD R0, R8, 0x7f ;  /* 0x0000007f08007836 */ /* 0x008fc80000000000 */
[----:B----4-:R-:W-:-:S05]  /*211b0*/  @P1 IMAD.HI.U32 R2, R0, R2, RZ ;  /* 0x0000000200021227 */ /* 0x010fca00078e00ff */
[----:B-----5:R-:W-:Y:S02]  /*211c0*/  @P1 SHF.R.U32.HI R0, RZ, R3, R2 ;  /* 0x00000003ff001219 */ /* 0x020fe40000011602 */
[----:B------:R-:W3:Y:S03]  /*211d0*/  LDC.64 R2, c[0x0][0x9e0] ;  /* 0x00027800ff027b82 */ /* 0x000ee60000000a00 */
[----:B------:R-:W-:Y:S01]  /*211e0*/  IMAD.IADD R0, R17, 0x1, R0 ;  /* 0x0000000111007824 */ /* 0x000fe200078e0200 */
[----:B---3--:R-:W-:-:S03]  /*211f0*/  ISETP.GE.AND P2, PT, R3, 0x1, PT ;  /* 0x000000010300780c */ /* 0x008fc60003f46270 */
[----:B------:R-:W-:-:S10]  /*21200*/  IMAD.IADD R6, R0, 0x1, R2 ;  /* 0x0000000100067824 */ /* 0x000fd400078e0202 */
[----:B------:R-:W-:Y:S05]  /*21210*/  @!P2 BRA `(.L_x_1635) ;  /* 0x000000000048a947 */ /* 0x000fea0003800000 */
[C---:B------:R-:W-:Y:S01]  /*21220*/  ISETP.GT.AND P0, PT, R0.reuse, RZ, PT ;  /* 0x000000ff0000720c */ /* 0x040fe20003f04270 */
[----:B------:R-:W-:Y:S01]  /*21230*/  BSSY B0, `(.L_x_1636) ;  /* 0x000000e000007945 */ /* 0x000fe20003800000 */
[----:B------:R-:W-:-:S11]  /*21240*/  VIADD R2, R0, 0xffffffff ;  /* 0xffffffff00027836 */ /* 0x000fd60000000000 */
[----:B------:R-:W-:Y:S05]  /*21250*/  @P0 BRA `(.L_x_1637) ;  /* 0x00000000001c0947 */ /* 0x000fea0003800000 */
[----:B------:R-:W-:Y:S02]  /*21260*/  ISETP.NE.AND P0, PT, R3, 0x1, PT ;  /* 0x000000010300780c */ /* 0x000fe40003f05270 */
[----:B------:R-:W-:-:S11]  /*21270*/  IADD3 R0, -R0, RZ, RZ ;  /* 0x000000ff00007210 */ /* 0x000fd60007ffe1ff */
[----:B-12---:R-:W1:Y:S02]  /*21280*/  @P0 LDC.64 R4, c[0x0][0x9e8] ;  /* 0x00027a00ff040b82 */ /* 0x006e640000000a00 */
[----:B-1----:R-:W-:-:S05]  /*21290*/  @P0 IMAD.HI.U32 R4, R0, R4, RZ ;  /* 0x0000000400040227 */ /* 0x002fca00078e00ff */
[----:B------:R-:W-:-:S04]  /*212a0*/  @P0 SHF.R.U32.HI R0, RZ, R5, R4 ;  /* 0x00000005ff000219 */ /* 0x000fc80000011604 */
[----:B------:R-:W-:Y:S01]  /*212b0*/  LOP3.LUT R2, RZ, R0, RZ, 0x33, !PT ;  /* 0x00000000ff027212 */ /* 0x000fe200078e33ff */
[----:B------:R-:W-:Y:S06]  /*212c0*/  BRA `(.L_x_1638) ;  /* 0x0000000000107947 */ /* 0x000fec0003800000 */
.L_x_1637:
[----:B------:R-:W-:-:S13]  /*212d0*/  ISETP.NE.AND P0, PT, R3, 0x1, PT ;  /* 0x000000010300780c */ /* 0x000fda0003f05270 */
[----:B-12---:R-:W1:Y:S02]  /*212e0*/  @P0 LDC.64 R4, c[0x0][0x9e8] ;  /* 0x00027a00ff040b82 */ /* 0x006e640000000a00 */
[----:B-1----:R-:W-:-:S05]  /*212f0*/  @P0 IMAD.HI.U32 R4, R2, R4, RZ ;  /* 0x0000000402040227 */ /* 0x002fca00078e00ff */
[----:B------:R-:W-:-:S07]  /*21300*/  @P0 SHF.R.U32.HI R2, RZ, R5, R4 ;  /* 0x00000005ff020219 */ /* 0x000fce0000011604 */
.L_x_1638:
[----:B------:R-:W-:Y:S05]  /*21310*/  BSYNC B0 ;  /* 0x0000000000007941 */ /* 0x000fea0003800000 */
.L_x_1636:
[----:B------:R-:W-:-:S05]  /*21320*/  IMAD R2, R2, R3, R3 ;  /* 0x0000000302027224 */ /* 0x000fca00078e0203 */
[----:B------:R-:W-:-:S07]  /*21330*/  VIMNMX R6, R6, R2, PT ;  /* 0x0000000206067248 */ /* 0x000fce0003fe0100 */
.L_x_1635:
[----:B------:R-:W-:Y:S01]  /*21340*/  VIADD R6, R6, 0x3f ;  /* 0x0000003f06067836 */ /* 0x000fe20000000000 */
[----:B------:R-:W3:Y:S01]  /*21350*/  @P1 LDC R2, c[0x0][0x44c] ;  /* 0x00011300ff021b82 */ /* 0x000ee20000000800 */
[----:B------:R-:W-:-:S03]  /*21360*/  ULDC UR4, c[0x0][0x9dc] ;  /* 0x0002770000047ab9 */ /* 0x000fc60000000800 */
[----:B------:R-:W-:-:S04]  /*21370*/  SHF.R.S32.HI R0, RZ, 0x1f, R6 ;  /* 0x0000001fff007819 */ /* 0x000fc80000011406 */
[----:B-12---:R-:W1:Y:S01]  /*21380*/  @P1 LDC R4, c[0x0][0x450] ;  /* 0x00011400ff041b82 */ /* 0x006e620000000800 */
[----:B------:R-:W-:-:S04]  /*21390*/  LEA.HI R0, R0, R6, RZ, 0x6 ;  /* 0x0000000600007211 */ /* 0x000fc800078f30ff */
[----:B------:R-:W-:-:S04]  /*213a0*/  SHF.R.S32.HI R0, RZ, 0x6, R0 ;  /* 0x00000006ff007819 */ /* 0x000fc80000011400 */
[----:B------:R-:W-:Y:S01]  /*213b0*/  VIMNMX R7, R21, R0, PT ;  /* 0x0000000015077248 */ /* 0x000fe20003fe0100 */
[----:B------:R-:W-:-:S04]  /*213c0*/  IMAD.MOV.U32 R0, RZ, RZ, R8 ;  /* 0x000000ffff007224 */ /* 0x000fc800078e0008 */
[----:B------:R2:W-:Y:S01]  /*213d0*/  STL [R1+0x48], R7 ;  /* 0x0000480701007387 */ /* 0x0005e20000100800 */
[----:B---3--:R-:W-:-:S05]  /*213e0*/  @P1 IMAD.HI.U32 R2, R8, R2, RZ ;  /* 0x0000000208021227 */ /* 0x008fca00078e00ff */
[----:B-1----:R-:W-:-:S05]  /*213f0*/  @P1 SHF.R.U32.HI R0, RZ, R4, R2 ;  /* 0x00000004ff001219 */ /* 0x002fca0000011602 */
[----:B------:R-:W-:-:S04]  /*21400*/  IMAD.IADD R0, R20, 0x1, R0 ;  /* 0x0000000114007824 */ /* 0x000fc800078e0200 */
[----:B------:R-:W-:Y:S01]  /*21410*/  VIADD R2, R0, -UR4 ;  /* 0x8000000400027c36 */ /* 0x000fe20008000000 */
[----:B--2---:R-:W-:Y:S06]  /*21420*/  @!P2 BRA `(.L_x_1639) ;  /* 0x000000000044a947 */ /* 0x004fec0003800000 */
        /* <DEDUP_REMOVED lines=10> */
.L_x_1641:
[----:B------:R-:W-:-:S13]  /*214d0*/  ISETP.NE.AND P0, PT, R3, 0x1, PT ;  /* 0x000000010300780c */ /* 0x000fda0003f05270 */
[----:B------:R-:W1:Y:S02]  /*214e0*/  @P0 LDC.64 R4, c[0x0][0x9e8] ;  /* 0x00027a00ff040b82 */ /* 0x000e640000000a00 */
[----:B-1----:R-:W-:-:S05]  /*214f0*/  @P0 IMAD.HI.U32 R4, R0, R4, RZ ;  /* 0x0000000400040227 */ /* 0x002fca00078e00ff */
[----:B------:R-:W-:-:S07]  /*21500*/  @P0 SHF.R.U32.HI R0, RZ, R5, R4 ;  /* 0x00000005ff000219 */ /* 0x000fce0000011604 */
.L_x_1642:
[----:B------:R-:W-:Y:S05]  /*21510*/  BSYNC B0 ;  /* 0x0000000000007941 */ /* 0x000fea0003800000 */
.L_x_1640:
[----:B------:R-:W-:-:S05]  /*21520*/  IMAD R0, R0, R3, RZ ;  /* 0x0000000300007224 */ /* 0x000fca00078e02ff */
[----:B------:R-:W-:-:S07]  /*21530*/  VIMNMX R2, R2, R0, !PT ;  /* 0x0000000002027248 */ /* 0x000fce0007fe0100 */
.L_x_1639:
[----:B------:R-:W-:-:S04]  /*21540*/  SHF.R.S32.HI R0, RZ, 0x1f, R2 ;  /* 0x0000001fff007819 */ /* 0x000fc80000011402 */
[----:B------:R-:W-:-:S04]  /*21550*/  LEA.HI R0, R0, R2, RZ, 0x6 ;  /* 0x0000000200007211 */ /* 0x000fc800078f30ff */
[----:B------:R-:W-:-:S04]  /*21560*/  SHF.R.S32.HI R0, RZ, 0x6, R0 ;  /* 0x00000006ff007819 */ /* 0x000fc80000011400 */
[----:B------:R-:W-:-:S04]  /*21570*/  VIMNMX R3, RZ, R0, !PT ;  /* 0x00000000ff037248 */ /* 0x000fc80007fe0100 */
[----:B------:R-:W-:Y:S01]  /*21580*/  ISETP.GT.AND P0, PT, R7, R3, PT ;  /* 0x000000030700720c */ /* 0x000fe20003f04270 */
[----:B------:R1:W-:-:S12]  /*21590*/  STL [R1+0x20], R3 ;  /* 0x0000200301007387 */ /* 0x0003d80000100800 */
[----:B-1----:R-:W-:Y:S05]  /*215a0*/  @P0 BRA `(.L_x_1643) ;  /* 0x0000000000440947 */ /* 0x002fea0003800000 */
[----:B------:R-:W1:Y:S02]  /*215b0*/  S2R R3, SR_TID.X ;  /* 0x0000000000037919 */ /* 0x000e640000002100 */
[----:B-1----:R-:W-:-:S04]  /*215c0*/  LOP3.LUT R3, R3, 0x7f, RZ, 0xc0, !PT ;  /* 0x0000007f03037812 */ /* 0x002fc800078ec0ff */
[----:B------:R-:W-:-:S13]  /*215d0*/  ISETP.NE.AND P0, PT, R3, RZ, PT ;  /* 0x000000ff0300720c */ /* 0x000fda0003f05270 */
[----:B------:R-:W-:Y:S05]  /*215e0*/  @P0 BRA `(.L_x_1644) ;  /* 0x0000003000dc0947 */ /* 0x000fea0003800000 */
[----:B------:R-:W1:Y:S01]  /*215f0*/  S2R R2, SR_LANEID ;  /* 0x0000000000027919 */ /* 0x000e620000000000 */
[----:B------:R-:W-:Y:S01]  /*21600*/  VOTEU.ANY UR4, UPT, PT ;  /* 0x0000000000047886 */ /* 0x000fe200038e0100 */
[----:B------:R-:W2:Y:S01]  /*21610*/  LDC.64 R4, c[0x0][0xc60] ;  /* 0x00031800ff047b82 */ /* 0x000ea20000000a00 */
[----:B------:R-:W1:Y:S02]  /*21620*/  FLO.U32 R0, UR4 ;  /* 0x0000000400007d00 */ /* 0x000e6400080e0000 */
[----:B-1----:R-:W-:-:S06]  /*21630*/  ISETP.EQ.U32.AND P0, PT, R0, R2, PT ;  /* 0x000000020000720c */ /* 0x002fcc0003f02070 */
[----:B------:R-:W2:Y:S07]  /*21640*/  POPC R2, UR4 ;  /* 0x0000000400027d09 */ /* 0x000eae0008000000 */
[----:B--2---:R-:W2:Y:S04]  /*21650*/  @P0 ATOMG.E.ADD.STRONG.GPU PT, R2, desc[UR46][R4.64], R2 ;  /* 0x00000002040209a8 */ /* 0x004ea800081ee1ee */
[----:B--2---:R1:W2:Y:S02]  /*21660*/  SHFL.IDX PT, R2, R2, R0, 0x1f ;  /* 0x00001f0002027589 */ /* 0x0042a400000e0000 */
[----:B-1----:R-:W1:Y:S02]  /*21670*/  S2R R0, SR_LTMASK ;  /* 0x0000000000007919 */ /* 0x002e640000003900 */
[----:B-1----:R-:W-:-:S06]  /*21680*/  LOP3.LUT R0, R0, UR4, RZ, 0xc0, !PT ;  /* 0x0000000400007c12 */ /* 0x002fcc000f8ec0ff */
[----:B------:R-:W2:Y:S02]  /*21690*/  POPC R0, R0 ;  /* 0x0000000000007309 */ /* 0x000ea40000000000 */
[----:B--2---:R-:W-:Y:S01]  /*216a0*/  IADD3 R16, R2, UR37, R0 ;  /* 0x0000002502107c10 */ /* 0x004fe2000fffe000 */
[----:B------:R-:W-:Y:S06]  /*216b0*/  BRA `(.L_x_1644) ;  /* 0x0000003000a87947 */ /* 0x000fec0003800000 */
.L_x_1643:
[----:B------:R-:W2:Y:S01]  /*216c0*/  LDL R17, [R1] ;  /* 0x0000000001117983 */ /* 0x000ea20000100800 */
[----:B------:R-:W-:Y:S01]  /*216d0*/  BSSY B6, `(.L_x_1645) ;  /* 0x0000014000067945 */ /* 0x000fe20003800000 */
[----:B--2---:R-:W-:-:S05]  /*216e0*/  VIADD R0, R17, 0x20000 ;  /* 0x0002000011007836 */ /* 0x004fca0000000000 */
[----:B------:R-:W-:-:S13]  /*216f0*/  LOP3.LUT P0, RZ, R0, 0x3ff, RZ, 0xc0, !PT ;  /* 0x000003ff00ff7812 */ /* 0x000fda000780c0ff */
[----:B------:R-:W-:Y:S05]  /*21700*/  @!P0 BRA `(.L_x_1646) ;  /* 0x0000000000408947 */ /* 0x000fea0003800000 */
[----:B------:R-:W-:Y:S01]  /*21710*/  MOV R2, 0x0 ;  /* 0x0000000000027802 */ /* 0x000fe20000000f00 */
[----:B------:R-:W-:Y:S01]  /*21720*/  ULDC.64 UR6, c[0x4][0xc0] ;  /* 0x0100300000067ab9 */ /* 0x000fe20000000a00 */
[----:B------:R-:W-:Y:S01]  /*21730*/  ULDC.64 UR8, c[0x4][0xc8] ;  /* 0x0100320000087ab9 */ /* 0x000fe20000000a00 */
[----:B------:R-:W-:Y:S01]  /*21740*/  ULDC.64 UR4, c[0x4][0x40] ;  /* 0x0100100000047ab9 */ /* 0x000fe20000000a00 */
[----:B------:R-:W-:Y:S01]  /*21750*/  IMAD.U32 R4, RZ, RZ, UR6 ;  /* 0x00000006ff047e24 */ /* 0x000fe2000f8e00ff */
[----:B------:R-:W-:Y:S01]  /*21760*/  MOV R13, RZ ;  /* 0x000000ff000d7202 */ /* 0x000fe20000000f00 */
[----:B------:R-:W1:Y:S01]  /*21770*/  LDC.64 R2, c[0x4][R2] ;  /* 0x0100000002027b82 */ /* 0x000e620000000a00 */
[----:B------:R-:W-:Y:S02]  /*21780*/  IMAD.U32 R5, RZ, RZ, UR7 ;  /* 0x00000007ff057e24 */ /* 0x000fe4000f8e00ff */
[----:B------:R-:W-:Y:S02]  /*21790*/  IMAD.U32 R6, RZ, RZ, UR8 ;  /* 0x00000008ff067e24 */ /* 0x000fe4000f8e00ff */
[----:B------:R-:W-:-:S02]  /*217a0*/  IMAD.U32 R7, RZ, RZ, UR9 ;  /* 0x00000009ff077e24 */ /* 0x000fc4000f8e00ff */
[----:B------:R-:W-:Y:S02]  /*217b0*/  IMAD.U32 R10, RZ, RZ, UR4 ;  /* 0x00000004ff0a7e24 */ /* 0x000fe4000f8e00ff */
[----:B0-----:R-:W-:Y:S02]  /*217c0*/  IMAD.U32 R11, RZ, RZ, UR5 ;  /* 0x00000005ff0b7e24 */ /* 0x001fe4000f8e00ff */
[----:B------:R-:W-:Y:S02]  /*217d0*/  IMAD.MOV.U32 R8, RZ, RZ, 0x70 ;  /* 0x00000070ff087424 */ /* 0x000fe400078e00ff */
[----:B------:R-:W-:-:S07]  /*217e0*/  IMAD.MOV.U32 R12, RZ, RZ, 0x1 ;  /* 0x00000001ff0c7424 */ /* 0x000fce00078e00ff */
[----:B------:R-:W-:-:S07]  /*217f0*/  LEPC R20, `(.L_x_1646) ;  /* 0x000000001014794e */ /* 0x000fce0000000000 */
[----:B-1----:R-:W-:Y:S05]  /*21800*/  CALL.ABS.NOINC R2 ;  /* 0x0000000002007343 */ /* 0x002fea0003c00000 */
.L_x_1646:
[----:B------:R-:W-:Y:S05]  /*21810*/  BSYNC B6 ;  /* 0x0000000000067941 */ /* 0x000fea0003800000 */
.L_x_1645:
[----:B------:R-:W-:Y:S02]  /*21820*/  IMAD.MOV.U32 R2, RZ, RZ, R17 ;  /* 0x000000ffff027224 */ /* 0x000fe400078e0011 */
[----:B------:R-:W2:Y:S01]  /*21830*/  LDL.LU R17, [R1+0x18] ;  /* 0x0000180001117983 */ /* 0x000ea20000300800 */
[----:B------:R-:W-:Y:S01]  /*21840*/  BSSY B6, `(.L_x_1647) ;  /* 0x0000017000067945 */ /* 0x000fe20003800000 */
[----:B------:R-:W-:-:S05]  /*21850*/  VIADD R0, R2, 0x10000 ;  /* 0x0001000002007836 */ /* 0x000fca0000000000 */
        /* <DEDUP_REMOVED lines=15> */
[----:B0-----:R-:W-:Y:S02]  /*21950*/  IMAD.U32 R11, RZ, RZ, UR5 ;  /* 0x00000005ff0b7e24 */ /* 0x001fe4000f8e00ff */
[----:B------:R-:W-:Y:S02]  /*21960*/  IMAD.MOV.U32 R8, RZ, RZ, 0x70 ;  /* 0x00000070ff087424 */ /* 0x000fe400078e00ff */
[----:B------:R-:W-:Y:S02]  /*21970*/  IMAD.MOV.U32 R12, RZ, RZ, 0x1 ;  /* 0x00000001ff0c7424 */ /* 0x000fe400078e00ff */
[----:B------:R-:W-:-:S07]  /*21980*/  IMAD.MOV.U32 R13, RZ, RZ, RZ ;  /* 0x000000ffff0d7224 */ /* 0x000fce00078e00ff */
[----:B------:R-:W-:-:S07]  /*21990*/  LEPC R20, `(.L_x_1648) ;  /* 0x000000001014794e */ /* 0x000fce0000000000 */
[----:B-12---:R-:W-:Y:S05]  /*219a0*/  CALL.ABS.NOINC R2 ;  /* 0x0000000002007343 */ /* 0x006fea0003c00000 */
.L_x_1648:
[----:B------:R-:W-:Y:S05]  /*219b0*/  BSYNC B6 ;  /* 0x0000000000067941 */ /* 0x000fea0003800000 */
.L_x_1647:
        /* <DEDUP_REMOVED lines=11> */
[----:B------:R-:W2:Y:S01]  /*21a70*/  LDC.64 R2, c[0x4][R2] ;  /* 0x0100000002027b82 */ /* 0x000ea20000000a00 */
[----:B------:R-:W-:Y:S02]  /*21a80*/  IMAD.U32 R6, RZ, RZ, UR8 ;  /* 0x00000008ff067e24 */ /* 0x000fe4000f8e00ff */
[----:B------:R-:W-:Y:S02]  /*21a90*/  IMAD.U32 R7, RZ, RZ, UR9 ;  /* 0x00000009ff077e24 */ /* 0x000fe4000f8e00ff */
[----:B------:R-:W-:-:S02]  /*21aa0*/  IMAD.U32 R10, RZ, RZ, UR4 ;  /* 0x00000004ff0a7e24 */ /* 0x000fc4000f8e00ff */
[----:B0-----:R-:W-:Y:S02]  /*21ab0*/  IMAD.U32 R11, RZ, RZ, UR5 ;  /* 0x00000005ff0b7e24 */ /* 0x001fe4000f8e00ff */
[----:B------:R-:W-:Y:S02]  /*21ac0*/  IMAD.MOV.U32 R8, RZ, RZ, 0x70 ;  /* 0x00000070ff087424 */ /* 0x000fe400078e00ff */
[----:B------:R-:W-:Y:S02]  /*21ad0*/  IMAD.MOV.U32 R12, RZ, RZ, 0x1 ;  /* 0x00000001ff0c7424 */ /* 0x000fe400078e00ff */
[----:B------:R-:W-:-:S07]  /*21ae0*/  IMAD.MOV.U32 R13, RZ, RZ, RZ ;  /* 0x000000ffff0d7224 */ /* 0x000fce00078e00ff */
[----:B------:R-:W-:-:S07]  /*21af0*/  LEPC R20, `(.L_x_1650) ;  /* 0x000000001014794e */ /* 0x000fce0000000000 */
[----:B-12---:R-:W-:Y:S05]  /*21b00*/  CALL.ABS.NOINC R2 ;  /* 0x0000000002007343 */ /* 0x006fea0003c00000 */
.L_x_1650:
[----:B------:R-:W-:Y:S05]  /*21b10*/  BSYNC B6 ;  /* 0x0000000000067941 */ /* 0x000fea0003800000 */
.L_x_1649:
[----:B------:R-:W-:Y:S01]  /*21b20*/  LOP3.LUT P6, RZ, R17, 0x1, RZ, 0xc0, !PT ;  /* 0x0000000111ff7812 */ /* 0x000fe200078cc0ff */
[----:B------:R-:W-:-:S12]  /*21b30*/  BSSY B6, `(.L_x_1651) ;  /* 0x0000012000067945 */ /* 0x000fd80003800000 */
[----:B------:R-:W-:Y:S05]  /*21b40*/  @!P6 BRA `(.L_x_1652) ;  /* 0x000000000040e947 */ /* 0x000fea0003800000 */
[----:B------:R-:W-:Y:S01]  /*21b50*/  MOV R2, 0x0 ;  /* 0x0000000000027802 */ /* 0x000fe20000000f00 */
[----:B------:R-:W-:Y:S01]  /*21b60*/  ULDC.64 UR4, c[0x4][0xc0] ;  /* 0x0100300000047ab9 */ /* 0x000fe20000000a00 */
[----:B------:R-:W-:Y:S01]  /*21b70*/  ULDC.64 UR6, c[0x4][0xc8] ;  /* 0x0100320000067ab9 */ /* 0x000fe20000000a00 */
[----:B------:R-:W-:Y:S01]  /*21b80*/  ULDC.64 UR8, c[0x4][0x58] ;  /* 0x0100160000087ab9 */ /* 0x000fe20000000a00 */
[----:B------:R-:W-:Y:S01]  /*21b90*/  IMAD.U32 R4, RZ, RZ, UR4 ;  /* 0x00000004ff047e24 */ /* 0x000fe2000f8e00ff */
[----:B------:R-:W-:Y:S01]  /*21ba0*/  MOV R8, 0x70 ;  /* 0x0000007000087802 */ /* 0x000fe20000000f00 */
[----:B------:R-:W2:Y:S01]  /*21bb0*/  LDC.64 R2, c[0x4][R2] ;  /* 0x0100000002027b82 */ /* 0x000ea20000000a00 */
[----:B------:R-:W-:Y:S02]  /*21bc0*/  IMAD.U32 R5, RZ, RZ, UR5 ;  /* 0x00000005ff057e24 */ /* 0x000fe4000f8e00ff */
[----:B------:R-:W-:Y:S02]  /*21bd0*/  IMAD.U32 R6, RZ, RZ, UR6 ;  /* 0x00000006ff067e24 */ /* 0x000fe4000f8e00ff */
[----:B------:R-:W-:-:S02]  /*21be0*/  IMAD.U32 R7, RZ, RZ, UR7 ;  /* 0x00000007ff077e24 */ /* 0x000fc4000f8e00ff */
[----:B------:R-:W-:Y:S02]  /*21bf0*/  IMAD.U32 R10, RZ, RZ, UR8 ;  /* 0x00000008ff0a7e24 */ /* 0x000fe4000f8e00ff */
[----:B0-----:R-:W-:Y:S02]  /*21c00*/  IMAD.U32 R11, RZ, RZ, UR9 ;  /* 0x00000009ff0b7e24 */ /* 0x001fe4000f8e00ff */
[----:B------:R-:W-:Y:S02]  /*21c10*/  IMAD.MOV.U32 R12, RZ, RZ, 0x1 ;  /* 0x00000001ff0c7424 */ /* 0x000fe400078e00ff */
[----:B------:R-:W-:-:S07]  /*21c20*/  IMAD.MOV.U32 R13, RZ, RZ, RZ ;  /* 0x000000ffff0d7224 */ /* 0x000fce00078e00ff */
[----:B------:R-:W-:-:S07]  /*21c30*/  LEPC R20, `(.L_x_1652) ;  /* 0x000000001014794e */ /* 0x000fce0000000000 */
[----:B-12---:R-:W-:Y:S05]  /*21c40*/  CALL.ABS.NOINC R2 ;  /* 0x0000000002007343 */ /* 0x006fea0003c00000 */
.L_x_1652:
[----:B------:R-:W-:Y:S05]  /*21c50*/  BSYNC B6 ;  /* 0x0000000000067941 */ /* 0x000fea0003800000 */
.L_x_1651:
[----:B------:R-:W-:Y:S01]  /*21c60*/  ULDC.64 UR4, c[0x0][0x9f8] ;  /* 0x00027e0000047ab9 */ /* 0x000fe20000000a00 */
[----:B------:R-:W-:Y:S01]  /*21c70*/  IMAD.MOV.U32 R9, RZ, RZ, R19 ;  /* 0x000000ffff097224 */ /* 0x000fe200078e0013 */
[----:B------:R-:W-:-:S04]  /*21c80*/  ISETP.NE.U32.AND P0, PT, RZ, UR4, PT ;  /* 0x00000004ff007c0c */ /* 0x000fc8000bf05070 */
[----:B------:R-:W-:Y:S01]  /*21c90*/  ISETP.NE.AND.EX P0, PT, RZ, UR5, PT, P0 ;  /* 0x00000005ff007c0c */ /* 0x000fe2000bf05300 */
[----:B------:R-:W-:-:S12]  /*21ca0*/  ULDC.64 UR4, c[0x0][0xa08] ;  /* 0x0002820000047ab9 */ /* 0x000fd80000000a00 */
[----:B------:R-:W2:Y:S02]  /*21cb0*/  @P0 LDC.64 R2, c[0x0][0x9f8] ;  /* 0x00027e00ff020b82 */ /* 0x000ea40000000a00 */
[----:B--2---:R-:W-:-:S05]  /*21cc0*/  @P0 IMAD.WIDE R2, R19, 0x4, R2 ;  /* 0x0000000413020825 */ /* 0x004fca00078e0202 */
[----:B------:R2:W3:Y:S02]  /*21cd0*/  @P0 LDG.E R9, desc[UR46][R2.64] ;  /* 0x0000002e02090981 */ /* 0x0004e4000c1e1900 */
[----:B--2---:R-:W2:Y:S02]  /*21ce0*/  LDC.64 R2, c[0x0][0x418] ;  /* 0x00010600ff027b82 */ /* 0x004ea40000000a00 */
[----:B--2---:R-:W-:Y:S01]  /*21cf0*/  LOP3.LUT P0, RZ, R2, UR4, RZ, 0xfc, !PT ;  /* 0x0000000402ff7c12 */ /* 0x004fe2000f80fcff */
[----:B------:R-:W-:-:S03]  /*21d00*/  UMOV UR4, 0xffffffff ;  /* 0xffffffff00047882 */ /* 0x000fc60000000000 */
[----:B------:R-:W-:Y:S02]  /*21d10*/  LOP3.LUT P0, RZ, R3, UR5, RZ, 0xfc, P0 ;  /* 0x0000000503ff7c12 */ /* 0x000fe4000800fcff */
[----:B---3--:R-:W-:Y:S01]  /*21d20*/  SHF.R.S32.HI R10, RZ, 0x1f, R9 ;  /* 0x0000001fff0a7819 */ /* 0x008fe20000011409 */
[----:B------:R2:W-:Y:S01]  /*21d30*/  STL [R1+0x14], R9 ;  /* 0x0000140901007387 */ /* 0x0005e20000100800 */
[----:B-1----:R-:W-:-:S03]  /*21d40*/  SEL R17, R9, RZ, !P0 ;  /* 0x000000ff09117207 */ /* 0x002fc60004000000 */
[----:B------:R2:W-:Y:S01]  /*21d50*/  STL [R1+0x1c], R10 ;  /* 0x00001c0a01007387 */ /* 0x0005e20000100800 */
[----:B------:R-:W-:Y:S05]  /*21d60*/  BRA.DIV UR4, `(.L_x_1653) ;  /* 0x0000007a04447947 */ /* 0x000fea000b800000 */
[----:B------:R-:W1:Y:S02]  /*21d70*/  S2R R0, SR_TID.X ;  /* 0x0000000000007919 */ /* 0x000e640000002100 */
[----:B-1----:R-:W-:-:S04]  /*21d80*/  SHF.R.U32.HI R0, RZ, 0x5, R0 ;  /* 0x00000005ff007819 */ /* 0x002fc80000011600 */
[----:B------:R-:W-:-:S05]  /*21d90*/  LOP3.LUT R0, R0, 0x3, RZ, 0xc0, !PT ;  /* 0x0000000300007812 */ /* 0x000fca00078ec0ff */
[----:B------:R1:W3:Y:S02]  /*21da0*/  SHFL.IDX PT, R14, R0, RZ, 0x1f ;  /* 0x00001fff000e7589 */ /* 0x0002e400000e0000 */
.L_x_1873:
[----:B-1----:R-:W4:Y:S01]  /*21db0*/  LDL.LU R0, [R1+0x18] ;  /* 0x0000180001007983 */ /* 0x002f220000300800 */
[----:B------:R-:W-:Y:S02]  /*21dc0*/  PLOP3.LUT P1, PT, PT, PT, PT, 0x8, 0x0 ;  /* 0x000000000000781c */ /* 0x000fe40003f2e170 */
[----:B---3--:R-:W-:Y:S02]  /*21dd0*/  ISETP.NE.AND P0, PT, R14, RZ, PT ;  /* 0x000000ff0e00720c */ /* 0x008fe40003f05270 */
[----:B----4-:R-:W-:-:S09]  /*21de0*/  LOP3.LUT R0, R0, 0xfffffffe, RZ, 0xc0, !PT ;  /* 0xfffffffe00007812 */ /* 0x010fd200078ec0ff */
[----:B------:R-:W-:-:S05]  /*21df0*/  @P1 LOP3.LUT R0, R0, 0x1, RZ, 0xfc, !PT ;  /* 0x0000000100001812 */ /* 0x000fca00078efcff */
[----:B------:R1:W-:Y:S01]  /*21e00*/  STL [R1+0x18], R0 ;  /* 0x0000180001007387 */ /* 0x0003e20000100800 */
[----:B------:R-:W-:Y:S05]  /*21e10*/  @P0 BRA `(.L_x_1654) ;  /* 0x0000000400980947 */ /* 0x000fea0003800000 */
[----:B------:R-:W-:-:S03]  /*21e20*/  UMOV UR4, 0xffffffff ;  /* 0xffffffff00047882 */ /* 0x000fc60000000000 */
[----:B------:R-:W-:Y:S05]  /*21e30*/  BRA.DIV UR4, `(.L_x_1655) ;  /* 0x0000007a04447947 */ /* 0x000fea000b800000 */
[----:B------:R-:W-:-:S13]  /*21e40*/  ELECT P6, URZ, PT ;  /* 0x00000000003f782f */ /* 0x000fda00038c0000 */
.L_x_1876:
[----:B------:R-:W-:Y:S05]  /*21e50*/  @!P6 BRA `(.L_x_1654) ;  /* 0x000000040088e947 */ /* 0x000fea0003800000 */
[----:B-1----:R-:W3:Y:S01]  /*21e60*/  LDL R0, [R1+0x48] ;  /* 0x0000480001007983 */ /* 0x002ee20000100800 */
[----:B------:R-:W-:-:S04]  /*21e70*/  ISETP.NE.U32.AND P0, PT, R2, RZ, PT ;  /* 0x000000ff0200720c */ /* 0x000fc80003f05070 */
[----:B------:R-:W-:Y:S01]  /*21e80*/  ISETP.NE.AND.EX P0, PT, R3, RZ, PT, P0 ;  /* 0x000000ff0300720c */ /* 0x000fe20003f05300 */
[----:B---3--:R-:W-:-:S12]  /*21e90*/  VIADD R4, R0, 0xffffffff ;  /* 0xffffffff00047836 */ /* 0x008fd80000000000 */
[----:B------:R-:W-:Y:S05]  /*21ea0*/  @!P0 BRA `(.L_x_1656) ;  /* 0x0000000000488947 */ /* 0x000fea0003800000 */
[----:B------:R-:W1:Y:S01]  /*21eb0*/  LDC R8, c[0x0][0x43c] ;  /* 0x00010f00ff087b82 */ /* 0x000e620000000800 */
[----:B------:R-:W-:Y:S01]  /*21ec0*/  IMAD.MOV.U32 R0, RZ, RZ, R4 ;  /* 0x000000ffff007224 */ /* 0x000fe200078e0004 */
[----:B------:R-:W-:Y:S01]  /*21ed0*/  ULDC.64 UR4, c[0x0][0x428] ;  /* 0x00010a0000047ab9 */ /* 0x000fe20000000a00 */
[----:B-1----:R-:W-:-:S13]  /*21ee0*/  ISETP.NE.AND P0, PT, R8, 0x1, PT ;  /* 0x000000010800780c */ /* 0x002fda0003f05270 */
[----:B------:R-:W1:Y:S02]  /*21ef0*/  @P0 LDC.64 R6, c[0x0][0x440] ;  /* 0x00011000ff060b82 */ /* 0x000e640000000a00 */
[----:B-1----:R-:W-:-:S05]  /*21f00*/  @P0 IMAD.HI.U32 R6, R4, R6, RZ ;  /* 0x0000000604060227 */ /* 0x002fca00078e00ff */
[----:B------:R-:W-:-:S04]  /*21f10*/  @P0 SHF.R.U32.HI R0, RZ, R7, R6 ;  /* 0x00000007ff000219 */ /* 0x000fc80000011606 */
[--C-:B------:R-:W-:Y:S01]  /*21f20*/  SHF.R.S32.HI R7, RZ, 0x1f, R0.reuse ;  /* 0x0000001fff077819 */ /* 0x100fe20000011400 */
[--C-:B------:R-:W-:Y:S02]  /*21f30*/  IMAD.MOV R5, RZ, RZ, -R0.reuse ;  /* 0x000000ffff057224 */ /* 0x100fe400078e0a00 */
[----:B------:R-:W-:Y:S02]  /*21f40*/  IMAD.MOV.U32 R6, RZ, RZ, R0 ;  /* 0x000000ffff067224 */ /* 0x000fe400078e0000 */
[----:B------:R-:W-:Y:S02]  /*21f50*/  IMAD R4, R8, R5, R4 ;  /* 0x0000000508047224 */ /* 0x000fe400078e0204 */
[----:B------:R-:W-:Y:S02]  /*21f60*/  IMAD R5, R10, UR4, RZ ;  /* 0x000000040a057c24 */ /* 0x000fe4000f8e02ff */
[----:B------:R-:W-:-:S04]  /*21f70*/  IMAD.WIDE.U32 R6, R9, UR4, R6 ;  /* 0x0000000409067c25 */ /* 0x000fc8000f8e0006 */
[----:B------:R-:W-:Y:S01]  /*21f80*/  IMAD R0, R9, UR5, R5 ;  /* 0x0000000509007c24 */ /* 0x000fe2000f8e0205 */
[----:B------:R-:W-:-:S03]  /*21f90*/  LEA R2, P0, R6, R2, 0x2 ;  /* 0x0000000206027211 */ /* 0x000fc600078010ff */
[----:B------:R-:W-:-:S05]  /*21fa0*/  IMAD.IADD R0, R7, 0x1, R0 ;  /* 0x0000000107007824 */ /* 0x000fca00078e0200 */
[----:B------:R-:W-:-:S05]  /*21fb0*/  LEA.HI.X R3, R6, R3, R0, 0x2, P0 ;  /* 0x0000000306037211 */ /* 0x000fca00000f1400 */
[----:B------:R1:W5:Y:S02]  /*21fc0*/  LDG.E R17, desc[UR46][R2.64] ;  /* 0x0000002e02117981 */ /* 0x000364000c1e1900 */
.L_x_1656:
[----:B--2---:R-:W2:Y:S04]  /*21fd0*/  LDL R10, [R1] ;  /* 0x00000000010a7983 */ /* 0x004ea80000100800 */
[----:B------:R-:W2:Y:S04]  /*21fe0*/  LDL R0, [R1+0x4] ;  /* 0x0000040001007983 */ /* 0x000ea80000100800 */
[----:B-1----:R-:W3:Y:S01]  /*21ff0*/  LDL R2, [R1+0xc] ;  /* 0x00000c0001027983 */ /* 0x002ee20000100800 */
[----:B------:R-:W1:Y:S02]  /*22000*/  S2R R9, SR_TID.X ;  /* 0x0000000000097919 */ /* 0x000e640000002100 */
[----:B-1----:R-:W-:-:S04]  /*22010*/  LOP3.LUT R9, R9, 0x7f, RZ, 0xc0, !PT ;  /* 0x0000007f09097812 */ /* 0x002fc800078ec0ff */
[----:B------:R-:W-:Y:S01]  /*22020*/  ISETP.NE.AND P1, PT, R9, RZ, PT ;  /* 0x000000ff0900720c */ /* 0x000fe20003f25270 */
[----:B--2---:R-:W-:Y:S01]  /*22030*/  IMAD R0, R0, 0x8, R10 ;  /* 0x0000000800007824 */ /* 0x004fe200078e020a */
[----:B---3--:R-:W-:-:S04]  /*22040*/  SHF.L.U32 R3, R2, 0x1f, RZ ;  /* 0x0000001f02037819 */ /* 0x008fc800000006ff */
[----:B------:R-:W1:Y:S02]  /*22050*/  SYNCS.PHASECHK.TRANS64.TRYWAIT P0, [R0+URZ+0x28480], R3 ;  /* 0x02848003000075a7 */ /* 0x000e64000800017f */
[----:B-1----:R-:W-:Y:S05]  /*22060*/  @!P0 BRA `(.L_x_1657) ;  /* 0x0000007400d88947 */ /* 0x002fea0003800000 */
.L_x_1877:
        /* <DEDUP_REMOVED lines=8> */
.L_x_1658:
[----:B------:R-:W2:Y:S04]  /*220f0*/  LDL R6, [R1] ;  /* 0x0000000001067983 */ /* 0x000ea80000100800 */
[----:B------:R-:W2:Y:S04]  /*22100*/  LDL R2, [R1+0x4] ;  /* 0x0000040001027983 */ /* 0x000ea80000100800 */
[----:B------:R-:W3:Y:S01]  /*22110*/  LDL R5, [R1+0x24] ;  /* 0x0000240001057983 */ /* 0x000ee20000100800 */
[----:B------:R-:W-:Y:S01]  /*22120*/  R2UR UR9, R0 ;  /* 0x00000000000972ca */ /* 0x000fe200000e0000 */
[----:B------:R-:W-:Y:S01]  /*22130*/  UIADD3 UR4, UP0, UR42, 0x470, URZ ;  /* 0x000004702a047890 */ /* 0x000fe2000ff1e03f */
[----:B------:R-:W-:Y:S01]  /*22140*/  R2UR UR12, R18 ;  /* 0x00000000120c72ca */ /* 0x000fe200000e0000 */
[----:B------:R-:W-:Y:S01]  /*22150*/  UMOV UR10, URZ ;  /* 0x0000003f000a7c82 */ /* 0x000fe20008000000 */
[----:B-----5:R-:W-:Y:S01]  /*22160*/  R2UR UR13, R17 ;  /* 0x00000000110d72ca */ /* 0x020fe200000e0000 */
[----:B------:R-:W-:Y:S01]  /*22170*/  UIADD3.X UR5, URZ, UR43, URZ, UP0, !UPT ;  /* 0x0000002b3f057290 */ /* 0x000fe200087fe43f */
[----:B------:R-:W-:Y:S01]  /*22180*/  UMOV UR6, 0x0 ;  /* 0x0000000000067882 */ /* 0x000fe20000000000 */
[----:B------:R-:W-:Y:S01]  /*22190*/  UMOV UR7, 0x14f00000 ;  /* 0x14f0000000077882 */ /* 0x000fe20000000000 */
[----:B------:R-:W-:-:S05]  /*221a0*/  UMOV UR15, 0x80 ;  /* 0x00000080000f7882 */ /* 0x000fca0000000000 */
[----:B------:R-:W-:Y:S01]  /*221b0*/  UIADD3 UR9, UR9, 0x28470, URZ ;  /* 0x0002847009097890 */ /* 0x000fe2000fffe03f */
[----:B--2---:R-:W-:Y:S02]  /*221c0*/  IMAD R2, R2, 0x4000, R6 ;  /* 0x0000400002027824 */ /* 0x004fe400078e0206 */
[----:B---3--:R-:W-:-:S03]  /*221d0*/  IMAD R4, R4, 0x40, R5 ;  /* 0x0000004004047824 */ /* 0x008fc600078e0205 */
[----:B------:R-:W-:Y:S02]  /*221e0*/  R2UR UR14, R2 ;  /* 0x00000000020e72ca */ /* 0x000fe400000e0000 */
[----:B------:R-:W-:-:S11]  /*221f0*/  R2UR UR11, R4 ;  /* 0x00000000040b72ca */ /* 0x000fd600000e0000 */
[----:B------:R-:W-:Y:S02]  /*22200*/  UIADD3 UR8, UR14, 0x10000, URZ ;  /* 0x000100000e087890 */ /* 0x000fe4000fffe03f */
[----:B------:R-:W-:-:S07]  /*22210*/  UIADD3 UR14, UR14, 0x12000, URZ ;  /* 0x000120000e0e7890 */ /* 0x000fce000fffe03f */
[----:B------:R2:W-:Y:S02]  /*22220*/  UTMALDG.4D [UR8], [UR4], desc[UR6] ;  /* 0x00000608040075b4 */ /* 0x0005e40008019000 */
[----:B--2---:R-:W-:Y:S01]  /*22230*/  UMOV UR8, UR14 ;  /* 0x0000000e00087c82 */ /* 0x004fe20008000000 */
[----:B------:R-:W-:Y:S02]  /*22240*/  UMOV UR10, UR15 ;  /* 0x0000000f000a7c82 */ /* 0x000fe40008000000 */
[----:B------:R2:W-:Y:S01]  /*22250*/  UTMALDG.4D [UR8], [UR4], desc[UR6] ;  /* 0x00000608040075b4 */ /* 0x0005e20008019000 */
[----:B------:R-:W3:Y:S02]  /*22260*/  SYNCS.PHASECHK.TRANS64.TRYWAIT P0, [R0+URZ+0x28440], R3 ;  /* 0x02844003000075a7 */ /* 0x000ee4000800017f */
[----:B--23--:R-:W-:Y:S05]  /*22270*/  @!P0 BRA `(.L_x_1659) ;  /* 0x0000007400688947 */ /* 0x00cfea0003800000 */
.L_x_1878:
[----:B------:R-:W-:Y:S05]  /*22280*/  @P1 BRA `(.L_x_1660) ;  /* 0x00000000001c1947 */ /* 0x000fea0003800000 */
[----:B------:R-:W3:Y:S01]  /*22290*/  S2R R5, SR_TID.X ;  /* 0x0000000000057919 */ /* 0x000ee20000002100 */
[----:B-12---:R-:W-:-:S04]  /*222a0*/  IMAD.MOV.U32 R3, RZ, RZ, 0x4000 ;  /* 0x00004000ff037424 */ /* 0x006fc800078e00ff */
[----:B------:R4:W-:Y:S01]  /*222b0*/  SYNCS.ARRIVE.TRANS64 RZ, [R0+URZ+0x28430], R3 ;  /* 0x0284300300ff79a7 */ /* 0x0009e2000800003f */
[----:B---3--:R-:W-:-:S04]  /*222c0*/  LOP3.LUT R5, R5, 0x1f, RZ, 0xc0, !PT ;  /* 0x0000001f05057812 */ /* 0x008fc800078ec0ff */
[----:B------:R-:W-:-:S13]  /*222d0*/  ISETP.NE.AND P0, PT, R5, RZ, PT ;  /* 0x000000ff0500720c */ /* 0x000fda0003f05270 */
[----:B----4-:R-:W-:Y:S05]  /*222e0*/  @!P0 BRA `(.L_x_1660) ;  /* 0x0000000000048947 */ /* 0x010fea0003800000 */
[----:B------:R-:W-:Y:S01]  /*222f0*/  BPT.TRAP 0x1 ;  /* 0x000000040000795c */ /* 0x000fe20000300000 */
.L_x_1660:
[----:B-12---:R-:W2:Y:S01]  /*22300*/  LDL.LU R3, [R1+0x18] ;  /* 0x0000180001037983 */ /* 0x006ea20000300800 */
        /* <DEDUP_REMOVED lines=10> */
[----:B------:R-:W-:Y:S01]  /*223b0*/  R2UR UR13, R17 ;  /* 0x00000000110d72ca */ /* 0x000fe200000e0000 */
[----:B------:R-:W-:-:S02]  /*223c0*/  UMOV UR15, 0x80 ;  /* 0x00000080000f7882 */ /* 0x000fc40000000000 */
[----:B------:R-:W-:Y:S02]  /*223d0*/  UIADD3 UR8, UR14, 0x20000, URZ ;  /* 0x000200000e087890 */ /* 0x000fe4000fffe03f */
[----:B------:R-:W-:Y:S02]  /*223e0*/  UIADD3 UR9, UR9, 0x28430, URZ ;  /* 0x0002843009097890 */ /* 0x000fe4000fffe03f */
[----:B------:R-:W-:-:S07]  /*223f0*/  UIADD3 UR14, UR14, 0x22000, URZ ;  /* 0x000220000e0e7890 */ /* 0x000fce000fffe03f */
[----:B------:R1:W-:Y:S02]  /*22400*/  UTMALDG.4D [UR8], [UR4], desc[UR6] ;  /* 0x00000608040075b4 */ /* 0x0003e40008019000 */
[----:B-1----:R-:W-:Y:S01]  /*22410*/  UMOV UR8, UR14 ;  /* 0x0000000e00087c82 */ /* 0x002fe20008000000 */
[----:B------:R-:W-:Y:S02]  /*22420*/  UMOV UR10, UR15 ;  /* 0x0000000f000a7c82 */ /* 0x000fe40008000000 */
[----:B------:R3:W-:Y:S01]  /*22430*/  UTMALDG.4D [UR8], [UR4], desc[UR6] ;  /* 0x00000608040075b4 */ /* 0x0007e20008019000 */
[----:B--2---:R-:W-:-:S04]  /*22440*/  LOP3.LUT R3, R3, 0xfffffffe, RZ, 0xc0, !PT ;  /* 0xfffffffe03037812 */ /* 0x004fc800078ec0ff */
[----:B------:R-:W-:-:S05]  /*22450*/  @P0 LOP3.LUT R3, R3, 0x1, RZ, 0xfc, !PT ;  /* 0x0000000103030812 */ /* 0x000fca00078efcff */
[----:B------:R3:W-:Y:S01]  /*22460*/  STL [R1+0x18], R3 ;  /* 0x0000180301007387 */ /* 0x0007e20000100800 */
[----:B------:R-:W-:Y:S01]  /*22470*/  NOP ;  /* 0x0000000000007918 */ /* 0x000fe20000000000 */
.L_x_1654:
[----:B------:R-:W4:Y:S04]  /*22480*/  LDL R4, [R1] ;  /* 0x0000000001047983 */ /* 0x000f280000100800 */
[----:B---3--:R-:W1:Y:S01]  /*22490*/  LDL.LU R3, [R1+0x44] ;  /* 0x0000440001037983 */ /* 0x008e620000300800 */
[----:B------:R-:W-:Y:S05]  /*224a0*/  WARPSYNC.ALL ;  /* 0x0000000000007948 */ /* 0x000fea0003800000 */
[----:B------:R-:W-:Y:S01]  /*224b0*/  ULDC.64 UR4, c[0x0][0x298] ;  /* 0x0000a60000047ab9 */ /* 0x000fe20000000a00 */
[----:B------:R-:W-:Y:S01]  /*224c0*/  BSSY B6, `(.L_x_1661) ;  /* 0x000001c000067945 */ /* 0x000fe20003800000 */
[----:B------:R-:W-:Y:S01]  /*224d0*/  BAR.SYNC.DEFER_BLOCKING 0x8, 0x180 ;  /* 0x0206000000007b1d */ /* 0x000fe20000010000 */
[----:B-1----:R-:W-:-:S05]  /*224e0*/  SHF.R.S32.HI R0, RZ, 0x1f, R3 ;  /* 0x0000001fff007819 */ /* 0x002fca0000011403 */
[----:B------:R-:W-:Y:S01]  /*224f0*/  IMAD R2, R0, UR4, RZ ;  /* 0x0000000400027c24 */ /* 0x000fe2000f8e02ff */
[----:B----4-:R-:W-:Y:S01]  /*22500*/  IADD3 R0, R4, 0x18000, RZ ;  /* 0x0001800004007810 */ /* 0x010fe20007ffe0ff */
[----:B------:R-:W-:-:S03]  /*22510*/  IMAD.WIDE.U32 R4, R3, UR4, RZ ;  /* 0x0000000403047c25 */ /* 0x000fc6000f8e00ff */
[----:B------:R-:W-:Y:S01]  /*22520*/  LOP3.LUT P0, RZ, R0, 0x3ff, RZ, 0xc0, !PT ;  /* 0x000003ff00ff7812 */ /* 0x000fe2000780c0ff */
[----:B------:R-:W-:Y:S01]  /*22530*/  IMAD R2, R3, UR5, R2 ;  /* 0x0000000503027c24 */ /* 0x000fe2000f8e0202 */
[----:B------:R1:W-:Y:S03]  /*22540*/  STL.64 [R1+0x50], R4 ;  /* 0x0000500401007387 */ /* 0x0003e60000100a00 */
[----:B------:R-:W-:-:S05]  /*22550*/  IMAD.IADD R0, R5, 0x1, R2 ;  /* 0x0000000105007824 */ /* 0x000fca00078e0202 */
[----:B------:R1:W-:Y:S03]  /*22560*/  STL [R1+0x44], R0 ;  /* 0x0000440001007387 */ /* 0x0003e60000100800 */
[----:B------:R-:W-:Y:S05]  /*22570*/  @!P0 BRA `(.L_x_1662) ;  /* 0x0000000000408947 */ /* 0x000fea0003800000 */
[----:B------:R-:W-:Y:S01]  /*22580*/  MOV R2, 0x0 ;  /* 0x0000000000027802 */ /* 0x000fe20000000f00 */
[----:B------:R-:W-:Y:S01]  /*22590*/  ULDC.64 UR4, c[0x4][0xc0] ;  /* 0x0100300000047ab9 */ /* 0x000fe20000000a00 */
[----:B------:R-:W-:Y:S01]  /*225a0*/  ULDC.64 UR6, c[0x4][0xc8] ;  /* 0x0100320000067ab9 */ /* 0x000fe20000000a00 */
[----:B------:R-:W-:Y:S01]  /*225b0*/  ULDC.64 UR8, c[0x4][0x28] ;  /* 0x01000a0000087ab9 */ /* 0x000fe20000000a00 */
[----:B-1----:R-:W-:Y:S02]  /*225c0*/  IMAD.U32 R4, RZ, RZ, UR4 ;  /* 0x00000004ff047e24 */ /* 0x002fe4000f8e00ff */
[----:B------:R-:W1:Y:S01]  /*225d0*/  LDC.64 R2, c[0x4][R2] ;  /* 0x0100000002027b82 */ /* 0x000e620000000a00 */
[----:B------:R-:W-:Y:S02]  /*225e0*/  IMAD.U32 R5, RZ, RZ, UR5 ;  /* 0x00000005ff057e24 */ /* 0x000fe4000f8e00ff */
[----:B------:R-:W-:Y:S02]  /*225f0*/  IMAD.U32 R6, RZ, RZ, UR6 ;  /* 0x00000006ff067e24 */ /* 0x000fe4000f8e00ff */
[----:B------:R-:W-:-:S02]  /*22600*/  IMAD.U32 R7, RZ, RZ, UR7 ;  /* 0x00000007ff077e24 */ /* 0x000fc4000f8e00ff */
[----:B--2---:R-:W-:Y:S02]  /*22610*/  IMAD.U32 R10, RZ, RZ, UR8 ;  /* 0x00000008ff0a7e24 */ /* 0x004fe4000f8e00ff */
[----:B0-----:R-:W-:Y:S02]  /*22620*/  IMAD.U32 R11, RZ, RZ, UR9 ;  /* 0x00000009ff0b7e24 */ /* 0x001fe4000f8e00ff */
[----:B------:R-:W-:Y:S02]  /*22630*/  IMAD.MOV.U32 R8, RZ, RZ, 0x70 ;  /* 0x00000070ff087424 */ /* 0x000fe400078e00ff */
[----:B------:R-:W-:Y:S02]  /*22640*/  IMAD.MOV.U32 R12, RZ, RZ, 0x1 ;  /* 0x00000001ff0c7424 */ /* 0x000fe400078e00ff */
[----:B------:R-:W-:-:S07]  /*22650*/  IMAD.MOV.U32 R13, RZ, RZ, RZ ;  /* 0x000000ffff0d7224 */ /* 0x000fce00078e00ff */
[----:B------:R-:W-:-:S07]  /*22660*/  LEPC R20, `(.L_x_1662) ;  /* 0x000000001014794e */ /* 0x000fce0000000000 */
[----:B-1----:R-:W-:Y:S05]  /*22670*/  CALL.ABS.NOINC R2 ;  /* 0x0000000002007343 */ /* 0x002fea0003c00000 */
.L_x_1662:
[----:B------:R-:W-:Y:S05]  /*22680*/  BSYNC B6 ;  /* 0x0000000000067941 */ /* 0x000fea0003800000 */
.L_x_1661:
[----:B-1----:R-:W3:Y:S01]  /*22690*/  LDL.LU R0, [R1+0x44] ;  /* 0x0000440001007983 */ /* 0x002ee20000300800 */
[----:B------:R-:W1:Y:S01]  /*226a0*/  LDC R7, c[0x0][0x448] ;  /* 0x00011200ff077b82 */ /* 0x000e620000000800 */
[----:B------:R-:W-:Y:S01]  /*226b0*/  ULDC.64 UR4, c[0x0][0x2d8] ;  /* 0x0000b60000047ab9 */ /* 0x000fe20000000a00 */
[----:B------:R-:W-:Y:S01]  /*226c0*/  ULDC.64 UR6, c[0x0][0x280] ;  /* 0x0000a00000067ab9 */ /* 0x000fe20000000a00 */
[----:B------:R-:W3:Y:S04]  /*226d0*/  LDL.LU.64 R2, [R1+0x50] ;  /* 0x0000500001027983 */ /* 0x000ee80000300a00 */
[----:B------:R-:W4:Y:S01]  /*226e0*/  LDL R8, [R1+0x3c] ;  /* 0x00003c0001087983 */ /* 0x000f220000100800 */
[----:B------:R-:W0:Y:S01]  /*226f0*/  S2R R5, SR_TID.X ;  /* 0x0000000000057919 */ /* 0x000e220000002100 */
[----:B------:R-:W2:Y:S01]  /*22700*/  S2R R6, SR_TID.X ;  /* 0x0000000000067919 */ /* 0x000ea20000002100 */
[----:B0-----:R-:W-:-:S04]  /*22710*/  LOP3.LUT R5, R5, 0x7f, RZ, 0xc0, !PT ;  /* 0x0000007f05057812 */ /* 0x001fc800078ec0ff */
[----:B------:R-:W-:Y:S02]  /*22720*/  SHF.R.U32.HI R5, RZ, 0x3, R5 ;  /* 0x00000003ff057819 */ /* 0x000fe40000011605 */
[----:B--2---:R-:W-:-:S04]  /*22730*/  SHF.L.U32 R9, R6, 0x4, RZ ;  /* 0x0000000406097819 */ /* 0x004fc800000006ff */
[----:B------:R-:W-:Y:S01]  /*22740*/  LOP3.LUT R9, R5, 0x70, R9, 0xf8, !PT ;  /* 0x0000007005097812 */ /* 0x000fe200078ef809 */
[----:B---3--:R-:W-:Y:S01]  /*22750*/  IMAD.MOV.U32 R3, RZ, RZ, R0 ;  /* 0x000000ffff037224 */ /* 0x008fe200078e0000 */
[----:B------:R-:W-:-:S05]  /*22760*/  SHF.R.S32.HI R0, RZ, 0x1f, R18 ;  /* 0x0000001fff007819 */ /* 0x000fca0000011412 */
[----:B------:R-:W-:Y:S02]  /*22770*/  IMAD R0, R0, UR4, RZ ;  /* 0x0000000400007c24 */ /* 0x000fe4000f8e02ff */
[----:B------:R-:W-:-:S04]  /*22780*/  IMAD.WIDE.U32 R2, R18, UR4, R2 ;  /* 0x0000000412027c25 */ /* 0x000fc8000f8e0002 */
[----:B------:R-:W-:Y:S01]  /*22790*/  IMAD R0, R18, UR5, R0 ;  /* 0x0000000512007c24 */ /* 0x000fe2000f8e0200 */
[----:B------:R-:W-:Y:S02]  /*227a0*/  ULDC.64 UR4, c[0x0][0xa00] ;  /* 0x0002800000047ab9 */ /* 0x000fe40000000a00 */
[----:B------:R-:W-:Y:S01]  /*227b0*/  ISETP.NE.U32.AND P0, PT, RZ, UR4, PT ;  /* 0x00000004ff007c0c */ /* 0x000fe2000bf05070 */
[----:B------:R-:W-:Y:S01]  /*227c0*/  IMAD.IADD R3, R3, 0x1, R0 ;  /* 0x0000000103037824 */ /* 0x000fe200078e0200 */
[----:B------:R-:W-:Y:S02]  /*227d0*/  SHF.R.S32.HI R0, RZ, 0x1f, R19 ;  /* 0x0000001fff007819 */ /* 0x000fe40000011413 */
[----:B------:R-:W-:Y:S01]  /*227e0*/  ISETP.NE.AND.EX P0, PT, RZ, UR5, PT, P0 ;  /* 0x00000005ff007c0c */ /* 0x000fe2000bf05300 */
[----:B------:R-:W-:-:S03]  /*227f0*/  ULDC.64 UR4, c[0x0][0x2e0] ;  /* 0x0000b80000047ab9 */ /* 0x000fc60000000a00 */
[----:B------:R-:W-:Y:S02]  /*22800*/  SEL R4, R0, RZ, !P0 ;  /* 0x000000ff00047207 */ /* 0x000fe40004000000 */
[----:B------:R-:W-:Y:S02]  /*22810*/  SEL R0, R19, RZ, !P0 ;  /* 0x000000ff13007207 */ /* 0x000fe40004000000 */
[----:B-1----:R-:W-:Y:S01]  /*22820*/  ISETP.NE.AND P0, PT, R7, 0x1, PT ;  /* 0x000000010700780c */ /* 0x002fe20003f05270 */
[----:B------:R-:W-:-:S12]  /*22830*/  IMAD R4, R4, UR4, RZ ;  /* 0x0000000404047c24 */ /* 0x000fd8000f8e02ff */
[----:B------:R-:W0:Y:S01]  /*22840*/  @P0 LDC R5, c[0x0][0x44c] ;  /* 0x00011300ff050b82 */ /* 0x000e220000000800 */
[----:B------:R-:W-:-:S07]  /*22850*/  IMAD.WIDE.U32 R2, R0, UR4, R2 ;  /* 0x0000000400027c25 */ /* 0x000fce000f8e0002 */
[----:B------:R-:W1:Y:S01]  /*22860*/  @P0 LDC R6, c[0x0][0x450] ;  /* 0x00011400ff060b82 */ /* 0x000e620000000800 */
[----:B------:R-:W-:Y:S01]  /*22870*/  IMAD R0, R0, UR5, R4 ;  /* 0x0000000500007c24 */ /* 0x000fe2000f8e0204 */
[----:B------:R-:W-:Y:S01]  /*22880*/  ULDC.64 UR4, c[0x0][0x2d0] ;  /* 0x0000b40000047ab9 */ /* 0x000fe20000000a00 */
[----:B----4-:R-:W-:Y:S02]  /*22890*/  IMAD.IADD R4, R9, 0x1, R8 ;  /* 0x0000000109047824 */ /* 0x010fe400078e0208 */
[----:B------:R-:W2:Y:S01]  /*228a0*/  S2R R9, SR_TID.X ;  /* 0x0000000000097919 */ /* 0x000ea20000002100 */
[----:B------:R-:W-:Y:S02]  /*228b0*/  IMAD.IADD R3, R3, 0x1, R0 ;  /* 0x0000000103037824 */ /* 0x000fe400078e0200 */
[----:B------:R-:W-:Y:S02]  /*228c0*/  IMAD.MOV.U32 R0, RZ, RZ, R4 ;  /* 0x000000ffff007224 */ /* 0x000fe400078e0004 */
[----:B0-----:R-:W-:-:S05]  /*228d0*/  @P0 IMAD.HI.U32 R5, R4, R5, RZ ;  /* 0x0000000504050227 */ /* 0x001fca00078e00ff */
[----:B-1----:R-:W-:-:S05]  /*228e0*/  @P0 SHF.R.U32.HI R0, RZ, R6, R5 ;  /* 0x00000006ff000219 */ /* 0x002fca0000011605 */
[----:B------:R-:W-:-:S04]  /*228f0*/  IMAD.MOV R5, RZ, RZ, -R0 ;  /* 0x000000ffff057224 */ /* 0x000fc800078e0a00 */
[----:B------:R-:W-:Y:S01]  /*22900*/  IMAD R4, R7, R5, R4 ;  /* 0x0000000507047224 */ /* 0x000fe200078e0204 */
[----:B------:R-:W-:Y:S01]  /*22910*/  SHF.R.S32.HI R5, RZ, 0x1f, R0 ;  /* 0x0000001fff057819 */ /* 0x000fe20000011400 */
[----:B------:R-:W-:-:S04]  /*22920*/  IMAD.WIDE.U32 R2, R0, UR4, R2 ;  /* 0x0000000400027c25 */ /* 0x000fc8000f8e0002 */
[----:B------:R-:W-:Y:S02]  /*22930*/  IMAD R5, R5, UR4, RZ ;  /* 0x0000000405057c24 */ /* 0x000fe4000f8e02ff */
[----:B--2---:R-:W-:Y:S02]  /*22940*/  IMAD.SHL.U32 R9, R9, 0x10, RZ ;  /* 0x0000001009097824 */ /* 0x004fe400078e00ff */
[----:B------:R-:W-:Y:S01]  /*22950*/  IMAD R0, R0, UR5, R5 ;  /* 0x0000000500007c24 */ /* 0x000fe2000f8e0205 */
[----:B------:R-:W-:Y:S02]  /*22960*/  ULDC.64 UR4, c[0x0][0x2c8] ;  /* 0x0000b20000047ab9 */ /* 0x000fe40000000a00 */
[----:B------:R-:W-:Y:S01]  /*22970*/  LOP3.LUT R9, R9, 0x70, RZ, 0xc0, !PT ;  /* 0x0000007009097812 */ /* 0x000fe200078ec0ff */
[----:B------:R-:W-:Y:S01]  /*22980*/  IMAD.IADD R3, R3, 0x1, R0 ;  /* 0x0000000103037824 */ /* 0x000fe200078e0200 */
[----:B------:R-:W-:Y:S02]  /*22990*/  SHF.R.S32.HI R0, RZ, 0x1f, R4 ;  /* 0x0000001fff007819 */ /* 0x000fe40000011404 */
[----:B------:R-:W-:Y:S01]  /*229a0*/  LOP3.LUT R9, R9, 0x80, RZ, 0xfc, !PT ;  /* 0x0000008009097812 */ /* 0x000fe200078efcff */
[----:B------:R-:W-:-:S04]  /*229b0*/  IMAD.WIDE.U32 R2, R4, UR4, R2 ;  /* 0x0000000404027c25 */ /* 0x000fc8000f8e0002 */
[----:B------:R-:W-:Y:S01]  /*229c0*/  IMAD R0, R0, UR4, RZ ;  /* 0x0000000400007c24 */ /* 0x000fe2000f8e02ff */
[----:B------:R-:W-:Y:S02]  /*229d0*/  ULDC UR4, c[0x0][0x2b8] ;  /* 0x0000ae0000047ab9 */ /* 0x000fe40000000800 */
[----:B------:R-:W-:Y:S02]  /*229e0*/  ISETP.GE.AND P1, PT, R9, UR4, PT ;  /* 0x0000000409007c0c */ /* 0x000fe4000bf26270 */
[----:B------:R0:W5:Y:S01]  /*229f0*/  LDL R9, [R1+0x38] ;  /* 0x0000380001097983 */ /* 0x0001620000100800 */
[----:B------:R-:W1:Y:S01]  /*22a00*/  S2R R5, SR_TID.X ;  /* 0x0000000000057919 */ /* 0x000e620000002100 */
[----:B------:R-:W-:Y:S01]  /*22a10*/  IMAD R0, R4, UR5, R0 ;  /* 0x0000000504007c24 */ /* 0x000fe2000f8e0200 */
[----:B------:R-:W-:-:S04]  /*22a20*/  IADD3 R4, P2, R2, UR6, RZ ;  /* 0x0000000602047c10 */ /* 0x000fc8000ff5e0ff */
[----:B------:R-:W-:Y:S01]  /*22a30*/  IADD3.X R3, R3, UR7, R0, P2, !PT ;  /* 0x0000000703037c10 */ /* 0x000fe200097fe400 */
[----:B-1----:R-:W-:-:S05]  /*22a40*/  IMAD.SHL.U32 R10, R5, 0x10, RZ ;  /* 0x00000010050a7824 */ /* 0x002fca00078e00ff */
[----:B------:R-:W-:-:S04]  /*22a50*/  LOP3.LUT R10, R10, 0x70, RZ, 0xc0, !PT ;  /* 0x000000700a0a7812 */ /* 0x000fc800078ec0ff */
[----:B------:R-:W-:Y:S01]  /*22a60*/  ISETP.GE.AND P0, PT, R10, UR4, PT ;  /* 0x000000040a007c0c */ /* 0x000fe2000bf06270 */
[----:B------:R-:W-:-:S03]  /*22a70*/  UMOV UR4, 0xffffffff ;  /* 0xffffffff00047882 */ /* 0x000fc60000000000 */
[----:B0-----:R-:W-:Y:S09]  /*22a80*/  BRA.DIV UR4, `(.L_x_1663) ;  /* 0x0000006e04787947 */ /* 0x001ff2000b800000 */
[----:B------:R-:W0:Y:S01]  /*22a90*/  S2R R6, SR_TID.X ;  /* 0x0000000000067919 */ /* 0x000e220000002100 */
[----:B------:R-:W2:Y:S01]  /*22aa0*/  LDL.LU R11, [R1+0x3c] ;  /* 0x00003c00010b7983 */ /* 0x000ea20000300800 */
[----:B0-----:R-:W-:-:S04]  /*22ab0*/  LOP3.LUT R6, R6, 0x7f, RZ, 0xc0, !PT ;  /* 0x0000007f06067812 */ /* 0x001fc800078ec0ff */
[----:B------:R-:W-:Y:S02]  /*22ac0*/  SHF.R.U32.HI R8, RZ, 0x3, R6 ;  /* 0x00000003ff087819 */ /* 0x000fe40000011606 */
[----:B------:R-:W3:Y:S03]  /*22ad0*/  LDL.LU R6, [R1+0x40] ;  /* 0x0000400001067983 */ /* 0x000ee60000300800 */
[----:B--2---:R-:W-:-:S04]  /*22ae0*/  IMAD.IADD R0, R8, 0x1, R11 ;  /* 0x0000000108007824 */ /* 0x004fc800078e020b */
[----:B------:R-:W-:Y:S02]  /*22af0*/  VIADD R5, R0, 0x10 ;  /* 0x0000001000057836 */ /* 0x000fe40000000000 */
[----:B---3--:R-:W-:Y:S02]  /*22b00*/  IMAD R2, R6, R7, RZ ;  /* 0x0000000706027224 */ /* 0x008fe400078e02ff */
[----:B------:R-:W0:Y:S04]  /*22b10*/  SHFL.IDX PT, R7, R4, RZ, 0x181f ;  /* 0x00181fff04077589 */ /* 0x000e2800000e0000 */
[----:B------:R-:W1:Y:S01]  /*22b20*/  SHFL.IDX PT, R6, R3, RZ, 0x181f ;  /* 0x00181fff03067589 */ /* 0x000e6200000e0000 */
[-C--:B------:R-:W-:Y:S02]  /*22b30*/  ISETP.GE.AND P4, PT, R0, R2.reuse, PT ;  /* 0x000000020000720c */ /* 0x080fe40003f86270 */
[----:B------:R-:W-:-:S02]  /*22b40*/  ISETP.GE.AND P2, PT, R5, R2, PT ;  /* 0x000000020500720c */ /* 0x000fc40003f46270 */
[----:B------:R-:W2:Y:S04]  /*22b50*/  SHFL.IDX PT, R5, R4, 0x1, 0x181f ;  /* 0x00381f0004057f89 */ /* 0x000ea800000e0000 */
[----:B------:R-:W3:Y:S05]  /*22b60*/  SHFL.IDX PT, R8, R3, 0x1, 0x181f ;  /* 0x00381f0003087f89 */ /* 0x000eea00000e0000 */
        /* <DEDUP_REMOVED lines=8> */
[----:B---3--:R-:W-:-:S05]  /*22bf0*/  @!P2 IMAD.X R6, RZ, RZ, R8, P3 ;  /* 0x000000ffff06a224 */ /* 0x008fca00018e0608 */
[----:B------:R-:W-:-:S04]  /*22c00*/  @!P2 LOP3.LUT R7, R7, R6, RZ, 0x3c, !PT ;  /* 0x000000060707a212 */ /* 0x000fc800078e3cff */
[----:B------:R-:W-:Y:S01]  /*22c10*/  @!P2 LOP3.LUT R6, R7, R6, RZ, 0x3c, !PT ;  /* 0x000000060706a212 */ /* 0x000fe200078e3cff */
[----:B------:R-:W-:-:S03]  /*22c20*/  VIADD R5, R0, 0x20 ;  /* 0x0000002000057836 */ /* 0x000fc60000000000 */
[----:B------:R-:W-:-:S05]  /*22c30*/  @!P2 LOP3.LUT R7, R7, R6, RZ, 0x3c, !PT ;  /* 0x000000060707a212 */ /* 0x000fca00078e3cff */
[----:B------:R-:W-:Y:S04]  /*22c40*/  @!P2 LDGSTS.E.BYPASS.LTC128B.128 [R9+0x18800], desc[UR46][R6.64], !P0 ;  /* 0x188000000609afae */ /* 0x000fe8000c101d6e */
[----:B------:R0:W-:Y:S01]  /*22c50*/  @!P2 LDGSTS.E.BYPASS.LTC128B.128 [R9+0x1c800], desc[UR46][R6.64+0x80], !P1 ;  /* 0x1c8000800609afae */ /* 0x0001e2000c901d6e */
[----:B------:R-:W-:-:S03]  /*22c60*/  ISETP.GE.AND P2, PT, R5, R2, PT ;  /* 0x000000020500720c */ /* 0x000fc60003f46270 */
[----:B------:R-:W1:Y:S04]  /*22c70*/  SHFL.IDX PT, R5, R4, 0x2, 0x181f ;  /* 0x00581f0004057f89 */ /* 0x000e6800000e0000 */
[----:B0-----:R-:W0:Y:S06]  /*22c80*/  SHFL.IDX PT, R6, R3, 0x2, 0x181f ;  /* 0x00581f0003067f89 */ /* 0x001e2c00000e0000 */
[----:B-1----:R-:W-:-:S05]  /*22c90*/  @!P2 IADD3 R5, P3, R10, R5, RZ ;  /* 0x000000050a05a210 */ /* 0x002fca0007f7e0ff */
[----:B0-----:R-:W-:-:S04]  /*22ca0*/  @!P2 IMAD.X R6, RZ, RZ, R6, P3 ;  /* 0x000000ffff06a224 */ /* 0x001fc800018e0606 */
[----:B------:R-:W-:Y:S01]  /*22cb0*/  @!P2 IMAD.MOV.U32 R7, RZ, RZ, R6 ;  /* 0x000000ffff07a224 */ /* 0x000fe200078e0006 */
[----:B------:R-:W-:Y:S01]  /*22cc0*/  @!P2 MOV R6, R5 ;  /* 0x000000050006a202 */ /* 0x000fe20000000f00 */
[----:B------:R-:W-:-:S04]  /*22cd0*/  VIADD R5, R0, 0x30 ;  /* 0x0000003000057836 */ /* 0x000fc80000000000 */
[----:B------:R-:W-:Y:S04]  /*22ce0*/  @!P2 LDGSTS.E.BYPASS.LTC128B.128 [R9+0x19000], desc[UR46][R6.64], !P0 ;  /* 0x190000000609afae */ /* 0x000fe8000c101d6e */
[----:B------:R0:W-:Y:S01]  /*22cf0*/  @!P2 LDGSTS.E.BYPASS.LTC128B.128 [R9+0x1d000], desc[UR46][R6.64+0x80], !P1 ;  /* 0x1d0000800609afae */ /* 0x0001e2000c901d6e */
[----:B------:R-:W-:-:S03]  /*22d00*/  ISETP.GE.AND P2, PT, R5, R2, PT ;  /* 0x000000020500720c */ /* 0x000fc60003f46270 */
[----:B------:R-:W1:Y:S04]  /*22d10*/  SHFL.IDX PT, R5, R4, 0x3, 0x181f ;  /* 0x00781f0004057f89 */ /* 0x000e6800000e0000 */
[----:B0-----:R-:W0:Y:S06]  /*22d20*/  SHFL.IDX PT, R6, R3, 0x3, 0x181f ;  /* 0x00781f0003067f89 */ /* 0x001e2c00000e0000 */
[----:B-1----:R-:W-:-:S05]  /*22d30*/  @!P2 IADD3 R5, P3, R10, R5, RZ ;  /* 0x000000050a05a210 */ /* 0x002fca0007f7e0ff */
[----:B0-----:R-:W-:-:S04]  /*22d40*/  @!P2 IMAD.X R6, RZ, RZ, R6, P3 ;  /* 0x000000ffff06a224 */ /* 0x001fc800018e0606 */
[----:B------:R-:W-:Y:S02]  /*22d50*/  @!P2 IMAD.MOV.U32 R7, RZ, RZ, R6 ;  /* 0x000000ffff07a224 */ /* 0x000fe400078e0006 */
[----:B------:R-:W-:Y:S02]  /*22d60*/  @!P2 IMAD.MOV.U32 R6, RZ, RZ, R5 ;  /* 0x000000ffff06a224 */ /* 0x000fe400078e0005 */
[----:B------:R-:W-:-:S03]  /*22d70*/  VIADD R5, R0, 0x40 ;  /* 0x0000004000057836 */ /* 0x000fc60000000000 */
        /* <DEDUP_REMOVED lines=25> */
[----:B-1----:R-:W-:-:S04]  /*22f10*/  @!P2 IADD3 R5, P3, R10, R5, RZ ;  /* 0x000000050a05a210 */ /* 0x002fc80007f7e0ff */
[----:B0-----:R-:W-:-:S05]  /*22f20*/  @!P2 IADD3.X R6, RZ, R6, RZ, P3, !PT ;  /* 0x00000006ff06a210 */ /* 0x001fca0001ffe4ff */
[----:B------:R-:W-:Y:S02]  /*22f30*/  @!P2 IMAD.MOV.U32 R7, RZ, RZ, R6 ;  /* 0x000000ffff07a224 */ /* 0x000fe400078e0006 */
[----:B------:R-:W-:Y:S02]  /*22f40*/  @!P2 IMAD.MOV.U32 R6, RZ, RZ, R5 ;  /* 0x000000ffff06a224 */ /* 0x000fe400078e0005 */
[----:B------:R0:W1:Y:S04]  /*22f50*/  SHFL.IDX PT, R5, R3, 0x7, 0x181f ;  /* 0x00f81f0003057f89 */ /* 0x00006800000e0000 */
[----:B------:R0:W-:Y:S04]  /*22f60*/  @!P2 LDGSTS.E.BYPASS.LTC128B.128 [R9+0x1b000], desc[UR46][R6.64], !P0 ;  /* 0x1b0000000609afae */ /* 0x0001e8000c101d6e */
[----:B------:R0:W-:Y:S04]  /*22f70*/  @!P2 LDGSTS.E.BYPASS.LTC128B.128 [R9+0x1f000], desc[UR46][R6.64+0x80], !P1 ;  /* 0x1f0000800609afae */ /* 0x0001e8000c901d6e */
[----:B------:R0:W2:Y:S02]  /*22f80*/  SHFL.IDX PT, R3, R4, 0x7, 0x181f ;  /* 0x00f81f0004037f89 */ /* 0x0000a400000e0000 */
.L_x_1895:
[----:B------:R-:W-:Y:S01]  /*22f90*/  VIADD R0, R0, 0x70 ;  /* 0x0000007000007836 */ /* 0x000fe20000000000 */
[----:B------:R-:W-:Y:S04]  /*22fa0*/  BSSY B0, `(.L_x_1664) ;  /* 0x000000a000007945 */ /* 0x000fe80003800000 */
[----:B------:R-:W-:-:S13]  /*22fb0*/  ISETP.GE.AND P2, PT, R0, R2, PT ;  /* 0x000000020000720c */ /* 0x000fda0003f46270 */
[----:B------:R-:W-:Y:S05]  /*22fc0*/  @P2 BRA `(.L_x_1665) ;  /* 0x00000000001c2947 */ /* 0x000fea0003800000 */
[----:B--2---:R-:W-:-:S05]  /*22fd0*/  IADD3 R2, P2, R10, R3, RZ ;  /* 0x000000030a027210 */ /* 0x004fca0007f5e0ff */
[----:B01----:R-:W-:-:S05]  /*22fe0*/  IMAD.X R3, RZ, RZ, R5, P2 ;  /* 0x000000ffff037224 */ /* 0x003fca00010e0605 */
[----:B------:R-:W-:Y:S01]  /*22ff0*/  @!PT LDS RZ, [RZ] ;  /* 0x00000000fffff984 */ /* 0x000fe20000000800 */
[----:B------:R-:W-:Y:S01]  /*23000*/  @!PT LDS RZ, [RZ] ;  /* 0x00000000fffff984 */ /* 0x000fe20000000800 */
[----:B------:R-:W-:Y:S01]  /*23010*/  @!PT LDS RZ, [RZ] ;  /* 0x00000000fffff984 */ /* 0x000fe20000000800 */
[----:B------:R3:W-:Y:S04]  /*23020*/  LDGSTS.E.BYPASS.LTC128B.128 [R9+0x1b800], desc[UR46][R2.64], !P0 ;  /* 0x1b80000002097fae */ /* 0x0007e8000c101d6e */
[----:B------:R3:W-:Y:S02]  /*23030*/  LDGSTS.E.BYPASS.LTC128B.128 [R9+0x1f800], desc[UR46][R2.64+0x80], !P1 ;  /* 0x1f80008002097fae */ /* 0x0007e4000c901d6e */
.L_x_1665:
[----:B------:R-:W-:Y:S05]  /*23040*/  BSYNC B0 ;  /* 0x0000000000007941 */ /* 0x000fea0003800000 */
.L_x_1664:
[----:B0--3--:R0:W5:Y:S01]  /*23050*/  LDL R9, [R1] ;  /* 0x0000000001097983 */ /* 0x0091620000100800 */
[----:B------:R-:W-:Y:S01]  /*23060*/  PLOP3.LUT P0, PT, PT, PT, PT, 0x80, 0x0 ;  /* 0x000000000000781c */ /* 0x000fe20003f0f070 */
[----:B------:R-:W-:-:S12]  /*23070*/  NOP ;  /* 0x0000000000007918 */ /* 0x000fd80000000000 */
.L_x_1666:
[----:B------:R-:W3:Y:S01]  /*23080*/  LDL R2, [R1] ;  /* 0x0000000001027983 */ /* 0x000ee20000100800 */
[----:B------:R-:W-:Y:S02]  /*23090*/  PLOP3.LUT P1, PT, P1, P0, PT, 0xa2, 0x0 ;  /* 0x000000000000781c */ /* 0x000fe40000f21472 */
[----:B---3--:R-:W-:-:S08]  /*230a0*/  @P0 R2UR P1, UR4, R2 ;  /* 0x00000000020402ca */ /* 0x008fd00000020000 */
        /* <DEDUP_REMOVED lines=16> */
.L_x_1896:
[----:B------:R-:W-:Y:S05]  /*231b0*/  BSYNC B0 ;  /* 0x0000000000007941 */ /* 0x000fea0003800000 */
.L_x_1667:
[----:B------:R-:W3:Y:S04]  /*231c0*/  LDL.LU R3, [R1+0x48] ;  /* 0x0000480001037983 */ /* 0x000ee80000300800 */
[----:B--2---:R-:W2:Y:S01]  /*231d0*/  LDL R2, [R1+0x20] ;  /* 0x0000200001027983 */ /* 0x004ea20000100800 */
[----:B---3--:R-:W-:-:S05]  /*231e0*/  VIADD R0, R3, 0xfffffffe ;  /* 0xfffffffe03007836 */ /* 0x008fca0000000000 */
[----:B--2---:R-:W-:-:S13]  /*231f0*/  ISETP.GE.AND P0, PT, R0, R2, PT ;  /* 0x000000020000720c */ /* 0x004fda0003f06270 */
[----:B------:R-:W-:Y:S05]  /*23200*/  @!P0 BRA `(.L_x_1669) ;  /* 0x0000000c00e88947 */ /* 0x000fea0003800000 */
[----:B------:R2:W5:Y:S04]  /*23210*/  LDL.LU R6, [R1+0x4] ;  /* 0x0000040001067983 */ /* 0x0005680000300800 */
[----:B------:R2:W5:Y:S02]  /*23220*/  LDL.LU R7, [R1+0xc] ;  /* 0x00000c0001077983 */ /* 0x0005640000300800 */
.L_x_1691:
[----:B------:R-:W3:Y:S01]  /*23230*/  LDL R2, [R1+0x18] ;  /* 0x0000180001027983 */ /* 0x000ee20000100800 */
[----:B-----5:R-:W-:Y:S01]  /*23240*/  VIADD R3, R6, 0x1 ;  /* 0x0000000106037836 */ /* 0x020fe20000000000 */
[----:B------:R-:W-:Y:S05]  /*23250*/  YIELD ;  /* 0x0000000000007946 */ /* 0x000fea0003800000 */
[C---:B------:R-:W-:Y:S01]  /*23260*/  ISETP.NE.AND P0, PT, R3.reuse, 0x2, PT ;  /* 0x000000020300780c */ /* 0x040fe20003f05270 */
[----:B------:R-:W-:Y:S03]  /*23270*/  BSSY B0, `(.L_x_1670) ;  /* 0x000008d000007945 */ /* 0x000fe60003800000 */
[----:B--2---:R-:W-:-:S02]  /*23280*/  SEL R10, R3, RZ, P0 ;  /* 0x000000ff030a7207 */ /* 0x004fc40000000000 */
        /* <DEDUP_REMOVED lines=11> */
[----:B------:R-:W4:Y:S01]  /*23340*/  LDL R12, [R1+0x1c] ;  /* 0x00001c00010c7983 */ /* 0x000f220000100800 */
[----:B-1----:R-:W1:Y:S01]  /*23350*/  LDC R5, c[0x0][0x43c] ;  /* 0x00010f00ff057b82 */ /* 0x002e620000000800 */
[----:B------:R-:W-:Y:S02]  /*23360*/  ULDC.64 UR6, c[0x0][0x428] ;  /* 0x00010a0000067ab9 */ /* 0x000fe40000000a00 */
[----:B------:R-:W2:Y:S01]  /*23370*/  LDL R11, [R1+0x14] ;  /* 0x00001400010b7983 */ /* 0x000ea20000100800 */
[----:B-1----:R-:W-:-:S13]  /*23380*/  ISETP.NE.AND P0, PT, R5, 0x1, PT ;  /* 0x000000010500780c */ /* 0x002fda0003f05270 */
[----:B------:R-:W1:Y:S02]  /*23390*/  @P0 LDC.64 R2, c[0x0][0x440] ;  /* 0x00011000ff020b82 */ /* 0x000e640000000a00 */
[----:B-1----:R-:W-:-:S04]  /*233a0*/  @P0 IMAD.HI.U32 R4, R0, R2, RZ ;  /* 0x0000000200040227 */ /* 0x002fc800078e00ff */
[----:B------:R-:W-:Y:S01]  /*233b0*/  IMAD.MOV.U32 R2, RZ, RZ, R0 ;  /* 0x000000ffff027224 */ /* 0x000fe200078e0000 */
[----:B------:R-:W-:-:S04]  /*233c0*/  @P0 SHF.R.U32.HI R2, RZ, R3, R4 ;  /* 0x00000003ff020219 */ /* 0x000fc80000011604 */
[--C-:B------:R-:W-:Y:S01]  /*233d0*/  SHF.R.S32.HI R3, RZ, 0x1f, R2.reuse ;  /* 0x0000001fff037819 */ /* 0x100fe20000011402 */
[----:B------:R-:W-:-:S04]  /*233e0*/  IMAD.MOV R8, RZ, RZ, -R2 ;  /* 0x000000ffff087224 */ /* 0x000fc800078e0a02 */
[----:B------:R-:W-:Y:S02]  /*233f0*/  IMAD R8, R5, R8, R0 ;  /* 0x0000000805087224 */ /* 0x000fe400078e0200 */
[----:B----4-:R-:W-:-:S04]  /*23400*/  IMAD R4, R12, UR6, RZ ;  /* 0x000000060c047c24 */ /* 0x010fc8000f8e02ff */
[C---:B--2---:R-:W-:Y:S02]  /*23410*/  IMAD R4, R11.reuse, UR7, R4 ;  /* 0x000000070b047c24 */ /* 0x044fe4000f8e0204 */
[----:B------:R-:W-:-:S04]  /*23420*/  IMAD.WIDE.U32 R2, R11, UR6, R2 ;  /* 0x000000060b027c25 */ /* 0x000fc8000f8e0002 */
[----:B------:R-:W-:Y:S01]  /*23430*/  IMAD.IADD R3, R4, 0x1, R3 ;  /* 0x0000000104037824 */ /* 0x000fe200078e0203 */
[----:B------:R-:W-:-:S04]  /*23440*/  LEA R4, P0, R2, UR4, 0x2 ;  /* 0x0000000402047c11 */ /* 0x000fc8000f8010ff */
[----:B------:R-:W-:-:S05]  /*23450*/  LEA.HI.X R5, R2, UR5, R3, 0x2, P0 ;  /* 0x0000000502057c11 */ /* 0x000fca00080f1403 */
[----:B------:R4:W5:Y:S04]  /*23460*/  LDG.E R17, desc[UR46][R4.64] ;  /* 0x0000002e04117981 */ /* 0x000968000c1e1900 */
.L_x_1672:
[----:B------:R-:W4:Y:S01]  /*23470*/  LDL R3, [R1] ;  /* 0x0000000001037983 */ /* 0x000f220000100800 */
[----:B------:R-:W0:Y:S01]  /*23480*/  S2R R2, SR_TID.X ;  /* 0x0000000000027919 */ /* 0x000e220000002100 */
[----:B------:R-:W-:Y:S01]  /*23490*/  BSSY B1, `(.L_x_1673) ;  /* 0x0000007000017945 */ /* 0x000fe20003800000 */
[----:B0-----:R-:W-:-:S04]  /*234a0*/  LOP3.LUT R2, R2, 0x7f, RZ, 0xc0, !PT ;  /* 0x0000007f02027812 */ /* 0x001fc800078ec0ff */
[----:B------:R-:W-:Y:S01]  /*234b0*/  ISETP.NE.AND P1, PT, R2, RZ, PT ;  /* 0x000000ff0200720c */ /* 0x000fe20003f25270 */
[----:B----4-:R-:W-:Y:S01]  /*234c0*/  IMAD R4, R10, 0x8, R3 ;  /* 0x000000080a047824 */ /* 0x010fe200078e0203 */
[----:B------:R-:W-:-:S04]  /*234d0*/  SHF.L.U32 R3, R9, 0x1f, RZ ;  /* 0x0000001f09037819 */ /* 0x000fc800000006ff */
[----:B------:R-:W0:Y:S02]  /*234e0*/  SYNCS.PHASECHK.TRANS64.TRYWAIT P0, [R4+URZ+0x28480], R3 ;  /* 0x02848003040075a7 */ /* 0x000e24000800017f */
[----:B0-----:R-:W-:Y:S05]  /*234f0*/  @!P0 BRA `(.L_x_1674) ;  /* 0x0000006c00ac8947 */ /* 0x001fea0003800000 */
.L_x_1897:
[----:B------:R-:W-:Y:S05]  /*23500*/  BSYNC B1 ;  /* 0x0000000000017941 */ /* 0x000fea0003800000 */
.L_x_1673:
[----:B------:R-:W-:Y:S04]  /*23510*/  BSSY B1, `(.L_x_1675) ;  /* 0x0000009000017945 */ /* 0x000fe80003800000 */
[----:B------:R-:W-:Y:S05]  /*23520*/  @P1 BRA `(.L_x_1676) ;  /* 0x00000000001c1947 */ /* 0x000fea0003800000 */
[----:B------:R-:W1:Y:S02]  /*23530*/  S2R R2, SR_TID.X ;  /* 0x0000000000027919 */ /* 0x000e640000002100 */
[----:B-1----:R-:W-:Y:S02]  /*23540*/  LOP3.LUT R5, R2, 0x1f, RZ, 0xc0, !PT ;  /* 0x0000001f02057812 */ /* 0x002fe400078ec0ff */
[----:B------:R-:W-:Y:S02]  /*23550*/  MOV R2, 0x4000 ;  /* 0x0000400000027802 */ /* 0x000fe40000000f00 */
[----:B------:R-:W-:Y:S02]  /*23560*/  ISETP.NE.AND P0, PT, R5, RZ, PT ;  /* 0x000000ff0500720c */ /* 0x000fe40003f05270 */
[----:B------:R4:W-:Y:S11]  /*23570*/  SYNCS.ARRIVE.TRANS64 RZ, [R4+URZ+0x28470], R2 ;  /* 0x0284700204ff79a7 */ /* 0x0009f6000800003f */
[----:B----4-:R-:W-:Y:S05]  /*23580*/  @!P0 BRA `(.L_x_1676) ;  /* 0x0000000000048947 */ /* 0x010fea0003800000 */
[----:B------:R-:W-:Y:S01]  /*23590*/  BPT.TRAP 0x1 ;  /* 0x000000040000795c */ /* 0x000fe20000300000 */
.L_x_1676:
[----:B------:R-:W-:Y:S05]  /*235a0*/  BSYNC B1 ;  /* 0x0000000000017941 */ /* 0x000fea0003800000 */
.L_x_1675:
[----:B---3--:R-:W3:Y:S04]  /*235b0*/  LDL R9, [R1] ;  /* 0x0000000001097983 */ /* 0x008ee80000100800 */
[----:B------:R-:W3:Y:S04]  /*235c0*/  LDL R2, [R1+0x4] ;  /* 0x0000040001027983 */ /* 0x000ee80000100800 */
[----:B-1----:R-:W4:Y:S01]  /*235d0*/  LDL R5, [R1+0x24] ;  /* 0x0000240001057983 */ /* 0x002f220000100800 */
[----:B------:R-:W-:Y:S01]  /*235e0*/  IMAD.MOV.U32 R13, RZ, RZ, RZ ;  /* 0x000000ffff0d7224 */ /* 0x000fe200078e00ff */
[----:B------:R-:W-:Y:S01]  /*235f0*/  UIADD3 UR4, UP0, UR42, 0x470, URZ ;  /* 0x000004702a047890 */ /* 0x000fe2000ff1e03f */
[----:B------:R-:W-:Y:S01]  /*23600*/  PLOP3.LUT P0, PT, PT, PT, PT, 0x80, 0x0 ;  /* 0x000000000000781c */ /* 0x000fe20003f0f070 */
[----:B------:R-:W-:Y:S01]  /*23610*/  UMOV UR6, 0x0 ;  /* 0x0000000000067882 */ /* 0x000fe20000000000 */
[----:B------:R-:W-:Y:S01]  /*23620*/  UMOV UR7, 0x14f00000 ;  /* 0x14f0000000077882 */ /* 0x000fe20000000000 */
[----:B------:R-:W-:Y:S01]  /*23630*/  R2UR UR10, R13 ;  /* 0x000000000d0a72ca */ /* 0x000fe200000e0000 */
[----:B------:R-:W-:Y:S01]  /*23640*/  UIADD3.X UR5, URZ, UR43, URZ, UP0, !UPT ;  /* 0x0000002b3f057290 */ /* 0x000fe200087fe43f */
[----:B---3--:R-:W-:-:S02]  /*23650*/  IMAD R2, R2, 0x4000, R9 ;  /* 0x0000400002027824 */ /* 0x008fc400078e0209 */
[----:B----4-:R-:W-:Y:S02]  /*23660*/  IMAD R8, R8, 0x40, R5 ;  /* 0x0000004008087824 */ /* 0x010fe400078e0205 */
[----:B------:R-:W-:Y:S02]  /*23670*/  VIADD R5, R4, 0x28470 ;  /* 0x0002847004057836 */ /* 0x000fe40000000000 */
[----:B------:R-:W-:-:S07]  /*23680*/  VIADD R9, R2, 0x10000 ;  /* 0x0001000002097836 */ /* 0x000fce0000000000 */
.L_x_1677:
[----:B------:R-:W-:-:S13]  /*23690*/  @P0 ELECT P2, URZ, PT ;  /* 0x00000000003f082f */ /* 0x000fda0003840000 */
[----:B-----5:R-:W-:Y:S02]  /*236a0*/  @P2 R2UR UR13, R17 ;  /* 0x00000000110d22ca */ /* 0x020fe400000e0000 */
        /* <DEDUP_REMOVED lines=14> */
.L_x_1678:
        /* <DEDUP_REMOVED lines=13> */
.L_x_1898:
[----:B------:R-:W-:Y:S05]  /*23860*/  BSYNC B1 ;  /* 0x0000000000017941 */ /* 0x000fea0003800000 */
.L_x_1679:
[----:B------:R-:W-:Y:S01]  /*23870*/  BSSY B1, `(.L_x_1681) ;  /* 0x000000b000017945 */ /* 0x000fe20003800000 */
[----:B------:R-:W-:Y:S02]  /*23880*/  IMAD.MOV.U32 R10, RZ, RZ, 0x0 ;  /* 0x00000000ff0a7424 */ /* 0x000fe400078e00ff */
[----:B------:R-:W-:Y:S01]  /*23890*/  IMAD.MOV.U32 R11, RZ, RZ, 0x14f00000 ;  /* 0x14f00000ff0b7424 */ /* 0x000fe200078e00ff */
[----:B------:R-:W-:Y:S06]  /*238a0*/  @P1 BRA `(.L_x_1682) ;  /* 0x00000000001c1947 */ /* 0x000fec0003800000 */
[----:B------:R-:W3:Y:S01]  /*238b0*/  S2R R5, SR_TID.X ;  /* 0x0000000000057919 */ /* 0x000ee20000002100 */
[----:B01----:R-:W-:-:S04]  /*238c0*/  IMAD.MOV.U32 R3, RZ, RZ, 0x4000 ;  /* 0x00004000ff037424 */ /* 0x003fc800078e00ff */
[----:B------:R4:W-:Y:S01]  /*238d0*/  SYNCS.ARRIVE.TRANS64 RZ, [R4+URZ+0x28430], R3 ;  /* 0x0284300304ff79a7 */ /* 0x0009e2000800003f */
[----:B---3--:R-:W-:-:S04]  /*238e0*/  LOP3.LUT R5, R5, 0x1f, RZ, 0xc0, !PT ;  /* 0x0000001f05057812 */ /* 0x008fc800078ec0ff */
[----:B------:R-:W-:-:S13]  /*238f0*/  ISETP.NE.AND P0, PT, R5, RZ, PT ;  /* 0x000000ff0500720c */ /* 0x000fda0003f05270 */
[----:B----4-:R-:W-:Y:S05]  /*23900*/  @!P0 BRA `(.L_x_1682) ;  /* 0x0000000000048947 */ /* 0x010fea0003800000 */
[----:B------:R-:W-:Y:S01]  /*23910*/  BPT.TRAP 0x1 ;  /* 0x000000040000795c */ /* 0x000fe20000300000 */
.L_x_1682:
[----:B------:R-:W-:Y:S05]  /*23920*/  BSYNC B1 ;  /* 0x0000000000017941 */ /* 0x000fea0003800000 */
.L_x_1681:
[----:B------:R-:W-:Y:S01]  /*23930*/  R2UR UR10, R13 ;  /* 0x000000000d0a72ca */ /* 0x000fe200000e0000 */
[----:B------:R-:W-:Y:S01]  /*23940*/  UIADD3 UR4, UP0, UR42, 0x370, URZ ;  /* 0x000003702a047890 */ /* 0x000fe2000ff1e03f */
[----:B------:R-:W-:Y:S01]  /*23950*/  R2UR UR6, R10 ;  /* 0x000000000a0672ca */ /* 0x000fe200000e0000 */
[----:B01----:R-:W-:Y:S01]  /*23960*/  VIADD R4, R4, 0x28430 ;  /* 0x0002843004047836 */ /* 0x003fe20000000000 */
[----:B------:R-:W-:Y:S01]  /*23970*/  R2UR UR7, R11 ;  /* 0x000000000b0772ca */ /* 0x000fe200000e0000 */
[----:B------:R-:W-:Y:S01]  /*23980*/  VIADD R3, R2, 0x20000 ;  /* 0x0002000002037836 */ /* 0x000fe20000000000 */
[----:B------:R-:W-:Y:S01]  /*23990*/  PLOP3.LUT P0, PT, PT, PT, PT, 0x80, 0x0 ;  /* 0x000000000000781c */ /* 0x000fe20003f0f070 */
[----:B------:R-:W-:-:S12]  /*239a0*/  UIADD3.X UR5, URZ, UR43, URZ, UP0, !UPT ;  /* 0x0000002b3f057290 */ /* 0x000fd800087fe43f */
.L_x_1683:
        /* <DEDUP_REMOVED lines=15> */
.L_x_1684:
        /* <DEDUP_REMOVED lines=9> */
[----:B----4-:R-:W-:Y:S05]  /*23b30*/  @P0 BRA.U.ANY `(.L_x_1684) ;  /* 0xfffffffd00d80947 */ /* 0x010fea000393ffff */
.L_x_1671:
[----:B------:R-:W-:Y:S05]  /*23b40*/  BSYNC B0 ;  /* 0x0000000000007941 */ /* 0x000fea0003800000 */
.L_x_1670:
[----:B------:R-:W-:-:S06]  /*23b50*/  UISETP.NE.AND UP0, UPT, UR36, 0x3, UPT ;  /* 0x000000032400788c */ /* 0x000fcc000bf05270 */
[----:B------:R-:W-:-:S13]  /*23b60*/  PLOP3.LUT P0, PT, PT, PT, UP0, 0x80, 0x0 ;  /* 0x000000000000781c */ /* 0x000fda0003f0f008 */
[----:B------:R-:W-:Y:S05]  /*23b70*/  @!P0 BRA `(.L_x_1685) ;  /* 0x0000000000048947 */ /* 0x000fea0003800000 */
[----:B------:R-:W-:Y:S01]  /*23b80*/  BPT.TRAP 0x1 ;  /* 0x000000040000795c */ /* 0x000fe20000300000 */
.L_x_1685:
[----:B------:R-:W4:Y:S01]  /*23b90*/  LDL R3, [R1] ;  /* 0x0000000001037983 */ /* 0x000f220000100800 */
[----:B------:R-:W-:Y:S01]  /*23ba0*/  MOV R2, UR38 ;  /* 0x0000002600027c02 */ /* 0x000fe20008000f00 */
[----:B------:R-:W-:Y:S03]  /*23bb0*/  BSSY B0, `(.L_x_1686) ;  /* 0x0000007000007945 */ /* 0x000fe60003800000 */
[----:B------:R-:W-:Y:S02]  /*23bc0*/  ISETP.NE.AND P1, PT, R2, 0x3, PT ;  /* 0x000000030200780c */ /* 0x000fe40003f25270 */
[----:B------:R-:W-:-:S04]  /*23bd0*/  LOP3.LUT R2, R7, 0x1, RZ, 0x3c, !PT ;  /* 0x0000000107027812 */ /* 0x000fc800078e3cff */
[----:B------:R-:W-:Y:S01]  /*23be0*/  SHF.L.U32 R2, R2, 0x1f, RZ ;  /* 0x0000001f02027819 */ /* 0x000fe200000006ff */
[----:B----4-:R-:W-:-:S04]  /*23bf0*/  IMAD R20, R6, 0x8, R3 ;  /* 0x0000000806147824 */ /* 0x010fc800078e0203 */
[----:B------:R-:W4:Y:S02]  /*23c00*/  SYNCS.PHASECHK.TRANS64.TRYWAIT P0, [R20+URZ+0x28470], R2 ;  /* 0x02847002140075a7 */ /* 0x000f24000800017f */
[----:B----4-:R-:W-:Y:S05]  /*23c10*/  @!P0 BRA `(.L_x_1687) ;  /* 0x00000068000c8947 */ /* 0x010fea0003800000 */
.L_x_1899:
[----:B------:R-:W-:Y:S05]  /*23c20*/  BSYNC B0 ;  /* 0x0000000000007941 */ /* 0x000fea0003800000 */
.L_x_1686:
[----:B------:R-:W-:Y:S05]  /*23c30*/  @!P1 BRA `(.L_x_1688) ;  /* 0x0000000000049947 */ /* 0x000fea0003800000 */
[----:B------:R-:W-:Y:S01]  /*23c40*/  BPT.TRAP 0x1 ;  /* 0x000000040000795c */ /* 0x000fe20000300000 */
.L_x_1688:
[----:B----4-:R-:W-:Y:S01]  /*23c50*/  SHF.L.U32 R2, R7, 0x1f, RZ ;  /* 0x0000001f07027819 */ /* 0x010fe200000006ff */
[----:B------:R-:W-:-:S03]  /*23c60*/  IMAD.SHL.U32 R12, R6, 0x4000, RZ ;  /* 0x00004000060c7824 */ /* 0x000fc600078e00ff */
[----:B------:R-:W4:Y:S02]  /*23c70*/  SYNCS.PHASECHK.TRANS64.TRYWAIT P0, [R20+URZ+0x28460], R2 ;  /* 0x02846002140075a7 */ /* 0x000f24000800017f */
[----:B----4-:R-:W-:Y:S05]  /*23c80*/  @!P0 BRA `(.L_x_1689) ;  /* 0x0000006800048947 */ /* 0x010fea0003800000 */
.L_x_1900:
[----:B------:R-:W4:Y:S04]  /*23c90*/  LDL R4, [R1+0x30] ;  /* 0x0000300001047983 */ /* 0x000f280000100800 */
[----:B------:R-:W5:Y:S04]  /*23ca0*/  LDL R13, [R1] ;  /* 0x00000000010d7983 */ /* 0x000f680000100800 */
[----:B------:R-:W2:Y:S04]  /*23cb0*/  LDL R3, [R1+0x34] ;  /* 0x0000340001037983 */ /* 0x000ea80000100800 */
[----:B------:R-:W3:Y:S01]  /*23cc0*/  LDL R14, [R1+0x28] ;  /* 0x00002800010e7983 */ /* 0x000ee20000100800 */
[----:B------:R-:W-:Y:S05]  /*23cd0*/  WARPSYNC.ALL ;  /* 0x0000000000007948 */ /* 0x000fea0003800000 */
[----:B----4-:R-:W-:-:S05]  /*23ce0*/  LOP3.LUT R2, R12, R4, RZ, 0xfc, !PT ;  /* 0x000000040c027212 */ /* 0x010fca00078efcff */
[----:B-----5:R-:W-:-:S05]  /*23cf0*/  IMAD.IADD R2, R13, 0x1, R2 ;  /* 0x000000010d027824 */ /* 0x020fca00078e0202 */
[----:B-1----:R-:W1:Y:S01]  /*23d00*/  LDSM.16.MT88.4 R4, [R2+0x10000] ;  /* 0x010000000204783b */ /* 0x002e620000004200 */
[----:B--2---:R-:W-:Y:S01]  /*23d10*/  IMAD.IADD R3, R3, 0x1, R2 ;  /* 0x0000000103037824 */ /* 0x004fe200078e0202 */
[----:B---3--:R-:W-:Y:S02]  /*23d20*/  LOP3.LUT R21, R12, R14, RZ, 0xfc, !PT ;  /* 0x0000000e0c157212 */ /* 0x008fe400078efcff */
[C-C-:B-1----:R-:W-:Y:S02]  /*23d30*/  PRMT R8, R4.reuse, 0x6420, R5.reuse ;  /* 0x0000642004087816 */ /* 0x142fe40000000005 */
[----:B------:R-:W-:Y:S02]  /*23d40*/  PRMT R9, R4, 0x7531, R5 ;  /* 0x0000753104097816 */ /* 0x000fe40000000005 */
[C-C-:B------:R-:W-:Y:S02]  /*23d50*/  PRMT R10, R6.reuse, 0x6420, R7.reuse ;  /* 0x00006420060a7816 */ /* 0x140fe40000000007 */
[----:B------:R-:W-:-:S02]  /*23d60*/  PRMT R11, R6, 0x7531, R7 ;  /* 0x00007531060b7816 */ /* 0x000fc40000000007 */
[----:B------:R-:W1:Y:S01]  /*23d70*/  LDSM.16.MT88.4 R4, [R3+0x10000] ;  /* 0x010000000304783b */ /* 0x000e620000004200 */
[----:B------:R-:W-:-:S05]  /*23d80*/  IMAD.IADD R21, R13, 0x1, R21 ;  /* 0x000000010d157824 */ /* 0x000fca00078e0215 */
[----:B------:R1:W-:Y:S02]  /*23d90*/  STSM.16.M88.4 [R21+0x8000], R8 ;  /* 0x0080000815007844 */ /* 0x0003e40000000200 */
        /* <DEDUP_REMOVED lines=23> */
[----:B------:R-:W1:Y:S02]  /*23f10*/  LDSM.16.MT88.4 R4, [R3+0x11000] ;  /* 0x011000000304783b */ /* 0x000e640000004200 */
[C-C-:B-1----:R-:W-:Y:S02]  /*23f20*/  PRMT R8, R4.reuse, 0x6420, R5.reuse ;  /* 0x0000642004087816 */ /* 0x142fe40000000005 */
[----:B------:R-:W-:Y:S02]  /*23f30*/  PRMT R9, R4, 0x7531, R5 ;  /* 0x0000753104097816 */ /* 0x000fe40000000005 */
[----:B------:R-:W-:-:S02]  /*23f40*/  PRMT R10, R6, 0x6420, R7 ;  /* 0x00006420060a7816 */ /* 0x000fc40000000007 */
[----:B---3--:R-:W-:Y:S02]  /*23f50*/  IADD3 R21, R11, 0x8000, R21 ;  /* 0x000080000b157810 */ /* 0x008fe40007ffe015 */
[----:B------:R-:W-:-:S03]  /*23f60*/  PRMT R11, R6, 0x7531, R7 ;  /* 0x00007531060b7816 */ /* 0x000fc60000000007 */
[----:B------:R-:W-:Y:S04]  /*23f70*/  STSM.16.M88.4 [R21], R12 ;  /* 0x0000000c15007844 */ /* 0x000fe80000000200 */
[----:B------:R-:W-:Y:S04]  /*23f80*/  STSM.16.M88.4 [R21+0x1000], R8 ;  /* 0x0010000815007844 */ /* 0x000fe80000000200 */
[----:B------:R-:W1:Y:S02]  /*23f90*/  LDSM.16.MT88.4 R4, [R2+0x13000] ;  /* 0x013000000204783b */ /* 0x000e640000004200 */
[----:B-1----:R-:W-:-:S02]  /*23fa0*/  PRMT R12, R4, 0x6420, R5 ;  /* 0x00006420040c7816 */ /* 0x002fc40000000005 */
[----:B------:R-:W-:Y:S02]  /*23fb0*/  PRMT R13, R4, 0x7531, R5 ;  /* 0x00007531040d7816 */ /* 0x000fe40000000005 */
[C-C-:B------:R-:W-:Y:S02]  /*23fc0*/  PRMT R14, R6.reuse, 0x6420, R7.reuse ;  /* 0x00006420060e7816 */ /* 0x140fe40000000007 */
[----:B------:R-:W-:Y:S02]  /*23fd0*/  PRMT R15, R6, 0x7531, R7 ;  /* 0x00007531060f7816 */ /* 0x000fe40000000007 */
[----:B------:R-:W1:Y:S04]  /*23fe0*/  LDSM.16.MT88.4 R4, [R3+0x13000] ;  /* 0x013000000304783b */ /* 0x000e680000004200 */
[----:B------:R2:W-:Y:S01]  /*23ff0*/  STSM.16.M88.4 [R21+0x2000], R12 ;  /* 0x0020000c15007844 */ /* 0x0005e20000000200 */
[----:B-1----:R-:W-:-:S02]  /*24000*/  PRMT R8, R4, 0x6420, R5 ;  /* 0x0000642004087816 */ /* 0x002fc40000000005 */
[----:B------:R-:W-:Y:S02]  /*24010*/  PRMT R9, R4, 0x7531, R5 ;  /* 0x0000753104097816 */ /* 0x000fe40000000005 */
        /* <DEDUP_REMOVED lines=8> */
[----:B-1----:R-:W1:Y:S01]  /*240a0*/  FENCE.VIEW.ASYNC.S ;  /* 0x00000000000073c6 */ /* 0x002e620000000000 */
[----:B------:R-:W-:Y:S05]  /*240b0*/  @!P1 BRA `(.L_x_1690) ;  /* 0x0000000000049947 */ /* 0x000fea0003800000 */
[----:B------:R-:W-:Y:S01]  /*240c0*/  BPT.TRAP 0x1 ;  /* 0x000000040000795c */ /* 0x000fe20000300000 */
.L_x_1690:
[----:B------:R-:W3:Y:S01]  /*240d0*/  S2R R2, SR_TID.X ;  /* 0x0000000000027919 */ /* 0x000ee20000002100 */
[----:B-1----:R1:W-:Y:S01]  /*240e0*/  SYNCS.ARRIVE.TRANS64.A1T0 RZ, [R20+URZ+0x28450], RZ ;  /* 0x028450ff14ff79a7 */ /* 0x0023e2000810003f */
[----:B------:R4:W5:Y:S04]  /*240f0*/  LDL R6, [R1+0x4] ;  /* 0x0000040001067983 */ /* 0x0009680000100800 */
[----:B------:R4:W5:Y:S01]  /*24100*/  LDL R7, [R1+0xc] ;  /* 0x00000c0001077983 */ /* 0x0009620000100800 */
[----:B---3--:R-:W-:-:S03]  /*24110*/  LOP3.LUT R3, R2, 0x7f, RZ, 0xc0, !PT ;  /* 0x0000007f02037812 */ /* 0x008fc600078ec0ff */
[----:B------:R-:W3:Y:S01]  /*24120*/  LDL R2, [R1+0x20] ;  /* 0x0000200001027983 */ /* 0x000ee20000100800 */
[----:B------:R-:W-:Y:S01]  /*24130*/  BAR.SYNC.DEFER_BLOCKING 0x2, 0x80 ;  /* 0x0082000000007b1d */ /* 0x000fe20000010000 */
[----:B------:R-:W-:-:S13]  /*24140*/  ISETP.NE.AND P0, PT, R3, RZ, PT ;  /* 0x000000ff0300720c */ /* 0x000fda0003f05270 */
[----:B-1----:R-:W-:-:S05]  /*24150*/  @!P0 VIADD R20, R20, 0x28480 ;  /* 0x0002848014148836 */ /* 0x002fca0000000000 */
[----:B------:R-:W-:-:S04]  /*24160*/  @!P0 PRMT R20, RZ, 0x654, R20 ;  /* 0x00000654ff148816 */ /* 0x000fc80000000014 */
[----:B------:R4:W-:Y:S01]  /*24170*/  @!P0 SYNCS.ARRIVE.TRANS64.RED.A1T0 RZ, [R20+URZ], RZ ;  /* 0x000000ff14ff89a7 */ /* 0x0009e2000810043f */
[C---:B---3--:R-:W-:Y:S01]  /*24180*/  ISETP.GT.AND P0, PT, R0.reuse, R2, PT ;  /* 0x000000020000720c */ /* 0x048fe20003f04270 */
[----:B------:R-:W-:-:S12]  /*24190*/  VIADD R0, R0, 0xffffffff ;  /* 0xffffffff00007836 */ /* 0x000fd80000000000 */
[----:B----4-:R-:W-:Y:S05]  /*241a0*/  @P0 BRA `(.L_x_1691) ;  /* 0xfffffff000200947 */ /* 0x010fea000383ffff */
.L_x_1669:
[----:B------:R-:W3:Y:S01]  /*241b0*/  S2R R2, SR_TID.X ;  /* 0x0000000000027919 */ /* 0x000ee20000002100 */
[----:B------:R-:W-:Y:S01]  /*241c0*/  BSSY B0, `(.L_x_1692) ;  /* 0x0000010000007945 */ /* 0x000fe20003800000 */
[----:B---3--:R-:W-:-:S04]  /*241d0*/  LOP3.LUT R2, R2, 0x7f, RZ, 0xc0, !PT ;  /* 0x0000007f02027812 */ /* 0x008fc800078ec0ff */
[----:B------:R-:W-:-:S13]  /*241e0*/  ISETP.NE.AND P0, PT, R2, RZ, PT ;  /* 0x000000ff0200720c */ /* 0x000fda0003f05270 */
[----:B------:R-:W-:Y:S05]  /*241f0*/  @P0 BRA `(.L_x_1693) ;  /* 0x0000000000300947 */ /* 0x000fea0003800000 */
[----:B------:R-:W3:Y:S01]  /*24200*/  S2R R2, SR_LANEID ;  /* 0x0000000000027919 */ /* 0x000ee20000000000 */
[----:B------:R-:W-:Y:S01]  /*24210*/  VOTEU.ANY UR4, UPT, PT ;  /* 0x0000000000047886 */ /* 0x000fe200038e0100 */
[----:B-1----:R-:W1:Y:S01]  /*24220*/  LDC.64 R4, c[0x0][0xc60] ;  /* 0x00031800ff047b82 */ /* 0x002e620000000a00 */
[----:B------:R-:W3:Y:S02]  /*24230*/  FLO.U32 R0, UR4 ;  /* 0x0000000400007d00 */ /* 0x000ee400080e0000 */
[----:B---3--:R-:W-:-:S06]  /*24240*/  ISETP.EQ.U32.AND P1, PT, R0, R2, PT ;  /* 0x000000020000720c */ /* 0x008fcc0003f22070 */
[----:B------:R-:W1:Y:S07]  /*24250*/  POPC R2, UR4 ;  /* 0x0000000400027d09 */ /* 0x000e6e0008000000 */
[----:B-1----:R-:W3:Y:S04]  /*24260*/  @P1 ATOMG.E.ADD.STRONG.GPU PT, R2, desc[UR46][R4.64], R2 ;  /* 0x00000002040219a8 */ /* 0x002ee800081ee1ee */
[----:B---3--:R1:W3:Y:S02]  /*24270*/  SHFL.IDX PT, R2, R2, R0, 0x1f ;  /* 0x00001f0002027589 */ /* 0x0082e400000e0000 */
[----:B-1----:R-:W1:Y:S02]  /*24280*/  S2R R0, SR_LTMASK ;  /* 0x0000000000007919 */ /* 0x002e640000003900 */
[----:B-1----:R-:W-:-:S06]  /*24290*/  LOP3.LUT R0, R0, UR4, RZ, 0xc0, !PT ;  /* 0x0000000400007c12 */ /* 0x002fcc000f8ec0ff */
[----:B------:R-:W3:Y:S02]  /*242a0*/  POPC R0, R0 ;  /* 0x0000000000007309 */ /* 0x000ee40000000000 */
[----:B---3--:R-:W-:-:S07]  /*242b0*/  IADD3 R16, R2, UR37, R0 ;  /* 0x0000002502107c10 */ /* 0x008fce000fffe000 */
.L_x_1693:
[----:B------:R-:W-:Y:S05]  /*242c0*/  BSYNC B0 ;  /* 0x0000000000007941 */ /* 0x000fea0003800000 */
.L_x_1692:
[----:B------:R-:W-:-:S06]  /*242d0*/  UISETP.NE.AND UP0, UPT, UR36, 0x3, UPT ;  /* 0x000000032400788c */ /* 0x000fcc000bf05270 */
[----:B------:R-:W-:-:S13]  /*242e0*/  PLOP3.LUT P1, PT, PT, PT, UP0, 0x80, 0x0 ;  /* 0x000000000000781c */ /* 0x000fda0003f2f008 */
[----:B------:R-:W-:Y:S05]  /*242f0*/  @!P1 BRA `(.L_x_1694) ;  /* 0x0000000000049947 */ /* 0x000fea0003800000 */
[----:B------:R-:W-:Y:S01]  /*24300*/  BPT.TRAP 0x1 ;  /* 0x000000040000795c */ /* 0x000fe20000300000 */
.L_x_1694:
[----:B------:R-:W3:Y:S04]  /*24310*/  LDL R4, [R1+0xc] ;  /* 0x00000c0001047983 */ /* 0x000ee80000100800 */
[----:B------:R-:W4:Y:S04]  /*24320*/  LDL R3, [R1] ;  /* 0x0000000001037983 */ /* 0x000f280000100800 */
[----:B------:R-:W4:Y:S01]  /*24330*/  LDL R2, [R1+0x4] ;  /* 0x0000040001027983 */ /* 0x000f220000100800 */
[----:B------:R-:W-:Y:S01]  /*24340*/  IMAD.U32 R0, RZ, RZ, UR38 ;  /* 0x00000026ff007e24 */ /* 0x000fe2000f8e00ff */
[----:B------:R-:W-:Y:S04]  /*24350*/  BSSY B0, `(.L_x_1695) ;  /* 0x0000007000007945 */ /* 0x000fe80003800000 */
[----:B------:R-:W-:-:S02]  /*24360*/  ISETP.NE.AND P2, PT, R0, 0x3, PT ;  /* 0x000000030000780c */ /* 0x000fc40003f45270 */
[----:B---3--:R-:W-:-:S04]  /*24370*/  LOP3.LUT R0, R4, 0x1, RZ, 0x3c, !PT ;  /* 0x0000000104007812 */ /* 0x008fc800078e3cff */
[----:B------:R-:W-:Y:S01]  /*24380*/  SHF.L.U32 R0, R0, 0x1f, RZ ;  /* 0x0000001f00007819 */ /* 0x000fe200000006ff */
[----:B----4-:R-:W-:-:S04]  /*24390*/  IMAD R17, R2, 0x8, R3 ;  /* 0x0000000802117824 */ /* 0x010fc800078e0203 */
[----:B------:R-:W3:Y:S02]  /*243a0*/  SYNCS.PHASECHK.TRANS64.TRYWAIT P1, [R17+URZ+0x28470], R0 ;  /* 0x02847000110075a7 */ /* 0x000ee4000802017f */
[----:B---3--:R-:W-:Y:S05]  /*243b0*/  @!P1 BRA `(.L_x_1696) ;  /* 0x00000060004c9947 */ /* 0x008fea0003800000 */
.L_x_1901:
[----:B------:R-:W-:Y:S05]  /*243c0*/  BSYNC B0 ;  /* 0x0000000000007941 */ /* 0x000fea0003800000 */
.L_x_1695:
[----:B------:R-:W-:Y:S05]  /*243d0*/  @!P2 BRA `(.L_x_1697) ;  /* 0x000000000004a947 */ /* 0x000fea0003800000 */
[----:B------:R-:W-:Y:S01]  /*243e0*/  BPT.TRAP 0x1 ;  /* 0x000000040000795c */ /* 0x000fe20000300000 */
.L_x_1697:
[----:B---3--:R-:W3:Y:S02]  /*243f0*/  LDL R0, [R1+0xc] ;  /* 0x00000c0001007983 */ /* 0x008ee40000100800 */
[----:B---3--:R-:W-:-:S04]  /*24400*/  SHF.L.U32 R0, R0, 0x1f, RZ ;  /* 0x0000001f00007819 */ /* 0x008fc800000006ff */
[----:B------:R-:W3:Y:S02]  /*24410*/  SYNCS.PHASECHK.TRANS64.TRYWAIT P1, [R17+URZ+0x28460], R0 ;  /* 0x02846000110075a7 */ /* 0x000ee4000802017f */
[----:B---3--:R-:W-:Y:S05]  /*24420*/  @!P1 BRA `(.L_x_1698) ;  /* 0x0000006000449947 */ /* 0x008fea0003800000 */
.L_x_1902:
[----:B------:R-:W3:Y:S04]  /*24430*/  LDL R18, [R1+0x4] ;  /* 0x0000040001127983 */ /* 0x000ee80000100800 */
[----:B------:R-:W4:Y:S04]  /*24440*/  LDL R2, [R1+0x30] ;  /* 0x0000300001027983 */ /* 0x000f280000100800 */
[----:B--2---:R-:W2:Y:S04]  /*24450*/  LDL R12, [R1] ;  /* 0x00000000010c7983 */ /* 0x004ea80000100800 */
[----:B------:R-:W2:Y:S04]  /*24460*/  LDL R3, [R1+0x34] ;  /* 0x0000340001037983 */ /* 0x000ea80000100800 */
[----:B------:R-:W2:Y:S01]  /*24470*/  LDL R13, [R1+0x28] ;  /* 0x00002800010d7983 */ /* 0x000ea20000100800 */
[----:B------:R-:W-:Y:S05]  /*24480*/  WARPSYNC.ALL ;  /* 0x0000000000007948 */ /* 0x000fea0003800000 */
[----:B---3--:R-:W-:-:S05]  /*24490*/  IMAD.SHL.U32 R0, R18, 0x4000, RZ ;  /* 0x0000400012007824 */ /* 0x008fca00078e00ff */
[----:B----4-:R-:W-:-:S05]  /*244a0*/  LOP3.LUT R2, R0, R2, RZ, 0xfc, !PT ;  /* 0x0000000200027212 */ /* 0x010fca00078efcff */
[----:B--2---:R-:W-:-:S05]  /*244b0*/  IMAD.IADD R2, R12, 0x1, R2 ;  /* 0x000000010c027824 */ /* 0x004fca00078e0202 */
[----:B-1---5:R-:W1:Y:S01]  /*244c0*/  LDSM.16.MT88.4 R4, [R2+0x10000] ;  /* 0x010000000204783b */ /* 0x022e620000004200 */
[----:B------:R-:W-:Y:S01]  /*244d0*/  IMAD.IADD R3, R3, 0x1, R2 ;  /* 0x0000000103037824 */ /* 0x000fe200078e0202 */
[----:B------:R-:W-:Y:S02]  /*244e0*/  LOP3.LUT R0, R0, R13, RZ, 0xfc, !PT ;  /* 0x0000000d00007212 */ /* 0x000fe400078efcff */
        /* <DEDUP_REMOVED lines=58> */
.L_x_1699:
[----:B------:R-:W3:Y:S01]  /*24890*/  LDL.LU R3, [R1+0xc] ;  /* 0x00000c0001037983 */ /* 0x000ee20000300800 */
[----:B-1----:R1:W-:Y:S01]  /*248a0*/  SYNCS.ARRIVE.TRANS64.A1T0 RZ, [R17+URZ+0x28450], RZ ;  /* 0x028450ff11ff79a7 */ /* 0x0023e2000810003f */
[----:B--2---:R-:W-:Y:S01]  /*248b0*/  VIADD R0, R18, 0x1 ;  /* 0x0000000112007836 */ /* 0x004fe20000000000 */
[----:B-1----:R-:W-:-:S04]  /*248c0*/  @!P0 IADD3 R17, R17, 0x28480, RZ ;  /* 0x0002848011118810 */ /* 0x002fc80007ffe0ff */
[----:B------:R-:W-:Y:S01]  /*248d0*/  @!P0 PRMT R17, RZ, 0x654, R17 ;  /* 0x00000654ff118816 */ /* 0x000fe20000000011 */
[----:B------:R-:W-:Y:S06]  /*248e0*/  BAR.SYNC.DEFER_BLOCKING 0x2, 0x80 ;  /* 0x0082000000007b1d */ /* 0x000fec0000010000 */
[----:B------:R1:W-:Y:S01]  /*248f0*/  @!P0 SYNCS.ARRIVE.TRANS64.RED.A1T0 RZ, [R17+URZ], RZ ;  /* 0x000000ff11ff89a7 */ /* 0x0003e2000810043f */
[----:B------:R-:W-:-:S04]  /*24900*/  ISETP.NE.AND P0, PT, R0, 0x2, PT ;  /* 0x000000020000780c */ /* 0x000fc80003f05270 */
[----:B------:R-:W-:Y:S02]  /*24910*/  SEL R2, RZ, 0x1, P0 ;  /* 0x00000001ff027807 */ /* 0x000fe40000000000 */
[----:B------:R-:W-:-:S05]  /*24920*/  SEL R0, R0, RZ, P0 ;  /* 0x000000ff00007207 */ /* 0x000fca0000000000 */
[----:B------:R1:W-:Y:S01]  /*24930*/  STL [R1+0x4], R0 ;  /* 0x0000040001007387 */ /* 0x0003e20000100800 */
[----:B---3--:R-:W-:-:S05]  /*24940*/  LOP3.LUT R3, R3, R2, RZ, 0x3c, !PT ;  /* 0x0000000203037212 */ /* 0x008fca00078e3cff */
[----:B------:R1:W-:Y:S02]  /*24950*/  STL [R1+0xc], R3 ;  /* 0x00000c0301007387 */ /* 0x0003e40000100800 */
.L_x_1644:
[----:B-1----:R-:W2:Y:S02]  /*24960*/  LDL R0, [R1+0x18] ;  /* 0x0000180001007983 */ /* 0x002ea40000100800 */
[----:B--2---:R-:W-:-:S13]  /*24970*/  LOP3.LUT P0, RZ, R0, 0x2, RZ, 0xc0, !PT ;  /* 0x0000000200ff7812 */ /* 0x004fda000780c0ff */
[----:B------:R-:W-:Y:S05]  /*24980*/  @!P0 BRA `(.L_x_1700) ;  /* 0x0000000000288947 */ /* 0x000fea0003800000 */
[----:B------:R-:W-:Y:S05]  /*24990*/  WARPSYNC.ALL ;  /* 0x0000000000007948 */ /* 0x000fea0003800000 */
[----:B------:R-:W1:Y:S08]  /*249a0*/  S2UR UR5, SR_CgaCtaId ;  /* 0x00000000000579c3 */ /* 0x000e700000008800 */
[----:B------:R-:W-:Y:S06]  /*249b0*/  BAR.SYNC.DEFER_BLOCKING 0x5, 0x180 ;  /* 0x0146000000007b1d */ /* 0x000fec0000010000 */
[----:B------:R-:W-:-:S02]  /*249c0*/  UMOV UR4, 0x400 ;  /* 0x0000040000047882 */ /* 0x000fc40000000000 */
[----:B-1----:R-:W-:-:S06]  /*249d0*/  ULEA UR4, UR5, UR4, 0x18 ;  /* 0x0000000405047291 */ /* 0x002fcc000f8ec03f */
[----:B------:R-:W-:-:S05]  /*249e0*/  IMAD.U32 R0, RZ, RZ, UR4 ;  /* 0x00000004ff007e24 */ /* 0x000fca000f8e00ff */
[----:B------:R1:W2:Y:S04]  /*249f0*/  LDS.128 R16, [R0+0x284d0] ;  /* 0x0284d00000107984 */ /* 0x0002a80000000c00 */
[----:B------:R1:W-:Y:S01]  /*24a00*/  STL [R1], R0 ;  /* 0x0000000001007387 */ /* 0x0003e20000100800 */
[----:B------:R-:W-:Y:S06]  /*24a10*/  BAR.ARV 0x4, 0x180 ;  /* 0x0106000000007b1d */ /* 0x000fec0000002000 */
[----:B------:R-:W-:Y:S05]  /*24a20*/  BRA `(.L_x_1701) ;  /* 0x0000000800e07947 */ /* 0x000fea0003800000 */
.L_x_1700:
[----:B------:R-:W1:Y:S01]  /*24a30*/  S2R R0, SR_TID.X ;  /* 0x0000000000007919 */ /* 0x000e620000002100 */
[----:B------:R-:W-:Y:S01]  /*24a40*/  UMOV UR4, 0xffffffff ;  /* 0xffffffff00047882 */ /* 0x000fe20000000000 */
[----:B-1----:R-:W-:-:S04]  /*24a50*/  LOP3.LUT R6, R0, 0x1f, RZ, 0xc0, !PT ;  /* 0x0000001f00067812 */ /* 0x002fc800078ec0ff */
[----:B------:R-:W-:Y:S01]  /*24a60*/  ISETP.NE.AND P0, PT, R6, 0x1f, PT ;  /* 0x0000001f0600780c */ /* 0x000fe20003f05270 */
[----:B------:R-:W-:-:S12]  /*24a70*/  BRA.DIV UR4, `(.L_x_1702) ;  /* 0x0000005a04c47947 */ /* 0x000fd8000b800000 */
[----:B------:R-:W-:Y:S01]  /*24a80*/  IMAD.IADD R0, R19, 0x1, R6 ;  /* 0x0000000113007824 */ /* 0x000fe200078e0206 */
[----:B------:R-:W-:-:S04]  /*24a90*/  ULDC UR4, c[0x0][0xc3c] ;  /* 0x00030f0000047ab9 */ /* 0x000fc80000000800 */
[----:B------:R-:W-:-:S13]  /*24aa0*/  ISETP.GE.OR P1, PT, R0, UR4, !P0 ;  /* 0x0000000400007c0c */ /* 0x000fda000c726670 */
[----:B------:R-:W1:Y:S02]  /*24ab0*/  @!P1 LDC.64 R2, c[0x0][0xc80] ;  /* 0x00032000ff029b82 */ /* 0x000e640000000a00 */
[----:B-1----:R-:W-:-:S06]  /*24ac0*/  @!P1 IMAD.WIDE R2, R0, 0x4, R2 ;  /* 0x0000000400029825 */ /* 0x002fcc00078e0202 */
[----:B------:R1:W2:Y:S01]  /*24ad0*/  @!P1 LDG.E R3, desc[UR46][R2.64] ;  /* 0x0000002e02039981 */ /* 0x0002a2000c1e1900 */
[C---:B------:R-:W-:Y:S02]  /*24ae0*/  ISETP.GE.U32.AND P2, PT, R6.reuse, 0x2, PT ;  /* 0x000000020600780c */ /* 0x040fe40003f46070 */
[C---:B------:R-:W-:Y:S01]  /*24af0*/  ISETP.GE.U32.AND P3, PT, R6.reuse, 0x4, PT ;  /* 0x000000040600780c */ /* 0x040fe20003f66070 */
[----:B------:R-:W-:Y:S01]  /*24b00*/  SHFL.IDX PT, R0, R16, RZ, 0x1f ;  /* 0x00001fff10007589 */ /* 0x000fe200000e0000 */
[C---:B------:R-:W-:Y:S02]  /*24b10*/  ISETP.GE.U32.AND P4, PT, R6.reuse, 0x8, PT ;  /* 0x000000080600780c */ /* 0x040fe40003f86070 */
[C---:B------:R-:W-:Y:S01]  /*24b20*/  ISETP.GE.U32.AND P5, PT, R6.reuse, 0x10, PT ;  /* 0x000000100600780c */ /* 0x040fe20003fa6070 */
[----:B------:R-:W-:Y:S01]  /*24b30*/  SHFL.IDX PT, R4, R16, 0x1, 0x1f ;  /* 0x00201f0010047f89 */ /* 0x000fe200000e0000 */
[----:B-1----:R-:W-:Y:S02]  /*24b40*/  IMAD.MOV.U32 R2, RZ, RZ, RZ ;  /* 0x000000ffff027224 */ /* 0x002fe400078e00ff */
[----:B--2---:R-:W-:Y:S01]  /*24b50*/  @!P1 IMAD.MOV.U32 R2, RZ, RZ, R3 ;  /* 0x000000ffff029224 */ /* 0x004fe200078e0003 */
[----:B------:R-:W-:-:S04]  /*24b60*/  ISETP.NE.AND P1, PT, R6, RZ, PT ;  /* 0x000000ff0600720c */ /* 0x000fc80003f25270 */
[----:B------:R-:W1:Y:S02]  /*24b70*/  SHFL.UP PT, R3, R2, 0x1, RZ ;  /* 0x0420000002037989 */ /* 0x000e6400000e00ff */
[----:B-1----:R-:W-:-:S05]  /*24b80*/  SEL R3, R3, RZ, P1 ;  /* 0x000000ff03037207 */ /* 0x002fca0000800000 */
[----:B------:R-:W-:-:S05]  /*24b90*/  IMAD.IADD R3, R2, 0x1, R3 ;  /* 0x0000000102037824 */ /* 0x000fca00078e0203 */
        /* <DEDUP_REMOVED lines=12> */
[----:B------:R1:W2:Y:S02]  /*24c60*/  SHFL.IDX PT, R7, R5, 0x1f, 0x1f ;  /* 0x03e01f0005077f89 */ /* 0x0002a400000e0000 */
.L_x_1912:
[----:B------:R-:W-:Y:S01]  /*24c70*/  ULDC UR4, c[0x0][0xc38] ;  /* 0x00030e0000047ab9 */ /* 0x000fe20000000800 */
[----:B------:R-:W-:Y:S02]  /*24c80*/  IMAD.MOV.U32 R6, RZ, RZ, R5 ;  /* 0x000000ffff067224 */ /* 0x000fe400078e0005 */
[----:B------:R-:W-:-:S04]  /*24c90*/  IMAD.U32 R3, RZ, RZ, UR4 ;  /* 0x00000004ff037e24 */ /* 0x000fc8000f8e00ff */
[----:B--2---:R-:W-:-:S04]  /*24ca0*/  IMAD R7, R7, R3, RZ ;  /* 0x0000000307077224 */ /* 0x004fc800078e02ff */
[----:B------:R-:W-:-:S05]  /*24cb0*/  IMAD.IADD R4, R4, 0x1, R7 ;  /* 0x0000000104047824 */ /* 0x000fca00078e0207 */
[----:B------:R-:W-:-:S13]  /*24cc0*/  ISETP.GT.AND P6, PT, R4, R0, PT ;  /* 0x000000000400720c */ /* 0x000fda0003fc4270 */
[----:B------:R-:W-:Y:S05]  /*24cd0*/  @P6 BRA `(.L_x_1703) ;  /* 0x00000000009c6947 */ /* 0x000fea0003800000 */
.L_x_1708:
[----:B------:R-:W2:Y:S01]  /*24ce0*/  LDC R2, c[0x0][0xc3c] ;  /* 0x00030f00ff027b82 */ /* 0x000ea20000000800 */
[----:B------:R-:W-:-:S04]  /*24cf0*/  IADD3 R19, R19, 0x1f, RZ ;  /* 0x0000001f13137810 */ /* 0x000fc80007ffe0ff */
[----:B--2---:R-:W-:-:S13]  /*24d00*/  ISETP.GE.AND P6, PT, R19, R2, PT ;  /* 0x000000021300720c */ /* 0x004fda0003fc6270 */
[----:B-1----:R-:W-:Y:S05]  /*24d10*/  @P6 BRA `(.L_x_1704) ;  /* 0x0000000400d86947 */ /* 0x002fea0003800000 */
[----:B------:R-:W2:Y:S01]  /*24d20*/  S2R R3, SR_TID.X ;  /* 0x0000000000037919 */ /* 0x000ea20000002100 */
        /* <DEDUP_REMOVED lines=9> */
.L_x_1706:
[----:B------:R-:W-:Y:S05]  /*24dc0*/  BSYNC B0 ;  /* 0x0000000000007941 */ /* 0x000fea0003800000 */
.L_x_1705:
[----:B------:R-:W-:-:S03]  /*24dd0*/  UMOV UR4, 0xffffffff ;  /* 0xffffffff00047882 */ /* 0x000fc60000000000 */
[----:B------:R-:W-:Y:S05]  /*24de0*/  BRA.DIV UR4, `(.L_x_1707) ;  /* 0x0000005e04247947 */ /* 0x000fea000b800000 */
[----:B--2--5:R-:W2:Y:S02]  /*24df0*/  SHFL.UP PT, R3, R2, 0x1, RZ ;  /* 0x0420000002037989 */ /* 0x024ea400000e00ff */
[----:B--2---:R-:W-:-:S05]  /*24e00*/  SEL R3, R3, RZ, P1 ;  /* 0x000000ff03037207 */ /* 0x004fca0000800000 */
[----:B------:R-:W-:-:S05]  /*24e10*/  IMAD.IADD R3, R2, 0x1, R3 ;  /* 0x0000000102037824 */ /* 0x000fca00078e0203 */
[----:B-1----:R-:W1:Y:S02]  /*24e20*/  SHFL.UP PT, R5, R3, 0x2, RZ ;  /* 0x0440000003057989 */ /* 0x002e6400000e00ff */
        /* <DEDUP_REMOVED lines=12> */
.L_x_1920:
[----:B------:R-:W-:Y:S02]  /*24ef0*/  ULDC UR4, c[0x0][0xc38] ;  /* 0x00030e0000047ab9 */ /* 0x000fe40000000800 */
[----:B------:R-:W-:-:S04]  /*24f00*/  IMAD.U32 R3, RZ, RZ, UR4 ;  /* 0x00000004ff037e24 */ /* 0x000fc8000f8e00ff */
[----:B--2---:R-:W-:-:S04]  /*24f10*/  IMAD R7, R7, R3, RZ ;  /* 0x0000000307077224 */ /* 0x004fc800078e02ff */
[----:B------:R-:W-:-:S05]  /*24f20*/  IMAD.IADD R4, R7, 0x1, R4 ;  /* 0x0000000107047824 */ /* 0x000fca00078e0204 */
[----:B------:R-:W-:-:S13]  /*24f30*/  ISETP.GT.AND P6, PT, R4, R0, PT ;  /* 0x000000000400720c */ /* 0x000fda0003fc4270 */
[----:B------:R-:W-:Y:S05]  /*24f40*/  @!P6 BRA `(.L_x_1708) ;  /* 0xfffffffc0064e947 */ /* 0x000fea000383ffff */
.L_x_1703:
[----:B------:R-:W-:Y:S01]  /*24f50*/  IMAD.IADD R7, R4, 0x1, -R7 ;  /* 0x0000000104077824 */ /* 0x000fe200078e0a07 */
[----:B------:R-:W-:-:S03]  /*24f60*/  UMOV UR4, 0xffffffff ;  /* 0xffffffff00047882 */ /* 0x000fc60000000000 */
[----:B------:R-:W-:-:S05]  /*24f70*/  IMAD R4, R6, R3, R7 ;  /* 0x0000000306047224 */ /* 0x000fca00078e0207 */
[----:B------:R-:W-:Y:S01]  /*24f80*/  ISETP.GT.AND P6, PT, R4, R0, PT ;  /* 0x000000000400720c */ /* 0x000fe20003fc4270 */
[----:B------:R-:W-:-:S12]  /*24f90*/  BRA.DIV UR4, `(.L_x_1709) ;  /* 0x0000005e04907947 */ /* 0x000fd8000b800000 */
[----:B-1----:R-:W-:-:S04]  /*24fa0*/  VOTE.ANY R5, PT, !P6 ;  /* 0x0000000000057806 */ /* 0x002fc800070e0100 */
[----:B------:R-:W1:Y:S02]  /*24fb0*/  POPC R4, R5 ;  /* 0x0000000500047309 */ /* 0x000e640000000000 */
[----:B-1----:R1:W2:Y:S02]  /*24fc0*/  SHFL.IDX PT, R17, R2, R4, 0x1f ;  /* 0x00001f0402117589 */ /* 0x0022a400000e0000 */
.L_x_1924:
[----:B------:R-:W-:Y:S01]  /*24fd0*/  ISETP.NE.AND P0, PT, R5, RZ, PT ;  /* 0x000000ff0500720c */ /* 0x000fe20003f05270 */
[----:B------:R-:W-:-:S12]  /*24fe0*/  IMAD.MOV.U32 R16, RZ, RZ, RZ ;  /* 0x000000ffff107224 */ /* 0x000fd800078e00ff */
[----:B------:R-:W-:Y:S05]  /*24ff0*/  @!P0 BRA `(.L_x_1710) ;  /* 0x0000000000148947 */ /* 0x000fea0003800000 */
[----:B------:R-:W-:Y:S01]  /*25000*/  UMOV UR4, 0xffffffff ;  /* 0xffffffff00047882 */ /* 0x000fe20000000000 */
[----:B------:R-:W-:Y:S02]  /*25010*/  VIADD R12, R4, 0xffffffff ;  /* 0xffffffff040c7836 */ /* 0x000fe40000000000 */
[----:B------:R-:W-:Y:S05]  /*25020*/  BRA.DIV UR4, `(.L_x_1711) ;  /* 0x0000005e04b47947 */ /* 0x000fea000b800000 */
[----:B------:R3:W4:Y:S02]  /*25030*/  SHFL.IDX PT, R6, R6, R12, 0x1f ;  /* 0x00001f0c06067589 */ /* 0x00072400000e0000 */
.L_x_1927:
[----:B----4-:R-:W-:-:S07]  /*25040*/  IMAD.MOV.U32 R16, RZ, RZ, R6 ;  /* 0x000000ffff107224 */ /* 0x010fce00078e0006 */
.L_x_1710:
[----:B------:R-:W1:Y:S01]  /*25050*/  LDC.64 R8, c[0x0][0xc90] ;  /* 0x00032400ff087b82 */ /* 0x000e620000000a00 */
[----:B------:R-:W-:-:S05]  /*25060*/  IADD3 R19, R4, R19, RZ ;  /* 0x0000001304137210 */ /* 0x000fca0007ffe0ff */
[----:B-1----:R-:W-:-:S05]  /*25070*/  IMAD.WIDE R4, R19, 0x4, R8 ;  /* 0x0000000413047825 */ /* 0x002fca00078e0208 */
[----:B------:R-:W2:Y:S01]  /*25080*/  LDG.E R2, desc[UR46][R4.64] ;  /* 0x0000002e04027981 */ /* 0x000ea2000c1e1900 */
[----:B------:R-:W-:-:S04]  /*25090*/  IMAD R16, R16, R3, R7 ;  /* 0x0000000310107224 */ /* 0x000fc800078e0207 */
[----:B------:R-:W-:Y:S02]  /*250a0*/  IMAD.IADD R0, R0, 0x1, -R16 ;  /* 0x0000000100007824 */ /* 0x000fe400078e0a10 */
[----:B--2---:R-:W-:-:S05]  /*250b0*/  IMAD R8, R17, R2, RZ ;  /* 0x0000000211087224 */ /* 0x004fca00078e02ff */
[----:B------:R-:W-:-:S04]  /*250c0*/  IABS R6, R8 ;  /* 0x0000000800067213 */ /* 0x000fc80000000000 */
[----:B------:R-:W1:Y:S08]  /*250d0*/  I2F.RP R4, R6 ;  /* 0x0000000600047306 */ /* 0x000e700000209400 */
[----:B-1----:R-:W1:Y:S02]  /*250e0*/  MUFU.RCP R4, R4 ;  /* 0x0000000400047308 */ /* 0x002e640000001000 */
[----:B-1----:R-:W-:-:S06]  /*250f0*/  VIADD R4, R4, 0xffffffe ;  /* 0x0ffffffe04047836 */ /* 0x002fcc0000000000 */
[----:B------:R-:W1:Y:S02]  /*25100*/  F2I.FTZ.U32.TRUNC.NTZ R5, R4 ;  /* 0x0000000400057305 */ /* 0x000e64000021f000 */
[----:B-1----:R-:W-:-:S04]  /*25110*/  IMAD.MOV R4, RZ, RZ, -R5 ;  /* 0x000000ffff047224 */ /* 0x002fc800078e0a05 */
        /* <DEDUP_REMOVED lines=24> */
[----:B------:R-:W1:Y:S08]  /*252a0*/  I2F.RP R2, R7 ;  /* 0x0000000700027306 */ /* 0x000e700000209400 */
[----:B-1----:R-:W1:Y:S02]  /*252b0*/  MUFU.RCP R2, R2 ;  /* 0x0000000200027308 */ /* 0x002e640000001000 */
[----:B-1----:R-:W-:-:S06]  /*252c0*/  VIADD R2, R2, 0xffffffe ;  /* 0x0ffffffe02027836 */ /* 0x002fcc0000000000 */
[----:B------:R-:W1:Y:S02]  /*252d0*/  F2I.FTZ.U32.TRUNC.NTZ R3, R2 ;  /* 0x0000000200037305 */ /* 0x000e64000021f000 */
[----:B-1----:R-:W-:-:S04]  /*252e0*/  IMAD.MOV R2, RZ, RZ, -R3 ;  /* 0x000000ffff027224 */ /* 0x002fc800078e0a03 */
[----:B------:R-:W-:Y:S01]  /*252f0*/  IMAD R5, R2, R7, RZ ;  /* 0x0000000702057224 */ /* 0x000fe200078e02ff */
[----:B------:R-:W-:-:S05]  /*25300*/  MOV R2, RZ ;  /* 0x000000ff00027202 */ /* 0x000fca0000000f00 */
[----:B------:R-:W-:Y:S01]  /*25310*/  IMAD.HI.U32 R8, R3, R5, R2 ;  /* 0x0000000503087227 */ /* 0x000fe200078e0002 */
[----:B------:R-:W-:Y:S02]  /*25320*/  IABS R2, R6 ;  /* 0x0000000600027213 */ /* 0x000fe40000000000 */
[----:B------:R-:W-:-:S03]  /*25330*/  IABS R3, R0 ;  /* 0x0000000000037213 */ /* 0x000fc60000000000 */
[----:B------:R-:W-:-:S04]  /*25340*/  IMAD.MOV R2, RZ, RZ, -R2 ;  /* 0x000000ffff027224 */ /* 0x000fc800078e0a02 */
[----:B------:R-:W-:Y:S02]  /*25350*/  IMAD.MOV.U32 R5, RZ, RZ, R2 ;  /* 0x000000ffff057224 */ /* 0x000fe400078e0002 */
[----:B------:R-:W-:-:S04]  /*25360*/  IMAD.HI.U32 R2, R8, R3, RZ ;  /* 0x0000000308027227 */ /* 0x000fc800078e00ff */
        /* <DEDUP_REMOVED lines=14> */
[----:B------:R-:W-:-:S05]  /*25450*/  LOP3.LUT R2, RZ, R2, RZ, 0x33, !PT ;  /* 0x00000002ff027212 */ /* 0x000fca00078e33ff */
[----:B------:R-:W-:Y:S01]  /*25460*/  IMAD.IADD R17, R17, 0x1, R2 ;  /* 0x0000000111117824 */ /* 0x000fe200078e0202 */
[----:B------:R-:W-:Y:S06]  /*25470*/  BRA `(.L_x_1712) ;  /* 0x00000000001c7947 */ /* 0x000fec0003800000 */
.L_x_1704:
[----:B------:R-:W-:Y:S01]  /*25480*/  UMOV UR4, URZ ;  /* 0x0000003f00047c82 */ /* 0x000fe20008000000 */
[----:B------:R-:W-:Y:S01]  /*25490*/  UMOV UR5, URZ ;  /* 0x0000003f00057c82 */ /* 0x000fe20008000000 */
[----:B------:R-:W-:Y:S01]  /*254a0*/  ULDC UR6, c[0x0][0xc3c] ;  /* 0x00030f0000067ab9 */ /* 0x000fe20000000800 */
[----:B------:R-:W-:Y:S02]  /*254b0*/  IMAD.MOV.U32 R16, RZ, RZ, R0 ;  /* 0x000000ffff107224 */ /* 0x000fe400078e0000 */
[----:B------:R-:W-:Y:S02]  /*254c0*/  IMAD.U32 R17, RZ, RZ, UR4 ;  /* 0x00000004ff117e24 */ /* 0x000fe4000f8e00ff */
[----:B------:R-:W-:Y:S02]  /*254d0*/  IMAD.U32 R18, RZ, RZ, UR5 ;  /* 0x00000005ff127e24 */ /* 0x000fe4000f8e00ff */
[----:B------:R-:W-:-:S07]  /*254e0*/  IMAD.U32 R19, RZ, RZ, UR6 ;  /* 0x00000006ff137e24 */ /* 0x000fce000f8e00ff */
.L_x_1712:
[----:B------:R4:W2:Y:S01]  /*254f0*/  LDL R3, [R1] ;  /* 0x0000000001037983 */ /* 0x0008a20000100800 */
[----:B------:R-:W5:Y:S01]  /*25500*/  S2R R0, SR_TID.X ;  /* 0x0000000000007919 */ /* 0x000f620000002100 */
[----:B------:R-:W-:Y:S05]  /*25510*/  WARPSYNC.ALL ;  /* 0x0000000000007948 */ /* 0x000fea0003800000 */
[----:B-----5:R-:W-:Y:S01]  /*25520*/  LOP3.LUT R0, R0, 0x1f, RZ, 0xc0, !PT ;  /* 0x0000001f00007812 */ /* 0x020fe200078ec0ff */
[----:B------:R-:W-:Y:S03]  /*25530*/  BAR.SYNC.DEFER_BLOCKING 0x4, 0x180 ;  /* 0x0106000000007b1d */ /* 0x000fe60000010000 */
[----:B------:R-:W-:-:S13]  /*25540*/  ISETP.NE.AND P0, PT, R0, RZ, PT ;  /* 0x000000ff0000720c */ /* 0x000fda0003f05270 */
[----:B------:R-:W2:Y:S01]  /*25550*/  @!P0 S2R R0, SR_CgaCtaId ;  /* 0x0000000000008919 */ /* 0x000ea20000008800 */
[----:B------:R-:W-:-:S04]  /*25560*/  @!P0 MOV R2, 0x400 ;  /* 0x0000040000028802 */ /* 0x000fc80000000f00 */
[----:B--2---:R-:W-:-:S05]  /*25570*/  @!P0 LEA R3, R0, R2, 0x18 ;  /* 0x0000000200038211 */ /* 0x004fca00078ec0ff */
[----:B------:R4:W-:Y:S04]  /*25580*/  @!P0 STS.128 [R3+0x284d0], R16 ;  /* 0x0284d01003008388 */ /* 0x0009e80000000c00 */
[----:B------:R4:W-:Y:S01]  /*25590*/  @!P0 STL [R1], R3 ;  /* 0x0000000301008387 */ /* 0x0009e20000100800 */
[----:B------:R-:W-:Y:S06]  /*255a0*/  BAR.ARV 0x5, 0x180 ;  /* 0x0146000000007b1d */ /* 0x000fec0000002000 */
.L_x_1701:
[----:B------:R-:W-:Y:S02]  /*255b0*/  ULDC UR4, c[0x0][0xc3c] ;  /* 0x00030f0000047ab9 */ /* 0x000fe40000000800 */
[----:B--2---:R-:W-:-:S13]  /*255c0*/  ISETP.GE.AND P0, PT, R19, UR4, PT ;  /* 0x0000000413007c0c */ /* 0x004fda000bf06270 */
[----:B------:R-:W-:Y:S05]  /*255d0*/  @!P0 BRA `(.L_x_1713) ;  /* 0xffffff9c00ec8947 */ /* 0x000fea000383ffff */
[----:B------:R-:W-:Y:S05]  /*255e0*/  BSYNC B7 ;  /* 0x0000000000077941 */ /* 0x000fea0003800000 */
.L_x_1587:
[----:B-1----:R-:W2:Y:S01]  /*255f0*/  LDL.LU R0, [R1+0x58] ;  /* 0x0000580001007983 */ /* 0x002ea20000300800 */
[----:B------:R-:W-:Y:S01]  /*25600*/  BSSY B0, `(.L_x_1714) ;  /* 0x000000b000007945 */ /* 0x000fe20003800000 */
[----:B------:R-:W1:Y:S01]  /*25610*/  S2R R5, SR_CgaCtaId ;  /* 0x0000000000057919 */ /* 0x000e620000008800 */
[----:B--2---:R-:W-:-:S04]  /*25620*/  IADD3 R0, R0, 0x1, RZ ;  /* 0x0000000100007810 */ /* 0x004fc80007ffe0ff */
[----:B0-----:R-:W-:-:S04]  /*25630*/  LEA.HI R2, R0, R0, RZ, 0x1 ;  /* 0x0000000000027211 */ /* 0x001fc800078f08ff */
[----:B----4-:R-:W-:-:S05]  /*25640*/  LOP3.LUT R3, R2, 0xfffffffe, RZ, 0xc0, !PT ;  /* 0xfffffffe02037812 */ /* 0x010fca00078ec0ff */
[----:B------:R-:W-:Y:S01]  /*25650*/  IMAD.IADD R3, R0, 0x1, -R3 ;  /* 0x0000000100037824 */ /* 0x000fe200078e0a03 */
[----:B------:R-:W-:-:S04]  /*25660*/  MOV R0, 0x400 ;  /* 0x0000040000007802 */ /* 0x000fc80000000f00 */
[----:B-1----:R-:W-:Y:S02]  /*25670*/  LEA R0, R5, R0, 0x18 ;  /* 0x0000000005007211 */ /* 0x002fe400078ec0ff */
[----:B------:R-:W-:-:S04]  /*25680*/  SHF.L.U32 R3, R3, 0x1f, RZ ;  /* 0x0000001f03037819 */ /* 0x000fc800000006ff */
[----:B------:R-:W0:Y:S02]  /*25690*/  SYNCS.PHASECHK.TRANS64.TRYWAIT P0, [R0+URZ+0x28420], R3 ;  /* 0x02842003000075a7 */ /* 0x000e24000800017f */
[----:B0-----:R-:W-:Y:S05]  /*256a0*/  @!P0 BRA `(.L_x_1715) ;  /* 0x00000058003c8947 */ /* 0x001fea0003800000 */
.L_x_1928:
[----:B------:R-:W-:Y:S05]  /*256b0*/  BSYNC B0 ;  /* 0x0000000000007941 */ /* 0x000fea0003800000 */
.L_x_1714:
[----:B------:R-:W-:-:S03]  /*256c0*/  UMOV UR4, 0xffffffff ;  /* 0xffffffff00047882 */ /* 0x000fc60000000000 */
[----:B------:R-:W-:Y:S05]  /*256d0*/  BRA.DIV UR4, `(.L_x_1716) ;  /* 0x0000005a04447947 */ /* 0x000fea000b800000 */
[----:B------:R-:W1:Y:S02]  /*256e0*/  S2R R2, SR_TID.X ;  /* 0x0000000000027919 */ /* 0x000e640000002100 */
[----:B-1----:R-:W-:-:S04]  /*256f0*/  SHF.R.U32.HI R2, RZ, 0x5, R2 ;  /* 0x00000005ff027819 */ /* 0x002fc80000011602 */
[----:B------:R-:W-:-:S05]  /*25700*/  LOP3.LUT R2, R2, 0x3, RZ, 0xc0, !PT ;  /* 0x0000000302027812 */ /* 0x000fca00078ec0ff */
[----:B------:R1:W2:Y:S02]  /*25710*/  SHFL.IDX PT, R14, R2, RZ, 0x1f ;  /* 0x00001fff020e7589 */ /* 0x0002a400000e0000 */
.L_x_1931:
[----:B--2---:R-:W-:-:S13]  /*25720*/  ISETP.NE.AND P0, PT, R14, RZ, PT ;  /* 0x000000ff0e00720c */ /* 0x004fda0003f05270 */
[----:B------:R-:W-:Y:S05]  /*25730*/  @P0 BRA `(.L_x_1348) ;  /* 0x0000000000b00947 */ /* 0x000fea0003800000 */
[----:B------:R-:W-:-:S03]  /*25740*/  UMOV UR4, 0xffffffff ;  /* 0xffffffff00047882 */ /* 0x000fc60000000000 */
[----:B------:R-:W-:Y:S05]  /*25750*/  BRA.DIV UR4, `(.L_x_1717) ;  /* 0x0000005a04587947 */ /* 0x000fea000b800000 */
[----:B------:R-:W-:-:S13]  /*25760*/  ELECT P6, URZ, PT ;  /* 0x00000000003f782f */ /* 0x000fda00038c0000 */
.L_x_1934:
[----:B------:R-:W-:Y:S05]  /*25770*/  @!P6 BRA `(.L_x_1348) ;  /* 0x0000000000a0e947 */ /* 0x000fea0003800000 */
[----:B------:R-:W-:-:S06]  /*25780*/  ULOP3.LUT UR4, UR40, 0x2, URZ, 0xfc, !UPT ;  /* 0x0000000228047892 */ /* 0x000fcc000f8efc3f */
[----:B-1----:R-:W-:-:S05]  /*25790*/  IMAD.U32 R2, RZ, RZ, UR4 ;  /* 0x00000004ff027e24 */ /* 0x002fca000f8e00ff */
[----:B------:R-:W-:-:S13]  /*257a0*/  ISETP.NE.AND P0, PT, R2, 0x3, PT ;  /* 0x000000030200780c */ /* 0x000fda0003f05270 */
[----:B------:R-:W-:Y:S05]  /*257b0*/  @!P0 BRA `(.L_x_1718) ;  /* 0x0000000000048947 */ /* 0x000fea0003800000 */
[----:B------:R-:W-:Y:S01]  /*257c0*/  BPT.TRAP 0x1 ;  /* 0x000000040000795c */ /* 0x000fe20000300000 */
.L_x_1718:
[----:B0-----:R-:W2:Y:S04]  /*257d0*/  LDL R3, [R1+0x4] ;  /* 0x0000040001037983 */ /* 0x001ea80000100800 */
[----:B------:R-:W4:Y:S01]  /*257e0*/  LDL.LU R7, [R1+0xc] ;  /* 0x00000c0001077983 */ /* 0x000f220000300800 */
[----:B------:R-:W-:-:S04]  /*257f0*/  VIADD R2, R0, 0x28440 ;  /* 0x0002844000027836 */ /* 0x000fc80000000000 */
[C---:B--2---:R-:W-:Y:S02]  /*25800*/  IMAD R6, R3.reuse, 0x8, R2 ;  /* 0x0000000803067824 */ /* 0x044fe400078e0202 */
[----:B------:R-:W-:Y:S01]  /*25810*/  VIADD R3, R3, 0x1 ;  /* 0x0000000103037836 */ /* 0x000fe20000000000 */
[----:B----4-:R-:W-:-:S04]  /*25820*/  SHF.L.U32 R5, R7, 0x1f, RZ ;  /* 0x0000001f07057819 */ /* 0x010fc800000006ff */
        /* <DEDUP_REMOVED lines=8> */
.L_x_1935:
[----:B------:R-:W1:Y:S02]  /*258b0*/  SYNCS.PHASECHK.TRANS64.TRYWAIT P1, [R7+URZ], R2 ;  /* 0x00000002070075a7 */ /* 0x000e64000802017f */
[----:B-1----:R-:W-:Y:S05]  /*258c0*/  @!P1 BRA `(.L_x_1720) ;  /* 0x0000005800309947 */ /* 0x002fea0003800000 */
.L_x_1936:
[----:B------:R-:W-:Y:S05]  /*258d0*/  @!P0 BRA `(.L_x_1721) ;  /* 0x0000000000048947 */ /* 0x000fea0003800000 */
[----:B------:R-:W-:Y:S01]  /*258e0*/  BPT.TRAP 0x1 ;  /* 0x000000040000795c */ /* 0x000fe20000300000 */
.L_x_1721:
[----:B------:R-:W2:Y:S02]  /*258f0*/  LDL.LU R4, [R1+0x4] ;  /* 0x0000040001047983 */ /* 0x000ea40000300800 */
[----:B--2---:R-:W-:-:S04]  /*25900*/  IMAD R4, R4, 0x8, R0 ;  /* 0x0000000804047824 */ /* 0x004fc800078e0200 */
[----:B------:R-:W2:Y:S02]  /*25910*/  SYNCS.PHASECHK.TRANS64.TRYWAIT P1, [R4+URZ+0x28460], R5 ;  /* 0x02846005040075a7 */ /* 0x000ea4000802017f */
[----:B--2---:R-:W-:Y:S05]  /*25920*/  @!P1 BRA `(.L_x_1722) ;  /* 0x00000058002c9947 */ /* 0x004fea0003800000 */
.L_x_1937:
[----:B------:R-:W-:Y:S05]  /*25930*/  @!P0 BRA `(.L_x_1723) ;  /* 0x0000000000048947 */ /* 0x000fea0003800000 */
[----:B------:R-:W-:Y:S01]  /*25940*/  BPT.TRAP 0x1 ;  /* 0x000000040000795c */ /* 0x000fe20000300000 */
.L_x_1723:
[----:B------:R-:W-:-:S04]  /*25950*/  IMAD R3, R3, 0x8, R0 ;  /* 0x0000000803037824 */ /* 0x000fc800078e0200 */
[----:B------:R-:W4:Y:S02]  /*25960*/  SYNCS.PHASECHK.TRANS64.TRYWAIT P1, [R3+URZ+0x28460], R2 ;  /* 0x02846002030075a7 */ /* 0x000f24000802017f */
[----:B----4-:R-:W-:Y:S05]  /*25970*/  @!P1 BRA `(.L_x_1724) ;  /* 0x00000058002c9947 */ /* 0x010fea0003800000 */
.L_x_1938:
[----:B------:R-:W-:Y:S05]  /*25980*/  @!P0 BRA `(.L_x_1725) ;  /* 0x0000000000048947 */ /* 0x000fea0003800000 */
[----:B------:R-:W-:Y:S01]  /*25990*/  BPT.TRAP 0x1 ;  /* 0x000000040000795c */ /* 0x000fe20000300000 */
.L_x_1725:
[----:B------:R-:W5:Y:S02]  /*259a0*/  SYNCS.PHASECHK.TRANS64.TRYWAIT P0, [R4+URZ+0x28480], R5 ;  /* 0x02848005040075a7 */ /* 0x000f64000800017f */
[----:B-----5:R-:W-:Y:S05]  /*259b0*/  @!P0 BRA `(.L_x_1726) ;  /* 0x0000005800308947 */ /* 0x020fea0003800000 */
.L_x_1727:
[----:B------:R0:W0:Y:S02]  /*259c0*/  SYNCS.PHASECHK.TRANS64.TRYWAIT P0, [R3+URZ+0x28480], R2 ;  /* 0x02848002030075a7 */ /* 0x000024000800017f */
[----:B0-----:R-:W-:Y:S05]  /*259d0*/  @!P0 NANOSLEEP.SYNCS 0x989680 ;  /* 0x009896800000895d */ /* 0x001fea0003900000 */
[----:B------:R-:W0:Y:S02]  /*259e0*/  @!P0 SYNCS.PHASECHK.TRANS64 P0, [R3+URZ+0x28480], R2 ;  /* 0x02848002030085a7 */ /* 0x000e24000800007f */
[----:B0-----:R-:W-:Y:S05]  /*259f0*/  @!P0 BRA `(.L_x_1727) ;  /* 0xfffffffc00f08947 */ /* 0x001fea000383ffff */
.L_x_1348:
[----:B------:R-:W-:Y:S05]  /*25a00*/  BSYNC B8 ;  /* 0x0000000000087941 */ /* 0x000fea0003800000 */
.L_x_1345:
[----:B------:R-:W-:Y:S05]  /*25a10*/  EXIT ;  /* 0x000000000000794d */ /* 0x000fea0003800000 */
.L_x_1374:
[----:B-1----:R1:W2:Y:S02]  /*25a20*/  SYNCS.PHASECHK.TRANS64.TRYWAIT P6, [R80+URZ+0x28490], R93 ;  /* 0x0284905d500075a7 */ /* 0x0022a400080c017f */
[----:B--2---:R-:W-:Y:S05]  /*25a30*/  @!P6 NANOSLEEP.SYNCS 0x989680 ;  /* 0x009896800000e95d */ /* 0x004fea0003900000 */
[----:B------:R-:W2:Y:S02]  /*25a40*/  @!P6 SYNCS.PHASECHK.TRANS64 P6, [R80+URZ+0x28490], R93 ;  /* 0x0284905d5000e5a7 */ /* 0x000ea400080c007f */
[----:B--2---:R-:W-:Y:S05]  /*25a50*/  @!P6 BRA `(.L_x_1374) ;  /* 0xfffffffc00f0e947 */ /* 0x004fea000383ffff */
[----:B------:R-:W-:Y:S05]  /*25a60*/  BRA `(.L_x_1728) ;  /* 0xfffffdd0006c7947 */ /* 0x000fea000383ffff */
.L_x_1392:
[----:B0-----:R0:W1:Y:S02]  /*25a70*/  SYNCS.PHASECHK.TRANS64.TRYWAIT P5, [R80+URZ+0x28490], R93 ;  /* 0x0284905d500075a7 */ /* 0x00106400080a017f */
[----:B-1----:R-:W-:Y:S05]  /*25a80*/  @!P5 NANOSLEEP.SYNCS 0x989680 ;  /* 0x009896800000d95d */ /* 0x002fea0003900000 */
[----:B------:R-:W1:Y:S02]  /*25a90*/  @!P5 SYNCS.PHASECHK.TRANS64 P5, [R80+URZ+0x28490], R93 ;  /* 0x0284905d5000d5a7 */ /* 0x000e6400080a007f */
[----:B-1----:R-:W-:Y:S05]  /*25aa0*/  @!P5 BRA `(.L_x_1392) ;  /* 0xfffffffc00f0d947 */ /* 0x002fea000383ffff */
[----:B------:R-:W-:Y:S05]  /*25ab0*/  BRA `(.L_x_1729) ;  /* 0xfffffdf000547947 */ /* 0x000fea000383ffff */
.L_x_1401:
[----:B0-----:R0:W1:Y:S02]  /*25ac0*/  SYNCS.PHASECHK.TRANS64.TRYWAIT P4, [R80+URZ+0x28490], R93 ;  /* 0x0284905d500075a7 */ /* 0x001064000808017f */
[----:B-1----:R-:W-:Y:S05]  /*25ad0*/  @!P4 NANOSLEEP.SYNCS 0x989680 ;  /* 0x009896800000c95d */ /* 0x002fea0003900000 */
[----:B------:R-:W1:Y:S02]  /*25ae0*/  @!P4 SYNCS.PHASECHK.TRANS64 P4, [R80+URZ+0x28490], R93 ;  /* 0x0284905d5000c5a7 */ /* 0x000e64000808007f */
[----:B-1----:R-:W-:Y:S05]  /*25af0*/  @!P4 BRA `(.L_x_1401) ;  /* 0xfffffffc00f0c947 */ /* 0x002fea000383ffff */
[----:B------:R-:W-:Y:S05]  /*25b00*/  BRA `(.L_x_1730) ;  /* 0xfffffe1000407947 */ /* 0x000fea000383ffff */
.L_x_1407:
[----:B-1----:R1:W2:Y:S02]  /*25b10*/  SYNCS.PHASECHK.TRANS64.TRYWAIT P3, [R80+URZ+0x284b0], R93 ;  /* 0x0284b05d500075a7 */ /* 0x0022a4000806017f */
[----:B--2---:R-:W-:Y:S05]  /*25b20*/  @!P3 NANOSLEEP.SYNCS 0x989680 ;  /* 0x009896800000b95d */ /* 0x004fea0003900000 */
[----:B------:R-:W2:Y:S02]  /*25b30*/  @!P3 SYNCS.PHASECHK.TRANS64 P3, [R80+URZ+0x284b0], R93 ;  /* 0x0284b05d5000b5a7 */ /* 0x000ea4000806007f */
[----:B--2---:R-:W-:Y:S05]  /*25b40*/  @!P3 BRA `(.L_x_1407) ;  /* 0xfffffffc00f0b947 */ /* 0x004fea000383ffff */
[----:B------:R-:W-:Y:S05]  /*25b50*/  BRA `(.L_x_1731) ;  /* 0xfffffe1000cc7947 */ /* 0x000fea000383ffff */
.L_x_1423:
[----:B------:R-:W-:Y:S01]  /*25b60*/  BSSY B0, `(.L_x_1732) ;  /* 0x0000008000007945 */ /* 0x000fe20003800000 */
[----:B------:R-:W-:Y:S02]  /*25b70*/  IMAD.MOV.U32 R13, RZ, RZ, R229 ;  /* 0x000000ffff0d7224 */ /* 0x000fe400078e00e5 */
[----:B------:R-:W-:Y:S02]  /*25b80*/  IMAD.MOV.U32 R12, RZ, RZ, RZ ;  /* 0x000000ffff0c7224 */ /* 0x000fe400078e00ff */
[----:B------:R-:W-:Y:S02]  /*25b90*/  IMAD.MOV.U32 R11, RZ, RZ, 0x1f ;  /* 0x0000001fff0b7424 */ /* 0x000fe400078e00ff */
[----:B------:R-:W-:-:S07]  /*25ba0*/  IMAD.MOV.U32 R15, RZ, RZ, -0x1 ;  /* 0xffffffffff0f7424 */ /* 0x000fce00078e00ff */
[----:B-----5:R-:W-:Y:S05]  /*25bb0*/  WARPSYNC.COLLECTIVE R15, `(.L_x_1733) ;  /* 0x000000000f087348 */ /* 0x020fea0003c00000 */
[----:B------:R0:W1:Y:S02]  /*25bc0*/  SHFL.IDX P6, R14, R13, R12, R11 ;  /* 0x0000000c0d0e7389 */ /* 0x00006400000c000b */
[----:B01---5:R-:W-:Y:S01]  /*25bd0*/  ENDCOLLECTIVE ;  /* 0x000000000000791b */ /* 0x023fe20003800000 */
.L_x_1733:
[----:B------:R-:W-:Y:S05]  /*25be0*/  BSYNC B0 ;  /* 0x0000000000007941 */ /* 0x000fea0003800000 */
.L_x_1732:
[----:B------:R-:W-:Y:S01]  /*25bf0*/  IMAD.MOV.U32 R200, RZ, RZ, R14 ;  /* 0x000000ffffc87224 */ /* 0x000fe200078e000e */
[----:B------:R-:W-:Y:S06]  /*25c00*/  BRA `(.L_x_1734) ;  /* 0xfffffe2000707947 */ /* 0x000fec000383ffff */
.L_x_1433:
[----:B------:R-:W-:Y:S01]  /*25c10*/  BSSY B1, `(.L_x_1735) ;  /* 0x0000008000017945 */ /* 0x000fe20003800000 */
[----:B------:R-:W-:Y:S01]  /*25c20*/  MOV R13, R4 ;  /* 0x00000004000d7202 */ /* 0x000fe20000000f00 */
[----:B------:R-:W-:Y:S02]  /*25c30*/  IMAD.MOV.U32 R12, RZ, RZ, RZ ;  /* 0x000000ffff0c7224 */ /* 0x000fe400078e00ff */
[----:B------:R-:W-:Y:S02]  /*25c40*/  IMAD.MOV.U32 R11, RZ, RZ, 0x181f ;  /* 0x0000181fff0b7424 */ /* 0x000fe400078e00ff */
[----:B------:R-:W-:-:S07]  /*25c50*/  IMAD.MOV.U32 R15, RZ, RZ, -0x1 ;  /* 0xffffffffff0f7424 */ /* 0x000fce00078e00ff */
[----:B0-----:R-:W-:Y:S05]  /*25c60*/  WARPSYNC.COLLECTIVE R15, `(.L_x_1736) ;  /* 0x000000000f087348 */ /* 0x001fea0003c00000 */
[----:B------:R1:W2:Y:S02]  /*25c70*/  SHFL.IDX P6, R14, R13, R12, R11 ;  /* 0x0000000c0d0e7389 */ /* 0x0002a400000c000b */
[----:B012---:R-:W-:Y:S01]  /*25c80*/  ENDCOLLECTIVE ;  /* 0x000000000000791b */ /* 0x007fe20003800000 */
.L_x_1736:
[----:B------:R-:W-:Y:S05]  /*25c90*/  BSYNC B1 ;  /* 0x0000000000017941 */ /* 0x000fea0003800000 */
.L_x_1735:
[----:B------:R-:W-:Y:S02]  /*25ca0*/  IMAD.MOV.U32 R13, RZ, RZ, R0 ;  /* 0x000000ffff0d7224 */ /* 0x000fe400078e0000 */
[----:B------:R-:W-:Y:S02]  /*25cb0*/  IMAD.MOV.U32 R12, RZ, RZ, RZ ;  /* 0x000000ffff0c7224 */ /* 0x000fe400078e00ff */
[----:B------:R-:W-:Y:S02]  /*25cc0*/  IMAD.MOV.U32 R11, RZ, RZ, 0x181f ;  /* 0x0000181fff0b7424 */ /* 0x000fe400078e00ff */
[----:B------:R-:W-:Y:S02]  /*25cd0*/  IMAD.MOV.U32 R15, RZ, RZ, -0x1 ;  /* 0xffffffffff0f7424 */ /* 0x000fe400078e00ff */
[----:B------:R-:W-:-:S07]  /*25ce0*/  IMAD.MOV.U32 R3, RZ, RZ, R14 ;  /* 0x000000ffff037224 */ /* 0x000fce00078e000e */
[----:B------:R-:W-:Y:S05]  /*25cf0*/  WARPSYNC.COLLECTIVE R15, `(.L_x_1737) ;  /* 0x000000000f087348 */ /* 0x000fea0003c00000 */
[----:B------:R0:W1:Y:S02]  /*25d00*/  SHFL.IDX P6, R14, R13, R12, R11 ;  /* 0x0000000c0d0e7389 */ /* 0x00006400000c000b */
[----:B01----:R-:W-:Y:S01]  /*25d10*/  ENDCOLLECTIVE ;  /* 0x000000000000791b */ /* 0x003fe20003800000 */
.L_x_1737:
[----:B------:R-:W-:Y:S02]  /*25d20*/  IMAD.MOV.U32 R13, RZ, RZ, R8 ;  /* 0x000000ffff0d7224 */ /* 0x000fe400078e0008 */
[----:B------:R-:W-:-:S07]  /*25d30*/  IMAD.MOV.U32 R5, RZ, RZ, R14 ;  /* 0x000000ffff057224 */ /* 0x000fce00078e000e */
[----:B------:R-:W-:Y:S05]  /*25d40*/  WARPSYNC.COLLECTIVE R15, `(.L_x_1738) ;  /* 0x000000000f087348 */ /* 0x000fea0003c00000 */
[----:B------:R0:W1:Y:S02]  /*25d50*/  SHFL.IDX P6, R14, R13, R12, R11 ;  /* 0x0000000c0d0e7389 */ /* 0x00006400000c000b */
[----:B01----:R-:W-:Y:S01]  /*25d60*/  ENDCOLLECTIVE ;  /* 0x000000000000791b */ /* 0x003fe20003800000 */
.L_x_1738:
[----:B------:R-:W-:Y:S02]  /*25d70*/  IMAD.MOV.U32 R13, RZ, RZ, R6 ;  /* 0x000000ffff0d7224 */ /* 0x000fe400078e0006 */
[----:B------:R-:W-:-:S07]  /*25d80*/  IMAD.MOV.U32 R7, RZ, RZ, R14 ;  /* 0x000000ffff077224 */ /* 0x000fce00078e000e */
[----:B------:R-:W-:Y:S05]  /*25d90*/  WARPSYNC.COLLECTIVE R15, `(.L_x_1739) ;  /* 0x000000000f087348 */ /* 0x000fea0003c00000 */
[----:B------:R0:W1:Y:S02]  /*25da0*/  SHFL.IDX P6, R14, R13, R12, R11 ;  /* 0x0000000c0d0e7389 */ /* 0x00006400000c000b */
[----:B01----:R-:W-:Y:S01]  /*25db0*/  ENDCOLLECTIVE ;  /* 0x000000000000791b */ /* 0x003fe20003800000 */
.L_x_1739:
[----:B------:R-:W-:Y:S05]  /*25dc0*/  BRA `(.L_x_1740) ;  /* 0xfffffe2400bc7947 */ /* 0x000fea000383ffff */
.L_x_1436:
[----:B------:R-:W-:Y:S01]  /*25dd0*/  BSSY B1, `(.L_x_1741) ;  /* 0x0000008000017945 */ /* 0x000fe20003800000 */
[----:B0-----:R-:W-:Y:S01]  /*25de0*/  IMAD.MOV.U32 R13, RZ, RZ, R4 ;  /* 0x000000ffff0d7224 */ /* 0x001fe200078e0004 */
[----:B------:R-:W-:Y:S01]  /*25df0*/  MOV R12, 0x1 ;  /* 0x00000001000c7802 */ /* 0x000fe20000000f00 */
[----:B------:R-:W-:Y:S02]  /*25e00*/  IMAD.MOV.U32 R11, RZ, RZ, 0x181f ;  /* 0x0000181fff0b7424 */ /* 0x000fe400078e00ff */
[----:B------:R-:W-:-:S07]  /*25e10*/  IMAD.MOV.U32 R15, RZ, RZ, -0x1 ;  /* 0xffffffffff0f7424 */ /* 0x000fce00078e00ff */
[----:B-12345:R-:W-:Y:S05]  /*25e20*/  WARPSYNC.COLLECTIVE R15, `(.L_x_1742) ;  /* 0x000000000f087348 */ /* 0x03efea0003c00000 */
[----:B------:R0:W0:Y:S02]  /*25e30*/  SHFL.IDX P6, R14, R13, R12, R11 ;  /* 0x0000000c0d0e7389 */ /* 0x00002400000c000b */
[----:B012345:R-:W-:Y:S01]  /*25e40*/  ENDCOLLECTIVE ;  /* 0x000000000000791b */ /* 0x03ffe20003800000 */
.L_x_1742:
[----:B------:R-:W-:Y:S05]  /*25e50*/  BSYNC B1 ;  /* 0x0000000000017941 */ /* 0x000fea0003800000 */
.L_x_1741:
[----:B------:R-:W-:Y:S02]  /*25e60*/  IMAD.MOV.U32 R13, RZ, RZ, R0 ;  /* 0x000000ffff0d7224 */ /* 0x000fe400078e0000 */
[----:B------:R-:W-:Y:S02]  /*25e70*/  IMAD.MOV.U32 R12, RZ, RZ, 0x1 ;  /* 0x00000001ff0c7424 */ /* 0x000fe400078e00ff */
[----:B------:R-:W-:Y:S02]  /*25e80*/  IMAD.MOV.U32 R11, RZ, RZ, 0x181f ;  /* 0x0000181fff0b7424 */ /* 0x000fe400078e00ff */
[----:B------:R-:W-:Y:S02]  /*25e90*/  IMAD.MOV.U32 R15, RZ, RZ, -0x1 ;  /* 0xffffffffff0f7424 */ /* 0x000fe400078e00ff */
[----:B------:R-:W-:-:S07]  /*25ea0*/  IMAD.MOV.U32 R3, RZ, RZ, R14 ;  /* 0x000000ffff037224 */ /* 0x000fce00078e000e */
[----:B------:R-:W-:Y:S05]  /*25eb0*/  WARPSYNC.COLLECTIVE R15, `(.L_x_1743) ;  /* 0x000000000f087348 */ /* 0x000fea0003c00000 */
[----:B------:R0:W1:Y:S02]  /*25ec0*/  SHFL.IDX P6, R14, R13, R12, R11 ;  /* 0x0000000c0d0e7389 */ /* 0x00006400000c000b */
[----:B01----:R-:W-:Y:S01]  /*25ed0*/  ENDCOLLECTIVE ;  /* 0x000000000000791b */ /* 0x003fe20003800000 */
.L_x_1743:
[----:B------:R-:W-:Y:S02]  /*25ee0*/  IMAD.MOV.U32 R13, RZ, RZ, R8 ;  /* 0x000000ffff0d7224 */ /* 0x000fe400078e0008 */
[----:B------:R-:W-:-:S07]  /*25ef0*/  IMAD.MOV.U32 R5, RZ, RZ, R14 ;  /* 0x000000ffff057224 */ /* 0x000fce00078e000e */
[----:B------:R-:W-:Y:S05]  /*25f00*/  WARPSYNC.COLLECTIVE R15, `(.L_x_1744) ;  /* 0x000000000f087348 */ /* 0x000fea0003c00000 */
[----:B------:R0:W1:Y:S02]  /*25f10*/  SHFL.IDX P6, R14, R13, R12, R11 ;  /* 0x0000000c0d0e7389 */ /* 0x00006400000c000b */
[----:B01----:R-:W-:Y:S01]  /*25f20*/  ENDCOLLECTIVE ;  /* 0x000000000000791b */ /* 0x003fe20003800000 */
.L_x_1744:
[----:B------:R-:W-:Y:S02]  /*25f30*/  IMAD.MOV.U32 R13, RZ, RZ, R6 ;  /* 0x000000ffff0d7224 */ /* 0x000fe400078e0006 */
[----:B------:R-:W-:-:S07]  /*25f40*/  IMAD.MOV.U32 R7, RZ, RZ, R14 ;  /* 0x000000ffff077224 */ /* 0x000fce00078e000e */
[----:B------:R-:W-:Y:S05]  /*25f50*/  WARPSYNC.COLLECTIVE R15, `(.L_x_1745) ;  /* 0x000000000f087348 */ /* 0x000fea0003c00000 */
[----:B------:R0:W1:Y:S02]  /*25f60*/  SHFL.IDX P6, R14, R13, R12, R11 ;  /* 0x0000000c0d0e7389 */ /* 0x00006400000c000b */
[----:B01----:R-:W-:Y:S01]  /*25f70*/  ENDCOLLECTIVE ;  /* 0x000000000000791b */ /* 0x003fe20003800000 */
.L_x_1745:
[----:B------:R-:W-:Y:S05]  /*25f80*/  BRA `(.L_x_1746) ;  /* 0xfffffe2400d87947 */ /* 0x000fea000383ffff */
.L_x_1439:
        /* <DEDUP_REMOVED lines=8> */
.L_x_1748:
[----:B------:R-:W-:Y:S05]  /*26010*/  BSYNC B1 ;  /* 0x0000000000017941 */ /* 0x000fea0003800000 */
.L_x_1747:
        /* <DEDUP_REMOVED lines=8> */
.L_x_1749:
[----:B------:R-:W-:Y:S02]  /*260a0*/  IMAD.MOV.U32 R13, RZ, RZ, R8 ;  /* 0x000000ffff0d7224 */ /* 0x000fe400078e0008 */
[----:B------:R-:W-:-:S07]  /*260b0*/  IMAD.MOV.U32 R5, RZ, RZ, R14 ;  /* 0x000000ffff057224 */ /* 0x000fce00078e000e */
[----:B------:R-:W-:Y:S05]  /*260c0*/  WARPSYNC.COLLECTIVE R15, `(.L_x_1750) ;  /* 0x000000000f087348 */ /* 0x000fea0003c00000 */
[----:B------:R0:W1:Y:S02]  /*260d0*/  SHFL.IDX P6, R14, R13, R12, R11 ;  /* 0x0000000c0d0e7389 */ /* 0x00006400000c000b */
[----:B01----:R-:W-:Y:S01]  /*260e0*/  ENDCOLLECTIVE ;  /* 0x000000000000791b */ /* 0x003fe20003800000 */
.L_x_1750:
[----:B------:R-:W-:Y:S02]  /*260f0*/  IMAD.MOV.U32 R13, RZ, RZ, R6 ;  /* 0x000000ffff0d7224 */ /* 0x000fe400078e0006 */
[----:B------:R-:W-:-:S07]  /*26100*/  IMAD.MOV.U32 R7, RZ, RZ, R14 ;  /* 0x000000ffff077224 */ /* 0x000fce00078e000e */
[----:B------:R-:W-:Y:S05]  /*26110*/  WARPSYNC.COLLECTIVE R15, `(.L_x_1751) ;  /* 0x000000000f087348 */ /* 0x000fea0003c00000 */
[----:B------:R0:W1:Y:S02]  /*26120*/  SHFL.IDX P6, R14, R13, R12, R11 ;  /* 0x0000000c0d0e7389 */ /* 0x00006400000c000b */
[----:B01----:R-:W-:Y:S01]  /*26130*/  ENDCOLLECTIVE ;  /* 0x000000000000791b */ /* 0x003fe20003800000 */
.L_x_1751:
[----:B------:R-:W-:Y:S05]  /*26140*/  BRA `(.L_x_1752) ;  /* 0xfffffe2400ec7947 */ /* 0x000fea000383ffff */
.L_x_1442:
[----:B------:R-:W-:Y:S01]  /*26150*/  BSSY B1, `(.L_x_1753) ;  /* 0x0000008000017945 */ /* 0x000fe20003800000 */
[----:B------:R-:W-:Y:S01]  /*26160*/  IMAD.MOV.U32 R13, RZ, RZ, R4 ;  /* 0x000000ffff0d7224 */ /* 0x000fe200078e0004 */
[----:B------:R-:W-:Y:S01]  /*26170*/  MOV R15, 0xffffffff ;  /* 0xffffffff000f7802 */ /* 0x000fe20000000f00 */
[----:B------:R-:W-:Y:S02]  /*26180*/  IMAD.MOV.U32 R12, RZ, RZ, 0x3 ;  /* 0x00000003ff0c7424 */ /* 0x000fe400078e00ff */
[----:B------:R-:W-:-:S07]  /*26190*/  IMAD.MOV.U32 R11, RZ, RZ, 0x181f ;  /* 0x0000181fff0b7424 */ /* 0x000fce00078e00ff */
[----:B-12345:R-:W-:Y:S05]  /*261a0*/  WARPSYNC.COLLECTIVE R15, `(.L_x_1754) ;  /* 0x000000000f087348 */ /* 0x03efea0003c00000 */
[----:B------:R0:W0:Y:S02]  /*261b0*/  SHFL.IDX P6, R14, R13, R12, R11 ;  /* 0x0000000c0d0e7389 */ /* 0x00002400000c000b */
[----:B012345:R-:W-:Y:S01]  /*261c0*/  ENDCOLLECTIVE ;  /* 0x000000000000791b */ /* 0x03ffe20003800000 */
.L_x_1754:
[----:B------:R-:W-:Y:S05]  /*261d0*/  BSYNC B1 ;  /* 0x0000000000017941 */ /* 0x000fea0003800000 */
.L_x_1753:
        /* <DEDUP_REMOVED lines=8> */
.L_x_1755:
[----:B------:R-:W-:Y:S02]  /*26260*/  IMAD.MOV.U32 R13, RZ, RZ, R8 ;  /* 0x000000ffff0d7224 */ /* 0x000fe400078e0008 */
[----:B------:R-:W-:-:S07]  /*26270*/  IMAD.MOV.U32 R5, RZ, RZ, R14 ;  /* 0x000000ffff057224 */ /* 0x000fce00078e000e */
[----:B------:R-:W-:Y:S05]  /*26280*/  WARPSYNC.COLLECTIVE R15, `(.L_x_1756) ;  /* 0x000000000f087348 */ /* 0x000fea0003c00000 */
[----:B------:R0:W1:Y:S02]  /*26290*/  SHFL.IDX P6, R14, R13, R12, R11 ;  /* 0x0000000c0d0e7389 */ /* 0x00006400000c000b */
[----:B01----:R-:W-:Y:S01]  /*262a0*/  ENDCOLLECTIVE ;  /* 0x000000000000791b */ /* 0x003fe20003800000 */
.L_x_1756:
[----:B------:R-:W-:Y:S02]  /*262b0*/  IMAD.MOV.U32 R13, RZ, RZ, R6 ;  /* 0x000000ffff0d7224 */ /* 0x000fe400078e0006 */
[----:B------:R-:W-:-:S07]  /*262c0*/  IMAD.MOV.U32 R7, RZ, RZ, R14 ;  /* 0x000000ffff077224 */ /* 0x000fce00078e000e */
[----:B------:R-:W-:Y:S05]  /*262d0*/  WARPSYNC.COLLECTIVE R15, `(.L_x_1757) ;  /* 0x000000000f087348 */ /* 0x000fea0003c00000 */
[----:B------:R0:W1:Y:S02]  /*262e0*/  SHFL.IDX P6, R14, R13, R12, R11 ;  /* 0x0000000c0d0e7389 */ /* 0x00006400000c000b */
[----:B01----:R-:W-:Y:S01]  /*262f0*/  ENDCOLLECTIVE ;  /* 0x000000000000791b */ /* 0x003fe20003800000 */
.L_x_1757:
[----:B------:R-:W-:Y:S05]  /*26300*/  BRA `(.L_x_1758) ;  /* 0xfffffe2800087947 */ /* 0x000fea000383ffff */
.L_x_1446:
[----:B0-----:R0:W1:Y:S02]  /*26310*/  SYNCS.PHASECHK.TRANS64.TRYWAIT P0, [R16+URZ+0x28400], R3 ;  /* 0x02840003100075a7 */ /* 0x001064000800017f */
[----:B-1----:R-:W-:Y:S05]  /*26320*/  @!P0 NANOSLEEP.SYNCS 0x989680 ;  /* 0x009896800000895d */ /* 0x002fea0003900000 */
[----:B------:R-:W1:Y:S02]  /*26330*/  @!P0 SYNCS.PHASECHK.TRANS64 P0, [R16+URZ+0x28400], R3 ;  /* 0x02840003100085a7 */ /* 0x000e64000800007f */
[----:B-1----:R-:W-:Y:S05]  /*26340*/  @!P0 BRA `(.L_x_1446) ;  /* 0xfffffffc00f08947 */ /* 0x002fea000383ffff */
[----:B------:R-:W-:Y:S05]  /*26350*/  BRA `(.L_x_1759) ;  /* 0xfffffe2800887947 */ /* 0x000fea000383ffff */
.L_x_1462:
[----:B------:R-:W1:Y:S01]  /*26360*/  LDC R54, c[0x0][0x3f4] ;  /* 0x0000fd00ff367b82 */ /* 0x000e620000000800 */
[----:B------:R-:W-:Y:S01]  /*26370*/  BSSY B1, `(.L_x_1760) ;  /* 0x0000008000017945 */ /* 0x000fe20003800000 */
[----:B------:R-:W-:Y:S02]  /*26380*/  IMAD.MOV.U32 R13, RZ, RZ, R10 ;  /* 0x000000ffff0d7224 */ /* 0x000fe400078e000a */
[----:B------:R-:W-:Y:S02]  /*26390*/  IMAD.MOV.U32 R12, RZ, RZ, RZ ;  /* 0x000000ffff0c7224 */ /* 0x000fe400078e00ff */
[----:B------:R-:W-:Y:S02]  /*263a0*/  IMAD.MOV.U32 R11, RZ, RZ, 0x181f ;  /* 0x0000181fff0b7424 */ /* 0x000fe400078e00ff */
[----:B------:R-:W-:-:S07]  /*263b0*/  IMAD.MOV.U32 R15, RZ, RZ, -0x1 ;  /* 0xffffffffff0f7424 */ /* 0x000fce00078e00ff */
[----:B01----:R-:W-:Y:S05]  /*263c0*/  WARPSYNC.COLLECTIVE R15, `(.L_x_1761) ;  /* 0x000000000f087348 */ /* 0x003fea0003c00000 */
[----:B------:R2:W3:Y:S02]  /*263d0*/  SHFL.IDX P6, R14, R13, R12, R11 ;  /* 0x0000000c0d0e7389 */ /* 0x0004e400000c000b */
[----:B0123--:R-:W-:Y:S01]  /*263e0*/  ENDCOLLECTIVE ;  /* 0x000000000000791b */ /* 0x00ffe20003800000 */
.L_x_1761:
[----:B------:R-:W-:Y:S05]  /*263f0*/  BSYNC B1 ;  /* 0x0000000000017941 */ /* 0x000fea0003800000 */
.L_x_1760:
[----:B------:R-:W-:Y:S01]  /*26400*/  IMAD.MOV.U32 R13, RZ, RZ, R37 ;  /* 0x000000ffff0d7224 */ /* 0x000fe200078e0025 */
[----:B------:R-:W-:Y:S01]  /*26410*/  MOV R3, R14 ;  /* 0x0000000e00037202 */ /* 0x000fe20000000f00 */
[----:B------:R-:W-:Y:S01]  /*26420*/  IMAD.MOV.U32 R12, RZ, RZ, RZ ;  /* 0x000000ffff0c7224 */ /* 0x000fe200078e00ff */
[----:B------:R-:W-:Y:S01]  /*26430*/  ISETP.GE.AND P0, PT, R22, R54, PT ;  /* 0x000000361600720c */ /* 0x000fe20003f06270 */
[----:B------:R-:W-:Y:S02]  /*26440*/  IMAD.MOV.U32 R11, RZ, RZ, 0x181f ;  /* 0x0000181fff0b7424 */ /* 0x000fe400078e00ff */
[----:B------:R-:W-:Y:S02]  /*26450*/  IMAD.MOV.U32 R15, RZ, RZ, -0x1 ;  /* 0xffffffffff0f7424 */ /* 0x000fe400078e00ff */
[----:B------:R-:W-:-:S08]  /*26460*/  IMAD R59, R195, R0, RZ ;  /* 0x00000000c33b7224 */ /* 0x000fd000078e02ff */
[----:B------:R-:W-:Y:S05]  /*26470*/  WARPSYNC.COLLECTIVE R15, `(.L_x_1762) ;  /* 0x000000000f087348 */ /* 0x000fea0003c00000 */
[----:B------:R0:W1:Y:S02]  /*26480*/  SHFL.IDX P6, R14, R13, R12, R11 ;  /* 0x0000000c0d0e7389 */ /* 0x00006400000c000b */
[----:B01----:R-:W-:Y:S01]  /*26490*/  ENDCOLLECTIVE ;  /* 0x000000000000791b */ /* 0x003fe20003800000 */
.L_x_1762:
[----:B------:R-:W-:Y:S01]  /*264a0*/  ISETP.GE.OR P1, PT, R52, R59, P0 ;  /* 0x0000003b3400720c */ /* 0x000fe20000726670 */
[----:B------:R-:W-:Y:S02]  /*264b0*/  IMAD.MOV.U32 R13, RZ, RZ, R53 ;  /* 0x000000ffff0d7224 */ /* 0x000fe400078e0035 */
[----:B------:R-:W-:-:S10]  /*264c0*/  IMAD.MOV.U32 R5, RZ, RZ, R14 ;  /* 0x000000ffff057224 */ /* 0x000fd400078e000e */
[----:B------:R-:W-:Y:S05]  /*264d0*/  WARPSYNC.COLLECTIVE R15, `(.L_x_1763) ;  /* 0x000000000f087348 */ /* 0x000fea0003c00000 */
[----:B------:R0:W1:Y:S02]  /*264e0*/  SHFL.IDX P6, R14, R13, R12, R11 ;  /* 0x0000000c0d0e7389 */ /* 0x00006400000c000b */
[----:B01----:R-:W-:Y:S01]  /*264f0*/  ENDCOLLECTIVE ;  /* 0x000000000000791b */ /* 0x003fe20003800000 */
.L_x_1763:
[----:B------:R-:W-:-:S05]  /*26500*/  @!P1 IADD3 R0, P2, R22, R5, RZ ;  /* 0x0000000516009210 */ /* 0x000fca0007f5e0ff */
[----:B------:R-:W-:Y:S02]  /*26510*/  @!P1 IMAD.X R5, R3, 0x1, R23, P2 ;  /* 0x0000000103059824 */ /* 0x000fe400010e0617 */
[----:B------:R-:W-:Y:S02]  /*26520*/  @!P1 IMAD.MOV.U32 R4, RZ, RZ, R0 ;  /* 0x000000ffff049224 */ /* 0x000fe400078e0000 */
[----:B------:R-:W-:Y:S02]  /*26530*/  IMAD.MOV.U32 R13, RZ, RZ, R55 ;  /* 0x000000ffff0d7224 */ /* 0x000fe400078e0037 */
[----:B------:R-:W-:-:S07]  /*26540*/  IMAD.MOV.U32 R7, RZ, RZ, R14 ;  /* 0x000000ffff077224 */ /* 0x000fce00078e000e */
[----:B------:R-:W-:Y:S05]  /*26550*/  WARPSYNC.COLLECTIVE R15, `(.L_x_1764) ;  /* 0x000000000f087348 */ /* 0x000fea0003c00000 */
[----:B------:R0:W1:Y:S02]  /*26560*/  SHFL.IDX P6, R14, R13, R12, R11 ;  /* 0x0000000c0d0e7389 */ /* 0x00006400000c000b */
[----:B01----:R-:W-:Y:S01]  /*26570*/  ENDCOLLECTIVE ;  /* 0x000000000000791b */ /* 0x003fe20003800000 */
.L_x_1764:
[----:B------:R-:W-:-:S05]  /*26580*/  @!P1 IADD3 R14, P3, R22, R14, RZ ;  /* 0x0000000e160e9210 */ /* 0x000fca0007f7e0ff */
[----:B------:R-:W-:Y:S02]  /*26590*/  @!P1 IMAD.X R3, R7, 0x1, R23, P3 ;  /* 0x0000000107039824 */ /* 0x000fe400018e0617 */
[----:B------:R-:W-:Y:S01]  /*265a0*/  @!P1 IMAD.MOV.U32 R24, RZ, RZ, R14 ;  /* 0x000000ffff189224 */ /* 0x000fe200078e000e */
[----:B------:R-:W5:Y:S01]  /*265b0*/  @!P1 LD.E.128 R4, desc[UR46][R4.64] ;  /* 0x0000002e04049980 */ /* 0x000f62000c101d00 */
[----:B------:R-:W-:-:S06]  /*265c0*/  @!P1 IMAD.MOV.U32 R25, RZ, RZ, R3 ;  /* 0x000000ffff199224 */ /* 0x000fcc00078e0003 */
[----:B------:R-:W5:Y:S01]  /*265d0*/  @!P1 LD.E.128 R24, desc[UR46][R24.64] ;  /* 0x0000002e18189980 */ /* 0x000f62000c101d00 */
[----:B------:R-:W-:Y:S01]  /*265e0*/  MOV R13, R10 ;  /* 0x0000000a000d7202 */ /* 0x000fe20000000f00 */
[----:B------:R-:W-:Y:S01]  /*265f0*/  IMAD.MOV.U32 R12, RZ, RZ, 0x1 ;  /* 0x00000001ff0c7424 */ /* 0x000fe200078e00ff */
[----:B------:R-:W-:Y:S02]  /*26600*/  CS2R R50, SRZ ;  /* 0x0000000000327805 */ /* 0x000fe4000001ff00 */
[----:B------:R-:W-:Y:S02]  /*26610*/  CS2R R40, SRZ ;  /* 0x0000000000287805 */ /* 0x000fe4000001ff00 */
[----:B------:R-:W-:Y:S02]  /*26620*/  CS2R R38, SRZ ;  /* 0x0000000000267805 */ /* 0x000fe4000001ff00 */
[----:B------:R-:W-:-:S07]  /*26630*/  CS2R R20, SRZ ;  /* 0x0000000000147805 */ /* 0x000fce000001ff00 */
[----:B-----5:R-:W-:Y:S05]  /*26640*/  WARPSYNC.COLLECTIVE R15, `(.L_x_1765) ;  /* 0x000000000f087348 */ /* 0x020fea0003c00000 */
[----:B------:R0:W1:Y:S02]  /*26650*/  SHFL.IDX P6, R14, R13, R12, R11 ;  /* 0x0000000c0d0e7389 */ /* 0x00006400000c000b */
[----:B01---5:R-:W-:Y:S01]  /*26660*/  ENDCOLLECTIVE ;  /* 0x000000000000791b */ /* 0x023fe20003800000 */
.L_x_1765:
[----:B------:R-:W-:Y:S02]  /*26670*/  IMAD.MOV.U32 R13, RZ, RZ, R37 ;  /* 0x000000ffff0d7224 */ /* 0x000fe400078e0025 */
[----:B------:R-:W-:-:S07]  /*26680*/  IMAD.MOV.U32 R3, RZ, RZ, R14 ;  /* 0x000000ffff037224 */ /* 0x000fce00078e000e */
[----:B------:R-:W-:Y:S05]  /*26690*/  WARPSYNC.COLLECTIVE R15, `(.L_x_1766) ;  /* 0x000000000f087348 */ /* 0x000fea0003c00000 */
[----:B------:R0:W1:Y:S02]  /*266a0*/  SHFL.IDX P6, R14, R13, R12, R11 ;  /* 0x0000000c0d0e7389 */ /* 0x00006400000c000b */
[----:B01----:R-:W-:Y:S01]  /*266b0*/  ENDCOLLECTIVE ;  /* 0x000000000000791b */ /* 0x003fe20003800000 */
.L_x_1766:
[----:B------:R-:W-:Y:S02]  /*266c0*/  IMAD.MOV.U32 R13, RZ, RZ, R53 ;  /* 0x000000ffff0d7224 */ /* 0x000fe400078e0035 */
[----:B------:R-:W-:-:S07]  /*266d0*/  IMAD.MOV.U32 R9, RZ, RZ, R14 ;  /* 0x000000ffff097224 */ /* 0x000fce00078e000e */
[----:B------:R-:W-:Y:S05]  /*266e0*/  WARPSYNC.COLLECTIVE R15, `(.L_x_1767) ;  /* 0x000000000f087348 */ /* 0x000fea0003c00000 */
[----:B------:R0:W1:Y:S02]  /*266f0*/  SHFL.IDX P6, R14, R13, R12, R11 ;  /* 0x0000000c0d0e7389 */ /* 0x00006400000c000b */
[----:B01----:R-:W-:Y:S01]  /*26700*/  ENDCOLLECTIVE ;  /* 0x000000000000791b */ /* 0x003fe20003800000 */
.L_x_1767:
[----:B------:R-:W-:Y:S02]  /*26710*/  IMAD.MOV.U32 R13, RZ, RZ, R55 ;  /* 0x000000ffff0d7224 */ /* 0x000fe400078e0037 */
[----:B------:R-:W-:-:S07]  /*26720*/  IMAD.MOV.U32 R33, RZ, RZ, R14 ;  /* 0x000000ffff217224 */ /* 0x000fce00078e000e */
[----:B------:R-:W-:Y:S05]  /*26730*/  WARPSYNC.COLLECTIVE R15, `(.L_x_1768) ;  /* 0x000000000f087348 */ /* 0x000fea0003c00000 */
[----:B------:R0:W1:Y:S02]  /*26740*/  SHFL.IDX P6, R14, R13, R12, R11 ;  /* 0x0000000c0d0e7389 */ /* 0x00006400000c000b */
[----:B01----:R-:W-:Y:S01]  /*26750*/  ENDCOLLECTIVE ;  /* 0x000000000000791b */ /* 0x003fe20003800000 */
.L_x_1768:
[----:B------:R-:W-:Y:S02]  /*26760*/  @!P1 IMAD.MOV.U32 R50, RZ, RZ, R4 ;  /* 0x000000ffff329224 */ /* 0x000fe400078e0004 */
[----:B------:R-:W-:Y:S01]  /*26770*/  @!P1 IMAD.MOV.U32 R51, RZ, RZ, R5 ;  /* 0x000000ffff339224 */ /* 0x000fe200078e0005 */
[----:B------:R-:W-:Y:S01]  /*26780*/  CS2R R4, SRZ ;  /* 0x0000000000047805 */ /* 0x000fe2000001ff00 */
[----:B------:R-:W-:Y:S02]  /*26790*/  @!P1 IMAD.MOV.U32 R40, RZ, RZ, R6 ;  /* 0x000000ffff289224 */ /* 0x000fe400078e0006 */
[----:B------:R-:W-:Y:S01]  /*267a0*/  @!P1 IMAD.MOV.U32 R41, RZ, RZ, R7 ;  /* 0x000000ffff299224 */ /* 0x000fe200078e0007 */
[----:B------:R-:W-:Y:S01]  /*267b0*/  @!P1 MOV R20, R26 ;  /* 0x0000001a00149202 */ /* 0x000fe20000000f00 */
[----:B------:R-:W-:Y:S02]  /*267c0*/  @!P1 IMAD.MOV.U32 R38, RZ, RZ, R24 ;  /* 0x000000ffff269224 */ /* 0x000fe400078e0018 */
[----:B------:R-:W-:-:S02]  /*267d0*/  @!P1 IMAD.MOV.U32 R39, RZ, RZ, R25 ;  /* 0x000000ffff279224 */ /* 0x000fc400078e0019 */
[----:B------:R-:W-:Y:S01]  /*267e0*/  @!P1 IMAD.MOV.U32 R21, RZ, RZ, R27 ;  /* 0x000000ffff159224 */ /* 0x000fe200078e001b */
[----:B------:R-:W-:Y:S06]  /*267f0*/  BRA `(.L_x_1769) ;  /* 0xfffffe6400f87947 */ /* 0x000fec000383ffff */
.L_x_1465:
[----:B------:R-:W-:Y:S01]  /*26800*/  BSSY B1, `(.L_x_1770) ;  /* 0x0000008000017945 */ /* 0x000fe20003800000 */
[----:B------:R-:W-:Y:S02]  /*26810*/  IMAD.MOV.U32 R13, RZ, RZ, R10 ;  /* 0x000000ffff0d7224 */ /* 0x000fe400078e000a */
[----:B------:R-:W-:Y:S02]  /*26820*/  IMAD.MOV.U32 R12, RZ, RZ, 0x2 ;  /* 0x00000002ff0c7424 */ /* 0x000fe400078e00ff */
[----:B------:R-:W-:Y:S02]  /*26830*/  IMAD.MOV.U32 R11, RZ, RZ, 0x181f ;  /* 0x0000181fff0b7424 */ /* 0x000fe400078e00ff */
[----:B------:R-:W-:-:S07]  /*26840*/  IMAD.MOV.U32 R15, RZ, RZ, -0x1 ;  /* 0xffffffffff0f7424 */ /* 0x000fce00078e00ff */
[----:B-----5:R-:W-:Y:S05]  /*26850*/  WARPSYNC.COLLECTIVE R15, `(.L_x_1771) ;  /* 0x000000000f087348 */ /* 0x020fea0003c00000 */
[----:B------:R0:W1:Y:S02]  /*26860*/  SHFL.IDX P6, R14, R13, R12, R11 ;  /* 0x0000000c0d0e7389 */ /* 0x00006400000c000b */
[----:B01---5:R-:W-:Y:S01]  /*26870*/  ENDCOLLECTIVE ;  /* 0x000000000000791b */ /* 0x023fe20003800000 */
.L_x_1771:
[----:B------:R-:W-:Y:S05]  /*26880*/  BSYNC B1 ;  /* 0x0000000000017941 */ /* 0x000fea0003800000 */
.L_x_1770:
[----:B------:R-:W-:Y:S02]  /*26890*/  IMAD.MOV.U32 R13, RZ, RZ, R37 ;  /* 0x000000ffff0d7224 */ /* 0x000fe400078e0025 */
[----:B------:R-:W-:Y:S02]  /*268a0*/  IMAD.MOV.U32 R12, RZ, RZ, 0x2 ;  /* 0x00000002ff0c7424 */ /* 0x000fe400078e00ff */
[----:B------:R-:W-:Y:S02]  /*268b0*/  IMAD.MOV.U32 R11, RZ, RZ, 0x181f ;  /* 0x0000181fff0b7424 */ /* 0x000fe400078e00ff */
[----:B------:R-:W-:Y:S02]  /*268c0*/  IMAD.MOV.U32 R15, RZ, RZ, -0x1 ;  /* 0xffffffffff0f7424 */ /* 0x000fe400078e00ff */
[----:B------:R-:W-:Y:S02]  /*268d0*/  IMAD.MOV.U32 R3, RZ, RZ, R14 ;  /* 0x000000ffff037224 */ /* 0x000fe400078e000e */
[----:B------:R-:W-:-:S07]  /*268e0*/  VIADD R0, R52, 0x40 ;  /* 0x0000004034007836 */ /* 0x000fce0000000000 */
[----:B------:R-:W-:Y:S05]  /*268f0*/  WARPSYNC.COLLECTIVE R15, `(.L_x_1772) ;  /* 0x000000000f087348 */ /* 0x000fea0003c00000 */
[----:B------:R0:W1:Y:S02]  /*26900*/  SHFL.IDX P6, R14, R13, R12, R11 ;  /* 0x0000000c0d0e7389 */ /* 0x00006400000c000b */
[----:B01----:R-:W-:Y:S01]  /*26910*/  ENDCOLLECTIVE ;  /* 0x000000000000791b */ /* 0x003fe20003800000 */
.L_x_1772:
[----:B------:R-:W-:Y:S01]  /*26920*/  ISETP.GE.OR P1, PT, R0, R59, P0 ;  /* 0x0000003b0000720c */ /* 0x000fe20000726670 */
[----:B------:R-:W-:Y:S02]  /*26930*/  IMAD.MOV.U32 R13, RZ, RZ, R53 ;  /* 0x000000ffff0d7224 */ /* 0x000fe400078e0035 */
[----:B------:R-:W-:-:S10]  /*26940*/  IMAD.MOV.U32 R9, RZ, RZ, R14 ;  /* 0x000000ffff097224 */ /* 0x000fd400078e000e */
[----:B------:R-:W-:Y:S05]  /*26950*/  WARPSYNC.COLLECTIVE R15, `(.L_x_1773) ;  /* 0x000000000f087348 */ /* 0x000fea0003c00000 */
[----:B------:R0:W1:Y:S02]  /*26960*/  SHFL.IDX P6, R14, R13, R12, R11 ;  /* 0x0000000c0d0e7389 */ /* 0x00006400000c000b */
[----:B01----:R-:W-:Y:S01]  /*26970*/  ENDCOLLECTIVE ;  /* 0x000000000000791b */ /* 0x003fe20003800000 */
.L_x_1773:
[----:B------:R-:W-:-:S05]  /*26980*/  @!P1 IADD3 R0, P2, R22, R9, RZ ;  /* 0x0000000916009210 */ /* 0x000fca0007f5e0ff */
[----:B------:R-:W-:Y:S02]  /*26990*/  @!P1 IMAD.X R9, R3, 0x1, R23, P2 ;  /* 0x0000000103099824 */ /* 0x000fe400010e0617 */
[----:B------:R-:W-:Y:S01]  /*269a0*/  @!P1 IMAD.MOV.U32 R8, RZ, RZ, R0 ;  /* 0x000000ffff089224 */ /* 0x000fe200078e0000 */
[----:B------:R-:W-:Y:S01]  /*269b0*/  MOV R13, R55 ;  /* 0x00000037000d7202 */ /* 0x000fe20000000f00 */
[----:B------:R-:W-:-:S07]  /*269c0*/  IMAD.MOV.U32 R25, RZ, RZ, R14 ;  /* 0x000000ffff197224 */ /* 0x000fce00078e000e */
[----:B------:R-:W-:Y:S05]  /*269d0*/  WARPSYNC.COLLECTIVE R15, `(.L_x_1774) ;  /* 0x000000000f087348 */ /* 0x000fea0003c00000 */
[----:B------:R0:W1:Y:S02]  /*269e0*/  SHFL.IDX P6, R14, R13, R12, R11 ;  /* 0x0000000c0d0e7389 */ /* 0x00006400000c000b */
[----:B01----:R-:W-:Y:S01]  /*269f0*/  ENDCOLLECTIVE ;  /* 0x000000000000791b */ /* 0x003fe20003800000 */
.L_x_1774:
[----:B------:R-:W-:-:S05]  /*26a00*/  @!P1 IADD3 R14, P3, R22, R14, RZ ;  /* 0x0000000e160e9210 */ /* 0x000fca0007f7e0ff */
[----:B------:R-:W-:Y:S02]  /*26a10*/  @!P1 IMAD.X R3, R25, 0x1, R23, P3 ;  /* 0x0000000119039824 */ /* 0x000fe400018e0617 */
[----:B------:R-:W-:Y:S01]  /*26a20*/  @!P1 IMAD.MOV.U32 R32, RZ, RZ, R14 ;  /* 0x000000ffff209224 */ /* 0x000fe200078e000e */
[----:B------:R0:W5:Y:S01]  /*26a30*/  @!P1 LD.E.128 R24, desc[UR46][R8.64] ;  /* 0x0000002e08189980 */ /* 0x000162000c101d00 */
[----:B------:R-:W-:-:S06]  /*26a40*/  @!P1 IMAD.MOV.U32 R33, RZ, RZ, R3 ;  /* 0x000000ffff219224 */ /* 0x000fcc00078e0003 */
[----:B------:R-:W5:Y:S01]  /*26a50*/  @!P1 LD.E.128 R32, desc[UR46][R32.64] ;  /* 0x0000002e20209980 */ /* 0x000f62000c101d00 */
[----:B------:R-:W-:Y:S01]  /*26a60*/  IMAD.MOV.U32 R13, RZ, RZ, R10 ;  /* 0x000000ffff0d7224 */ /* 0x000fe200078e000a */
[----:B------:R-:W-:Y:S01]  /*26a70*/  CS2R R42, SRZ ;  /* 0x00000000002a7805 */ /* 0x000fe2000001ff00 */
[----:B------:R-:W-:Y:S01]  /*26a80*/  IMAD.MOV.U32 R12, RZ, RZ, 0x3 ;  /* 0x00000003ff0c7424 */ /* 0x000fe200078e00ff */
[----:B------:R-:W-:Y:S02]  /*26a90*/  CS2R R44, SRZ ;  /* 0x00000000002c7805 */ /* 0x000fe4000001ff00 */
[----:B------:R-:W-:Y:S02]  /*26aa0*/  CS2R R46, SRZ ;  /* 0x00000000002e7805 */ /* 0x000fe4000001ff00 */
[----:B------:R-:W-:Y:S02]  /*26ab0*/  CS2R R48, SRZ ;  /* 0x0000000000307805 */ /* 0x000fe4000001ff00 */
[----:B0-----:R-:W-:-:S07]  /*26ac0*/  CS2R R8, SRZ ;  /* 0x0000000000087805 */ /* 0x001fce000001ff00 */
[----:B-----5:R-:W-:Y:S05]  /*26ad0*/  WARPSYNC.COLLECTIVE R15, `(.L_x_1775) ;  /* 0x000000000f087348 */ /* 0x020fea0003c00000 */
[----:B------:R0:W1:Y:S02]  /*26ae0*/  SHFL.IDX P6, R14, R13, R12, R11 ;  /* 0x0000000c0d0e7389 */ /* 0x00006400000c000b */
[----:B01---5:R-:W-:Y:S01]  /*26af0*/  ENDCOLLECTIVE ;  /* 0x000000000000791b */ /* 0x023fe20003800000 */
.L_x_1775:
[----:B------:R-:W-:Y:S02]  /*26b00*/  IMAD.MOV.U32 R13, RZ, RZ, R37 ;  /* 0x000000ffff0d7224 */ /* 0x000fe400078e0025 */
[----:B------:R-:W-:-:S07]  /*26b10*/  IMAD.MOV.U32 R3, RZ, RZ, R14 ;  /* 0x000000ffff037224 */ /* 0x000fce00078e000e */
[----:B------:R-:W-:Y:S05]  /*26b20*/  WARPSYNC.COLLECTIVE R15, `(.L_x_1776) ;  /* 0x000000000f087348 */ /* 0x000fea0003c00000 */
[----:B------:R0:W1:Y:S02]  /*26b30*/  SHFL.IDX P6, R14, R13, R12, R11 ;  /* 0x0000000c0d0e7389 */ /* 0x00006400000c000b */
[----:B01----:R-:W-:Y:S01]  /*26b40*/  ENDCOLLECTIVE ;  /* 0x000000000000791b */ /* 0x003fe20003800000 */
.L_x_1776:
[----:B------:R-:W-:Y:S02]  /*26b50*/  IMAD.MOV.U32 R13, RZ, RZ, R53 ;  /* 0x000000ffff0d7224 */ /* 0x000fe400078e0035 */
[----:B------:R-:W-:-:S07]  /*26b60*/  IMAD.MOV.U32 R37, RZ, RZ, R14 ;  /* 0x000000ffff257224 */ /* 0x000fce00078e000e */
[----:B------:R-:W-:Y:S05]  /*26b70*/  WARPSYNC.COLLECTIVE R15, `(.L_x_1777) ;  /* 0x000000000f087348 */ /* 0x000fea0003c00000 */
[----:B------:R0:W1:Y:S02]  /*26b80*/  SHFL.IDX P6, R14, R13, R12, R11 ;  /* 0x0000000c0d0e7389 */ /* 0x00006400000c000b */
[----:B01----:R-:W-:Y:S01]  /*26b90*/  ENDCOLLECTIVE ;  /* 0x000000000000791b */ /* 0x003fe20003800000 */
.L_x_1777:
[----:B------:R-:W-:Y:S01]  /*26ba0*/  MOV R13, R55 ;  /* 0x00000037000d7202 */ /* 0x000fe20000000f00 */
[----:B------:R-:W-:-:S07]  /*26bb0*/  IMAD.MOV.U32 R53, RZ, RZ, R14 ;  /* 0x000000ffff357224 */ /* 0x000fce00078e000e */
[----:B------:R-:W-:Y:S05]  /*26bc0*/  WARPSYNC.COLLECTIVE R15, `(.L_x_1778) ;  /* 0x000000000f087348 */ /* 0x000fea0003c00000 */
[----:B------:R0:W1:Y:S02]  /*26bd0*/  SHFL.IDX P6, R14, R13, R12, R11 ;  /* 0x0000000c0d0e7389 */ /* 0x00006400000c000b */
[----:B01----:R-:W-:Y:S01]  /*26be0*/  ENDCOLLECTIVE ;  /* 0x000000000000791b */ /* 0x003fe20003800000 */
.L_x_1778:
[----:B------:R-:W-:Y:S02]  /*26bf0*/  IMAD.MOV.U32 R55, RZ, RZ, R14 ;  /* 0x000000ffff377224 */ /* 0x000fe400078e000e */
[----:B------:R-:W-:Y:S02]  /*26c00*/  @!P1 IMAD.MOV.U32 R42, RZ, RZ, R24 ;  /* 0x000000ffff2a9224 */ /* 0x000fe400078e0018 */
[----:B------:R-:W-:Y:S02]  /*26c10*/  @!P1 IMAD.MOV.U32 R43, RZ, RZ, R25 ;  /* 0x000000ffff2b9224 */ /* 0x000fe400078e0019 */
[----:B------:R-:W-:Y:S02]  /*26c20*/  @!P1 IMAD.MOV.U32 R44, RZ, RZ, R26 ;  /* 0x000000ffff2c9224 */ /* 0x000fe400078e001a */
[----:B------:R-:W-:Y:S02]  /*26c30*/  @!P1 IMAD.MOV.U32 R45, RZ, RZ, R27 ;  /* 0x000000ffff2d9224 */ /* 0x000fe400078e001b */
[----:B------:R-:W-:-:S02]  /*26c40*/  @!P1 IMAD.MOV.U32 R46, RZ, RZ, R32 ;  /* 0x000000ffff2e9224 */ /* 0x000fc400078e0020 */
[----:B------:R-:W-:Y:S02]  /*26c50*/  @!P1 IMAD.MOV.U32 R47, RZ, RZ, R33 ;  /* 0x000000ffff2f9224 */ /* 0x000fe400078e0021 */
[----:B------:R-:W-:Y:S02]  /*26c60*/  @!P1 IMAD.MOV.U32 R48, RZ, RZ, R34 ;  /* 0x000000ffff309224 */ /* 0x000fe400078e0022 */
[----:B------:R-:W-:Y:S01]  /*26c70*/  @!P1 IMAD.MOV.U32 R49, RZ, RZ, R35 ;  /* 0x000000ffff319224 */ /* 0x000fe200078e0023 */
[----:B------:R-:W-:Y:S06]  /*26c80*/  BRA `(.L_x_1779) ;  /* 0xfffffe6400a47947 */ /* 0x000fec000383ffff */
.L_x_1469:
[----:B0-----:R0:W1:Y:S02]  /*26c90*/  SYNCS.PHASECHK.TRANS64.TRYWAIT P4, [R16+URZ+0x28400], R3 ;  /* 0x02840003100075a7 */ /* 0x001064000808017f */
[----:B-1----:R-:W-:Y:S05]  /*26ca0*/  @!P4 NANOSLEEP.SYNCS 0x989680 ;  /* 0x009896800000c95d */ /* 0x002fea0003900000 */
[----:B------:R-:W1:Y:S02]  /*26cb0*/  @!P4 SYNCS.PHASECHK.TRANS64 P4, [R16+URZ+0x28400], R3 ;  /* 0x028400031000c5a7 */ /* 0x000e64000808007f */
[----:B-1----:R-:W-:Y:S05]  /*26cc0*/  @!P4 BRA `(.L_x_1469) ;  /* 0xfffffffc00f0c947 */ /* 0x002fea000383ffff */
[----:B------:R-:W-:Y:S05]  /*26cd0*/  BRA `(.L_x_1780) ;  /* 0xfffffe68000c7947 */ /* 0x000fea000383ffff */
.L_x_1479:
[----:B0-----:R0:W1:Y:S02]  /*26ce0*/  SYNCS.PHASECHK.TRANS64.TRYWAIT P2, [R9+URZ+0x28430], R0 ;  /* 0x02843000090075a7 */ /* 0x001064000804017f */
[----:B-1----:R-:W-:Y:S05]  /*26cf0*/  @!P2 NANOSLEEP.SYNCS 0x989680 ;  /* 0x009896800000a95d */ /* 0x002fea0003900000 */
[----:B------:R-:W1:Y:S02]  /*26d00*/  @!P2 SYNCS.PHASECHK.TRANS64 P2, [R9+URZ+0x28430], R0 ;  /* 0x028430000900a5a7 */ /* 0x000e64000804007f */
[----:B-1----:R-:W-:Y:S05]  /*26d10*/  @!P2 BRA `(.L_x_1479) ;  /* 0xfffffffc00f0a947 */ /* 0x002fea000383ffff */
[----:B------:R-:W-:Y:S05]  /*26d20*/  BRA `(.L_x_1478) ;  /* 0xfffffea8002c7947 */ /* 0x000fea000383ffff */
.L_x_1497:
[----:B-1----:R1:W2:Y:S02]  /*26d30*/  SYNCS.PHASECHK.TRANS64.TRYWAIT P5, [R11+URZ+0x28430], R6 ;  /* 0x028430060b0075a7 */ /* 0x0022a400080a017f */
[----:B--2---:R-:W-:Y:S05]  /*26d40*/  @!P5 NANOSLEEP.SYNCS 0x989680 ;  /* 0x009896800000d95d */ /* 0x004fea0003900000 */
[----:B------:R-:W2:Y:S02]  /*26d50*/  @!P5 SYNCS.PHASECHK.TRANS64 P5, [R11+URZ+0x28430], R6 ;  /* 0x028430060b00d5a7 */ /* 0x000ea400080a007f */
[----:B--2---:R-:W-:Y:S05]  /*26d60*/  @!P5 BRA `(.L_x_1497) ;  /* 0xfffffffc00f0d947 */ /* 0x004fea000383ffff */
[----:B------:R-:W-:Y:S05]  /*26d70*/  BRA `(.L_x_1496) ;  /* 0xfffffec800f87947 */ /* 0x000fea000383ffff */
.L_x_1501:
[----:B-1----:R1:W2:Y:S02]  /*26d80*/  SYNCS.PHASECHK.TRANS64.TRYWAIT P4, [R11+URZ+0x28450], R6 ;  /* 0x028450060b0075a7 */ /* 0x0022a4000808017f */
[----:B--2---:R-:W-:Y:S05]  /*26d90*/  @!P4 NANOSLEEP.SYNCS 0x989680 ;  /* 0x009896800000c95d */ /* 0x004fea0003900000 */
[----:B------:R-:W2:Y:S02]  /*26da0*/  @!P4 SYNCS.PHASECHK.TRANS64 P4, [R11+URZ+0x28450], R6 ;  /* 0x028450060b00c5a7 */ /* 0x000ea4000808007f */
[----:B--2---:R-:W-:Y:S05]  /*26db0*/  @!P4 BRA `(.L_x_1501) ;  /* 0xfffffffc00f0c947 */ /* 0x004fea000383ffff */
[----:B------:R-:W-:Y:S05]  /*26dc0*/  BRA `(.L_x_1498) ;  /* 0xfffffecc00f87947 */ /* 0x000fea000383ffff */
.L_x_1521:
[----:B-1----:R1:W2:Y:S02]  /*26dd0*/  SYNCS.PHASECHK.TRANS64.TRYWAIT P3, [R5+URZ+0x28430], R6 ;  /* 0x02843006050075a7 */ /* 0x0022a4000806017f */
[----:B--2---:R-:W-:Y:S05]  /*26de0*/  @!P3 NANOSLEEP.SYNCS 0x989680 ;  /* 0x009896800000b95d */ /* 0x004fea0003900000 */
[----:B------:R-:W2:Y:S02]  /*26df0*/  @!P3 SYNCS.PHASECHK.TRANS64 P3, [R5+URZ+0x28430], R6 ;  /* 0x028430060500b5a7 */ /* 0x000ea4000806007f */
[----:B--2---:R-:W-:Y:S05]  /*26e00*/  @!P3 BRA `(.L_x_1521) ;  /* 0xfffffffc00f0b947 */ /* 0x004fea000383ffff */
[----:B------:R-:W-:Y:S05]  /*26e10*/  BRA `(.L_x_1520) ;  /* 0xfffffef000a87947 */ /* 0x000fea000383ffff */
.L_x_1525:
[----:B-1----:R1:W2:Y:S02]  /*26e20*/  SYNCS.PHASECHK.TRANS64.TRYWAIT P2, [R6+URZ+0x28450], R5 ;  /* 0x02845005060075a7 */ /* 0x0022a4000804017f */
[----:B--2---:R-:W-:Y:S05]  /*26e30*/  @!P2 NANOSLEEP.SYNCS 0x989680 ;  /* 0x009896800000a95d */ /* 0x004fea0003900000 */
[----:B------:R-:W2:Y:S02]  /*26e40*/  @!P2 SYNCS.PHASECHK.TRANS64 P2, [R6+URZ+0x28450], R5 ;  /* 0x028450050600a5a7 */ /* 0x000ea4000804007f */
[----:B--2---:R-:W-:Y:S05]  /*26e50*/  @!P2 BRA `(.L_x_1525) ;  /* 0xfffffffc00f0a947 */ /* 0x004fea000383ffff */
[----:B------:R-:W-:Y:S05]  /*26e60*/  BRA `(.L_x_1522) ;  /* 0xfffffef400b47947 */ /* 0x000fea000383ffff */
.L_x_1533:
[----:B-1----:R1:W2:Y:S02]  /*26e70*/  SYNCS.PHASECHK.TRANS64.TRYWAIT P3, [R5+URZ+0x28430], R6 ;  /* 0x02843006050075a7 */ /* 0x0022a4000806017f */
[----:B--2---:R-:W-:Y:S05]  /*26e80*/  @!P3 NANOSLEEP.SYNCS 0x989680 ;  /* 0x009896800000b95d */ /* 0x004fea0003900000 */
[----:B------:R-:W2:Y:S02]  /*26e90*/  @!P3 SYNCS.PHASECHK.TRANS64 P3, [R5+URZ+0x28430], R6 ;  /* 0x028430060500b5a7 */ /* 0x000ea4000806007f */
[----:B--2---:R-:W-:Y:S05]  /*26ea0*/  @!P3 BRA `(.L_x_1533) ;  /* 0xfffffffc00f0b947 */ /* 0x004fea000383ffff */
[----:B------:R-:W-:Y:S05]  /*26eb0*/  BRA `(.L_x_1532) ;  /* 0xffffff0c002c7947 */ /* 0x000fea000383ffff */
.L_x_1537:
[----:B-1----:R1:W2:Y:S02]  /*26ec0*/  SYNCS.PHASECHK.TRANS64.TRYWAIT P2, [R6+URZ+0x28450], R5 ;  /* 0x02845005060075a7 */ /* 0x0022a4000804017f */
[----:B--2---:R-:W-:Y:S05]  /*26ed0*/  @!P2 NANOSLEEP.SYNCS 0x989680 ;  /* 0x009896800000a95d */ /* 0x004fea0003900000 */
[----:B------:R-:W2:Y:S02]  /*26ee0*/  @!P2 SYNCS.PHASECHK.TRANS64 P2, [R6+URZ+0x28450], R5 ;  /* 0x028450050600a5a7 */ /* 0x000ea4000804007f */
[----:B--2---:R-:W-:Y:S05]  /*26ef0*/  @!P2 BRA `(.L_x_1537) ;  /* 0xfffffffc00f0a947 */ /* 0x004fea000383ffff */
[----:B------:R-:W-:Y:S05]  /*26f00*/  BRA `(.L_x_1534) ;  /* 0xffffff1000387947 */ /* 0x000fea000383ffff */
.L_x_1551:
[----:B-1----:R1:W2:Y:S02]  /*26f10*/  SYNCS.PHASECHK.TRANS64.TRYWAIT P1, [R4+URZ+0x28450], R9 ;  /* 0x02845009040075a7 */ /* 0x0022a4000802017f */
[----:B--2---:R-:W-:Y:S05]  /*26f20*/  @!P1 NANOSLEEP.SYNCS 0x989680 ;  /* 0x009896800000995d */ /* 0x004fea0003900000 */
[----:B------:R-:W2:Y:S02]  /*26f30*/  @!P1 SYNCS.PHASECHK.TRANS64 P1, [R4+URZ+0x28450], R9 ;  /* 0x02845009040095a7 */ /* 0x000ea4000802007f */
[----:B--2---:R-:W-:Y:S05]  /*26f40*/  @!P1 BRA `(.L_x_1551) ;  /* 0xfffffffc00f09947 */ /* 0x004fea000383ffff */
[----:B------:R-:W-:Y:S05]  /*26f50*/  BRA `(.L_x_1550) ;  /* 0xffffff3000187947 */ /* 0x000fea000383ffff */
.L_x_1555:
[----:B------:R-:W-:Y:S01]  /*26f60*/  SEL R61, R50, R11, P0 ;  /* 0x0000000b323d7207 */ /* 0x000fe20000000000 */
[----:B-----5:R-:W-:Y:S01]  /*26f70*/  IMAD.MOV.U32 R12, RZ, RZ, R2 ;  /* 0x000000ffff0c7224 */ /* 0x020fe200078e0002 */
[----:B------:R-:W-:Y:S01]  /*26f80*/  SEL R84, R11, R50, P0 ;  /* 0x000000320b547207 */ /* 0x000fe20000000000 */
[----:B------:R-:W-:Y:S01]  /*26f90*/  IMAD.MOV.U32 R11, RZ, RZ, 0x1c1f ;  /* 0x00001c1fff0b7424 */ /* 0x000fe200078e00ff */
[----:B------:R-:W-:Y:S02]  /*26fa0*/  SEL R63, R58, R15, P0 ;  /* 0x0000000f3a3f7207 */ /* 0x000fe40000000000 */
[----:B------:R-:W-:Y:S01]  /*26fb0*/  SEL R86, R15, R58, P0 ;  /* 0x0000003a0f567207 */ /* 0x000fe20000000000 */
[----:B------:R-:W-:Y:S01]  /*26fc0*/  IMAD.MOV.U32 R15, RZ, RZ, -0x1 ;  /* 0xffffffffff0f7424 */ /* 0x000fe200078e00ff */
[----:B------:R-:W-:Y:S02]  /*26fd0*/  SEL R31, R14, R21, P0 ;  /* 0x000000150e1f7207 */ /* 0x000fe40000000000 */
[----:B------:R-:W-:-:S07]  /*26fe0*/  SEL R28, R21, R14, P0 ;  /* 0x0000000e151c7207 */ /* 0x000fce0000000000 */
[----:B01----:R-:W-:Y:S05]  /*26ff0*/  WARPSYNC.COLLECTIVE R15, `(.L_x_1781) ;  /* 0x000000000f087348 */ /* 0x003fea0003c00000 */
[----:B------:R2:W3:Y:S02]  /*27000*/  SHFL.IDX P6, R14, R13, R12, R11 ;  /* 0x0000000c0d0e7389 */ /* 0x0004e400000c000b */
[----:B0123--:R-:W-:Y:S01]  /*27010*/  ENDCOLLECTIVE ;  /* 0x000000000000791b */ /* 0x00ffe20003800000 */
.L_x_1781:
[----:B------:R-:W-:Y:S02]  /*27020*/  SEL R39, R88, R59, P0 ;  /* 0x0000003b58277207 */ /* 0x000fe40000000000 */
[----:B------:R-:W-:Y:S02]  /*27030*/  SEL R44, R59, R88, P0 ;  /* 0x000000583b2c7207 */ /* 0x000fe40000000000 */
[----:B------:R-:W-:Y:S02]  /*27040*/  SEL R59, R42, R9, P0 ;  /* 0x000000092a3b7207 */ /* 0x000fe40000000000 */
[----:B------:R-:W-:Y:S02]  /*27050*/  SEL R82, R9, R42, P0 ;  /* 0x0000002a09527207 */ /* 0x000fe40000000000 */
[----:B------:R-:W-:Y:S02]  /*27060*/  LOP3.LUT R9, R2, 0x2, RZ, 0x3c, !PT ;  /* 0x0000000202097812 */ /* 0x000fe400078e3cff */
        /* <DEDUP_REMOVED lines=13> */
.L_x_1782:
        /* <DEDUP_REMOVED lines=19> */
.L_x_1783:
        /* <DEDUP_REMOVED lines=19> */
.L_x_1784:
        /* <DEDUP_REMOVED lines=19> */
.L_x_1785:
        /* <DEDUP_REMOVED lines=11> */
[----:B------:R-:W-:Y:S01]  /*27580*/  SEL R10, R25, R10, P0 ;  /* 0x0000000a190a7207 */ /* 0x000fe20000000000 */
[----:B------:R-:W-:-:S07]  /*27590*/  IMAD.MOV.U32 R27, RZ, RZ, R14 ;  /* 0x000000ffff1b7224 */ /* 0x000fce00078e000e */
[----:B------:R-:W-:Y:S05]  /*275a0*/  WARPSYNC.COLLECTIVE R15, `(.L_x_1786) ;  /* 0x000000000f087348 */ /* 0x000fea0003c00000 */
[----:B------:R0:W1:Y:S02]  /*275b0*/  SHFL.IDX P6, R14, R13, R12, R11 ;  /* 0x0000000c0d0e7389 */ /* 0x00006400000c000b */
[----:B01----:R-:W-:Y:S01]  /*275c0*/  ENDCOLLECTIVE ;  /* 0x000000000000791b */ /* 0x003fe20003800000 */
.L_x_1786:
[----:B------:R-:W-:Y:S02]  /*275d0*/  IMAD.MOV.U32 R13, RZ, RZ, R29 ;  /* 0x000000ffff0d7224 */ /* 0x000fe400078e001d */
[----:B------:R-:W-:Y:S01]  /*275e0*/  IMAD.MOV.U32 R12, RZ, RZ, R2 ;  /* 0x000000ffff0c7224 */ /* 0x000fe200078e0002 */
[----:B------:R-:W-:-:S07]  /*275f0*/  MOV R20, R14 ;  /* 0x0000000e00147202 */ /* 0x000fce0000000f00 */
[----:B------:R-:W-:Y:S05]  /*27600*/  WARPSYNC.COLLECTIVE R15, `(.L_x_1787) ;  /* 0x000000000f087348 */ /* 0x000fea0003c00000 */
[----:B------:R0:W1:Y:S02]  /*27610*/  SHFL.IDX P6, R14, R13, R12, R11 ;  /* 0x0000000c0d0e7389 */ /* 0x00006400000c000b */
[----:B01----:R-:W-:Y:S01]  /*27620*/  ENDCOLLECTIVE ;  /* 0x000000000000791b */ /* 0x003fe20003800000 */
.L_x_1787:
[----:B------:R-:W-:Y:S02]  /*27630*/  IMAD.MOV.U32 R13, RZ, RZ, R24 ;  /* 0x000000ffff0d7224 */ /* 0x000fe400078e0018 */
[----:B------:R-:W-:Y:S02]  /*27640*/  IMAD.MOV.U32 R12, RZ, RZ, R9 ;  /* 0x000000ffff0c7224 */ /* 0x000fe400078e0009 */
[----:B------:R-:W-:-:S07]  /*27650*/  IMAD.MOV.U32 R26, RZ, RZ, R14 ;  /* 0x000000ffff1a7224 */ /* 0x000fce00078e000e */
[----:B------:R-:W-:Y:S05]  /*27660*/  WARPSYNC.COLLECTIVE R15, `(.L_x_1788) ;  /* 0x000000000f087348 */ /* 0x000fea0003c00000 */
[----:B------:R0:W1:Y:S02]  /*27670*/  SHFL.IDX P6, R14, R13, R12, R11 ;  /* 0x0000000c0d0e7389 */ /* 0x00006400000c000b */
[----:B01----:R-:W-:Y:S01]  /*27680*/  ENDCOLLECTIVE ;  /* 0x000000000000791b */ /* 0x003fe20003800000 */
.L_x_1788:
[----:B------:R-:W-:Y:S02]  /*27690*/  IMAD.MOV.U32 R13, RZ, RZ, R31 ;  /* 0x000000ffff0d7224 */ /* 0x000fe400078e001f */
[----:B------:R-:W-:Y:S02]  /*276a0*/  IMAD.MOV.U32 R12, RZ, RZ, R2 ;  /* 0x000000ffff0c7224 */ /* 0x000fe400078e0002 */
[----:B------:R-:W-:-:S07]  /*276b0*/  IMAD.MOV.U32 R29, RZ, RZ, R14 ;  /* 0x000000ffff1d7224 */ /* 0x000fce00078e000e */
[----:B------:R-:W-:Y:S05]  /*276c0*/  WARPSYNC.COLLECTIVE R15, `(.L_x_1789) ;  /* 0x000000000f087348 */ /* 0x000fea0003c00000 */
[----:B------:R0:W1:Y:S02]  /*276d0*/  SHFL.IDX P6, R14, R13, R12, R11 ;  /* 0x0000000c0d0e7389 */ /* 0x00006400000c000b */
[----:B01----:R-:W-:Y:S01]  /*276e0*/  ENDCOLLECTIVE ;  /* 0x000000000000791b */ /* 0x003fe20003800000 */
.L_x_1789:
[----:B------:R-:W-:Y:S02]  /*276f0*/  SEL R24, R26, R29, P0 ;  /* 0x0000001d1a187207 */ /* 0x000fe40000000000 */
[----:B------:R-:W-:Y:S01]  /*27700*/  SEL R26, R29, R26, P0 ;  /* 0x0000001a1d1a7207 */ /* 0x000fe20000000000 */
[----:B------:R-:W-:Y:S02]  /*27710*/  IMAD.MOV.U32 R13, RZ, RZ, R28 ;  /* 0x000000ffff0d7224 */ /* 0x000fe400078e001c */
[----:B------:R-:W-:Y:S02]  /*27720*/  IMAD.MOV.U32 R12, RZ, RZ, R9 ;  /* 0x000000ffff0c7224 */ /* 0x000fe400078e0009 */
[----:B------:R-:W-:-:S07]  /*27730*/  IMAD.MOV.U32 R30, RZ, RZ, R14 ;  /* 0x000000ffff1e7224 */ /* 0x000fce00078e000e */
[----:B------:R-:W-:Y:S05]  /*27740*/  WARPSYNC.COLLECTIVE R15, `(.L_x_1790) ;  /* 0x000000000f087348 */ /* 0x000fea0003c00000 */
[----:B------:R0:W1:Y:S02]  /*27750*/  SHFL.IDX P6, R14, R13, R12, R11 ;  /* 0x0000000c0d0e7389 */ /* 0x00006400000c000b */
[----:B01----:R-:W-:Y:S01]  /*27760*/  ENDCOLLECTIVE ;  /* 0x000000000000791b */ /* 0x003fe20003800000 */
.L_x_1790:
[----:B------:R-:W-:Y:S01]  /*27770*/  IMAD.MOV.U32 R13, RZ, RZ, R33 ;  /* 0x000000ffff0d7224 */ /* 0x000fe200078e0021 */
[----:B------:R-:W-:Y:S01]  /*27780*/  MOV R12, R2 ;  /* 0x00000002000c7202 */ /* 0x000fe20000000f00 */
[----:B------:R-:W-:-:S07]  /*27790*/  IMAD.MOV.U32 R31, RZ, RZ, R14 ;  /* 0x000000ffff1f7224 */ /* 0x000fce00078e000e */
[----:B------:R-:W-:Y:S05]  /*277a0*/  WARPSYNC.COLLECTIVE R15, `(.L_x_1791) ;  /* 0x000000000f087348 */ /* 0x000fea0003c00000 */
[----:B------:R0:W1:Y:S02]  /*277b0*/  SHFL.IDX P6, R14, R13, R12, R11 ;  /* 0x0000000c0d0e7389 */ /* 0x00006400000c000b */
[----:B01----:R-:W-:Y:S01]  /*277c0*/  ENDCOLLECTIVE ;  /* 0x000000000000791b */ /* 0x003fe20003800000 */
.L_x_1791:
        /* <DEDUP_REMOVED lines=8> */
.L_x_1792:
[----:B------:R-:W-:Y:S02]  /*27850*/  IMAD.MOV.U32 R13, RZ, RZ, R35 ;  /* 0x000000ffff0d7224 */ /* 0x000fe400078e0023 */
[----:B------:R-:W-:Y:S02]  /*27860*/  IMAD.MOV.U32 R12, RZ, RZ, R2 ;  /* 0x000000ffff0c7224 */ /* 0x000fe400078e0002 */
[----:B------:R-:W-:-:S07]  /*27870*/  IMAD.MOV.U32 R33, RZ, RZ, R14 ;  /* 0x000000ffff217224 */ /* 0x000fce00078e000e */
[----:B------:R-:W-:Y:S05]  /*27880*/  WARPSYNC.COLLECTIVE R15, `(.L_x_1793) ;  /* 0x000000000f087348 */ /* 0x000fea0003c00000 */
[----:B------:R0:W1:Y:S02]  /*27890*/  SHFL.IDX P6, R14, R13, R12, R11 ;  /* 0x0000000c0d0e7389 */ /* 0x00006400000c000b */
[----:B01----:R-:W-:Y:S01]  /*278a0*/  ENDCOLLECTIVE ;  /* 0x000000000000791b */ /* 0x003fe20003800000 */
.L_x_1793:
        /* <DEDUP_REMOVED lines=8> */
.L_x_1794:
[----:B------:R-:W-:Y:S02]  /*27930*/  IMAD.MOV.U32 R13, RZ, RZ, R37 ;  /* 0x000000ffff0d7224 */ /* 0x000fe400078e0025 */
[----:B------:R-:W-:Y:S02]  /*27940*/  IMAD.MOV.U32 R12, RZ, RZ, R2 ;  /* 0x000000ffff0c7224 */ /* 0x000fe400078e0002 */
[----:B------:R-:W-:-:S07]  /*27950*/  IMAD.MOV.U32 R35, RZ, RZ, R14 ;  /* 0x000000ffff237224 */ /* 0x000fce00078e000e */
[----:B------:R-:W-:Y:S05]  /*27960*/  WARPSYNC.COLLECTIVE R15, `(.L_x_1795) ;  /* 0x000000000f087348 */ /* 0x000fea0003c00000 */
[----:B------:R0:W1:Y:S02]  /*27970*/  SHFL.IDX P6, R14, R13, R12, R11 ;  /* 0x0000000c0d0e7389 */ /* 0x00006400000c000b */
[----:B01----:R-:W-:Y:S01]  /*27980*/  ENDCOLLECTIVE ;  /* 0x000000000000791b */ /* 0x003fe20003800000 */
.L_x_1795:
        /* <DEDUP_REMOVED lines=8> */
.L_x_1796:
[----:B------:R-:W-:Y:S02]  /*27a10*/  IMAD.MOV.U32 R13, RZ, RZ, R39 ;  /* 0x000000ffff0d7224 */ /* 0x000fe400078e0027 */
[----:B------:R-:W-:Y:S02]  /*27a20*/  IMAD.MOV.U32 R12, RZ, RZ, R2 ;  /* 0x000000ffff0c7224 */ /* 0x000fe400078e0002 */
[----:B------:R-:W-:-:S07]  /*27a30*/  IMAD.MOV.U32 R37, RZ, RZ, R14 ;  /* 0x000000ffff257224 */ /* 0x000fce00078e000e */
[----:B------:R-:W-:Y:S05]  /*27a40*/  WARPSYNC.COLLECTIVE R15, `(.L_x_1797) ;  /* 0x000000000f087348 */ /* 0x000fea0003c00000 */
[----:B------:R0:W1:Y:S02]  /*27a50*/  SHFL.IDX P6, R14, R13, R12, R11 ;  /* 0x0000000c0d0e7389 */ /* 0x00006400000c000b */
[----:B01----:R-:W-:Y:S01]  /*27a60*/  ENDCOLLECTIVE ;  /* 0x000000000000791b */ /* 0x003fe20003800000 */
.L_x_1797:
        /* <DEDUP_REMOVED lines=8> */
.L_x_1798:
[----:B------:R-:W-:Y:S02]  /*27af0*/  IMAD.MOV.U32 R13, RZ, RZ, R41 ;  /* 0x000000ffff0d7224 */ /* 0x000fe400078e0029 */
[----:B------:R-:W-:Y:S02]  /*27b00*/  IMAD.MOV.U32 R12, RZ, RZ, R2 ;  /* 0x000000ffff0c7224 */ /* 0x000fe400078e0002 */
[----:B------:R-:W-:-:S07]  /*27b10*/  IMAD.MOV.U32 R39, RZ, RZ, R14 ;  /* 0x000000ffff277224 */ /* 0x000fce00078e000e */
[----:B------:R-:W-:Y:S05]  /*27b20*/  WARPSYNC.COLLECTIVE R15, `(.L_x_1799) ;  /* 0x000000000f087348 */ /* 0x000fea0003c00000 */
[----:B------:R0:W1:Y:S02]  /*27b30*/  SHFL.IDX P6, R14, R13, R12, R11 ;  /* 0x0000000c0d0e7389 */ /* 0x00006400000c000b */
[----:B01----:R-:W-:Y:S01]  /*27b40*/  ENDCOLLECTIVE ;  /* 0x000000000000791b */ /* 0x003fe20003800000 */
.L_x_1799:
        /* <DEDUP_REMOVED lines=8> */
.L_x_1800:
[----:B------:R-:W-:Y:S02]  /*27bd0*/  IMAD.MOV.U32 R13, RZ, RZ, R43 ;  /* 0x000000ffff0d7224 */ /* 0x000fe400078e002b */
[----:B------:R-:W-:Y:S01]  /*27be0*/  IMAD.MOV.U32 R12, RZ, RZ, R2 ;  /* 0x000000ffff0c7224 */ /* 0x000fe200078e0002 */
[----:B------:R-:W-:-:S07]  /*27bf0*/  MOV R41, R14 ;  /* 0x0000000e00297202 */ /* 0x000fce0000000f00 */
[----:B------:R-:W-:Y:S05]  /*27c00*/  WARPSYNC.COLLECTIVE R15, `(.L_x_1801) ;  /* 0x000000000f087348 */ /* 0x000fea0003c00000 */
[----:B------:R0:W1:Y:S02]  /*27c10*/  SHFL.IDX P6, R14, R13, R12, R11 ;  /* 0x0000000c0d0e7389 */ /* 0x00006400000c000b */
[----:B01----:R-:W-:Y:S01]  /*27c20*/  ENDCOLLECTIVE ;  /* 0x000000000000791b */ /* 0x003fe20003800000 */
.L_x_1801:
        /* <DEDUP_REMOVED lines=8> */
.L_x_1802:
[----:B------:R-:W-:Y:S02]  /*27cb0*/  IMAD.MOV.U32 R13, RZ, RZ, R45 ;  /* 0x000000ffff0d7224 */ /* 0x000fe400078e002d */
[----:B------:R-:W-:Y:S02]  /*27cc0*/  IMAD.MOV.U32 R12, RZ, RZ, R2 ;  /* 0x000000ffff0c7224 */ /* 0x000fe400078e0002 */
[----:B------:R-:W-:-:S07]  /*27cd0*/  IMAD.MOV.U32 R43, RZ, RZ, R14 ;  /* 0x000000ffff2b7224 */ /* 0x000fce00078e000e */
[----:B------:R-:W-:Y:S05]  /*27ce0*/  WARPSYNC.COLLECTIVE R15, `(.L_x_1803) ;  /* 0x000000000f087348 */ /* 0x000fea0003c00000 */
[----:B------:R0:W1:Y:S02]  /*27cf0*/  SHFL.IDX P6, R14, R13, R12, R11 ;  /* 0x0000000c0d0e7389 */ /* 0x00006400000c000b */
[----:B01----:R-:W-:Y:S01]  /*27d00*/  ENDCOLLECTIVE ;  /* 0x000000000000791b */ /* 0x003fe20003800000 */
.L_x_1803:
        /* <DEDUP_REMOVED lines=8> */
.L_x_1804:
[----:B------:R-:W-:Y:S01]  /*27d90*/  IMAD.MOV.U32 R13, RZ, RZ, R47 ;  /* 0x000000ffff0d7224 */ /* 0x000fe200078e002f */
[----:B------:R-:W-:Y:S01]  /*27da0*/  MOV R12, R2 ;  /* 0x00000002000c7202 */ /* 0x000fe20000000f00 */
[----:B------:R-:W-:-:S07]  /*27db0*/  IMAD.MOV.U32 R45, RZ, RZ, R14 ;  /* 0x000000ffff2d7224 */ /* 0x000fce00078e000e */
[----:B------:R-:W-:Y:S05]  /*27dc0*/  WARPSYNC.COLLECTIVE R15, `(.L_x_1805) ;  /* 0x000000000f087348 */ /* 0x000fea0003c00000 */
[----:B------:R0:W1:Y:S02]  /*27dd0*/  SHFL.IDX P6, R14, R13, R12, R11 ;  /* 0x0000000c0d0e7389 */ /* 0x00006400000c000b */
[----:B01----:R-:W-:Y:S01]  /*27de0*/  ENDCOLLECTIVE ;  /* 0x000000000000791b */ /* 0x003fe20003800000 */
.L_x_1805:
        /* <DEDUP_REMOVED lines=8> */
.L_x_1806:
[----:B------:R-:W-:Y:S02]  /*27e70*/  IMAD.MOV.U32 R13, RZ, RZ, R49 ;  /* 0x000000ffff0d7224 */ /* 0x000fe400078e0031 */
[----:B------:R-:W-:Y:S02]  /*27e80*/  IMAD.MOV.U32 R12, RZ, RZ, R2 ;  /* 0x000000ffff0c7224 */ /* 0x000fe400078e0002 */
[----:B------:R-:W-:-:S07]  /*27e90*/  IMAD.MOV.U32 R47, RZ, RZ, R14 ;  /* 0x000000ffff2f7224 */ /* 0x000fce00078e000e */
[----:B------:R-:W-:Y:S05]  /*27ea0*/  WARPSYNC.COLLECTIVE R15, `(.L_x_1807) ;  /* 0x000000000f087348 */ /* 0x000fea0003c00000 */
[----:B------:R0:W1:Y:S02]  /*27eb0*/  SHFL.IDX P6, R14, R13, R12, R11 ;  /* 0x0000000c0d0e7389 */ /* 0x00006400000c000b */
[----:B01----:R-:W-:Y:S01]  /*27ec0*/  ENDCOLLECTIVE ;  /* 0x000000000000791b */ /* 0x003fe20003800000 */
.L_x_1807:
        /* <DEDUP_REMOVED lines=8> */
.L_x_1808:
[----:B------:R-:W-:Y:S02]  /*27f50*/  IMAD.MOV.U32 R13, RZ, RZ, R51 ;  /* 0x000000ffff0d7224 */ /* 0x000fe400078e0033 */
[----:B------:R-:W-:Y:S02]  /*27f60*/  IMAD.MOV.U32 R12, RZ, RZ, R2 ;  /* 0x000000ffff0c7224 */ /* 0x000fe400078e0002 */
[----:B------:R-:W-:-:S07]  /*27f70*/  IMAD.MOV.U32 R7, RZ, RZ, R14 ;  /* 0x000000ffff077224 */ /* 0x000fce00078e000e */
[----:B------:R-:W-:Y:S05]  /*27f80*/  WARPSYNC.COLLECTIVE R15, `(.L_x_1809) ;  /* 0x000000000f087348 */ /* 0x000fea0003c00000 */
[----:B------:R0:W1:Y:S02]  /*27f90*/  SHFL.IDX P6, R14, R13, R12, R11 ;  /* 0x0000000c0d0e7389 */ /* 0x00006400000c000b */
[----:B01----:R-:W-:Y:S01]  /*27fa0*/  ENDCOLLECTIVE ;  /* 0x000000000000791b */ /* 0x003fe20003800000 */
.L_x_1809:
        /* <DEDUP_REMOVED lines=8> */
.L_x_1810:
[----:B------:R-:W-:Y:S02]  /*28030*/  IMAD.MOV.U32 R13, RZ, RZ, R53 ;  /* 0x000000ffff0d7224 */ /* 0x000fe400078e0035 */
[----:B------:R-:W-:Y:S02]  /*28040*/  IMAD.MOV.U32 R12, RZ, RZ, R2 ;  /* 0x000000ffff0c7224 */ /* 0x000fe400078e0002 */
[----:B------:R-:W-:-:S07]  /*28050*/  IMAD.MOV.U32 R49, RZ, RZ, R14 ;  /* 0x000000ffff317224 */ /* 0x000fce00078e000e */
[----:B------:R-:W-:Y:S05]  /*28060*/  WARPSYNC.COLLECTIVE R15, `(.L_x_1811) ;  /* 0x000000000f087348 */ /* 0x000fea0003c00000 */
[----:B------:R0:W1:Y:S02]  /*28070*/  SHFL.IDX P6, R14, R13, R12, R11 ;  /* 0x0000000c0d0e7389 */ /* 0x00006400000c000b */
[----:B01----:R-:W-:Y:S01]  /*28080*/  ENDCOLLECTIVE ;  /* 0x000000000000791b */ /* 0x003fe20003800000 */
.L_x_1811:
        /* <DEDUP_REMOVED lines=8> */
.L_x_1812:
[----:B------:R-:W-:Y:S02]  /*28110*/  IMAD.MOV.U32 R13, RZ, RZ, R55 ;  /* 0x000000ffff0d7224 */ /* 0x000fe400078e0037 */
[----:B------:R-:W-:Y:S02]  /*28120*/  IMAD.MOV.U32 R12, RZ, RZ, R2 ;  /* 0x000000ffff0c7224 */ /* 0x000fe400078e0002 */
[----:B------:R-:W-:-:S07]  /*28130*/  IMAD.MOV.U32 R51, RZ, RZ, R14 ;  /* 0x000000ffff337224 */ /* 0x000fce00078e000e */
[----:B------:R-:W-:Y:S05]  /*28140*/  WARPSYNC.COLLECTIVE R15, `(.L_x_1813) ;  /* 0x000000000f087348 */ /* 0x000fea0003c00000 */
[----:B------:R0:W1:Y:S02]  /*28150*/  SHFL.IDX P6, R14, R13, R12, R11 ;  /* 0x0000000c0d0e7389 */ /* 0x00006400000c000b */
[----:B01----:R-:W-:Y:S01]  /*28160*/  ENDCOLLECTIVE ;  /* 0x000000000000791b */ /* 0x003fe20003800000 */
.L_x_1813:
        /* <DEDUP_REMOVED lines=8> */
.L_x_1814:
[----:B------:R-:W-:Y:S02]  /*281f0*/  IMAD.MOV.U32 R13, RZ, RZ, R57 ;  /* 0x000000ffff0d7224 */ /* 0x000fe400078e0039 */
[----:B------:R-:W-:Y:S01]  /*28200*/  IMAD.MOV.U32 R12, RZ, RZ, R2 ;  /* 0x000000ffff0c7224 */ /* 0x000fe200078e0002 */
[----:B------:R-:W-:-:S07]  /*28210*/  MOV R78, R14 ;  /* 0x0000000e004e7202 */ /* 0x000fce0000000f00 */
[----:B------:R-:W-:Y:S05]  /*28220*/  WARPSYNC.COLLECTIVE R15, `(.L_x_1815) ;  /* 0x000000000f087348 */ /* 0x000fea0003c00000 */
[----:B------:R0:W1:Y:S02]  /*28230*/  SHFL.IDX P6, R14, R13, R12, R11 ;  /* 0x0000000c0d0e7389 */ /* 0x00006400000c000b */
[----:B01----:R-:W-:Y:S01]  /*28240*/  ENDCOLLECTIVE ;  /* 0x000000000000791b */ /* 0x003fe20003800000 */
.L_x_1815:
[----:B------:R-:W-:Y:S01]  /*28250*/  SEL R7, R78, R55, P0 ;  /* 0x000000374e077207 */ /* 0x000fe20000000000 */
[----:B------:R-:W-:Y:S02]  /*28260*/  IMAD.MOV.U32 R13, RZ, RZ, R80 ;  /* 0x000000ffff0d7224 */ /* 0x000fe400078e0050 */
[----:B------:R-:W-:Y:S02]  /*28270*/  IMAD.MOV.U32 R12, RZ, RZ, R9 ;  /* 0x000000ffff0c7224 */ /* 0x000fe400078e0009 */
[----:B------:R-:W-:-:S07]  /*28280*/  IMAD.MOV.U32 R57, RZ, RZ, R14 ;  /* 0x000000ffff397224 */ /* 0x000fce00078e000e */
[----:B------:R-:W-:Y:S05]  /*28290*/  WARPSYNC.COLLECTIVE R15, `(.L_x_1816) ;  /* 0x000000000f087348 */ /* 0x000fea0003c00000 */
[----:B------:R0:W1:Y:S02]  /*282a0*/  SHFL.IDX P6, R14, R13, R12, R11 ;  /* 0x0000000c0d0e7389 */ /* 0x00006400000c000b */
[----:B01----:R-:W-:Y:S01]  /*282b0*/  ENDCOLLECTIVE ;  /* 0x000000000000791b */ /* 0x003fe20003800000 */
.L_x_1816:
[----:B------:R-:W-:Y:S02]  /*282c0*/  IMAD.MOV.U32 R13, RZ, RZ, R59 ;  /* 0x000000ffff0d7224 */ /* 0x000fe400078e003b */
[----:B------:R-:W-:Y:S02]  /*282d0*/  IMAD.MOV.U32 R12, RZ, RZ, R2 ;  /* 0x000000ffff0c7224 */ /* 0x000fe400078e0002 */
[----:B------:R-:W-:-:S07]  /*282e0*/  IMAD.MOV.U32 R80, RZ, RZ, R14 ;  /* 0x000000ffff507224 */ /* 0x000fce00078e000e */
[----:B------:R-:W-:Y:S05]  /*282f0*/  WARPSYNC.COLLECTIVE R15, `(.L_x_1817) ;  /* 0x000000000f087348 */ /* 0x000fea0003c00000 */
[----:B------:R0:W1:Y:S02]  /*28300*/  SHFL.IDX P6, R14, R13, R12, R11 ;  /* 0x0000000c0d0e7389 */ /* 0x00006400000c000b */
[----:B01----:R-:W-:Y:S01]  /*28310*/  ENDCOLLECTIVE ;  /* 0x000000000000791b */ /* 0x003fe20003800000 */
.L_x_1817:
[----:B------:R-:W-:Y:S02]  /*28320*/  IMAD.MOV.U32 R13, RZ, RZ, R82 ;  /* 0x000000ffff0d7224 */ /* 0x000fe400078e0052 */
[----:B------:R-:W-:Y:S02]  /*28330*/  IMAD.MOV.U32 R12, RZ, RZ, R9 ;  /* 0x000000ffff0c7224 */ /* 0x000fe400078e0009 */
[----:B------:R-:W-:-:S07]  /*28340*/  IMAD.MOV.U32 R59, RZ, RZ, R14 ;  /* 0x000000ffff3b7224 */ /* 0x000fce00078e000e */
[----:B------:R-:W-:Y:S05]  /*28350*/  WARPSYNC.COLLECTIVE R15, `(.L_x_1818) ;  /* 0x000000000f087348 */ /* 0x000fea0003c00000 */
[----:B------:R0:W1:Y:S02]  /*28360*/  SHFL.IDX P6, R14, R13, R12, R11 ;  /* 0x0000000c0d0e7389 */ /* 0x00006400000c000b */
[----:B01----:R-:W-:Y:S01]  /*28370*/  ENDCOLLECTIVE ;  /* 0x000000000000791b */ /* 0x003fe20003800000 */
.L_x_1818:
[----:B------:R-:W-:Y:S01]  /*28380*/  IMAD.MOV.U32 R13, RZ, RZ, R61 ;  /* 0x000000ffff0d7224 */ /* 0x000fe200078e003d */
[----:B------:R-:W-:Y:S01]  /*28390*/  MOV R12, R2 ;  /* 0x00000002000c7202 */ /* 0x000fe20000000f00 */
[----:B------:R-:W-:-:S07]  /*283a0*/  IMAD.MOV.U32 R82, RZ, RZ, R14 ;  /* 0x000000ffff527224 */ /* 0x000fce00078e000e */
[----:B------:R-:W-:Y:S05]  /*283b0*/  WARPSYNC.COLLECTIVE R15, `(.L_x_1819) ;  /* 0x000000000f087348 */ /* 0x000fea0003c00000 */
[----:B------:R0:W1:Y:S02]  /*283c0*/  SHFL.IDX P6, R14, R13, R12, R11 ;  /* 0x0000000c0d0e7389 */ /* 0x00006400000c000b */
[----:B01----:R-:W-:Y:S01]  /*283d0*/  ENDCOLLECTIVE ;  /* 0x000000000000791b */ /* 0x003fe20003800000 */
.L_x_1819:
[----:B------:R-:W-:Y:S02]  /*283e0*/  IMAD.MOV.U32 R13, RZ, RZ, R84 ;  /* 0x000000ffff0d7224 */ /* 0x000fe400078e0054 */
[----:B------:R-:W-:Y:S02]  /*283f0*/  IMAD.MOV.U32 R12, RZ, RZ, R9 ;  /* 0x000000ffff0c7224 */ /* 0x000fe400078e0009 */
[----:B------:R-:W-:-:S07]  /*28400*/  IMAD.MOV.U32 R61, RZ, RZ, R14 ;  /* 0x000000ffff3d7224 */ /* 0x000fce00078e000e */
[----:B------:R-:W-:Y:S05]  /*28410*/  WARPSYNC.COLLECTIVE R15, `(.L_x_1820) ;  /* 0x000000000f087348 */ /* 0x000fea0003c00000 */
[----:B------:R0:W1:Y:S02]  /*28420*/  SHFL.IDX P6, R14, R13, R12, R11 ;  /* 0x0000000c0d0e7389 */ /* 0x00006400000c000b */
[----:B01----:R-:W-:Y:S01]  /*28430*/  ENDCOLLECTIVE ;  /* 0x000000000000791b */ /* 0x003fe20003800000 */
.L_x_1820:
[----:B------:R-:W-:Y:S02]  /*28440*/  IMAD.MOV.U32 R13, RZ, RZ, R63 ;  /* 0x000000ffff0d7224 */ /* 0x000fe400078e003f */
[----:B------:R-:W-:Y:S02]  /*28450*/  IMAD.MOV.U32 R12, RZ, RZ, R2 ;  /* 0x000000ffff0c7224 */ /* 0x000fe400078e0002 */
[----:B------:R-:W-:-:S07]  /*28460*/  IMAD.MOV.U32 R84, RZ, RZ, R14 ;  /* 0x000000ffff547224 */ /* 0x000fce00078e000e */
[----:B------:R-:W-:Y:S05]  /*28470*/  WARPSYNC.COLLECTIVE R15, `(.L_x_1821) ;  /* 0x000000000f087348 */ /* 0x000fea0003c00000 */
[----:B------:R0:W1:Y:S02]  /*28480*/  SHFL.IDX P6, R14, R13, R12, R11 ;  /* 0x0000000c0d0e7389 */ /* 0x00006400000c000b */
[----:B01----:R-:W-:Y:S01]  /*28490*/  ENDCOLLECTIVE ;  /* 0x000000000000791b */ /* 0x003fe20003800000 */
.L_x_1821:
[----:B------:R-:W-:Y:S01]  /*284a0*/  SEL R25, R61, R84, P0 ;  /* 0x000000543d197207 */ /* 0x000fe20000000000 */
[----:B------:R-:W-:Y:S02]  /*284b0*/  IMAD.MOV.U32 R13, RZ, RZ, R86 ;  /* 0x000000ffff0d7224 */ /* 0x000fe400078e0056 */
[----:B------:R-:W-:Y:S02]  /*284c0*/  IMAD.MOV.U32 R12, RZ, RZ, R9 ;  /* 0x000000ffff0c7224 */ /* 0x000fe400078e0009 */
[----:B------:R-:W-:-:S07]  /*284d0*/  IMAD.MOV.U32 R63, RZ, RZ, R14 ;  /* 0x000000ffff3f7224 */ /* 0x000fce00078e000e */
[----:B------:R-:W-:Y:S05]  /*284e0*/  WARPSYNC.COLLECTIVE R15, `(.L_x_1822) ;  /* 0x000000000f087348 */ /* 0x000fea0003c00000 */
[----:B------:R0:W1:Y:S02]  /*284f0*/  SHFL.IDX P6, R14, R13, R12, R11 ;  /* 0x0000000c0d0e7389 */ /* 0x00006400000c000b */
[----:B01----:R-:W-:Y:S01]  /*28500*/  ENDCOLLECTIVE ;  /* 0x000000000000791b */ /* 0x003fe20003800000 */
.L_x_1822:
[----:B------:R-:W-:Y:S02]  /*28510*/  IMAD.MOV.U32 R13, RZ, RZ, R65 ;  /* 0x000000ffff0d7224 */ /* 0x000fe400078e0041 */
[----:B------:R-:W-:Y:S02]  /*28520*/  IMAD.MOV.U32 R12, RZ, RZ, R2 ;  /* 0x000000ffff0c7224 */ /* 0x000fe400078e0002 */
[----:B------:R-:W-:-:S07]  /*28530*/  IMAD.MOV.U32 R86, RZ, RZ, R14 ;  /* 0x000000ffff567224 */ /* 0x000fce00078e000e */
[----:B------:R-:W-:Y:S05]  /*28540*/  WARPSYNC.COLLECTIVE R15, `(.L_x_1823) ;  /* 0x000000000f087348 */ /* 0x000fea0003c00000 */
[----:B------:R0:W1:Y:S02]  /*28550*/  SHFL.IDX P6, R14, R13, R12, R11 ;  /* 0x0000000c0d0e7389 */ /* 0x00006400000c000b */
[----:B01----:R-:W-:Y:S01]  /*28560*/  ENDCOLLECTIVE ;  /* 0x000000000000791b */ /* 0x003fe20003800000 */
.L_x_1823:
        /* <DEDUP_REMOVED lines=8> */
.L_x_1824:
[----:B------:R-:W-:Y:S02]  /*285f0*/  IMAD.MOV.U32 R13, RZ, RZ, R69 ;  /* 0x000000ffff0d7224 */ /* 0x000fe400078e0045 */
[----:B------:R-:W-:Y:S02]  /*28600*/  IMAD.MOV.U32 R12, RZ, RZ, R2 ;  /* 0x000000ffff0c7224 */ /* 0x000fe400078e0002 */
[----:B------:R-:W-:-:S07]  /*28610*/  IMAD.MOV.U32 R88, RZ, RZ, R14 ;  /* 0x000000ffff587224 */ /* 0x000fce00078e000e */
[----:B------:R-:W-:Y:S05]  /*28620*/  WARPSYNC.COLLECTIVE R15, `(.L_x_1825) ;  /* 0x000000000f087348 */ /* 0x000fea0003c00000 */
[----:B------:R0:W1:Y:S02]  /*28630*/  SHFL.IDX P6, R14, R13, R12, R11 ;  /* 0x0000000c0d0e7389 */ /* 0x00006400000c000b */
[----:B01----:R-:W-:Y:S01]  /*28640*/  ENDCOLLECTIVE ;  /* 0x000000000000791b */ /* 0x003fe20003800000 */
.L_x_1825:
        /* <DEDUP_REMOVED lines=8> */
.L_x_1826:
[----:B------:R-:W-:Y:S02]  /*286d0*/  IMAD.MOV.U32 R13, RZ, RZ, R99 ;  /* 0x000000ffff0d7224 */ /* 0x000fe400078e0063 */
[----:B------:R-:W-:Y:S02]  /*286e0*/  IMAD.MOV.U32 R12, RZ, RZ, R2 ;  /* 0x000000ffff0c7224 */ /* 0x000fe400078e0002 */
[----:B------:R-:W-:-:S07]  /*286f0*/  IMAD.MOV.U32 R100, RZ, RZ, R14 ;  /* 0x000000ffff647224 */ /* 0x000fce00078e000e */
[----:B------:R-:W-:Y:S05]  /*28700*/  WARPSYNC.COLLECTIVE R15, `(.L_x_1827) ;  /* 0x000000000f087348 */ /* 0x000fea0003c00000 */
[----:B------:R0:W1:Y:S02]  /*28710*/  SHFL.IDX P6, R14, R13, R12, R11 ;  /* 0x0000000c0d0e7389 */ /* 0x00006400000c000b */
[----:B01----:R-:W-:Y:S01]  /*28720*/  ENDCOLLECTIVE ;  /* 0x000000000000791b */ /* 0x003fe20003800000 */
.L_x_1827:
        /* <DEDUP_REMOVED lines=8> */
.L_x_1828:
[----:B------:R-:W-:Y:S02]  /*287b0*/  IMAD.MOV.U32 R13, RZ, RZ, R101 ;  /* 0x000000ffff0d7224 */ /* 0x000fe400078e0065 */
[----:B------:R-:W-:Y:S01]  /*287c0*/  IMAD.MOV.U32 R12, RZ, RZ, R2 ;  /* 0x000000ffff0c7224 */ /* 0x000fe200078e0002 */
[----:B------:R-:W-:-:S07]  /*287d0*/  MOV R102, R14 ;  /* 0x0000000e00667202 */ /* 0x000fce0000000f00 */
[----:B------:R-:W-:Y:S05]  /*287e0*/  WARPSYNC.COLLECTIVE R15, `(.L_x_1829) ;  /* 0x000000000f087348 */ /* 0x000fea0003c00000 */
[----:B------:R0:W1:Y:S02]  /*287f0*/  SHFL.IDX P6, R14, R13, R12, R11 ;  /* 0x0000000c0d0e7389 */ /* 0x00006400000c000b */
[----:B01----:R-:W-:Y:S01]  /*28800*/  ENDCOLLECTIVE ;  /* 0x000000000000791b */ /* 0x003fe20003800000 */
.L_x_1829:
        /* <DEDUP_REMOVED lines=8> */
.L_x_1830:
[----:B------:R-:W-:Y:S02]  /*28890*/  IMAD.MOV.U32 R13, RZ, RZ, R103 ;  /* 0x000000ffff0d7224 */ /* 0x000fe400078e0067 */
[----:B------:R-:W-:Y:S02]  /*288a0*/  IMAD.MOV.U32 R12, RZ, RZ, R2 ;  /* 0x000000ffff0c7224 */ /* 0x000fe400078e0002 */
[----:B------:R-:W-:-:S07]  /*288b0*/  IMAD.MOV.U32 R104, RZ, RZ, R14 ;  /* 0x000000ffff687224 */ /* 0x000fce00078e000e */
[----:B------:R-:W-:Y:S05]  /*288c0*/  WARPSYNC.COLLECTIVE R15, `(.L_x_1831) ;  /* 0x000000000f087348 */ /* 0x000fea0003c00000 */
[----:B------:R0:W1:Y:S02]  /*288d0*/  SHFL.IDX P6, R14, R13, R12, R11 ;  /* 0x0000000c0d0e7389 */ /* 0x00006400000c000b */
[----:B01----:R-:W-:Y:S01]  /*288e0*/  ENDCOLLECTIVE ;  /* 0x000000000000791b */ /* 0x003fe20003800000 */
.L_x_1831:
        /* <DEDUP_REMOVED lines=8> */
.L_x_1832:
[----:B------:R-:W-:Y:S01]  /*28970*/  IMAD.MOV.U32 R13, RZ, RZ, R105 ;  /* 0x000000ffff0d7224 */ /* 0x000fe200078e0069 */
[----:B------:R-:W-:Y:S01]  /*28980*/  MOV R12, R2 ;  /* 0x00000002000c7202 */ /* 0x000fe20000000f00 */
[----:B------:R-:W-:-:S07]  /*28990*/  IMAD.MOV.U32 R106, RZ, RZ, R14 ;  /* 0x000000ffff6a7224 */ /* 0x000fce00078e000e */
[----:B------:R-:W-:Y:S05]  /*289a0*/  WARPSYNC.COLLECTIVE R15, `(.L_x_1833) ;  /* 0x000000000f087348 */ /* 0x000fea0003c00000 */
[----:B------:R0:W1:Y:S02]  /*289b0*/  SHFL.IDX P6, R14, R13, R12, R11 ;  /* 0x0000000c0d0e7389 */ /* 0x00006400000c000b */
[----:B01----:R-:W-:Y:S01]  /*289c0*/  ENDCOLLECTIVE ;  /* 0x000000000000791b */ /* 0x003fe20003800000 */
.L_x_1833:
        /* <DEDUP_REMOVED lines=8> */
.L_x_1834:
[----:B------:R-:W-:Y:S02]  /*28a50*/  IMAD.MOV.U32 R13, RZ, RZ, R107 ;  /* 0x000000ffff0d7224 */ /* 0x000fe400078e006b */
[----:B------:R-:W-:Y:S02]  /*28a60*/  IMAD.MOV.U32 R12, RZ, RZ, R2 ;  /* 0x000000ffff0c7224 */ /* 0x000fe400078e0002 */
[----:B------:R-:W-:-:S07]  /*28a70*/  IMAD.MOV.U32 R108, RZ, RZ, R14 ;  /* 0x000000ffff6c7224 */ /* 0x000fce00078e000e */
[----:B------:R-:W-:Y:S05]  /*28a80*/  WARPSYNC.COLLECTIVE R15, `(.L_x_1835) ;  /* 0x000000000f087348 */ /* 0x000fea0003c00000 */
[----:B------:R0:W1:Y:S02]  /*28a90*/  SHFL.IDX P6, R14, R13, R12, R11 ;  /* 0x0000000c0d0e7389 */ /* 0x00006400000c000b */
[----:B01----:R-:W-:Y:S01]  /*28aa0*/  ENDCOLLECTIVE ;  /* 0x000000000000791b */ /* 0x003fe20003800000 */
.L_x_1835:
[----:B------:R-:W-:Y:S01]  /*28ab0*/  SEL R53, R105, R108, P0 ;  /* 0x0000006c69357207 */ /* 0x000fe20000000000 */
[----:B------:R-:W-:Y:S02]  /*28ac0*/  IMAD.MOV.U32 R13, RZ, RZ, R110 ;  /* 0x000000ffff0d7224 */ /* 0x000fe400078e006e */
[----:B------:R-:W-:Y:S02]  /*28ad0*/  IMAD.MOV.U32 R12, RZ, RZ, R9 ;  /* 0x000000ffff0c7224 */ /* 0x000fe400078e0009 */
[----:B------:R-:W-:-:S07]  /*28ae0*/  IMAD.MOV.U32 R107, RZ, RZ, R14 ;  /* 0x000000ffff6b7224 */ /* 0x000fce00078e000e */
[----:B------:R-:W-:Y:S05]  /*28af0*/  WARPSYNC.COLLECTIVE R15, `(.L_x_1836) ;  /* 0x000000000f087348 */ /* 0x000fea0003c00000 */
[----:B------:R0:W1:Y:S02]  /*28b00*/  SHFL.IDX P6, R14, R13, R12, R11 ;  /* 0x0000000c0d0e7389 */ /* 0x00006400000c000b */
[----:B01----:R-:W-:Y:S01]  /*28b10*/  ENDCOLLECTIVE ;  /* 0x000000000000791b */ /* 0x003fe20003800000 */
.L_x_1836:
[----:B------:R-:W-:Y:S02]  /*28b20*/  IMAD.MOV.U32 R13, RZ, RZ, R109 ;  /* 0x000000ffff0d7224 */ /* 0x000fe400078e006d */
[----:B------:R-:W-:Y:S02]  /*28b30*/  IMAD.MOV.U32 R12, RZ, RZ, R2 ;  /* 0x000000ffff0c7224 */ /* 0x000fe400078e0002 */
[----:B------:R-:W-:-:S07]  /*28b40*/  IMAD.MOV.U32 R110, RZ, RZ, R14 ;  /* 0x000000ffff6e7224 */ /* 0x000fce00078e000e */
[----:B------:R-:W-:Y:S05]  /*28b50*/  WARPSYNC.COLLECTIVE R15, `(.L_x_1837) ;  /* 0x000000000f087348 */ /* 0x000fea0003c00000 */
[----:B------:R0:W1:Y:S02]  /*28b60*/  SHFL.IDX P6, R14, R13, R12, R11 ;  /* 0x0000000c0d0e7389 */ /* 0x00006400000c000b */
[----:B01----:R-:W-:Y:S01]  /*28b70*/  ENDCOLLECTIVE ;  /* 0x000000000000791b */ /* 0x003fe20003800000 */
.L_x_1837:
[----:B------:R-:W-:Y:S01]  /*28b80*/  MOV R13, R112 ;  /* 0x00000070000d7202 */ /* 0x000fe20000000f00 */
[----:B------:R-:W-:Y:S02]  /*28b90*/  IMAD.MOV.U32 R12, RZ, RZ, R9 ;  /* 0x000000ffff0c7224 */ /* 0x000fe400078e0009 */
[----:B------:R-:W-:-:S07]  /*28ba0*/  IMAD.MOV.U32 R109, RZ, RZ, R14 ;  /* 0x000000ffff6d7224 */ /* 0x000fce00078e000e */
[----:B------:R-:W-:Y:S05]  /*28bb0*/  WARPSYNC.COLLECTIVE R15, `(.L_x_1838) ;  /* 0x000000000f087348 */ /* 0x000fea0003c00000 */
[----:B------:R0:W1:Y:S02]  /*28bc0*/  SHFL.IDX P6, R14, R13, R12, R11 ;  /* 0x0000000c0d0e7389 */ /* 0x00006400000c000b */
[----:B01----:R-:W-:Y:S01]  /*28bd0*/  ENDCOLLECTIVE ;  /* 0x000000000000791b */ /* 0x003fe20003800000 */
.L_x_1838:
[----:B------:R-:W-:Y:S02]  /*28be0*/  IMAD.MOV.U32 R13, RZ, RZ, R67 ;  /* 0x000000ffff0d7224 */ /* 0x000fe400078e0043 */
[----:B------:R-:W-:Y:S02]  /*28bf0*/  IMAD.MOV.U32 R12, RZ, RZ, R2 ;  /* 0x000000ffff0c7224 */ /* 0x000fe400078e0002 */
[----:B------:R-:W-:-:S07]  /*28c00*/  IMAD.MOV.U32 R112, RZ, RZ, R14 ;  /* 0x000000ffff707224 */ /* 0x000fce00078e000e */
[----:B------:R-:W-:Y:S05]  /*28c10*/  WARPSYNC.COLLECTIVE R15, `(.L_x_1839) ;  /* 0x000000000f087348 */ /* 0x000fea0003c00000 */
[----:B------:R0:W1:Y:S02]  /*28c20*/  SHFL.IDX P6, R14, R13, R12, R11 ;  /* 0x0000000c0d0e7389 */ /* 0x00006400000c000b */
[----:B01----:R-:W-:Y:S01]  /*28c30*/  ENDCOLLECTIVE ;  /* 0x000000000000791b */ /* 0x003fe20003800000 */
.L_x_1839:
[----:B------:R-:W-:Y:S01]  /*28c40*/  SEL R63, R112, R109, P0 ;  /* 0x0000006d703f7207 */ /* 0x000fe20000000000 */
[----:B------:R-:W-:Y:S02]  /*28c50*/  IMAD.MOV.U32 R13, RZ, RZ, R114 ;  /* 0x000000ffff0d7224 */ /* 0x000fe400078e0072 */
[----:B------:R-:W-:Y:S02]  /*28c60*/  IMAD.MOV.U32 R12, RZ, RZ, R9 ;  /* 0x000000ffff0c7224 */ /* 0x000fe400078e0009 */
[----:B------:R-:W-:-:S07]  /*28c70*/  IMAD.MOV.U32 R67, RZ, RZ, R14 ;  /* 0x000000ffff437224 */ /* 0x000fce00078e000e */
[----:B------:R-:W-:Y:S05]  /*28c80*/  WARPSYNC.COLLECTIVE R15, `(.L_x_1840) ;  /* 0x000000000f087348 */ /* 0x000fea0003c00000 */
[----:B------:R0:W1:Y:S02]  /*28c90*/  SHFL.IDX P6, R14, R13, R12, R11 ;  /* 0x0000000c0d0e7389 */ /* 0x00006400000c000b */
[----:B01----:R-:W-:Y:S01]  /*28ca0*/  ENDCOLLECTIVE ;  /* 0x000000000000791b */ /* 0x003fe20003800000 */
.L_x_1840:
[----:B------:R-:W-:Y:S02]  /*28cb0*/  IMAD.MOV.U32 R13, RZ, RZ, R71 ;  /* 0x000000ffff0d7224 */ /* 0x000fe400078e0047 */
[----:B------:R-:W-:Y:S02]  /*28cc0*/  IMAD.MOV.U32 R12, RZ, RZ, R2 ;  /* 0x000000ffff0c7224 */ /* 0x000fe400078e0002 */
[----:B------:R-:W-:-:S07]  /*28cd0*/  IMAD.MOV.U32 R114, RZ, RZ, R14 ;  /* 0x000000ffff727224 */ /* 0x000fce00078e000e */
[----:B------:R-:W-:Y:S05]  /*28ce0*/  WARPSYNC.COLLECTIVE R15, `(.L_x_1841) ;  /* 0x000000000f087348 */ /* 0x000fea0003c00000 */
[----:B------:R0:W1:Y:S02]  /*28cf0*/  SHFL.IDX P6, R14, R13, R12, R11 ;  /* 0x0000000c0d0e7389 */ /* 0x00006400000c000b */
[----:B01----:R-:W-:Y:S01]  /*28d00*/  ENDCOLLECTIVE ;  /* 0x000000000000791b */ /* 0x003fe20003800000 */
.L_x_1841:
        /* <DEDUP_REMOVED lines=8> */
.L_x_1842:
[----:B------:R-:W-:Y:S02]  /*28d90*/  IMAD.MOV.U32 R13, RZ, RZ, R75 ;  /* 0x000000ffff0d7224 */ /* 0x000fe400078e004b */
[----:B------:R-:W-:Y:S01]  /*28da0*/  IMAD.MOV.U32 R12, RZ, RZ, R2 ;  /* 0x000000ffff0c7224 */ /* 0x000fe200078e0002 */
[----:B------:R-:W-:-:S07]  /*28db0*/  MOV R116, R14 ;  /* 0x0000000e00747202 */ /* 0x000fce0000000f00 */
[----:B------:R-:W-:Y:S05]  /*28dc0*/  WARPSYNC.COLLECTIVE R15, `(.L_x_1843) ;  /* 0x000000000f087348 */ /* 0x000fea0003c00000 */
[----:B------:R0:W1:Y:S02]  /*28dd0*/  SHFL.IDX P6, R14, R13, R12, R11 ;  /* 0x0000000c0d0e7389 */ /* 0x00006400000c000b */
[----:B01----:R-:W-:Y:S01]  /*28de0*/  ENDCOLLECTIVE ;  /* 0x000000000000791b */ /* 0x003fe20003800000 */
.L_x_1843:
[----:B------:R-:W-:Y:S02]  /*28df0*/  SEL R69, R71, R116, P0 ;  /* 0x0000007447457207 */ /* 0x000fe40000000000 */
        /* <DEDUP_REMOVED lines=10> */
.L_x_1844:
[----:B------:R-:W-:Y:S02]  /*28ea0*/  SEL R12, R27, R20, P0 ;  /* 0x000000141b0c7207 */ /* 0x000fe40000000000 */
[----:B------:R-:W-:Y:S02]  /*28eb0*/  SEL R11, R80, R57, P0 ;  /* 0x00000039500b7207 */ /* 0x000fe40000000000 */
[----:B------:R-:W-:Y:S02]  /*28ec0*/  SEL R13, R59, R82, P0 ;  /* 0x000000523b0d7207 */ /* 0x000fe40000000000 */
[----:B------:R-:W-:Y:S02]  /*28ed0*/  SEL R15, R82, R59, P0 ;  /* 0x0000003b520f7207 */ /* 0x000fe40000000000 */
[----:B------:R-:W-:Y:S01]  /*28ee0*/  SEL R57, R107, R110, P0 ;  /* 0x0000006e6b397207 */ /* 0x000fe20000000000 */
[----:B------:R-:W-:Y:S01]  /*28ef0*/  IMAD.MOV.U32 R2, RZ, RZ, R14 ;  /* 0x000000ffff027224 */ /* 0x000fe200078e000e */
[----:B------:R-:W-:Y:S01]  /*28f00*/  SEL R14, R20, R27, P0 ;  /* 0x0000001b140e7207 */ /* 0x000fe20000000000 */
[----:B------:R-:W-:Y:S01]  /*28f10*/  IMAD.MOV.U32 R20, RZ, RZ, RZ ;  /* 0x000000ffff147224 */ /* 0x000fe200078e00ff */
[----:B------:R-:W-:-:S02]  /*28f20*/  SEL R27, R84, R61, P0 ;  /* 0x0000003d541b7207 */ /* 0x000fc40000000000 */
[----:B------:R-:W-:Y:S02]  /*28f30*/  SEL R59, R110, R107, P0 ;  /* 0x0000006b6e3b7207 */ /* 0x000fe40000000000 */
[----:B------:R-:W-:Y:S01]  /*28f40*/  SEL R61, R109, R112, P0 ;  /* 0x000000706d3d7207 */ /* 0x000fe20000000000 */
[----:B------:R-:W-:Y:S06]  /*28f50*/  BRA `(.L_x_1845) ;  /* 0xffffff3400387947 */ /* 0x000fec000383ffff */
.L_x_1567:
[----:B------:R-:W-:Y:S02]  /*28f60*/  IMAD.MOV.U32 R13, RZ, RZ, R2 ;  /* 0x000000ffff0d7224 */ /* 0x000fe400078e0002 */
[----:B------:R-:W-:Y:S02]  /*28f70*/  IMAD.MOV.U32 R12, RZ, RZ, RZ ;  /* 0x000000ffff0c7224 */ /* 0x000fe400078e00ff */
[----:B------:R-:W-:Y:S02]  /*28f80*/  IMAD.MOV.U32 R11, RZ, RZ, 0x181f ;  /* 0x0000181fff0b7424 */ /* 0x000fe400078e00ff */
[----:B------:R-:W-:-:S07]  /*28f90*/  IMAD.MOV.U32 R15, RZ, RZ, -0x1 ;  /* 0xffffffffff0f7424 */ /* 0x000fce00078e00ff */
[----:B-1----:R-:W-:Y:S05]  /*28fa0*/  WARPSYNC.COLLECTIVE R15, `(.L_x_1846) ;  /* 0x000000000f087348 */ /* 0x002fea0003c00000 */
[----:B------:R0:W2:Y:S02]  /*28fb0*/  SHFL.IDX P6, R14, R13, R12, R11 ;  /* 0x0000000c0d0e7389 */ /* 0x0000a400000c000b */
[----:B012---:R-:W-:Y:S01]  /*28fc0*/  ENDCOLLECTIVE ;  /* 0x000000000000791b */ /* 0x007fe20003800000 */
.L_x_1846:
[----:B------:R-:W-:Y:S02]  /*28fd0*/  IMAD.MOV.U32 R13, RZ, RZ, R0 ;  /* 0x000000ffff0d7224 */ /* 0x000fe400078e0000 */
[----:B------:R-:W-:-:S07]  /*28fe0*/  IMAD.MOV.U32 R3, RZ, RZ, R14 ;  /* 0x000000ffff037224 */ /* 0x000fce00078e000e */
[----:B------:R-:W-:Y:S05]  /*28ff0*/  WARPSYNC.COLLECTIVE R15, `(.L_x_1847) ;  /* 0x000000000f087348 */ /* 0x000fea0003c00000 */
[----:B------:R0:W1:Y:S02]  /*29000*/  SHFL.IDX P6, R14, R13, R12, R11 ;  /* 0x0000000c0d0e7389 */ /* 0x00006400000c000b */
[----:B01----:R-:W-:Y:S01]  /*29010*/  ENDCOLLECTIVE ;  /* 0x000000000000791b */ /* 0x003fe20003800000 */
.L_x_1847:
[----:B------:R-:W-:Y:S05]  /*29020*/  BRA `(.L_x_1848) ;  /* 0xffffff4c00f47947 */ /* 0x000fea000383ffff */
.L_x_1570:
[----:B------:R-:W-:Y:S01]  /*29030*/  BSSY B1, `(.L_x_1849) ;  /* 0x0000008000017945 */ /* 0x000fe20003800000 */
[----:B------:R-:W-:Y:S01]  /*29040*/  MOV R13, R2 ;  /* 0x00000002000d7202 */ /* 0x000fe20000000f00 */
[----:B------:R-:W-:Y:S02]  /*29050*/  IMAD.MOV.U32 R12, RZ, RZ, 0x1 ;  /* 0x00000001ff0c7424 */ /* 0x000fe400078e00ff */
[----:B------:R-:W-:Y:S02]  /*29060*/  IMAD.MOV.U32 R11, RZ, RZ, 0x181f ;  /* 0x0000181fff0b7424 */ /* 0x000fe400078e00ff */
[----:B----4-:R-:W-:-:S07]  /*29070*/  IMAD.MOV.U32 R15, RZ, RZ, -0x1 ;  /* 0xffffffffff0f7424 */ /* 0x010fce00078e00ff */
[----:B0123--:R-:W-:Y:S05]  /*29080*/  WARPSYNC.COLLECTIVE R15, `(.L_x_1850) ;  /* 0x000000000f087348 */ /* 0x00ffea0003c00000 */
[----:B---3--:R3:W4:Y:S02]  /*29090*/  SHFL.IDX P6, R14, R13, R12, R11 ;  /* 0x0000000c0d0e7389 */ /* 0x00872400000c000b */
[----:B01234-:R-:W-:Y:S01]  /*290a0*/  ENDCOLLECTIVE ;  /* 0x000000000000791b */ /* 0x01ffe20003800000 */
.L_x_1850:
[----:B------:R-:W-:Y:S05]  /*290b0*/  BSYNC B1 ;  /* 0x0000000000017941 */ /* 0x000fea0003800000 */
.L_x_1849:
        /* <DEDUP_REMOVED lines=8> */
.L_x_1851:
[----:B------:R-:W-:Y:S05]  /*29140*/  BRA `(.L_x_1852) ;  /* 0xffffff5000147947 */ /* 0x000fea000383ffff */
.L_x_1573:
[----:B------:R-:W-:Y:S01]  /*29150*/  BSSY B1, `(.L_x_1853) ;  /* 0x0000008000017945 */ /* 0x000fe20003800000 */
[----:B------:R-:W-:Y:S02]  /*29160*/  IMAD.MOV.U32 R13, RZ, RZ, R2 ;  /* 0x000000ffff0d7224 */ /* 0x000fe400078e0002 */
[----:B------:R-:W-:Y:S02]  /*29170*/  IMAD.MOV.U32 R12, RZ, RZ, 0x2 ;  /* 0x00000002ff0c7424 */ /* 0x000fe400078e00ff */
[----:B------:R-:W-:Y:S02]  /*29180*/  IMAD.MOV.U32 R11, RZ, RZ, 0x181f ;  /* 0x0000181fff0b7424 */ /* 0x000fe400078e00ff */
[----:B----4-:R-:W-:-:S07]  /*29190*/  IMAD.MOV.U32 R15, RZ, RZ, -0x1 ;  /* 0xffffffffff0f7424 */ /* 0x010fce00078e00ff */
[----:B0123--:R-:W-:Y:S05]  /*291a0*/  WARPSYNC.COLLECTIVE R15, `(.L_x_1854) ;  /* 0x000000000f087348 */ /* 0x00ffea0003c00000 */
[----:B---3--:R3:W4:Y:S02]  /*291b0*/  SHFL.IDX P6, R14, R13, R12, R11 ;  /* 0x0000000c0d0e7389 */ /* 0x00872400000c000b */
[----:B01234-:R-:W-:Y:S01]  /*291c0*/  ENDCOLLECTIVE ;  /* 0x000000000000791b */ /* 0x01ffe20003800000 */
.L_x_1854:
[----:B------:R-:W-:Y:S05]  /*291d0*/  BSYNC B1 ;  /* 0x0000000000017941 */ /* 0x000fea0003800000 */
.L_x_1853:
[----:B------:R-:W-:Y:S01]  /*291e0*/  MOV R13, R0 ;  /* 0x00000000000d7202 */ /* 0x000fe20000000f00 */
[----:B------:R-:W-:Y:S02]  /*291f0*/  IMAD.MOV.U32 R12, RZ, RZ, 0x2 ;  /* 0x00000002ff0c7424 */ /* 0x000fe400078e00ff */
[----:B------:R-:W-:Y:S02]  /*29200*/  IMAD.MOV.U32 R11, RZ, RZ, 0x181f ;  /* 0x0000181fff0b7424 */ /* 0x000fe400078e00ff */
[----:B------:R-:W-:Y:S02]  /*29210*/  IMAD.MOV.U32 R15, RZ, RZ, -0x1 ;  /* 0xffffffffff0f7424 */ /* 0x000fe400078e00ff */
[----:B------:R-:W-:-:S07]  /*29220*/  IMAD.MOV.U32 R3, RZ, RZ, R14 ;  /* 0x000000ffff037224 */ /* 0x000fce00078e000e */
[----:B------:R-:W-:Y:S05]  /*29230*/  WARPSYNC.COLLECTIVE R15, `(.L_x_1855) ;  /* 0x000000000f087348 */ /* 0x000fea0003c00000 */
[----:B------:R0:W1:Y:S02]  /*29240*/  SHFL.IDX P6, R14, R13, R12, R11 ;  /* 0x0000000c0d0e7389 */ /* 0x00006400000c000b */
[----:B01----:R-:W-:Y:S01]  /*29250*/  ENDCOLLECTIVE ;  /* 0x000000000000791b */ /* 0x003fe20003800000 */
.L_x_1855:
[----:B------:R-:W-:Y:S05]  /*29260*/  BRA `(.L_x_1856) ;  /* 0xffffff5000347947 */ /* 0x000fea000383ffff */
.L_x_1576:
[----:B------:R-:W-:Y:S01]  /*29270*/  BSSY B1, `(.L_x_1857) ;  /* 0x0000008000017945 */ /* 0x000fe20003800000 */
[----:B------:R-:W-:Y:S02]  /*29280*/  IMAD.MOV.U32 R13, RZ, RZ, R2 ;  /* 0x000000ffff0d7224 */ /* 0x000fe400078e0002 */
[----:B------:R-:W-:Y:S02]  /*29290*/  IMAD.MOV.U32 R12, RZ, RZ, 0x3 ;  /* 0x00000003ff0c7424 */ /* 0x000fe400078e00ff */
[----:B------:R-:W-:Y:S02]  /*292a0*/  IMAD.MOV.U32 R11, RZ, RZ, 0x181f ;  /* 0x0000181fff0b7424 */ /* 0x000fe400078e00ff */
[----:B0-----:R-:W-:-:S07]  /*292b0*/  IMAD.MOV.U32 R15, RZ, RZ, -0x1 ;  /* 0xffffffffff0f7424 */ /* 0x001fce00078e00ff */
[----:B-1234-:R-:W-:Y:S05]  /*292c0*/  WARPSYNC.COLLECTIVE R15, `(.L_x_1858) ;  /* 0x000000000f087348 */ /* 0x01efea0003c00000 */
[----:B----4-:R0:W4:Y:S02]  /*292d0*/  SHFL.IDX P6, R14, R13, R12, R11 ;  /* 0x0000000c0d0e7389 */ /* 0x01012400000c000b */
[----:B01234-:R-:W-:Y:S01]  /*292e0*/  ENDCOLLECTIVE ;  /* 0x000000000000791b */ /* 0x01ffe20003800000 */
.L_x_1858:
[----:B------:R-:W-:Y:S05]  /*292f0*/  BSYNC B1 ;  /* 0x0000000000017941 */ /* 0x000fea0003800000 */
.L_x_1857:
        /* <DEDUP_REMOVED lines=8> */
.L_x_1859:
[----:B------:R-:W-:Y:S05]  /*29380*/  BRA `(.L_x_1860) ;  /* 0xffffff5000547947 */ /* 0x000fea000383ffff */
.L_x_1601:
[----:B------:R-:W1:Y:S01]  /*29390*/  S2R R5, SR_TID.X ;  /* 0x0000000000057919 */ /* 0x000e620000002100 */
[----:B------:R-:W-:Y:S01]  /*293a0*/  BSSY B1, `(.L_x_1861) ;  /* 0x000000a000017945 */ /* 0x000fe20003800000 */
[----:B------:R-:W-:Y:S01]  /*293b0*/  MOV R12, RZ ;  /* 0x000000ff000c7202 */ /* 0x000fe20000000f00 */
[----:B0-----:R-:W-:Y:S02]  /*293c0*/  IMAD.MOV.U32 R11, RZ, RZ, 0x1f ;  /* 0x0000001fff0b7424 */ /* 0x001fe400078e00ff */
[----:B------:R-:W-:Y:S01]  /*293d0*/  IMAD.MOV.U32 R15, RZ, RZ, -0x1 ;  /* 0xffffffffff0f7424 */ /* 0x000fe200078e00ff */
[----:B-1----:R-:W-:-:S04]  /*293e0*/  SHF.R.U32.HI R5, RZ, 0x5, R5 ;  /* 0x00000005ff057819 */ /* 0x002fc80000011605 */
[----:B------:R-:W-:-:S05]  /*293f0*/  LOP3.LUT R5, R5, 0x3, RZ, 0xc0, !PT ;  /* 0x0000000305057812 */ /* 0x000fca00078ec0ff */
[----:B------:R-:W-:-:S07]  /*29400*/  IMAD.MOV.U32 R13, RZ, RZ, R5 ;  /* 0x000000ffff0d7224 */ /* 0x000fce00078e0005 */
[----:B------:R-:W-:Y:S05]  /*29410*/  WARPSYNC.COLLECTIVE R15, `(.L_x_1862) ;  /* 0x000000000f087348 */ /* 0x000fea0003c00000 */
[----:B------:R0:W1:Y:S02]  /*29420*/  SHFL.IDX P6, R14, R13, R12, R11 ;  /* 0x0000000c0d0e7389 */ /* 0x00006400000c000b */
[----:B01----:R-:W-:Y:S01]  /*29430*/  ENDCOLLECTIVE ;  /* 0x000000000000791b */ /* 0x003fe20003800000 */
.L_x_1862:
[----:B------:R-:W-:Y:S05]  /*29440*/  BSYNC B1 ;  /* 0x0000000000017941 */ /* 0x000fea0003800000 */
.L_x_1861:
[----:B------:R-:W-:Y:S05]  /*29450*/  BRA `(.L_x_1863) ;  /* 0xffffff6800f47947 */ /* 0x000fea000383ffff */
.L_x_1603:
[----:B------:R-:W-:Y:S01]  /*29460*/  BSSY B1, `(.L_x_1864) ;  /* 0x0000006000017945 */ /* 0x000fe20003800000 */
[----:B------:R-:W-:-:S07]  /*29470*/  IMAD.MOV.U32 R15, RZ, RZ, -0x1 ;  /* 0xffffffffff0f7424 */ /* 0x000fce00078e00ff */
[----:B01----:R-:W-:Y:S05]  /*29480*/  WARPSYNC.COLLECTIVE R15, `(.L_x_1865) ;  /* 0x000000000f0c7348 */ /* 0x003fea0003c00000 */
[----:B------:R-:W-:Y:S02]  /*29490*/  ELECT P6, UR62, PT ;  /* 0x00000000003e782f */ /* 0x000fe400038c0000 */
[----:B------:R-:W-:Y:S01]  /*294a0*/  MOV R14, UR62 ;  /* 0x0000003e000e7c02 */ /* 0x000fe20008000f00 */
[----:B01----:R-:W-:Y:S10]  /*294b0*/  ENDCOLLECTIVE ;  /* 0x000000000000791b */ /* 0x003ff40003800000 */
.L_x_1865:
[----:B------:R-:W-:Y:S05]  /*294c0*/  BSYNC B1 ;  /* 0x0000000000017941 */ /* 0x000fea0003800000 */
.L_x_1864:
[----:B------:R-:W-:Y:S05]  /*294d0*/  BRA `(.L_x_1602) ;  /* 0xffffff6800ec7947 */ /* 0x000fea000383ffff */
.L_x_1605:
[----:B-1----:R-:W2:Y:S02]  /*294e0*/  LDL R5, [R1] ;  /* 0x0000000001057983 */ /* 0x002ea40000100800 */
[----:B--2---:R1:W2:Y:S02]  /*294f0*/  SYNCS.PHASECHK.TRANS64.TRYWAIT P0, [R5+URZ+0x28420], R4 ;  /* 0x02842004050075a7 */ /* 0x0042a4000800017f */
[----:B--2---:R-:W-:Y:S05]  /*29500*/  @!P0 NANOSLEEP.SYNCS 0x989680 ;  /* 0x009896800000895d */ /* 0x004fea0003900000 */
[----:B------:R-:W2:Y:S02]  /*29510*/  @!P0 SYNCS.PHASECHK.TRANS64 P0, [R5+URZ+0x28420], R4 ;  /* 0x02842004050085a7 */ /* 0x000ea4000800007f */
[----:B--2---:R-:W-:Y:S05]  /*29520*/  @!P0 BRA `(.L_x_1605) ;  /* 0xfffffffc00ec8947 */ /* 0x004fea000383ffff */
[----:B------:R-:W-:Y:S05]  /*29530*/  BRA `(.L_x_1866) ;  /* 0xffffff6800fc7947 */ /* 0x000fea000383ffff */
.L_x_1609:
[----:B-1----:R1:W2:Y:S02]  /*29540*/  SYNCS.PHASECHK.TRANS64.TRYWAIT P0, [R7+URZ+0x284a0], R10 ;  /* 0x0284a00a070075a7 */ /* 0x0022a4000800017f */
[----:B--2---:R-:W-:Y:S05]  /*29550*/  @!P0 NANOSLEEP.SYNCS 0x989680 ;  /* 0x009896800000895d */ /* 0x004fea0003900000 */
[----:B------:R-:W2:Y:S02]  /*29560*/  @!P0 SYNCS.PHASECHK.TRANS64 P0, [R7+URZ+0x284a0], R10 ;  /* 0x0284a00a070085a7 */ /* 0x000ea4000800007f */
[----:B--2---:R-:W-:Y:S05]  /*29570*/  @!P0 BRA `(.L_x_1609) ;  /* 0xfffffffc00f08947 */ /* 0x004fea000383ffff */
[----:B------:R-:W-:Y:S05]  /*29580*/  BRA `(.L_x_1867) ;  /* 0xffffff6c00247947 */ /* 0x000fea000383ffff */
.L_x_1615:
[----:B--2---:R2:W3:Y:S02]  /*29590*/  SYNCS.PHASECHK.TRANS64.TRYWAIT P0, [R7+URZ+0x284c0], R10 ;  /* 0x0284c00a070075a7 */ /* 0x0044e4000800017f */
[----:B---3--:R-:W-:Y:S05]  /*295a0*/  @!P0 NANOSLEEP.SYNCS 0x989680 ;  /* 0x009896800000895d */ /* 0x008fea0003900000 */
[----:B------:R-:W3:Y:S02]  /*295b0*/  @!P0 SYNCS.PHASECHK.TRANS64 P0, [R7+URZ+0x284c0], R10 ;  /* 0x0284c00a070085a7 */ /* 0x000ee4000800007f */
[----:B---3--:R-:W-:Y:S05]  /*295c0*/  @!P0 BRA `(.L_x_1615) ;  /* 0xfffffffc00f08947 */ /* 0x008fea000383ffff */
[----:B------:R-:W-:Y:S05]  /*295d0*/  BRA `(.L_x_1868) ;  /* 0xffffff6c00e87947 */ /* 0x000fea000383ffff */
.L_x_1623:
[----:B-1----:R1:W2:Y:S02]  /*295e0*/  SYNCS.PHASECHK.TRANS64.TRYWAIT P1, [R8+URZ+0x284a0], R7 ;  /* 0x0284a007080075a7 */ /* 0x0022a4000802017f */
[----:B--2---:R-:W-:Y:S05]  /*295f0*/  @!P1 NANOSLEEP.SYNCS 0x989680 ;  /* 0x009896800000995d */ /* 0x004fea0003900000 */
[----:B------:R-:W2:Y:S02]  /*29600*/  @!P1 SYNCS.PHASECHK.TRANS64 P1, [R8+URZ+0x284a0], R7 ;  /* 0x0284a007080095a7 */ /* 0x000ea4000802007f */
[----:B--2---:R-:W-:Y:S05]  /*29610*/  @!P1 BRA `(.L_x_1623) ;  /* 0xfffffffc00f09947 */ /* 0x004fea000383ffff */
[----:B------:R-:W-:Y:S05]  /*29620*/  BRA `(.L_x_1869) ;  /* 0xffffff7000fc7947 */ /* 0x000fea000383ffff */
.L_x_1629:
[----:B--2---:R2:W3:Y:S02]  /*29630*/  SYNCS.PHASECHK.TRANS64.TRYWAIT P1, [R8+URZ+0x284c0], R7 ;  /* 0x0284c007080075a7 */ /* 0x0044e4000802017f */
[----:B---3--:R-:W-:Y:S05]  /*29640*/  @!P1 NANOSLEEP.SYNCS 0x989680 ;  /* 0x009896800000995d */ /* 0x008fea0003900000 */
[----:B------:R-:W3:Y:S02]  /*29650*/  @!P1 SYNCS.PHASECHK.TRANS64 P1, [R8+URZ+0x284c0], R7 ;  /* 0x0284c007080095a7 */ /* 0x000ee4000802007f */
[----:B---3--:R-:W-:Y:S05]  /*29660*/  @!P1 BRA `(.L_x_1629) ;  /* 0xfffffffc00f09947 */ /* 0x008fea000383ffff */
[----:B------:R-:W-:Y:S05]  /*29670*/  BRA `(.L_x_1870) ;  /* 0xffffff7400bc7947 */ /* 0x000fea000383ffff */
.L_x_1653:
[----:B------:R-:W1:Y:S01]  /*29680*/  S2R R0, SR_TID.X ;  /* 0x0000000000007919 */ /* 0x000e620000002100 */
[----:B------:R-:W-:Y:S01]  /*29690*/  BSSY B0, `(.L_x_1871) ;  /* 0x000000a000007945 */ /* 0x000fe20003800000 */
[----:B------:R-:W-:Y:S02]  /*296a0*/  IMAD.MOV.U32 R12, RZ, RZ, RZ ;  /* 0x000000ffff0c7224 */ /* 0x000fe400078e00ff */
[----:B0-----:R-:W-:Y:S02]  /*296b0*/  IMAD.MOV.U32 R11, RZ, RZ, 0x1f ;  /* 0x0000001fff0b7424 */ /* 0x001fe400078e00ff */
[----:B------:R-:W-:Y:S01]  /*296c0*/  IMAD.MOV.U32 R15, RZ, RZ, -0x1 ;  /* 0xffffffffff0f7424 */ /* 0x000fe200078e00ff */
[----:B-1----:R-:W-:-:S04]  /*296d0*/  SHF.R.U32.HI R0, RZ, 0x5, R0 ;  /* 0x00000005ff007819 */ /* 0x002fc80000011600 */
[----:B------:R-:W-:-:S05]  /*296e0*/  LOP3.LUT R0, R0, 0x3, RZ, 0xc0, !PT ;  /* 0x0000000300007812 */ /* 0x000fca00078ec0ff */
[----:B------:R-:W-:-:S07]  /*296f0*/  IMAD.MOV.U32 R13, RZ, RZ, R0 ;  /* 0x000000ffff0d7224 */ /* 0x000fce00078e0000 */
[----:B--2---:R-:W-:Y:S05]  /*29700*/  WARPSYNC.COLLECTIVE R15, `(.L_x_1872) ;  /* 0x000000000f087348 */ /* 0x004fea0003c00000 */
[----:B------:R0:W1:Y:S02]  /*29710*/  SHFL.IDX P6, R14, R13, R12, R11 ;  /* 0x0000000c0d0e7389 */ /* 0x00006400000c000b */
[----:B012---:R-:W-:Y:S01]  /*29720*/  ENDCOLLECTIVE ;  /* 0x000000000000791b */ /* 0x007fe20003800000 */
.L_x_1872:
[----:B------:R-:W-:Y:S05]  /*29730*/  BSYNC B0 ;  /* 0x0000000000007941 */ /* 0x000fea0003800000 */
.L_x_1871:
[----:B------:R-:W-:Y:S05]  /*29740*/  BRA `(.L_x_1873) ;  /* 0xffffff8400987947 */ /* 0x000fea000383ffff */
.L_x_1655:
[----:B------:R-:W-:Y:S01]  /*29750*/  BSSY B0, `(.L_x_1874) ;  /* 0x0000006000007945 */ /* 0x000fe20003800000 */
[----:B------:R-:W-:-:S07]  /*29760*/  IMAD.MOV.U32 R15, RZ, RZ, -0x1 ;  /* 0xffffffffff0f7424 */ /* 0x000fce00078e00ff */
[----:B012---:R-:W-:Y:S05]  /*29770*/  WARPSYNC.COLLECTIVE R15, `(.L_x_1875) ;  /* 0x000000000f0c7348 */ /* 0x007fea0003c00000 */
[----:B------:R-:W-:Y:S02]  /*29780*/  ELECT P6, UR62, PT ;  /* 0x00000000003e782f */ /* 0x000fe400038c0000 */
[----:B------:R-:W-:Y:S01]  /*29790*/  MOV R14, UR62 ;  /* 0x0000003e000e7c02 */ /* 0x000fe20008000f00 */
[----:B012---:R-:W-:Y:S10]  /*297a0*/  ENDCOLLECTIVE ;  /* 0x000000000000791b */ /* 0x007ff40003800000 */
.L_x_1875:
[----:B------:R-:W-:Y:S05]  /*297b0*/  BSYNC B0 ;  /* 0x0000000000007941 */ /* 0x000fea0003800000 */
.L_x_1874:
[----:B------:R-:W-:Y:S05]  /*297c0*/  BRA `(.L_x_1876) ;  /* 0xffffff8400a07947 */ /* 0x000fea000383ffff */
.L_x_1657:
[----:B-1----:R1:W2:Y:S02]  /*297d0*/  SYNCS.PHASECHK.TRANS64.TRYWAIT P0, [R0+URZ+0x28480], R3 ;  /* 0x02848003000075a7 */ /* 0x0022a4000800017f */
[----:B--2---:R-:W-:Y:S05]  /*297e0*/  @!P0 NANOSLEEP.SYNCS 0x989680 ;  /* 0x009896800000895d */ /* 0x004fea0003900000 */
[----:B------:R-:W2:Y:S02]  /*297f0*/  @!P0 SYNCS.PHASECHK.TRANS64 P0, [R0+URZ+0x28480], R3 ;  /* 0x02848003000085a7 */ /* 0x000ea4000800007f */
[----:B--2---:R-:W-:Y:S05]  /*29800*/  @!P0 BRA `(.L_x_1657) ;  /* 0xfffffffc00f08947 */ /* 0x004fea000383ffff */
[----:B------:R-:W-:Y:S05]  /*29810*/  BRA `(.L_x_1877) ;  /* 0xffffff8800147947 */ /* 0x000fea000383ffff */
.L_x_1659:
[----:B--2---:R2:W3:Y:S02]  /*29820*/  SYNCS.PHASECHK.TRANS64.TRYWAIT P0, [R0+URZ+0x28440], R3 ;  /* 0x02844003000075a7 */ /* 0x0044e4000800017f */
[----:B---3--:R-:W-:Y:S05]  /*29830*/  @!P0 NANOSLEEP.SYNCS 0x989680 ;  /* 0x009896800000895d */ /* 0x008fea0003900000 */
[----:B------:R-:W3:Y:S02]  /*29840*/  @!P0 SYNCS.PHASECHK.TRANS64 P0, [R0+URZ+0x28440], R3 ;  /* 0x02844003000085a7 */ /* 0x000ee4000800007f */
[----:B---3--:R-:W-:Y:S05]  /*29850*/  @!P0 BRA `(.L_x_1659) ;  /* 0xfffffffc00f08947 */ /* 0x008fea000383ffff */
[----:B------:R-:W-:Y:S05]  /*29860*/  BRA `(.L_x_1878) ;  /* 0xffffff8800847947 */ /* 0x000fea000383ffff */
.L_x_1663:
[----:B------:R-:W2:Y:S01]  /*29870*/  LDL.LU R11, [R1+0x40] ;  /* 0x00004000010b7983 */ /* 0x000ea20000300800 */
[----:B------:R-:W-:Y:S01]  /*29880*/  IMAD.MOV.U32 R13, RZ, RZ, R3 ;  /* 0x000000ffff0d7224 */ /* 0x000fe200078e0003 */
[----:B------:R-:W-:Y:S01]  /*29890*/  LOP3.LUT R5, R5, 0x7f, RZ, 0xc0, !PT ;  /* 0x0000007f05057812 */ /* 0x000fe200078ec0ff */
[----:B------:R-:W-:Y:S02]  /*298a0*/  IMAD.MOV.U32 R12, RZ, RZ, RZ ;  /* 0x000000ffff0c7224 */ /* 0x000fe400078e00ff */
[----:B------:R-:W-:Y:S01]  /*298b0*/  IMAD.MOV.U32 R15, RZ, RZ, -0x1 ;  /* 0xffffffffff0f7424 */ /* 0x000fe200078e00ff */
[----:B------:R-:W-:-:S05]  /*298c0*/  SHF.R.U32.HI R5, RZ, 0x3, R5 ;  /* 0x00000003ff057819 */ /* 0x000fca0000011605 */
[----:B------:R-:W-:-:S04]  /*298d0*/  IMAD.IADD R0, R5, 0x1, R8 ;  /* 0x0000000105007824 */ /* 0x000fc800078e0208 */
[----:B------:R-:W-:Y:S02]  /*298e0*/  VIADD R5, R0, 0x10 ;  /* 0x0000001000057836 */ /* 0x000fe40000000000 */
[----:B--2---:R-:W-:Y:S02]  /*298f0*/  IMAD R2, R11, R7, RZ ;  /* 0x000000070b027224 */ /* 0x004fe400078e02ff */
[----:B------:R-:W-:-:S03]  /*29900*/  IMAD.MOV.U32 R11, RZ, RZ, 0x181f ;  /* 0x0000181fff0b7424 */ /* 0x000fc600078e00ff */
[----:B------:R-:W-:-:S13]  /*29910*/  ISETP.GE.AND P2, PT, R0, R2, PT ;  /* 0x000000020000720c */ /* 0x000fda0003f46270 */
[----:B-----5:R-:W-:Y:S05]  /*29920*/  WARPSYNC.COLLECTIVE R15, `(.L_x_1879) ;  /* 0x000000000f087348 */ /* 0x020fea0003c00000 */
[----:B------:R0:W1:Y:S02]  /*29930*/  SHFL.IDX P6, R14, R13, R12, R11 ;  /* 0x0000000c0d0e7389 */ /* 0x00006400000c000b */
[----:B01---5:R-:W-:Y:S01]  /*29940*/  ENDCOLLECTIVE ;  /* 0x000000000000791b */ /* 0x023fe20003800000 */
.L_x_1879:
[----:B------:R-:W-:Y:S01]  /*29950*/  MOV R13, R4 ;  /* 0x00000004000d7202 */ /* 0x000fe20000000f00 */
[----:B------:R-:W-:-:S07]  /*29960*/  IMAD.MOV.U32 R6, RZ, RZ, R14 ;  /* 0x000000ffff067224 */ /* 0x000fce00078e000e */
[----:B------:R-:W-:Y:S05]  /*29970*/  WARPSYNC.COLLECTIVE R15, `(.L_x_1880) ;  /* 0x000000000f087348 */ /* 0x000fea0003c00000 */
[----:B------:R0:W1:Y:S02]  /*29980*/  SHFL.IDX P6, R14, R13, R12, R11 ;  /* 0x0000000c0d0e7389 */ /* 0x00006400000c000b */
[----:B01----:R-:W-:Y:S01]  /*29990*/  ENDCOLLECTIVE ;  /* 0x000000000000791b */ /* 0x003fe20003800000 */
.L_x_1880:
[----:B------:R-:W-:Y:S02]  /*299a0*/  IMAD.MOV.U32 R13, RZ, RZ, R3 ;  /* 0x000000ffff0d7224 */ /* 0x000fe400078e0003 */
[----:B------:R-:W-:Y:S02]  /*299b0*/  IMAD.MOV.U32 R12, RZ, RZ, 0x1 ;  /* 0x00000001ff0c7424 */ /* 0x000fe400078e00ff */
[----:B------:R-:W-:-:S07]  /*299c0*/  IMAD.MOV.U32 R7, RZ, RZ, R14 ;  /* 0x000000ffff077224 */ /* 0x000fce00078e000e */
[----:B------:R-:W-:Y:S05]  /*299d0*/  WARPSYNC.COLLECTIVE R15, `(.L_x_1881) ;  /* 0x000000000f087348 */ /* 0x000fea0003c00000 */
[----:B------:R0:W1:Y:S02]  /*299e0*/  SHFL.IDX P6, R14, R13, R12, R11 ;  /* 0x0000000c0d0e7389 */ /* 0x00006400000c000b */
[----:B01----:R-:W-:Y:S01]  /*299f0*/  ENDCOLLECTIVE ;  /* 0x000000000000791b */ /* 0x003fe20003800000 */
.L_x_1881:
        /* <DEDUP_REMOVED lines=10> */
.L_x_1882:
[----:B------:R-:W-:Y:S01]  /*29aa0*/  @!PT LDS RZ, [RZ] ;  /* 0x00000000fffff984 */ /* 0x000fe20000000800 */
[----:B------:R-:W-:Y:S01]  /*29ab0*/  @!PT LDS RZ, [RZ] ;  /* 0x00000000fffff984 */ /* 0x000fe20000000800 */
[----:B------:R-:W-:Y:S01]  /*29ac0*/  @!PT LDS RZ, [RZ] ;  /* 0x00000000fffff984 */ /* 0x000fe20000000800 */
[----:B------:R0:W-:Y:S04]  /*29ad0*/  @!P2 LDGSTS.E.BYPASS.LTC128B.128 [R9+0x18000], desc[UR46][R6.64], !P0 ;  /* 0x180000000609afae */ /* 0x0001e8000c101d6e */
[----:B------:R0:W-:Y:S01]  /*29ae0*/  @!P2 LDGSTS.E.BYPASS.LTC128B.128 [R9+0x1c000], desc[UR46][R6.64+0x80], !P1 ;  /* 0x1c0000800609afae */ /* 0x0001e2000c901d6e */
[----:B------:R-:W-:Y:S01]  /*29af0*/  ISETP.GE.AND P2, PT, R5, R2, PT ;  /* 0x000000020500720c */ /* 0x000fe20003f46270 */
[----:B------:R-:W-:Y:S01]  /*29b00*/  IMAD.MOV.U32 R13, RZ, RZ, R3 ;  /* 0x000000ffff0d7224 */ /* 0x000fe200078e0003 */
[----:B------:R-:W-:Y:S01]  /*29b10*/  MOV R12, 0x2 ;  /* 0x00000002000c7802 */ /* 0x000fe20000000f00 */
[----:B------:R-:W-:-:S10]  /*29b20*/  IMAD.MOV.U32 R5, RZ, RZ, R14 ;  /* 0x000000ffff057224 */ /* 0x000fd400078e000e */
[----:B0-----:R-:W-:Y:S05]  /*29b30*/  WARPSYNC.COLLECTIVE R15, `(.L_x_1883) ;  /* 0x000000000f087348 */ /* 0x001fea0003c00000 */
[----:B------:R1:W2:Y:S02]  /*29b40*/  SHFL.IDX P6, R14, R13, R12, R11 ;  /* 0x0000000c0d0e7389 */ /* 0x0002a400000c000b */
[----:B012---:R-:W-:Y:S01]  /*29b50*/  ENDCOLLECTIVE ;  /* 0x000000000000791b */ /* 0x007fe20003800000 */
.L_x_1883:
[----:B------:R-:W-:Y:S01]  /*29b60*/  @!P2 IADD3 R7, P3, R10, R5, RZ ;  /* 0x000000050a07a210 */ /* 0x000fe20007f7e0ff */
[----:B------:R-:W-:-:S04]  /*29b70*/  VIADD R5, R0, 0x20 ;  /* 0x0000002000057836 */ /* 0x000fc80000000000 */
        /* <DEDUP_REMOVED lines=10> */
[----:B------:R-:W-:Y:S01]  /*29c20*/  ISETP.GE.AND P2, PT, R5, R2, PT ;  /* 0x000000020500720c */ /* 0x000fe20003f46270 */
[----:B0-----:R-:W-:-:S12]  /*29c30*/  IMAD.MOV.U32 R6, RZ, RZ, R14 ;  /* 0x000000ffff067224 */ /* 0x001fd800078e000e */
[----:B------:R-:W-:Y:S05]  /*29c40*/  WARPSYNC.COLLECTIVE R15, `(.L_x_1884) ;  /* 0x000000000f087348 */ /* 0x000fea0003c00000 */
[----:B------:R0:W1:Y:S02]  /*29c50*/  SHFL.IDX P6, R14, R13, R12, R11 ;  /* 0x0000000c0d0e7389 */ /* 0x00006400000c000b */
[----:B01----:R-:W-:Y:S01]  /*29c60*/  ENDCOLLECTIVE ;  /* 0x000000000000791b */ /* 0x003fe20003800000 */
.L_x_1884:
[----:B------:R-:W-:Y:S02]  /*29c70*/  IMAD.MOV.U32 R13, RZ, RZ, R3 ;  /* 0x000000ffff0d7224 */ /* 0x000fe400078e0003 */
[----:B------:R-:W-:Y:S02]  /*29c80*/  IMAD.MOV.U32 R12, RZ, RZ, 0x3 ;  /* 0x00000003ff0c7424 */ /* 0x000fe400078e00ff */
[----:B------:R-:W-:-:S07]  /*29c90*/  IMAD.MOV.U32 R5, RZ, RZ, R14 ;  /* 0x000000ffff057224 */ /* 0x000fce00078e000e */
[----:B------:R-:W-:Y:S05]  /*29ca0*/  WARPSYNC.COLLECTIVE R15, `(.L_x_1885) ;  /* 0x000000000f087348 */ /* 0x000fea0003c00000 */
[----:B------:R0:W1:Y:S02]  /*29cb0*/  SHFL.IDX P6, R14, R13, R12, R11 ;  /* 0x0000000c0d0e7389 */ /* 0x00006400000c000b */
[----:B01----:R-:W-:Y:S01]  /*29cc0*/  ENDCOLLECTIVE ;  /* 0x000000000000791b */ /* 0x003fe20003800000 */
.L_x_1885:
[----:B------:R-:W-:-:S05]  /*29cd0*/  @!P2 IADD3 R5, P3, R10, R5, RZ ;  /* 0x000000050a05a210 */ /* 0x000fca0007f7e0ff */
[----:B------:R-:W-:-:S04]  /*29ce0*/  @!P2 IMAD.X R6, RZ, RZ, R6, P3 ;  /* 0x000000ffff06a224 */ /* 0x000fc800018e0606 */
[----:B------:R-:W-:Y:S02]  /*29cf0*/  @!P2 IMAD.MOV.U32 R7, RZ, RZ, R6 ;  /* 0x000000ffff07a224 */ /* 0x000fe400078e0006 */
[----:B------:R-:W-:Y:S02]  /*29d00*/  @!P2 IMAD.MOV.U32 R6, RZ, RZ, R5 ;  /* 0x000000ffff06a224 */ /* 0x000fe400078e0005 */
[----:B------:R-:W-:Y:S02]  /*29d10*/  IMAD.MOV.U32 R13, RZ, RZ, R4 ;  /* 0x000000ffff0d7224 */ /* 0x000fe400078e0004 */
[----:B------:R-:W-:Y:S01]  /*29d20*/  VIADD R5, R0, 0x30 ;  /* 0x0000003000057836 */ /* 0x000fe20000000000 */
        /* <DEDUP_REMOVED lines=10> */
.L_x_1886:
[----:B------:R-:W-:Y:S02]  /*29dd0*/  IMAD.MOV.U32 R13, RZ, RZ, R3 ;  /* 0x000000ffff0d7224 */ /* 0x000fe400078e0003 */
[----:B------:R-:W-:Y:S02]  /*29de0*/  IMAD.MOV.U32 R12, RZ, RZ, 0x4 ;  /* 0x00000004ff0c7424 */ /* 0x000fe400078e00ff */
[----:B------:R-:W-:-:S07]  /*29df0*/  IMAD.MOV.U32 R5, RZ, RZ, R14 ;  /* 0x000000ffff057224 */ /* 0x000fce00078e000e */
[----:B------:R-:W-:Y:S05]  /*29e00*/  WARPSYNC.COLLECTIVE R15, `(.L_x_1887) ;  /* 0x000000000f087348 */ /* 0x000fea0003c00000 */
[----:B------:R0:W1:Y:S02]  /*29e10*/  SHFL.IDX P6, R14, R13, R12, R11 ;  /* 0x0000000c0d0e7389 */ /* 0x00006400000c000b */
[----:B01----:R-:W-:Y:S01]  /*29e20*/  ENDCOLLECTIVE ;  /* 0x000000000000791b */ /* 0x003fe20003800000 */
.L_x_1887:
[----:B------:R-:W-:-:S04]  /*29e30*/  @!P2 IADD3 R5, P3, R10, R5, RZ ;  /* 0x000000050a05a210 */ /* 0x000fc80007f7e0ff */
[----:B------:R-:W-:-:S05]  /*29e40*/  @!P2 IADD3.X R6, RZ, R6, RZ, P3, !PT ;  /* 0x00000006ff06a210 */ /* 0x000fca0001ffe4ff */
        /* <DEDUP_REMOVED lines=14> */
.L_x_1888:
[----:B------:R-:W-:Y:S01]  /*29f30*/  MOV R13, R3 ;  /* 0x00000003000d7202 */ /* 0x000fe20000000f00 */
[----:B------:R-:W-:Y:S02]  /*29f40*/  IMAD.MOV.U32 R12, RZ, RZ, 0x5 ;  /* 0x00000005ff0c7424 */ /* 0x000fe400078e00ff */
[----:B------:R-:W-:-:S07]  /*29f50*/  IMAD.MOV.U32 R5, RZ, RZ, R14 ;  /* 0x000000ffff057224 */ /* 0x000fce00078e000e */
[----:B------:R-:W-:Y:S05]  /*29f60*/  WARPSYNC.COLLECTIVE R15, `(.L_x_1889) ;  /* 0x000000000f087348 */ /* 0x000fea0003c00000 */
[----:B------:R0:W1:Y:S02]  /*29f70*/  SHFL.IDX P6, R14, R13, R12, R11 ;  /* 0x0000000c0d0e7389 */ /* 0x00006400000c000b */
[----:B01----:R-:W-:Y:S01]  /*29f80*/  ENDCOLLECTIVE ;  /* 0x000000000000791b */ /* 0x003fe20003800000 */
.L_x_1889:
        /* <DEDUP_REMOVED lines=16> */
.L_x_1890:
[----:B------:R-:W-:Y:S02]  /*2a090*/  IMAD.MOV.U32 R13, RZ, RZ, R3 ;  /* 0x000000ffff0d7224 */ /* 0x000fe400078e0003 */
[----:B------:R-:W-:Y:S02]  /*2a0a0*/  IMAD.MOV.U32 R12, RZ, RZ, 0x6 ;  /* 0x00000006ff0c7424 */ /* 0x000fe400078e00ff */
[----:B------:R-:W-:-:S07]  /*2a0b0*/  IMAD.MOV.U32 R5, RZ, RZ, R14 ;  /* 0x000000ffff057224 */ /* 0x000fce00078e000e */
[----:B------:R-:W-:Y:S05]  /*2a0c0*/  WARPSYNC.COLLECTIVE R15, `(.L_x_1891) ;  /* 0x000000000f087348 */ /* 0x000fea0003c00000 */
[----:B------:R0:W1:Y:S02]  /*2a0d0*/  SHFL.IDX P6, R14, R13, R12, R11 ;  /* 0x0000000c0d0e7389 */ /* 0x00006400000c000b */
[----:B01----:R-:W-:Y:S01]  /*2a0e0*/  ENDCOLLECTIVE ;  /* 0x000000000000791b */ /* 0x003fe20003800000 */
.L_x_1891:
[----:B------:R-:W-:-:S05]  /*2a0f0*/  @!P2 IADD3 R5, P3, R10, R5, RZ ;  /* 0x000000050a05a210 */ /* 0x000fca0007f7e0ff */
[----:B------:R-:W-:-:S04]  /*2a100*/  @!P2 IMAD.X R6, RZ, RZ, R6, P3 ;  /* 0x000000ffff06a224 */ /* 0x000fc800018e0606 */
[----:B------:R-:W-:Y:S02]  /*2a110*/  @!P2 IMAD.MOV.U32 R7, RZ, RZ, R6 ;  /* 0x000000ffff07a224 */ /* 0x000fe400078e0006 */
[----:B------:R-:W-:Y:S02]  /*2a120*/  @!P2 IMAD.MOV.U32 R6, RZ, RZ, R5 ;  /* 0x000000ffff06a224 */ /* 0x000fe400078e0005 */
[----:B------:R-:W-:-:S03]  /*2a130*/  IMAD.MOV.U32 R13, RZ, RZ, R4 ;  /* 0x000000ffff0d7224 */ /* 0x000fc600078e0004 */
[----:B------:R-:W-:Y:S01]  /*2a140*/  @!PT LDS RZ, [RZ] ;  /* 0x00000000fffff984 */ /* 0x000fe20000000800 */
[----:B------:R-:W-:Y:S01]  /*2a150*/  @!PT LDS RZ, [RZ] ;  /* 0x00000000fffff984 */ /* 0x000fe20000000800 */
[----:B------:R-:W-:Y:S01]  /*2a160*/  @!PT LDS RZ, [RZ] ;  /* 0x00000000fffff984 */ /* 0x000fe20000000800 */
[----:B------:R-:W-:Y:S04]  /*2a170*/  @!P2 LDGSTS.E.BYPASS.LTC128B.128 [R9+0x1a800], desc[UR46][R6.64], !P0 ;  /* 0x1a8000000609afae */ /* 0x000fe8000c101d6e */
[----:B------:R0:W-:Y:S02]  /*2a180*/  @!P2 LDGSTS.E.BYPASS.LTC128B.128 [R9+0x1e800], desc[UR46][R6.64+0x80], !P1 ;  /* 0x1e8000800609afae */ /* 0x0001e4000c901d6e */
[----:B0-----:R-:W-:Y:S01]  /*2a190*/  IMAD.MOV.U32 R6, RZ, RZ, R14 ;  /* 0x000000ffff067224 */ /* 0x001fe200078e000e */
[----:B------:R-:W-:-:S07]  /*2a1a0*/  IADD3 R7, R0, 0x60, RZ ;  /* 0x0000006000077810 */ /* 0x000fce0007ffe0ff */
[----:B------:R-:W-:Y:S05]  /*2a1b0*/  WARPSYNC.COLLECTIVE R15, `(.L_x_1892) ;  /* 0x000000000f087348 */ /* 0x000fea0003c00000 */
[----:B------:R0:W1:Y:S02]  /*2a1c0*/  SHFL.IDX P6, R14, R13, R12, R11 ;  /* 0x0000000c0d0e7389 */ /* 0x00006400000c000b */
[----:B01----:R-:W-:Y:S01]  /*2a1d0*/  ENDCOLLECTIVE ;  /* 0x000000000000791b */ /* 0x003fe20003800000 */
.L_x_1892:
[----:B------:R-:W-:Y:S01]  /*2a1e0*/  ISETP.GE.AND P2, PT, R7, R2, PT ;  /* 0x000000020700720c */ /* 0x000fe20003f46270 */
[----:B------:R-:W-:Y:S02]  /*2a1f0*/  IMAD.MOV.U32 R13, RZ, RZ, R3 ;  /* 0x000000ffff0d7224 */ /* 0x000fe400078e0003 */
[----:B------:R-:W-:Y:S02]  /*2a200*/  IMAD.MOV.U32 R12, RZ, RZ, 0x7 ;  /* 0x00000007ff0c7424 */ /* 0x000fe400078e00ff */
[----:B------:R-:W-:-:S08]  /*2a210*/  IMAD.MOV.U32 R5, RZ, RZ, R14 ;  /* 0x000000ffff057224 */ /* 0x000fd000078e000e */
[----:B------:R-:W-:Y:S05]  /*2a220*/  WARPSYNC.COLLECTIVE R15, `(.L_x_1893) ;  /* 0x000000000f087348 */ /* 0x000fea0003c00000 */
[----:B------:R0:W1:Y:S02]  /*2a230*/  SHFL.IDX P6, R14, R13, R12, R11 ;  /* 0x0000000c0d0e7389 */ /* 0x00006400000c000b */
[----:B01----:R-:W-:Y:S01]  /*2a240*/  ENDCOLLECTIVE ;  /* 0x000000000000791b */ /* 0x003fe20003800000 */
.L_x_1893:
[----:B------:R-:W-:-:S05]  /*2a250*/  @!P2 IADD3 R5, P3, R10, R5, RZ ;  /* 0x000000050a05a210 */ /* 0x000fca0007f7e0ff */
[----:B------:R-:W-:-:S04]  /*2a260*/  @!P2 IMAD.X R6, RZ, RZ, R6, P3 ;  /* 0x000000ffff06a224 */ /* 0x000fc800018e0606 */
[----:B------:R-:W-:Y:S02]  /*2a270*/  @!P2 IMAD.MOV.U32 R7, RZ, RZ, R6 ;  /* 0x000000ffff07a224 */ /* 0x000fe400078e0006 */
[----:B------:R-:W-:Y:S02]  /*2a280*/  IMAD.MOV.U32 R13, RZ, RZ, R4 ;  /* 0x000000ffff0d7224 */ /* 0x000fe400078e0004 */
        /* <DEDUP_REMOVED lines=10> */
.L_x_1894:
[----:B------:R-:W-:Y:S01]  /*2a330*/  IMAD.MOV.U32 R3, RZ, RZ, R14 ;  /* 0x000000ffff037224 */ /* 0x000fe200078e000e */
[----:B------:R-:W-:Y:S06]  /*2a340*/  BRA `(.L_x_1895) ;  /* 0xffffff8c00107947 */ /* 0x000fec000383ffff */
.L_x_1668:
[----:B--2---:R-:W2:Y:S02]  /*2a350*/  LDL R2, [R1] ;  /* 0x0000000001027983 */ /* 0x004ea40000100800 */
[----:B--2---:R2:W3:Y:S02]  /*2a360*/  SYNCS.PHASECHK.TRANS64.TRYWAIT P0, [R2+URZ+0x28420], R0 ;  /* 0x02842000020075a7 */ /* 0x0044e4000800017f */
[----:B---3--:R-:W-:Y:S05]  /*2a370*/  @!P0 NANOSLEEP.SYNCS 0x989680 ;  /* 0x009896800000895d */ /* 0x008fea0003900000 */
[----:B------:R-:W3:Y:S02]  /*2a380*/  @!P0 SYNCS.PHASECHK.TRANS64 P0, [R2+URZ+0x28420], R0 ;  /* 0x02842000020085a7 */ /* 0x000ee4000800007f */
[----:B---3--:R-:W-:Y:S05]  /*2a390*/  @!P0 BRA `(.L_x_1668) ;  /* 0xfffffffc00ec8947 */ /* 0x008fea000383ffff */
[----:B------:R-:W-:Y:S05]  /*2a3a0*/  BRA `(.L_x_1896) ;  /* 0xffffff8c00807947 */ /* 0x000fea000383ffff */
.L_x_1674:
[----:B0-----:R0:W4:Y:S02]  /*2a3b0*/  SYNCS.PHASECHK.TRANS64.TRYWAIT P0, [R4+URZ+0x28480], R3 ;  /* 0x02848003040075a7 */ /* 0x001124000800017f */
[----:B----4-:R-:W-:Y:S05]  /*2a3c0*/  @!P0 NANOSLEEP.SYNCS 0x989680 ;  /* 0x009896800000895d */ /* 0x010fea0003900000 */
[----:B------:R-:W4:Y:S02]  /*2a3d0*/  @!P0 SYNCS.PHASECHK.TRANS64 P0, [R4+URZ+0x28480], R3 ;  /* 0x02848003040085a7 */ /* 0x000f24000800007f */
[----:B----4-:R-:W-:Y:S05]  /*2a3e0*/  @!P0 BRA `(.L_x_1674) ;  /* 0xfffffffc00f08947 */ /* 0x010fea000383ffff */
[----:B------:R-:W-:Y:S05]  /*2a3f0*/  BRA `(.L_x_1897) ;  /* 0xffffff9000407947 */ /* 0x000fea000383ffff */
.L_x_1680:
[----:B-1----:R1:W3:Y:S02]  /*2a400*/  SYNCS.PHASECHK.TRANS64.TRYWAIT P0, [R4+URZ+0x28440], R3 ;  /* 0x02844003040075a7 */ /* 0x0022e4000800017f */
[----:B---3--:R-:W-:Y:S05]  /*2a410*/  @!P0 NANOSLEEP.SYNCS 0x989680 ;  /* 0x009896800000895d */ /* 0x008fea0003900000 */
[----:B------:R-:W3:Y:S02]  /*2a420*/  @!P0 SYNCS.PHASECHK.TRANS64 P0, [R4+URZ+0x28440], R3 ;  /* 0x02844003040085a7 */ /* 0x000ee4000800007f */
[----:B---3--:R-:W-:Y:S05]  /*2a430*/  @!P0 BRA `(.L_x_1680) ;  /* 0xfffffffc00f08947 */ /* 0x008fea000383ffff */
[----:B------:R-:W-:Y:S05]  /*2a440*/  BRA `(.L_x_1898) ;  /* 0xffffff9400047947 */ /* 0x000fea000383ffff */
.L_x_1687:
[----:B----4-:R4:W0:Y:S02]  /*2a450*/  SYNCS.PHASECHK.TRANS64.TRYWAIT P0, [R20+URZ+0x28470], R2 ;  /* 0x02847002140075a7 */ /* 0x010824000800017f */
[----:B0-----:R-:W-:Y:S05]  /*2a460*/  @!P0 NANOSLEEP.SYNCS 0x989680 ;  /* 0x009896800000895d */ /* 0x001fea0003900000 */
[----:B------:R-:W0:Y:S02]  /*2a470*/  @!P0 SYNCS.PHASECHK.TRANS64 P0, [R20+URZ+0x28470], R2 ;  /* 0x02847002140085a7 */ /* 0x000e24000800007f */
[----:B0-----:R-:W-:Y:S05]  /*2a480*/  @!P0 BRA `(.L_x_1687) ;  /* 0xfffffffc00f08947 */ /* 0x001fea000383ffff */
[----:B------:R-:W-:Y:S05]  /*2a490*/  BRA `(.L_x_1899) ;  /* 0xffffff9400e07947 */ /* 0x000fea000383ffff */
.L_x_1689:
[----:B----4-:R4:W0:Y:S02]  /*2a4a0*/  SYNCS.PHASECHK.TRANS64.TRYWAIT P0, [R20+URZ+0x28460], R2 ;  /* 0x02846002140075a7 */ /* 0x010824000800017f */
[----:B0-----:R-:W-:Y:S05]  /*2a4b0*/  @!P0 NANOSLEEP.SYNCS 0x989680 ;  /* 0x009896800000895d */ /* 0x001fea0003900000 */
[----:B------:R-:W0:Y:S02]  /*2a4c0*/  @!P0 SYNCS.PHASECHK.TRANS64 P0, [R20+URZ+0x28460], R2 ;  /* 0x02846002140085a7 */ /* 0x000e24000800007f */
[----:B0-----:R-:W-:Y:S05]  /*2a4d0*/  @!P0 BRA `(.L_x_1689) ;  /* 0xfffffffc00f08947 */ /* 0x001fea000383ffff */
[----:B------:R-:W-:Y:S05]  /*2a4e0*/  BRA `(.L_x_1900) ;  /* 0xffffff9400e87947 */ /* 0x000fea000383ffff */
.L_x_1696:
[----:B---3--:R3:W4:Y:S02]  /*2a4f0*/  SYNCS.PHASECHK.TRANS64.TRYWAIT P1, [R17+URZ+0x28470], R0 ;  /* 0x02847000110075a7 */ /* 0x008724000802017f */
[----:B----4-:R-:W-:Y:S05]  /*2a500*/  @!P1 NANOSLEEP.SYNCS 0x989680 ;  /* 0x009896800000995d */ /* 0x010fea0003900000 */
[----:B------:R-:W4:Y:S02]  /*2a510*/  @!P1 SYNCS.PHASECHK.TRANS64 P1, [R17+URZ+0x28470], R0 ;  /* 0x02847000110095a7 */ /* 0x000f24000802007f */
[----:B----4-:R-:W-:Y:S05]  /*2a520*/  @!P1 BRA `(.L_x_1696) ;  /* 0xfffffffc00f09947 */ /* 0x010fea000383ffff */
[----:B------:R-:W-:Y:S05]  /*2a530*/  BRA `(.L_x_1901) ;  /* 0xffffff9c00a07947 */ /* 0x000fea000383ffff */
.L_x_1698:
[----:B---3--:R3:W4:Y:S02]  /*2a540*/  SYNCS.PHASECHK.TRANS64.TRYWAIT P1, [R17+URZ+0x28460], R0 ;  /* 0x02846000110075a7 */ /* 0x008724000802017f */
[----:B----4-:R-:W-:Y:S05]  /*2a550*/  @!P1 NANOSLEEP.SYNCS 0x989680 ;  /* 0x009896800000995d */ /* 0x010fea0003900000 */
[----:B------:R-:W4:Y:S02]  /*2a560*/  @!P1 SYNCS.PHASECHK.TRANS64 P1, [R17+URZ+0x28460], R0 ;  /* 0x02846000110095a7 */ /* 0x000f24000802007f */
[----:B----4-:R-:W-:Y:S05]  /*2a570*/  @!P1 BRA `(.L_x_1698) ;  /* 0xfffffffc00f09947 */ /* 0x010fea000383ffff */
[----:B------:R-:W-:Y:S05]  /*2a580*/  BRA `(.L_x_1902) ;  /* 0xffffff9c00a87947 */ /* 0x000fea000383ffff */
.L_x_1702:
[----:B------:R-:W-:Y:S01]  /*2a590*/  BSSY B0, `(.L_x_1903) ;  /* 0x0000008000007945 */ /* 0x000fe20003800000 */
[----:B------:R-:W-:Y:S02]  /*2a5a0*/  IMAD.MOV.U32 R13, RZ, RZ, R16 ;  /* 0x000000ffff0d7224 */ /* 0x000fe400078e0010 */
[----:B------:R-:W-:Y:S02]  /*2a5b0*/  IMAD.MOV.U32 R12, RZ, RZ, RZ ;  /* 0x000000ffff0c7224 */ /* 0x000fe400078e00ff */
[----:B0-----:R-:W-:Y:S02]  /*2a5c0*/  IMAD.MOV.U32 R11, RZ, RZ, 0x1f ;  /* 0x0000001fff0b7424 */ /* 0x001fe400078e00ff */
[----:B------:R-:W-:-:S07]  /*2a5d0*/  IMAD.MOV.U32 R15, RZ, RZ, -0x1 ;  /* 0xffffffffff0f7424 */ /* 0x000fce00078e00ff */
[----:B------:R-:W-:Y:S05]  /*2a5e0*/  WARPSYNC.COLLECTIVE R15, `(.L_x_1904) ;  /* 0x000000000f087348 */ /* 0x000fea0003c00000 */
[----:B------:R0:W1:Y:S02]  /*2a5f0*/  SHFL.IDX P6, R14, R13, R12, R11 ;  /* 0x0000000c0d0e7389 */ /* 0x00006400000c000b */
[----:B01----:R-:W-:Y:S01]  /*2a600*/  ENDCOLLECTIVE ;  /* 0x000000000000791b */ /* 0x003fe20003800000 */
.L_x_1904:
[----:B------:R-:W-:Y:S05]  /*2a610*/  BSYNC B0 ;  /* 0x0000000000007941 */ /* 0x000fea0003800000 */
.L_x_1903:
[----:B------:R-:W-:Y:S01]  /*2a620*/  IMAD.MOV.U32 R13, RZ, RZ, R16 ;  /* 0x000000ffff0d7224 */ /* 0x000fe200078e0010 */
[----:B------:R-:W-:Y:S01]  /*2a630*/  MOV R0, R14 ;  /* 0x0000000e00007202 */ /* 0x000fe20000000f00 */
[----:B------:R-:W-:Y:S02]  /*2a640*/  IMAD.MOV.U32 R12, RZ, RZ, 0x1 ;  /* 0x00000001ff0c7424 */ /* 0x000fe400078e00ff */
[----:B------:R-:W-:Y:S02]  /*2a650*/  IMAD.MOV.U32 R11, RZ, RZ, 0x1f ;  /* 0x0000001fff0b7424 */ /* 0x000fe400078e00ff */
[----:B------:R-:W-:Y:S02]  /*2a660*/  IMAD.MOV.U32 R15, RZ, RZ, -0x1 ;  /* 0xffffffffff0f7424 */ /* 0x000fe400078e00ff */
[----:B------:R-:W-:-:S07]  /*2a670*/  IMAD.IADD R5, R19, 0x1, R6 ;  /* 0x0000000113057824 */ /* 0x000fce00078e0206 */
[----:B------:R-:W-:Y:S05]  /*2a680*/  WARPSYNC.COLLECTIVE R15, `(.L_x_1905) ;  /* 0x000000000f087348 */ /* 0x000fea0003c00000 */
[----:B------:R0:W1:Y:S02]  /*2a690*/  SHFL.IDX P6, R14, R13, R12, R11 ;  /* 0x0000000c0d0e7389 */ /* 0x00006400000c000b */
[----:B01----:R-:W-:Y:S01]  /*2a6a0*/  ENDCOLLECTIVE ;  /* 0x000000000000791b */ /* 0x003fe20003800000 */
.L_x_1905:
        /* <DEDUP_REMOVED lines=13> */
[----:B------:R-:W-:-:S03]  /*2a780*/  ISETP.NE.AND P1, PT, R6, RZ, PT ;  /* 0x000000ff0600720c */ /* 0x000fc60003f25270 */
[----:B------:R-:W-:-:S10]  /*2a790*/  IMAD.MOV.U32 R13, RZ, RZ, R2 ;  /* 0x000000ffff0d7224 */ /* 0x000fd400078e0002 */
[----:B------:R-:W-:Y:S05]  /*2a7a0*/  WARPSYNC.COLLECTIVE R15, `(.L_x_1906) ;  /* 0x000000000f087348 */ /* 0x000fea0003c00000 */
[----:B------:R0:W1:Y:S02]  /*2a7b0*/  SHFL.UP P6, R14, R13, R12, R11 ;  /* 0x0400000c0d0e7389 */ /* 0x00006400000c000b */
[----:B01----:R-:W-:Y:S01]  /*2a7c0*/  ENDCOLLECTIVE ;  /* 0x000000000000791b */ /* 0x003fe20003800000 */
.L_x_1906:
        /* <DEDUP_REMOVED lines=8> */
.L_x_1907:
[----:B------:R-:W-:Y:S02]  /*2a850*/  IMAD.MOV.U32 R12, RZ, RZ, 0x4 ;  /* 0x00000004ff0c7424 */ /* 0x000fe400078e00ff */
[----:B------:R-:W-:-:S05]  /*2a860*/  IMAD.MOV.U32 R5, RZ, RZ, R14 ;  /* 0x000000ffff057224 */ /* 0x000fca00078e000e */
[----:B------:R-:W-:-:S05]  /*2a870*/  SEL R5, R5, RZ, P2 ;  /* 0x000000ff05057207 */ /* 0x000fca0001000000 */
[----:B------:R-:W-:-:S04]  /*2a880*/  IMAD.IADD R3, R3, 0x1, R5 ;  /* 0x0000000103037824 */ /* 0x000fc800078e0205 */
[----:B------:R-:W-:-:S07]  /*2a890*/  IMAD.MOV.U32 R13, RZ, RZ, R3 ;  /* 0x000000ffff0d7224 */ /* 0x000fce00078e0003 */
[----:B------:R-:W-:Y:S05]  /*2a8a0*/  WARPSYNC.COLLECTIVE R15, `(.L_x_1908) ;  /* 0x000000000f087348 */ /* 0x000fea0003c00000 */
[----:B------:R0:W1:Y:S02]  /*2a8b0*/  SHFL.UP P6, R14, R13, R12, R11 ;  /* 0x0400000c0d0e7389 */ /* 0x00006400000c000b */
[----:B01----:R-:W-:Y:S01]  /*2a8c0*/  ENDCOLLECTIVE ;  /* 0x000000000000791b */ /* 0x003fe20003800000 */
.L_x_1908:
        /* <DEDUP_REMOVED lines=8> */
.L_x_1909:
[----:B------:R-:W-:Y:S01]  /*2a950*/  MOV R12, 0x10 ;  /* 0x00000010000c7802 */ /* 0x000fe20000000f00 */
[----:B------:R-:W-:-:S05]  /*2a960*/  IMAD.MOV.U32 R5, RZ, RZ, R14 ;  /* 0x000000ffff057224 */ /* 0x000fca00078e000e */
[----:B------:R-:W-:-:S05]  /*2a970*/  SEL R5, R5, RZ, P4 ;  /* 0x000000ff05057207 */ /* 0x000fca0002000000 */
[----:B------:R-:W-:-:S04]  /*2a980*/  IMAD.IADD R3, R3, 0x1, R5 ;  /* 0x0000000103037824 */ /* 0x000fc800078e0205 */
[----:B------:R-:W-:-:S07]  /*2a990*/  IMAD.MOV.U32 R13, RZ, RZ, R3 ;  /* 0x000000ffff0d7224 */ /* 0x000fce00078e0003 */
[----:B------:R-:W-:Y:S05]  /*2a9a0*/  WARPSYNC.COLLECTIVE R15, `(.L_x_1910) ;  /* 0x000000000f087348 */ /* 0x000fea0003c00000 */
[----:B------:R0:W1:Y:S02]  /*2a9b0*/  SHFL.UP P6, R14, R13, R12, R11 ;  /* 0x0400000c0d0e7389 */ /* 0x00006400000c000b */
[----:B01----:R-:W-:Y:S01]  /*2a9c0*/  ENDCOLLECTIVE ;  /* 0x000000000000791b */ /* 0x003fe20003800000 */
.L_x_1910:
[----:B------:R-:W-:Y:S02]  /*2a9d0*/  IMAD.MOV.U32 R12, RZ, RZ, 0x1f ;  /* 0x0000001fff0c7424 */ /* 0x000fe400078e00ff */
[----:B------:R-:W-:Y:S02]  /*2a9e0*/  IMAD.MOV.U32 R11, RZ, RZ, 0x1f ;  /* 0x0000001fff0b7424 */ /* 0x000fe400078e00ff */
[----:B------:R-:W-:-:S05]  /*2a9f0*/  IMAD.MOV.U32 R5, RZ, RZ, R14 ;  /* 0x000000ffff057224 */ /* 0x000fca00078e000e */
[----:B------:R-:W-:-:S05]  /*2aa00*/  SEL R5, R5, RZ, P5 ;  /* 0x000000ff05057207 */ /* 0x000fca0002800000 */
[----:B------:R-:W-:-:S04]  /*2aa10*/  IMAD.IADD R5, R3, 0x1, R5 ;  /* 0x0000000103057824 */ /* 0x000fc800078e0205 */
[----:B------:R-:W-:-:S07]  /*2aa20*/  IMAD.MOV.U32 R13, RZ, RZ, R5 ;  /* 0x000000ffff0d7224 */ /* 0x000fce00078e0005 */
[----:B------:R-:W-:Y:S05]  /*2aa30*/  WARPSYNC.COLLECTIVE R15, `(.L_x_1911) ;  /* 0x000000000f087348 */ /* 0x000fea0003c00000 */
[----:B------:R0:W1:Y:S02]  /*2aa40*/  SHFL.IDX P6, R14, R13, R12, R11 ;  /* 0x0000000c0d0e7389 */ /* 0x00006400000c000b */
[----:B01----:R-:W-:Y:S01]  /*2aa50*/  ENDCOLLECTIVE ;  /* 0x000000000000791b */ /* 0x003fe20003800000 */
.L_x_1911:
[----:B------:R-:W-:Y:S01]  /*2aa60*/  IMAD.MOV.U32 R7, RZ, RZ, R14 ;  /* 0x000000ffff077224 */ /* 0x000fe200078e000e */
[----:B------:R-:W-:Y:S06]  /*2aa70*/  BRA `(.L_x_1912) ;  /* 0xffffffa0007c7947 */ /* 0x000fec000383ffff */
.L_x_1707:
[----:B------:R-:W-:Y:S01]  /*2aa80*/  BSSY B0, `(.L_x_1913) ;  /* 0x0000008000007945 */ /* 0x000fe20003800000 */
[----:B-----5:R-:W-:Y:S02]  /*2aa90*/  IMAD.MOV.U32 R13, RZ, RZ, R2 ;  /* 0x000000ffff0d7224 */ /* 0x020fe400078e0002 */
[----:B------:R-:W-:Y:S02]  /*2aaa0*/  IMAD.MOV.U32 R12, RZ, RZ, 0x1 ;  /* 0x00000001ff0c7424 */ /* 0x000fe400078e00ff */
[----:B0-----:R-:W-:Y:S02]  /*2aab0*/  IMAD.MOV.U32 R11, RZ, RZ, RZ ;  /* 0x000000ffff0b7224 */ /* 0x001fe400078e00ff */
[----:B------:R-:W-:-:S07]  /*2aac0*/  IMAD.MOV.U32 R15, RZ, RZ, -0x1 ;  /* 0xffffffffff0f7424 */ /* 0x000fce00078e00ff */
[----:B-12---:R-:W-:Y:S05]  /*2aad0*/  WARPSYNC.COLLECTIVE R15, `(.L_x_1914) ;  /* 0x000000000f087348 */ /* 0x006fea0003c00000 */
[----:B------:R0:W3:Y:S02]  /*2aae0*/  SHFL.UP P6, R14, R13, R12, R11 ;  /* 0x0400000c0d0e7389 */ /* 0x0000e400000c000b */
[----:B0123--:R-:W-:Y:S01]  /*2aaf0*/  ENDCOLLECTIVE ;  /* 0x000000000000791b */ /* 0x00ffe20003800000 */
.L_x_1914:
[----:B------:R-:W-:Y:S05]  /*2ab00*/  BSYNC B0 ;  /* 0x0000000000007941 */ /* 0x000fea0003800000 */
.L_x_1913:
[----:B------:R-:W-:Y:S02]  /*2ab10*/  IMAD.MOV.U32 R3, RZ, RZ, R14 ;  /* 0x000000ffff037224 */ /* 0x000fe400078e000e */
[----:B------:R-:W-:Y:S02]  /*2ab20*/  IMAD.MOV.U32 R12, RZ, RZ, 0x2 ;  /* 0x00000002ff0c7424 */ /* 0x000fe400078e00ff */
[----:B------:R-:W-:Y:S01]  /*2ab30*/  IMAD.MOV.U32 R11, RZ, RZ, RZ ;  /* 0x000000ffff0b7224 */ /* 0x000fe200078e00ff */
[----:B------:R-:W-:Y:S01]  /*2ab40*/  SEL R3, R3, RZ, P1 ;  /* 0x000000ff03037207 */ /* 0x000fe20000800000 */
[----:B------:R-:W-:-:S04]  /*2ab50*/  IMAD.MOV.U32 R15, RZ, RZ, -0x1 ;  /* 0xffffffffff0f7424 */ /* 0x000fc800078e00ff */
[----:B------:R-:W-:-:S05]  /*2ab60*/  IMAD.IADD R3, R2, 0x1, R3 ;  /* 0x0000000102037824 */ /* 0x000fca00078e0203 */
[----:B------:R-:W-:-:S07]  /*2ab70*/  MOV R13, R3 ;  /* 0x00000003000d7202 */ /* 0x000fce0000000f00 */
[----:B------:R-:W-:Y:S05]  /*2ab80*/  WARPSYNC.COLLECTIVE R15, `(.L_x_1915) ;  /* 0x000000000f087348 */ /* 0x000fea0003c00000 */
[----:B------:R0:W1:Y:S02]  /*2ab90*/  SHFL.UP P6, R14, R13, R12, R11 ;  /* 0x0400000c0d0e7389 */ /* 0x00006400000c000b */
[----:B01----:R-:W-:Y:S01]  /*2aba0*/  ENDCOLLECTIVE ;  /* 0x000000000000791b */ /* 0x003fe20003800000 */
.L_x_1915:
        /* <DEDUP_REMOVED lines=8> */
.L_x_1916:
        /* <DEDUP_REMOVED lines=8> */
.L_x_1917:
        /* <DEDUP_REMOVED lines=8> */
.L_x_1918:
        /* <DEDUP_REMOVED lines=9> */
.L_x_1919:
[----:B------:R-:W-:Y:S01]  /*2adc0*/  IMAD.MOV.U32 R7, RZ, RZ, R14 ;  /* 0x000000ffff077224 */ /* 0x000fe200078e000e */
[----:B------:R-:W-:Y:S06]  /*2add0*/  BRA `(.L_x_1920) ;  /* 0xffffffa000447947 */ /* 0x000fec000383ffff */
.L_x_1709:
[----:B------:R-:W-:Y:S01]  /*2ade0*/  BSSY B0, `(.L_x_1921) ;  /* 0x0000006000007945 */ /* 0x000fe20003800000 */
[----:B------:R-:W-:Y:S01]  /*2adf0*/  PLOP3.LUT P6, PT, P6, PT, PT, 0x8, 0x0 ;  /* 0x000000000000781c */ /* 0x000fe200037ce170 */
[----:B------:R-:W-:-:S12]  /*2ae00*/  IMAD.MOV.U32 R15, RZ, RZ, -0x1 ;  /* 0xffffffffff0f7424 */ /* 0x000fd800078e00ff */
[----:B01----:R-:W-:Y:S05]  /*2ae10*/  WARPSYNC.COLLECTIVE R15, `(.L_x_1922) ;  /* 0x000000000f087348 */ /* 0x003fea0003c00000 */
[----:B------:R-:W-:Y:S01]  /*2ae20*/  VOTE.ANY R14, PT, P6 ;  /* 0x00000000000e7806 */ /* 0x000fe200030e0100 */
[----:B01----:R-:W-:Y:S06]  /*2ae30*/  ENDCOLLECTIVE ;  /* 0x000000000000791b */ /* 0x003fec0003800000 */
.L_x_1922:
[----:B------:R-:W-:Y:S05]  /*2ae40*/  BSYNC B0 ;  /* 0x0000000000007941 */ /* 0x000fea0003800000 */
.L_x_1921:
[----:B------:R-:W-:Y:S01]  /*2ae50*/  IMAD.MOV.U32 R5, RZ, RZ, R14 ;  /* 0x000000ffff057224 */ /* 0x000fe200078e000e */
[----:B------:R-:W-:Y:S01]  /*2ae60*/  MOV R11, 0x1f ;  /* 0x0000001f000b7802 */ /* 0x000fe20000000f00 */
[----:B------:R-:W-:Y:S02]  /*2ae70*/  IMAD.MOV.U32 R13, RZ, RZ, R2 ;  /* 0x000000ffff0d7224 */ /* 0x000fe400078e0002 */
[----:B------:R-:W0:Y:S01]  /*2ae80*/  POPC R4, R5 ;  /* 0x0000000500047309 */ /* 0x000e220000000000 */
[----:B------:R-:W-:Y:S02]  /*2ae90*/  IMAD.MOV.U32 R15, RZ, RZ, -0x1 ;  /* 0xffffffffff0f7424 */ /* 0x000fe400078e00ff */
[----:B0-----:R-:W-:-:S07]  /*2aea0*/  IMAD.MOV.U32 R12, RZ, RZ, R4 ;  /* 0x000000ffff0c7224 */ /* 0x001fce00078e0004 */
[----:B------:R-:W-:Y:S05]  /*2aeb0*/  WARPSYNC.COLLECTIVE R15, `(.L_x_1923) ;  /* 0x000000000f087348 */ /* 0x000fea0003c00000 */
[----:B------:R0:W1:Y:S02]  /*2aec0*/  SHFL.IDX P6, R14, R13, R12, R11 ;  /* 0x0000000c0d0e7389 */ /* 0x00006400000c000b */
[----:B01----:R-:W-:Y:S01]  /*2aed0*/  ENDCOLLECTIVE ;  /* 0x000000000000791b */ /* 0x003fe20003800000 */
.L_x_1923:
[----:B------:R-:W-:Y:S01]  /*2aee0*/  IMAD.MOV.U32 R17, RZ, RZ, R14 ;  /* 0x000000ffff117224 */ /* 0x000fe200078e000e */
[----:B------:R-:W-:Y:S06]  /*2aef0*/  BRA `(.L_x_1924) ;  /* 0xffffffa000347947 */ /* 0x000fec000383ffff */
.L_x_1711:
[----:B------:R-:W-:Y:S01]  /*2af00*/  BSSY B0, `(.L_x_1925) ;  /* 0x0000007000007945 */ /* 0x000fe20003800000 */
[----:B------:R-:W-:Y:S02]  /*2af10*/  IMAD.MOV.U32 R13, RZ, RZ, R6 ;  /* 0x000000ffff0d7224 */ /* 0x000fe400078e0006 */
[----:B0-----:R-:W-:Y:S02]  /*2af20*/  IMAD.MOV.U32 R11, RZ, RZ, 0x1f ;  /* 0x0000001fff0b7424 */ /* 0x001fe400078e00ff */
[----:B------:R-:W-:-:S07]  /*2af30*/  IMAD.MOV.U32 R15, RZ, RZ, -0x1 ;  /* 0xffffffffff0f7424 */ /* 0x000fce00078e00ff */
[----:B-12---:R-:W-:Y:S05]  /*2af40*/  WARPSYNC.COLLECTIVE R15, `(.L_x_1926) ;  /* 0x000000000f087348 */ /* 0x006fea0003c00000 */
[----:B------:R0:W3:Y:S02]  /*2af50*/  SHFL.IDX P6, R14, R13, R12, R11 ;  /* 0x0000000c0d0e7389 */ /* 0x0000e400000c000b */
[----:B0123--:R-:W-:Y:S01]  /*2af60*/  ENDCOLLECTIVE ;  /* 0x000000000000791b */ /* 0x00ffe20003800000 */
.L_x_1926:
[----:B------:R-:W-:Y:S05]  /*2af70*/  BSYNC B0 ;  /* 0x0000000000007941 */ /* 0x000fea0003800000 */
.L_x_1925:
[----:B------:R-:W-:Y:S01]  /*2af80*/  IMAD.MOV.U32 R6, RZ, RZ, R14 ;  /* 0x000000ffff067224 */ /* 0x000fe200078e000e */
[----:B------:R-:W-:Y:S06]  /*2af90*/  BRA `(.L_x_1927) ;  /* 0xffffffa000287947 */ /* 0x000fec000383ffff */
.L_x_1715:
[----:B0-----:R0:W1:Y:S02]  /*2afa0*/  SYNCS.PHASECHK.TRANS64.TRYWAIT P0, [R0+URZ+0x28420], R3 ;  /* 0x02842003000075a7 */ /* 0x001064000800017f */
[----:B-1----:R-:W-:Y:S05]  /*2afb0*/  @!P0 NANOSLEEP.SYNCS 0x989680 ;  /* 0x009896800000895d */ /* 0x002fea0003900000 */
[----:B------:R-:W1:Y:S02]  /*2afc0*/  @!P0 SYNCS.PHASECHK.TRANS64 P0, [R0+URZ+0x28420], R3 ;  /* 0x02842003000085a7 */ /* 0x000e64000800007f */
[----:B-1----:R-:W-:Y:S05]  /*2afd0*/  @!P0 BRA `(.L_x_1715) ;  /* 0xfffffffc00f08947 */ /* 0x002fea000383ffff */
[----:B------:R-:W-:Y:S05]  /*2afe0*/  BRA `(.L_x_1928) ;  /* 0xffffffa400b07947 */ /* 0x000fea000383ffff */
.L_x_1716:
[----:B------:R-:W1:Y:S01]  /*2aff0*/  S2R R2, SR_TID.X ;  /* 0x0000000000027919 */ /* 0x000e620000002100 */
[----:B------:R-:W-:Y:S01]  /*2b000*/  BSSY B0, `(.L_x_1929) ;  /* 0x000000a000007945 */ /* 0x000fe20003800000 */
[----:B---3--:R-:W-:Y:S02]  /*2b010*/  IMAD.MOV.U32 R12, RZ, RZ, RZ ;  /* 0x000000ffff0c7224 */ /* 0x008fe400078e00ff */
        /* <DEDUP_REMOVED lines=8> */
.L_x_1930:
[----:B------:R-:W-:Y:S05]  /*2b0a0*/  BSYNC B0 ;  /* 0x0000000000007941 */ /* 0x000fea0003800000 */
.L_x_1929:
[----:B------:R-:W-:Y:S05]  /*2b0b0*/  BRA `(.L_x_1931) ;  /* 0xffffffa400987947 */ /* 0x000fea000383ffff */
.L_x_1717:
[----:B------:R-:W-:Y:S01]  /*2b0c0*/  BSSY B0, `(.L_x_1932) ;  /* 0x0000006000007945 */ /* 0x000fe20003800000 */
[----:B------:R-:W-:-:S07]  /*2b0d0*/  IMAD.MOV.U32 R15, RZ, RZ, -0x1 ;  /* 0xffffffffff0f7424 */ /* 0x000fce00078e00ff */
[----:B01-3--:R-:W-:Y:S05]  /*2b0e0*/  WARPSYNC.COLLECTIVE R15, `(.L_x_1933) ;  /* 0x000000000f0c7348 */ /* 0x00bfea0003c00000 */
[----:B------:R-:W-:Y:S02]  /*2b0f0*/  ELECT P6, UR62, PT ;  /* 0x00000000003e782f */ /* 0x000fe400038c0000 */
[----:B------:R-:W-:Y:S01]  /*2b100*/  MOV R14, UR62 ;  /* 0x0000003e000e7c02 */ /* 0x000fe20008000f00 */
[----:B01-3--:R-:W-:Y:S10]  /*2b110*/  ENDCOLLECTIVE ;  /* 0x000000000000791b */ /* 0x00bff40003800000 */
.L_x_1933:
[----:B------:R-:W-:Y:S05]  /*2b120*/  BSYNC B0 ;  /* 0x0000000000007941 */ /* 0x000fea0003800000 */
.L_x_1932:
[----:B------:R-:W-:Y:S05]  /*2b130*/  BRA `(.L_x_1934) ;  /* 0xffffffa4008c7947 */ /* 0x000fea000383ffff */
.L_x_1719:
[----:B0-----:R0:W1:Y:S02]  /*2b140*/  SYNCS.PHASECHK.TRANS64.TRYWAIT P1, [R6+URZ], R5 ;  /* 0x00000005060075a7 */ /* 0x001064000802017f */
[----:B-1----:R-:W-:Y:S05]  /*2b150*/  @!P1 NANOSLEEP.SYNCS 0x989680 ;  /* 0x009896800000995d */ /* 0x002fea0003900000 */
[----:B------:R-:W1:Y:S02]  /*2b160*/  @!P1 SYNCS.PHASECHK.TRANS64 P1, [R6+URZ], R5 ;  /* 0x00000005060095a7 */ /* 0x000e64000802007f */
[----:B-1----:R-:W-:Y:S05]  /*2b170*/  @!P1 BRA `(.L_x_1719) ;  /* 0xfffffffc00f09947 */ /* 0x002fea000383ffff */
[----:B------:R-:W-:Y:S05]  /*2b180*/  BRA `(.L_x_1935) ;  /* 0xffffffa400c87947 */ /* 0x000fea000383ffff */
.L_x_1720:
[----:B-1----:R1:W2:Y:S02]  /*2b190*/  SYNCS.PHASECHK.TRANS64.TRYWAIT P1, [R7+URZ], R2 ;  /* 0x00000002070075a7 */ /* 0x0022a4000802017f */
[----:B--2---:R-:W-:Y:S05]  /*2b1a0*/  @!P1 NANOSLEEP.SYNCS 0x989680 ;  /* 0x009896800000995d */ /* 0x004fea0003900000 */
[----:B------:R-:W2:Y:S02]  /*2b1b0*/  @!P1 SYNCS.PHASECHK.TRANS64 P1, [R7+URZ], R2 ;  /* 0x00000002070095a7 */ /* 0x000ea4000802007f */
[----:B--2---:R-:W-:Y:S05]  /*2b1c0*/  @!P1 BRA `(.L_x_1720) ;  /* 0xfffffffc00f09947 */ /* 0x004fea000383ffff */
[----:B------:R-:W-:Y:S05]  /*2b1d0*/  BRA `(.L_x_1936) ;  /* 0xffffffa400bc7947 */ /* 0x000fea000383ffff */
.L_x_1722:
[----:B--2---:R2:W4:Y:S02]  /*2b1e0*/  SYNCS.PHASECHK.TRANS64.TRYWAIT P1, [R4+URZ+0x28460], R5 ;  /* 0x02846005040075a7 */ /* 0x004524000802017f */
[----:B----4-:R-:W-:Y:S05]  /*2b1f0*/  @!P1 NANOSLEEP.SYNCS 0x989680 ;  /* 0x009896800000995d */ /* 0x010fea0003900000 */
[----:B------:R-:W4:Y:S02]  /*2b200*/  @!P1 SYNCS.PHASECHK.TRANS64 P1, [R4+URZ+0x28460], R5 ;  /* 0x02846005040095a7 */ /* 0x000f24000802007f */
[----:B----4-:R-:W-:Y:S05]  /*2b210*/  @!P1 BRA `(.L_x_1722) ;  /* 0xfffffffc00f09947 */ /* 0x010fea000383ffff */
[----:B------:R-:W-:Y:S05]  /*2b220*/  BRA `(.L_x_1937) ;  /* 0xffffffa400c07947 */ /* 0x000fea000383ffff */
.L_x_1724:
[----:B----4-:R4:W0:Y:S02]  /*2b230*/  SYNCS.PHASECHK.TRANS64.TRYWAIT P1, [R3+URZ+0x28460], R2 ;  /* 0x02846002030075a7 */ /* 0x010824000802017f */
[----:B0-----:R-:W-:Y:S05]  /*2b240*/  @!P1 NANOSLEEP.SYNCS 0x989680 ;  /* 0x009896800000995d */ /* 0x001fea0003900000 */
[----:B------:R-:W0:Y:S02]  /*2b250*/  @!P1 SYNCS.PHASECHK.TRANS64 P1, [R3+URZ+0x28460], R2 ;  /* 0x02846002030095a7 */ /* 0x000e24000802007f */
[----:B0-----:R-:W-:Y:S05]  /*2b260*/  @!P1 BRA `(.L_x_1724) ;  /* 0xfffffffc00f09947 */ /* 0x001fea000383ffff */
[----:B------:R-:W-:Y:S05]  /*2b270*/  BRA `(.L_x_1938) ;  /* 0xffffffa400c07947 */ /* 0x000fea000383ffff */
.L_x_1726:
[----:B------:R0:W0:Y:S02]  /*2b280*/  SYNCS.PHASECHK.TRANS64.TRYWAIT P0, [R4+URZ+0x28480], R5 ;  /* 0x02848005040075a7 */ /* 0x000024000800017f */
[----:B0-----:R-:W-:Y:S05]  /*2b290*/  @!P0 NANOSLEEP.SYNCS 0x989680 ;  /* 0x009896800000895d */ /* 0x001fea0003900000 */
[----:B------:R-:W0:Y:S02]  /*2b2a0*/  @!P0 SYNCS.PHASECHK.TRANS64 P0, [R4+URZ+0x28480], R5 ;  /* 0x02848005040085a7 */ /* 0x000e24000800007f */
[----:B0-----:R-:W-:Y:S05]  /*2b2b0*/  @!P0 BRA `(.L_x_1726) ;  /* 0xfffffffc00f08947 */ /* 0x001fea000383ffff */
[----:B------:R-:W-:Y:S05]  /*2b2c0*/  BRA `(.L_x_1727) ;  /* 0xffffffa400bc7947 */ /* 0x000fea000383ffff */
.L_x_1939:
        /* <DEDUP_REMOVED lines=11> */
.L_x_2901:


//--------------------- .text._ZN7cutlass13device_kernelIN5flash11enable_sm90INS1_16FlashAttnFwdSm90INS1_25CollectiveMainloopFwdSm90ILi2EN4cute5tupleIJNS5_1CILi1EEES8_S8_EEENS6_IJNS7_ILi128EEESA_NS7_ILi256EEEEEELi256ENS_12float_e4m3_tEfNS_4arch4Sm90ELb1ELb0ELb0ELb0ELb0ELb0ELb0ELb1ELb1ELb1ELb0ELb0EEENS1_21CollectiveEpilogueFwdINS6_IJSA_SB_SA_EEES9_NS_10bfloat16_tESF_Li256ELb0ELb1ELb0ELb1EEENS1_30DynamicPersistentTileSchedulerILi256ELi128ELb0ELb1ELb1EEEEEEEEEvNT_6ParamsE --------------------------
	.section	.text._ZN7cutlass13device_kernelIN5flash11enable_sm90INS1_16FlashAttnFwdSm90INS1_25CollectiveMainloopFwdSm90ILi2EN4cute5tupleIJNS5_1CILi1EEES8_S8_EEENS6_IJNS7_ILi128EEESA_NS7_ILi256EEEEEELi256ENS_12float_e4m3_tEfNS_4arch4Sm90ELb1ELb0ELb0ELb0ELb0ELb0ELb0ELb1ELb1ELb1ELb0ELb0EEENS1_21CollectiveEpilogueFwdINS6_IJSA_SB_SA_EEES9_NS_10bfloat16_tESF_Li256ELb0ELb1ELb0ELb1EEENS1_30DynamicPersistentTileSchedulerILi256ELi128ELb0ELb1ELb1EEEEEEEEEvNT_6ParamsE,"ax",@progbits
	.align	128
.text._ZN7cutlass13device_kernelIN5flash11enable_sm90INS1_16FlashAttnFwdSm90INS1_25CollectiveMainloopFwdSm90ILi2EN4cute5tupleIJNS5_1CILi1EEES8_S8_EEENS6_IJNS7_ILi128EEESA_NS7_ILi256EEEEEELi256ENS_12float_e4m3_tEfNS_4arch4Sm90ELb1ELb0ELb0ELb0ELb0ELb0ELb0ELb1ELb1ELb1ELb0ELb0EEENS1_21CollectiveEpilogueFwdINS6_IJSA_SB_SA_EEES9_NS_10bfloat16_tESF_Li256ELb0ELb1ELb0ELb1EEENS1_30DynamicPersistentTileSchedulerILi256ELi128ELb0ELb1ELb1EEEEEEEEEvNT_6ParamsE:
        .type           _ZN7cutlass13device_kernelIN5flash11enable_sm90INS1_16FlashAttnFwdSm90INS1_25CollectiveMainloopFwdSm90ILi2EN4cute5tupleIJNS5_1CILi1EEES8_S8_EEENS6_IJNS7_ILi128EEESA_NS7_ILi256EEEEEELi256ENS_12float_e4m3_tEfNS_4arch4Sm90ELb1ELb0ELb0ELb0ELb0ELb0ELb0ELb1ELb1ELb1ELb0ELb0EEENS1_21CollectiveEpilogueFwdINS6_IJSA_SB_SA_EEES9_NS_10bfloat16_tESF_Li256ELb0ELb1ELb0ELb1EEENS1_30DynamicPersistentTileSchedulerILi256ELi128ELb0ELb1ELb1EEEEEEEEEvNT_6ParamsE,@function
        .size           _ZN7cutlass13device_kernelIN5flash11enable_sm90INS1_16FlashAttnFwdSm90INS1_25CollectiveMainloopFwdSm90ILi2EN4cute5tupleIJNS5_1CILi1EEES8_S8_EEENS6_IJNS7_ILi128EEESA_NS7_ILi256EEEEEELi256ENS_12float_e4m3_tEfNS_4arch4Sm90ELb1ELb0ELb0ELb0ELb0ELb0ELb0ELb1ELb1ELb1ELb0ELb0EEENS1_21CollectiveEpilogueFwdINS6_IJSA_SB_SA_EEES9_NS_10bfloat16_tESF_Li256ELb0ELb1ELb0ELb1EEENS1_30DynamicPersistentTileSchedulerILi256ELi128ELb0ELb1ELb1EEEEEEEEEvNT_6ParamsE,(.L_x_2902 - _ZN7cutlass13device_kernelIN5flash11enable_sm90INS1_16FlashAttnFwdSm90INS1_25CollectiveMainloopFwdSm90ILi2EN4cute5tupleIJNS5_1CILi1EEES8_S8_EEENS6_IJNS7_ILi128EEESA_NS7_ILi256EEEEEELi256ENS_12float_e4m3_tEfNS_4arch4Sm90ELb1ELb0ELb0ELb0ELb0ELb0ELb0ELb1ELb1ELb1ELb0ELb0EEENS1_21CollectiveEpilogueFwdINS6_IJSA_SB_SA_EEES9_NS_10bfloat16_tESF_Li256ELb0ELb1ELb0ELb1EEENS1_30DynamicPersistentTileSchedulerILi256ELi128ELb0ELb1ELb1EEEEEEEEEvNT_6ParamsE)
        .other          _ZN7cutlass13device_kernelIN5flash11enable_sm90INS1_16FlashAttnFwdSm90INS1_25CollectiveMainloopFwdSm90ILi2EN4cute5tupleIJNS5_1CILi1EEES8_S8_EEENS6_IJNS7_ILi128EEESA_NS7_ILi256EEEEEELi256ENS_12float_e4m3_tEfNS_4arch4Sm90ELb1ELb0ELb0ELb0ELb0ELb0ELb0ELb1ELb1ELb1ELb0ELb0EEENS1_21CollectiveEpilogueFwdINS6_IJSA_SB_SA_EEES9_NS_10bfloat16_tESF_Li256ELb0ELb1ELb0ELb1EEENS1_30DynamicPersistentTileSchedulerILi256ELi128ELb0ELb1ELb1EEEEEEEEEvNT_6ParamsE,@"STO_CUDA_ENTRY STV_DEFAULT"
_ZN7cutlass13device_kernelIN5flash11enable_sm90INS1_16FlashAttnFwdSm90INS1_25CollectiveMainloopFwdSm90ILi2EN4cute5tupleIJNS5_1CILi1EEES8_S8_EEENS6_IJNS7_ILi128EEESA_NS7_ILi256EEEEEELi256ENS_12float_e4m3_tEfNS_4arch4Sm90ELb1ELb0ELb0ELb0ELb0ELb0ELb0ELb1ELb1ELb1ELb0ELb0EEENS1_21CollectiveEpilogueFwdINS6_IJSA_SB_SA_EEES9_NS_10bfloat16_tESF_Li256ELb0ELb1ELb0ELb1EEENS1_30DynamicPersistentTileSchedulerILi256ELi128ELb0ELb1ELb1EEEEEEEEEvNT_6ParamsE:
        /* <DEDUP_REMOVED lines=18> */
.L_x_1941:
[----:B------:R-:W-:Y:S05]  /*0120*/  BSYNC B0 ;  /* 0x0000000000007941 */ /* 0x000fea0003800000 */
.L_x_1940:
        /* <DEDUP_REMOVED lines=41> */
.L_x_1942:
        /* <DEDUP_REMOVED lines=22> */
.L_x_1943:
        /* <DEDUP_REMOVED lines=18> */
.L_x_1944:
        /* <DEDUP_REMOVED lines=22> */
.L_x_1945:
        /* <DEDUP_REMOVED lines=22> */
.L_x_1946:
[----:B------:R-:W-:Y:S01]  /*0900*/  PLOP3.LUT P0, PT, PT, PT, UP0, 0x80, 0x0 ;  /* 0x000000000000781c */ /* 0x000fe20003f0f008 */
[----:B------:R-:W-:Y:S01]  /*0910*/  UMOV UR38, 0x1 ;  /* 0x0000000100267882 */ /* 0x000fe20000000000 */
[----:B------:R-:W-:Y:S01]  /*0920*/  NOP ;  /* 0x0000000000007918 */ /* 0x000fe20000000000 */
[----:B------:R-:W-:Y:S01]  /*0930*/  USEL UR38, UR38, 0x2, !UP0 ;  /* 0x0000000226267887 */ /* 0x000fe2000c000000 */
[----:B------:R-:W-:Y:S01]  /*0940*/  ULDC.64 UR48, c[0x0][0x208] ;  /* 0x0000820000307ab9 */ /* 0x000fe20000000a00 */
[----:B012-4-:R-:W-:Y:S08]  /*0950*/  BAR.SYNC.DEFER_BLOCKING 0x0 ;  /* 0x0000000000007b1d */ /* 0x017ff00000010000 */
[----:B------:R-:W-:Y:S05]  /*0960*/  @!P0 BRA `(.L_x_1947) ;  /* 0x000000cc00888947 */ /* 0x000fea0003800000 */
.L_x_1948:
        /* <DEDUP_REMOVED lines=23> */
[-C--:B------:R-:W-:Y:S01]  /*0ae0*/  LEA.HI R3, R0, R12.reuse, RZ, 0x4 ;  /* 0x0000000c00037211 */ /* 0x080fe200078f20ff */
[----:B------:R-:W-:Y:S01]  /*0af0*/  IMAD.SHL.U32 R5, R4, 0x20, RZ ;  /* 0x0000002004057824 */ /* 0x000fe200078e00ff */
[----:B------:R-:W-:Y:S01]  /*0b00*/  LEA.HI R11, R0, R12, RZ, 0x2 ;  /* 0x0000000c000b7211 */ /* 0x000fe200078f10ff */
[----:B------:R-:W-:Y:S01]  /*0b10*/  IMAD.IADD R234, R12, 0x1, -R234 ;  /* 0x000000010cea7824 */ /* 0x000fe200078e0aea */
[----:B------:R-:W-:-:S02]  /*0b20*/  SHF.R.S32.HI R6, RZ, 0x4, R3 ;  /* 0x00000004ff067819 */ /* 0x000fc40000011403 */
[----:B------:R-:W-:Y:S02]  /*0b30*/  LOP3.LUT R4, R3, 0x3fffff0, RZ, 0xc0, !PT ;  /* 0x03fffff003047812 */ /* 0x000fe400078ec0ff */
[----:B------:R-:W-:Y:S02]  /*0b40*/  SHF.R.S32.HI R7, RZ, 0x1f, R234 ;  /* 0x0000001fff077819 */ /* 0x000fe400000114ea */
[----:B------:R-:W-:Y:S01]  /*0b50*/  LOP3.LUT R11, R11, 0xfffffffc, RZ, 0xc0, !PT ;  /* 0xfffffffc0b0b7812 */ /* 0x000fe200078ec0ff */
[----:B------:R-:W-:Y:S01]  /*0b60*/  IMAD.IADD R4, R12, 0x1, -R4 ;  /* 0x000000010c047824 */ /* 0x000fe200078e0a04 */
[----:B------:R-:W-:Y:S02]  /*0b70*/  LEA.HI R8, R7, R234, RZ, 0x2 ;  /* 0x000000ea07087211 */ /* 0x000fe400078f10ff */
[----:B------:R-:W-:Y:S01]  /*0b80*/  LEA.HI R0, R0, R12, RZ, 0x3 ;  /* 0x0000000c00007211 */ /* 0x000fe200078f18ff */
[----:B------:R-:W-:Y:S01]  /*0b90*/  IMAD.IADD R11, R12, 0x1, -R11 ;  /* 0x000000010c0b7824 */ /* 0x000fe200078e0a0b */
[----:B------:R-:W-:-:S02]  /*0ba0*/  SHF.R.S32.HI R9, RZ, 0x2, R8 ;  /* 0x00000002ff097819 */ /* 0x000fc40000011408 */
[----:B------:R-:W-:Y:S02]  /*0bb0*/  SHF.R.S32.HI R10, RZ, 0x1f, R8 ;  /* 0x0000001fff0a7819 */ /* 0x000fe40000011408 */
[----:B------:R-:W-:Y:S02]  /*0bc0*/  SHF.R.S32.HI R235, RZ, 0x7, R2 ;  /* 0x00000007ffeb7819 */ /* 0x000fe40000011402 */
[----:B------:R-:W-:Y:S02]  /*0bd0*/  LEA.HI R10, R10, R9, RZ, 0x3 ;  /* 0x000000090a0a7211 */ /* 0x000fe400078f18ff */
[----:B------:R-:W-:Y:S02]  /*0be0*/  LEA.HI R3, R3, R6, RZ, 0x1 ;  /* 0x0000000603037211 */ /* 0x000fe400078f08ff */
[----:B------:R-:W-:Y:S02]  /*0bf0*/  LOP3.LUT R5, R5, 0xfffffc00, RZ, 0xc0, !PT ;  /* 0xfffffc0005057812 */ /* 0x000fe400078ec0ff */
[----:B------:R-:W-:-:S02]  /*0c00*/  LOP3.LUT R232, R0, 0xfffffff8, RZ, 0xc0, !PT ;  /* 0xfffffff800e87812 */ /* 0x000fc400078ec0ff */
[----:B------:R-:W-:Y:S01]  /*0c10*/  LOP3.LUT R10, R10, 0xfffffff8, RZ, 0xc0, !PT ;  /* 0xfffffff80a0a7812 */ /* 0x000fe200078ec0ff */
[----:B------:R-:W-:Y:S01]  /*0c20*/  IMAD R4, R4, 0x40, R5 ;  /* 0x0000004004047824 */ /* 0x000fe200078e0205 */
[----:B------:R-:W-:Y:S01]  /*0c30*/  LEA.HI R7, R7, R234, RZ, 0x5 ;  /* 0x000000ea07077211 */ /* 0x000fe200078f28ff */
[----:B------:R-:W-:Y:S01]  /*0c40*/  IMAD.IADD R232, R12, 0x1, -R232 ;  /* 0x000000010ce87824 */ /* 0x000fe200078e0ae8 */
[----:B------:R-:W-:Y:S01]  /*0c50*/  LEA.HI R2, R2, R235, RZ, 0x1 ;  /* 0x000000eb02027211 */ /* 0x000fe200078f08ff */
[----:B------:R-:W-:Y:S01]  /*0c60*/  IMAD.IADD R10, R9, 0x1, -R10 ;  /* 0x00000001090a7824 */ /* 0x000fe200078e0a0a */
[----:B------:R-:W-:Y:S01]  /*0c70*/  LOP3.LUT R3, R3, 0x1ffffffe, RZ, 0xc0, !PT ;  /* 0x1ffffffe03037812 */ /* 0x000fe200078ec0ff */
[----:B------:R-:W-:Y:S01]  /*0c80*/  IMAD.SHL.U32 R16, R232, 0x8, RZ ;  /* 0x00000008e8107824 */ /* 0x000fe200078e00ff */
[----:B------:R-:W-:Y:S02]  /*0c90*/  SHF.R.S32.HI R7, RZ, 0x5, R7 ;  /* 0x00000005ff077819 */ /* 0x000fe40000011407 */
[----:B------:R-:W-:Y:S01]  /*0ca0*/  LEA.HI R5, R11, R11, RZ, 0x1 ;  /* 0x0000000b0b057211 */ /* 0x000fe200078f08ff */
[----:B------:R-:W-:Y:S01]  /*0cb0*/  IMAD.IADD R3, R6, 0x1, -R3 ;  /* 0x0000000106037824 */ /* 0x000fe200078e0a03 */
        /* <DEDUP_REMOVED lines=9> */
[----:B------:R-:W-:-:S02]  /*0d50*/  VIADD R23, R16, 0xc0 ;  /* 0x000000c010177836 */ /* 0x000fc40000000000 */
[----:B------:R-:W-:Y:S02]  /*0d60*/  IMAD.IADD R11, R11, 0x1, -R6 ;  /* 0x000000010b0b7824 */ /* 0x000fe400078e0a06 */
[----:B------:R-:W-:Y:S01]  /*0d70*/  IMAD R236, R2, 0x40, R7 ;  /* 0x0000004002ec7824 */ /* 0x000fe200078e0207 */
[----:B------:R-:W-:Y:S01]  /*0d80*/  SHF.R.S32.HI R2, RZ, 0x1f, R19 ;  /* 0x0000001fff027819 */ /* 0x000fe20000011413 */
[----:B------:R-:W-:Y:S01]  /*0d90*/  IMAD R237, R3, 0x8, R4 ;  /* 0x0000000803ed7824 */ /* 0x000fe200078e0204 */
[----:B------:R-:W-:Y:S01]  /*0da0*/  SHF.R.S32.HI R3, RZ, 0x1f, R22 ;  /* 0x0000001fff037819 */ /* 0x000fe20000011416 */
[----:B------:R-:W-:Y:S01]  /*0db0*/  IMAD.IADD R17, R234, 0x1, -R17 ;  /* 0x00000001ea117824 */ /* 0x000fe200078e0a11 */
[----:B------:R-:W-:Y:S01]  /*0dc0*/  SHF.R.S32.HI R0, RZ, 0x1f, R23 ;  /* 0x0000001fff007819 */ /* 0x000fe20000011417 */
[----:B------:R-:W-:-:S07]  /*0dd0*/  IMAD R18, R11, 0x8, R236 ;  /* 0x000000080b127824 */ /* 0x000fce00078e02ec */
.L_x_2002:
        /* <DEDUP_REMOVED lines=21> */
.L_x_1949:
[----:B------:R-:W-:Y:S01]  /*0f30*/  ULDC UR6, c[0x0][0xc54] ;  /* 0x0003150000067ab9 */ /* 0x000fe20000000800 */
[----:B------:R-:W-:Y:S01]  /*0f40*/  UMOV UR8, UR7 ;  /* 0x0000000700087c82 */ /* 0x000fe20008000000 */
[----:B------:R-:W-:-:S11]  /*0f50*/  UISETP.NE.AND UP0, UPT, UR6, 0x1, UPT ;  /* 0x000000010600788c */ /* 0x000fd6000bf05270 */
[----:B------:R-:W-:Y:S02]  /*0f60*/  @UP0 ULDC.64 UR10, c[0x0][0xc58] ;  /* 0x00031600000a0ab9 */ /* 0x000fe40000000a00 */
[----:B------:R-:W-:-:S04]  /*0f70*/  UIMAD.WIDE.U32 UR4, UR7, UR10, URZ ;  /* 0x0000000a070472a5 */ /* 0x000fc8000f8e003f */
[----:B------:R-:W-:-:S04]  /*0f80*/  @UP0 USHF.R.U32.HI UR8, URZ, UR11, UR5 ;  /* 0x0000000b3f080299 */ /* 0x000fc80008011605 */
[----:B------:R-:W-:-:S12]  /*0f90*/  UIMAD UR4, UR8, UR6, URZ ;  /* 0x00000006080472a4 */ /* 0x000fd8000f8e023f */
.L_x_1950:
        /* <DEDUP_REMOVED lines=55> */
[----:B------:R-:W-:Y:S01]  /*1310*/  ULDC UR5, c[0x0][0x448] ;  /* 0x0001120000057ab9 */ /* 0x000fe20000000800 */
[----:B------:R-:W-:Y:S01]  /*1320*/  IMAD.U32 R5, RZ, RZ, UR7 ;  /* 0x00000007ff057e24 */ /* 0x000fe2000f8e00ff */
[----:B------:R-:W-:Y:S01]  /*1330*/  ULDC UR50, c[0x0][0x424] ;  /* 0x0001090000327ab9 */ /* 0x000fe20000000800 */
[----:B------:R-:W-:Y:S01]  /*1340*/  ULDC UR9, c[0x0][0x2f0] ;  /* 0x0000bc0000097ab9 */ /* 0x000fe20000000800 */
[----:B------:R0:W2:Y:S01]  /*1350*/  @P0 LDG.E R7, desc[UR48][R2.64] ;  /* 0x0000003002070981 */ /* 0x0000a2000c1e1900 */
[----:B------:R-:W-:Y:S01]  /*1360*/  UISETP.NE.AND UP1, UPT, UR5, 0x1, UPT ;  /* 0x000000010500788c */ /* 0x000fe2000bf25270 */
[----:B------:R-:W-:Y:S02]  /*1370*/  ULDC.64 UR6, c[0x0][0x418] ;  /* 0x0001060000067ab9 */ /* 0x000fe40000000a00 */
[----:B------:R1:W2:Y:S01]  /*1380*/  @P1 LDG.E R0, desc[UR48][R4.64] ;  /* 0x0000003004001981 */ /* 0x0002a2000c1e1900 */
[----:B------:R-:W-:Y:S01]  /*1390*/  UISETP.NE.U32.AND UP0, UPT, UR6, URZ, UPT ;  /* 0x0000003f0600728c */ /* 0x000fe2000bf05070 */
[----:B------:R-:W-:-:S02]  /*13a0*/  PLOP3.LUT P0, PT, PT, PT, PT, 0x80, 0x0 ;  /* 0x000000000000781c */ /* 0x000fc40003f0f070 */
[----:B------:R-:W-:Y:S02]  /*13b0*/  CS2R R150, SRZ ;  /* 0x0000000000967805 */ /* 0x000fe4000001ff00 */
[----:B------:R-:W-:Y:S01]  /*13c0*/  CS2R R26, SRZ ;  /* 0x00000000001a7805 */ /* 0x000fe2000001ff00 */
[----:B------:R-:W-:Y:S01]  /*13d0*/  UISETP.NE.AND.EX UP0, UPT, UR7, URZ, UPT, UP0 ;  /* 0x0000003f0700728c */ /* 0x000fe2000bf05300 */
[----:B0-----:R-:W-:Y:S02]  /*13e0*/  CS2R R2, SRZ ;  /* 0x0000000000027805 */ /* 0x001fe4000001ff00 */
[----:B------:R-:W-:Y:S01]  /*13f0*/  CS2R R92, SRZ ;  /* 0x00000000005c7805 */ /* 0x000fe2000001ff00 */
[----:B------:R-:W-:Y:S01]  /*1400*/  ULDC UR7, c[0x0][0x288] ;  /* 0x0000a20000077ab9 */ /* 0x000fe20000000800 */
[----:B------:R-:W-:Y:S01]  /*1410*/  USEL UR50, UR50, 0x1, UP0 ;  /* 0x0000000132327887 */ /* 0x000fe20008000000 */
[----:B-1----:R-:W-:Y:S01]  /*1420*/  CS2R R4, SRZ ;  /* 0x0000000000047805 */ /* 0x002fe2000001ff00 */
[----:B------:R-:W-:Y:S01]  /*1430*/  UIADD3 UR7, -UR7, 0x80, URZ ;  /* 0x0000008007077890 */ /* 0x000fe2000fffe13f */
[----:B------:R-:W-:-:S02]  /*1440*/  CS2R R144, SRZ ;  /* 0x0000000000907805 */ /* 0x000fc4000001ff00 */
[----:B------:R-:W-:Y:S02]  /*1450*/  CS2R R30, SRZ ;  /* 0x00000000001e7805 */ /* 0x000fe4000001ff00 */
[----:B------:R-:W-:Y:S01]  /*1460*/  CS2R R142, SRZ ;  /* 0x00000000008e7805 */ /* 0x000fe2000001ff00 */
[----:B------:R-:W-:Y:S01]  /*1470*/  UIMAD UR7, UR50, UR9, UR7 ;  /* 0x00000009320772a4 */ /* 0x000fe2000f8e0207 */
        /* <DEDUP_REMOVED lines=56> */
[----:B--2---:R-:W-:Y:S01]  /*1800*/  FMUL.FTZ R0, R7, R0 ;  /* 0x0000000007007220 */ /* 0x004fe20000410000 */
[----:B------:R-:W-:-:S03]  /*1810*/  CS2R R6, SRZ ;  /* 0x0000000000067805 */ /* 0x000fc6000001ff00 */
[----:B------:R-:W-:Y:S01]  /*1820*/  FMUL.FTZ R0, R0, UR4 ;  /* 0x0000000400007c20 */ /* 0x000fe20008410000 */
[----:B------:R-:W-:Y:S02]  /*1830*/  ULDC UR4, c[0x0][0xc3c] ;  /* 0x00030f0000047ab9 */ /* 0x000fe40000000800 */
[----:B------:R-:W-:Y:S02]  /*1840*/  UIADD3 UR4, UR8, UR4, URZ ;  /* 0x0000000408047290 */ /* 0x000fe4000fffe03f */
[----:B------:R-:W-:Y:S01]  /*1850*/  R2UR UR37, R0 ;  /* 0x00000000002572ca */ /* 0x000fe200000e0000 */
[----:B------:R-:W-:Y:S01]  /*1860*/  @UP1 ULDC UR8, c[0x0][0x450] ;  /* 0x0001140000081ab9 */ /* 0x000fe20000000800 */
[----:B------:R-:W-:-:S03]  /*1870*/  USHF.L.U32 UR39, UR4, 0x7, URZ ;  /* 0x0000000704277899 */ /* 0x000fc6000800063f */
[----:B------:R-:W-:Y:S01]  /*1880*/  @UP1 ULDC UR4, c[0x0][0x44c] ;  /* 0x0001130000041ab9 */ /* 0x000fe20000000800 */
[----:B------:R-:W-:-:S04]  /*1890*/  UIADD3 UR6, UR39, 0x7f, URZ ;  /* 0x0000007f27067890 */ /* 0x000fc8000fffe03f */
[----:B------:R-:W-:Y:S02]  /*18a0*/  UIMAD.WIDE.U32 UR4, UR6, UR4, URZ ;  /* 0x00000004060472a5 */ /* 0x000fe4000f8e003f */
[----:B------:R-:W-:Y:S02]  /*18b0*/  UIMAD UR4, UR50, UR9, 0x7f ;  /* 0x0000007f320474a4 */ /* 0x000fe4000f8e0209 */
[----:B------:R-:W-:Y:S02]  /*18c0*/  @UP1 USHF.R.U32.HI UR6, URZ, UR8, UR5 ;  /* 0x000000083f061299 */ /* 0x000fe40008011605 */
[----:B------:R-:W-:Y:S02]  /*18d0*/  USHF.R.S32.HI UR5, URZ, 0x1f, UR4 ;  /* 0x0000001f3f057899 */ /* 0x000fe40008011404 */
[----:B------:R-:W-:Y:S02]  /*18e0*/  UIADD3 UR6, UR7, UR6, URZ ;  /* 0x0000000607067290 */ /* 0x000fe4000fffe03f */
[----:B------:R-:W-:-:S02]  /*18f0*/  ULEA.HI UR5, UR5, UR4, URZ, 0x7 ;  /* 0x0000000405057291 */ /* 0x000fc4000f8f383f */
[----:B------:R-:W-:Y:S02]  /*1900*/  USHF.R.S32.HI UR7, URZ, 0x1f, UR6 ;  /* 0x0000001f3f077899 */ /* 0x000fe40008011406 */
[----:B------:R-:W-:Y:S02]  /*1910*/  USHF.R.S32.HI UR5, URZ, 0x7, UR5 ;  /* 0x000000073f057899 */ /* 0x000fe40008011405 */
[----:B------:R-:W-:-:S04]  /*1920*/  ULEA.HI UR7, UR7, UR6, URZ, 0x7 ;  /* 0x0000000607077291 */ /* 0x000fc8000f8f383f */
[----:B------:R-:W-:-:S04]  /*1930*/  USHF.R.S32.HI UR7, URZ, 0x7, UR7 ;  /* 0x000000073f077899 */ /* 0x000fc80008011407 */
[----:B------:R-:W-:-:S04]  /*1940*/  UISETP.LT.AND UP0, UPT, UR5, UR7, UPT ;  /* 0x000000070500728c */ /* 0x000fc8000bf01270 */
[----:B------:R-:W-:-:S04]  /*1950*/  USEL UR52, UR5, UR7, UP0 ;  /* 0x0000000705347287 */ /* 0x000fc80008000000 */
[----:B------:R-:W-:-:S06]  /*1960*/  UISETP.GE.AND UP0, UPT, UR52, 0x1, UPT ;  /* 0x000000013400788c */ /* 0x000fcc000bf06270 */
[----:B------:R-:W-:-:S13]  /*1970*/  PLOP3.LUT P1, PT, PT, PT, UP0, 0x80, 0x0 ;  /* 0x000000000000781c */ /* 0x000fda0003f2f008 */
[----:B------:R-:W-:Y:S05]  /*1980*/  @!P1 BRA `(.L_x_1951) ;  /* 0x0000008400d89947 */ /* 0x000fea0003800000 */
        /* <DEDUP_REMOVED lines=31> */
.L_x_1952:
        /* <DEDUP_REMOVED lines=9> */
.L_x_2083:
[----:B------:R-:W-:Y:S05]  /*1c10*/  @!P0 BRA `(.L_x_1954) ;  /* 0x0000000000048947 */ /* 0x000fea0003800000 */
[----:B------:R-:W-:Y:S01]  /*1c20*/  BPT.TRAP 0x1 ;  /* 0x000000040000795c */ /* 0x000fe20000300000 */
.L_x_1954:
[----:B0-----:R-:W-:Y:S02]  /*1c30*/  IMAD.U32 R3, RZ, RZ, UR51 ;  /* 0x00000033ff037e24 */ /* 0x001fe4000f8e00ff */
[----:B------:R-:W-:-:S03]  /*1c40*/  IMAD.U32 R0, RZ, RZ, UR44 ;  /* 0x0000002cff007e24 */ /* 0x000fc6000f8e00ff */
[----:B------:R-:W-:Y:S02]  /*1c50*/  LEA R3, R3, UR41, 0x3 ;  /* 0x0000002903037c11 */ /* 0x000fe4000f8e18ff */
[----:B------:R-:W-:-:S04]  /*1c60*/  SHF.L.U32 R0, R0, 0x1f, RZ ;  /* 0x0000001f00007819 */ /* 0x000fc800000006ff */
[----:B------:R0:W1:Y:S01]  /*1c70*/  SYNCS.PHASECHK.TRANS64.TRYWAIT P2, [R3+URZ+0x38830], R0 ;  /* 0x03883000030075a7 */ /* 0x000062000804017f */
[----:B------:R-:W-:Y:S05]  /*1c80*/  @!P0 BRA `(.L_x_1955) ;  /* 0x0000000000048947 */ /* 0x000fea0003800000 */
[----:B------:R-:W-:Y:S01]  /*1c90*/  BPT.TRAP 0x1 ;  /* 0x000000040000795c */ /* 0x000fe20000300000 */
.L_x_1955:
[----:B------:R-:W2:Y:S02]  /*1ca0*/  S2R R2, SR_TID.X ;  /* 0x0000000000027919 */ /* 0x000ea40000002100 */
[----:B--2---:R-:W-:Y:S01]  /*1cb0*/  LOP3.LUT P1, RZ, R2, 0x7f, RZ, 0xc0, !PT ;  /* 0x0000007f02ff7812 */ /* 0x004fe2000782c0ff */
[----:B-1----:R-:W-:-:S12]  /*1cc0*/  @P2 BRA `(.L_x_1956) ;  /* 0x0000000000082947 */ /* 0x002fd80003800000 */
[----:B------:R-:W1:Y:S02]  /*1cd0*/  SYNCS.PHASECHK.TRANS64.TRYWAIT P2, [R3+URZ+0x38830], R0 ;  /* 0x03883000030075a7 */ /* 0x000e64000804017f */
[----:B-1----:R-:W-:Y:S05]  /*1ce0*/  @!P2 BRA `(.L_x_1957) ;  /* 0x0000010000a8a947 */ /* 0x002fea0003800000 */
.L_x_1956:
        /* <DEDUP_REMOVED lines=10> */
[----:B------:R-:W-:Y:S01]  /*1d90*/  @!P1 VIADD R3, R3, 0x38840 ;  /* 0x0003884003039836 */ /* 0x000fe20000000000 */
[----:B------:R-:W-:Y:S01]  /*1da0*/  UMOV UR5, 0x40000040 ;  /* 0x4000004000057882 */ /* 0x000fe20000000000 */
[----:B------:R-:W-:Y:S01]  /*1db0*/  UMOV UR7, 0x40000040 ;  /* 0x4000004000077882 */ /* 0x000fe20000000000 */
[----:B------:R-:W-:Y:S01]  /*1dc0*/  ULOP3.LUT UR47, UR4, 0x10000, URZ, 0xfc, !UPT ;  /* 0x00010000042f7892 */ /* 0x000fe2000f8efc3f */
[----:B------:R-:W-:Y:S01]  /*1dd0*/  CS2R R150, SRZ ;  /* 0x0000000000967805 */ /* 0x000fe2000001ff00 */
[----:B------:R-:W-:Y:S01]  /*1de0*/  UIADD3 UR4, UR32, 0x2, URZ ;  /* 0x0000000220047890 */ /* 0x000fe2000fffe03f */
[----:B------:R-:W-:Y:S01]  /*1df0*/  @!P1 PRMT R3, RZ, 0x654, R3 ;  /* 0x00000654ff039816 */ /* 0x000fe20000000003 */
[----:B------:R-:W-:Y:S01]  /*1e00*/  ULEA UR34, UR51, UR47, 0xb ;  /* 0x0000002f33227291 */ /* 0x000fe2000f8e583f */
[----:B------:R-:W-:Y:S01]  /*1e10*/  CS2R R148, SRZ ;  /* 0x0000000000947805 */ /* 0x000fe2000001ff00 */
[----:B------:R-:W-:Y:S01]  /*1e20*/  UIADD3 UR8, UR32, 0x4, URZ ;  /* 0x0000000420087890 */ /* 0x000fe2000fffe03f */
[----:B------:R-:W-:Y:S01]  /*1e30*/  CS2R R146, SRZ ;  /* 0x0000000000927805 */ /* 0x000fe2000001ff00 */
[----:B------:R-:W-:Y:S01]  /*1e40*/  UIADD3 UR6, UR34, 0x2, URZ ;  /* 0x0000000222067890 */ /* 0x000fe2000fffe03f */
[----:B------:R-:W-:Y:S01]  /*1e50*/  CS2R R144, SRZ ;  /* 0x0000000000907805 */ /* 0x000fe2000001ff00 */
[----:B------:R-:W-:Y:S01]  /*1e60*/  UIADD3 UR10, UR34, 0x4, URZ ;  /* 0x00000004220a7890 */ /* 0x000fe2000fffe03f */
[----:B------:R-:W-:Y:S01]  /*1e70*/  CS2R R142, SRZ ;  /* 0x00000000008e7805 */ /* 0x000fe2000001ff00 */
[----:B------:R-:W-:Y:S01]  /*1e80*/  UMOV UR9, 0x40000040 ;  /* 0x4000004000097882 */ /* 0x000fe20000000000 */
[----:B------:R-:W-:Y:S01]  /*1e90*/  QGMMA.64x128x32.F32.E4M3.E4M3 R24, gdesc[UR32], RZ, !UPT, gsb0 ;  /* 0x01e00000201879f3 */ /* 0x000fe2000c0008ff */
[----:B------:R-:W-:Y:S01]  /*1ea0*/  UMOV UR11, 0x40000040 ;  /* 0x40000040000b7882 */ /* 0x000fe20000000000 */
[----:B------:R-:W-:Y:S01]  /*1eb0*/  UIADD3 UR12, UR32, 0x6, URZ ;  /* 0x00000006200c7890 */ /* 0x000fe2000fffe03f */
[----:B------:R-:W-:Y:S01]  /*1ec0*/  CS2R R140, SRZ ;  /* 0x00000000008c7805 */ /* 0x000fe2000001ff00 */
[----:B------:R-:W-:Y:S01]  /*1ed0*/  UIADD3 UR14, UR34, 0x6, URZ ;  /* 0x00000006220e7890 */ /* 0x000fe2000fffe03f */
[----:B------:R-:W-:Y:S01]  /*1ee0*/  CS2R R138, SRZ ;  /* 0x00000000008a7805 */ /* 0x000fe2000001ff00 */
[----:B------:R-:W-:Y:S01]  /*1ef0*/  UMOV UR13, 0x40000040 ;  /* 0x40000040000d7882 */ /* 0x000fe20000000000 */
        /* <DEDUP_REMOVED lines=25> */
[----:B------:R-:W-:Y:S01]  /*2090*/  UIADD3 UR53, UR52, -0x2, URZ ;  /* 0xfffffffe34357890 */ /* 0x000fe2000fffe03f */
        /* <DEDUP_REMOVED lines=16> */
[----:B------:R-:W-:Y:S02]  /*21a0*/  WARPGROUP.DEPBAR.LE gsb0, 0x0 ;  /* 0x00008000000079c5 */ /* 0x000fe40000010000 */
[----:B------:R-:W-:-:S06]  /*21b0*/  WARPGROUP.ARRIVE ;  /* 0x00000000000079c5 */ /* 0x000fcc0000000000 */
[----:B------:R-:W-:Y:S01]  /*21c0*/  QGMMA.64x128x32.F32.E4M3.E4M3 R24, gdesc[UR4], R24, gsb0 ;  /* 0x01e00000041879f3 */ /* 0x000fe20008000818 */
[----:B------:R-:W-:Y:S02]  /*21d0*/  ULDC UR6, c[0x0][0x448] ;  /* 0x0001120000067ab9 */ /* 0x000fe40000000800 */
[----:B------:R-:W-:-:S06]  /*21e0*/  UISETP.NE.AND UP0, UPT, UR6, 0x1, UPT ;  /* 0x000000010600788c */ /* 0x000fcc000bf05270 */
[----:B------:R-:W-:-:S05]  /*21f0*/  PLOP3.LUT P2, PT, PT, PT, UP0, 0x80, 0x0 ;  /* 0x000000000000781c */ /* 0x000fca0003f4f008 */
[----:B------:R-:W-:-:S08]  /*2200*/  @UP0 ULDC UR6, c[0x0][0x44c] ;  /* 0x0001130000060ab9 */ /* 0x000fd00000000800 */
[----:B------:R-:W-:Y:S01]  /*2210*/  @P2 IMAD.HI.U32 R2, R0, UR6, RZ ;  /* 0x0000000600022c27 */ /* 0x000fe2000f8e00ff */
[----:B------:R-:W-:-:S04]  /*2220*/  @UP0 ULDC UR6, c[0x0][0x450] ;  /* 0x0001140000060ab9 */ /* 0x000fc80000000800 */
[----:B------:R-:W-:Y:S01]  /*2230*/  @P2 SHF.R.U32.HI R0, RZ, UR6, R2 ;  /* 0x00000006ff002c19 */ /* 0x000fe20008011602 */
[----:B------:R-:W-:Y:S02]  /*2240*/  UMOV UR6, 0xffffff80 ;  /* 0xffffff8000067882 */ /* 0x000fe40000000000 */
[----:B------:R-:W-:Y:S02]  /*2250*/  UIMAD UR6, UR52, UR6, 0x80 ;  /* 0x00000080340674a4 */ /* 0x000fe4000f8e0206 */
[----:B------:R-:W0:Y:S02]  /*2260*/  SHFL.IDX PT, R5, R0, 0x1, 0x1c1f ;  /* 0x003c1f0000057f89 */ /* 0x000e2400000e0000 */
[----:B------:R-:W-:-:S06]  /*2270*/  UIADD3 UR7, UR6, 0x1, URZ ;  /* 0x0000000106077890 */ /* 0x000fcc000fffe03f */
[----:B------:R-:W-:-:S04]  /*2280*/  IMAD.U32 R2, RZ, RZ, UR7 ;  /* 0x00000007ff027e24 */ /* 0x000fc8000f8e00ff */
[----:B------:R-:W-:Y:S01]  /*2290*/  IMAD R2, R17, -0x2, R2 ;  /* 0xfffffffe11027824 */ /* 0x000fe200078e0202 */
[----:B------:R-:W-:Y:S02]  /*22a0*/  WARPGROUP.DEPBAR.LE gsb0, 0x0 ;  /* 0x00008000000079c5 */ /* 0x000fe40000010000 */
[----:B------:R-:W-:-:S06]  /*22b0*/  WARPGROUP.ARRIVE ;  /* 0x00000000000079c5 */ /* 0x000fcc0000000000 */
[----:B------:R-:W-:Y:S01]  /*22c0*/  QGMMA.64x128x32.F32.E4M3.E4M3 R24, gdesc[UR8], R24, gsb0 ;  /* 0x01e00000081879f3 */ /* 0x000fe20008000818 */
[----:B------:R-:W-:Y:S01]  /*22d0*/  ULDC UR11, c[0x0][0x2f0] ;  /* 0x0000bc00000b7ab9 */ /* 0x000fe20000000800 */
[----:B------:R-:W-:Y:S01]  /*22e0*/  UMOV UR10, UR39 ;  /* 0x00000027000a7c82 */ /* 0x000fe20008000000 */
[----:B------:R-:W-:Y:S02]  /*22f0*/  UIMAD UR6, UR50, UR11, UR6 ;  /* 0x0000000b320672a4 */ /* 0x000fe4000f8e0206 */
[----:B------:R-:W-:-:S04]  /*2300*/  IMAD.U32 R7, RZ, RZ, UR11 ;  /* 0x0000000bff077e24 */ /* 0x000fc8000f8e00ff */
[----:B------:R-:W-:Y:S02]  /*2310*/  IMAD R4, R7, UR50, R2 ;  /* 0x0000003207047c24 */ /* 0x000fe4000f8e0202 */
[----:B------:R-:W-:Y:S01]  /*2320*/  IMAD.U32 R6, RZ, RZ, UR6 ;  /* 0x00000006ff067e24 */ /* 0x000fe2000f8e00ff */
[----:B------:R-:W-:Y:S02]  /*2330*/  @UP0 ULDC UR6, c[0x0][0x44c] ;  /* 0x0001130000060ab9 */ /* 0x000fe40000000800 */
[----:B------:R-:W-:Y:S01]  /*2340*/  UIMAD.WIDE.U32 UR6, UR39, UR6, URZ ;  /* 0x00000006270672a5 */ /* 0x000fe2000f8e003f */
[----:B------:R-:W-:Y:S01]  /*2350*/  IMAD R2, R17, -0x2, R6 ;  /* 0xfffffffe11027824 */ /* 0x000fe200078e0206 */
[----:B------:R-:W-:Y:S02]  /*2360*/  WARPGROUP.DEPBAR.LE gsb0, 0x0 ;  /* 0x00008000000079c5 */ /* 0x000fe40000010000 */
[----:B------:R-:W-:-:S06]  /*2370*/  WARPGROUP.ARRIVE ;  /* 0x00000000000079c5 */ /* 0x000fcc0000000000 */
[----:B------:R-:W-:Y:S01]  /*2380*/  QGMMA.64x128x32.F32.E4M3.E4M3 R24, gdesc[UR12], R24, gsb0 ;  /* 0x01e000000c1879f3 */ /* 0x000fe20008000818 */
[----:B------:R-:W-:Y:S02]  /*2390*/  ULDC UR14, c[0x0][0x288] ;  /* 0x0000a200000e7ab9 */ /* 0x000fe40000000800 */
[----:B0-----:R-:W-:Y:S01]  /*23a0*/  IADD3 R5, R5, -UR14, R4 ;  /* 0x8000000e05057c10 */ /* 0x001fe2000fffe004 */
[----:B------:R-:W-:-:S03]  /*23b0*/  UIMAD UR11, UR50, UR11, -UR14 ;  /* 0x0000000b320b72a4 */ /* 0x000fc6000f8e0a0e */
[----:B------:R-:W-:-:S04]  /*23c0*/  VIMNMX R5, R2, R5, PT ;  /* 0x0000000502057248 */ /* 0x000fc80003fe0100 */
[C---:B------:R-:W-:Y:S02]  /*23d0*/  ISETP.GT.AND P3, PT, R5.reuse, RZ, PT ;  /* 0x000000ff0500720c */ /* 0x040fe40003f64270 */
[C---:B------:R-:W-:Y:S02]  /*23e0*/  ISETP.GT.AND P4, PT, R5.reuse, 0x1, PT ;  /* 0x000000010500780c */ /* 0x040fe40003f84270 */
[----:B------:R-:W-:Y:S01]  /*23f0*/  ISETP.GT.AND P5, PT, R5, 0x8, PT ;  /* 0x000000080500780c */ /* 0x000fe20003fa4270 */
        /* <DEDUP_REMOVED lines=13> */
[----:B------:R-:W-:Y:S01]  /*24d0*/  FSEL R26, R26, -INF , P3 ;  /* 0xff8000001a1a7808 */ /* 0x000fe20001800000 */
[----:B------:R0:W-:Y:S01]  /*24e0*/  @!P1 SYNCS.ARRIVE.TRANS64.RED.A1T0 RZ, [R3+URZ], RZ ;  /* 0x000000ff03ff99a7 */ /* 0x0001e2000810043f */
[----:B------:R-:W-:Y:S02]  /*24f0*/  FSEL R27, R27, -INF , P4 ;  /* 0xff8000001b1b7808 */ /* 0x000fe40002000000 */
[----:B------:R-:W-:Y:S02]  /*2500*/  ISETP.GT.AND P3, PT, R5, 0x9, PT ;  /* 0x000000090500780c */ /* 0x000fe40003f64270 */
[----:B------:R-:W-:-:S02]  /*2510*/  FSEL R30, R30, -INF , P5 ;  /* 0xff8000001e1e7808 */ /* 0x000fc40002800000 */
[----:B------:R-:W-:Y:S02]  /*2520*/  FMNMX.FTZ R7, R26, R27, !PT ;  /* 0x0000001b1a077209 */ /* 0x000fe40007810000 */
[----:B------:R-:W-:Y:S02]  /*2530*/  ISETP.GT.AND P4, PT, R5, 0x10, PT ;  /* 0x000000100500780c */ /* 0x000fe40003f84270 */
[----:B------:R-:W-:Y:S02]  /*2540*/  FSEL R31, R31, -INF , P3 ;  /* 0xff8000001f1f7808 */ /* 0x000fe40001800000 */
[----:B------:R-:W-:Y:S02]  /*2550*/  FMNMX.FTZ R6, R30, R7, !PT ;  /* 0x000000071e067209 */ /* 0x000fe40007810000 */
        /* <DEDUP_REMOVED lines=81> */
[----:B------:R-:W-:Y:S02]  /*2a70*/  FSEL R87, R87, -INF , P3 ;  /* 0xff80000057577808 */ /* 0x000fe40001800000 */
[----:B------:R-:W-:-:S04]  /*2a80*/  FMNMX.FTZ R6, R86, R5, !PT ;  /* 0x0000000556067209 */ /* 0x000fc80007810000 */
[----:B------:R-:W-:-:S05]  /*2a90*/  FMNMX.FTZ R7, R87, R6, !PT ;  /* 0x0000000657077209 */ /* 0x000fca0007810000 */
[----:B------:R-:W1:Y:S02]  /*2aa0*/  SHFL.BFLY PT, R6, R7, 0x2, 0x1f ;  /* 0x0c401f0007067f89 */ /* 0x000e6400000e0000 */
[----:B-1----:R-:W-:Y:S02]  /*2ab0*/  FMNMX.FTZ R8, R7, R6, !PT ;  /* 0x0000000607087209 */ /* 0x002fe40007810000 */
[----:B------:R-:W-:Y:S04]  /*2ac0*/  SHFL.IDX PT, R6, R0, RZ, 0x1c1f ;  /* 0x001c1fff00067589 */ /* 0x000fe800000e0000 */
[----:B------:R-:W1:Y:S02]  /*2ad0*/  SHFL.BFLY PT, R5, R8, 0x1, 0x1f ;  /* 0x0c201f0008057f89 */ /* 0x000e6400000e0000 */
[----:B-1----:R-:W-:-:S04]  /*2ae0*/  FMNMX.FTZ R0, R8, R5, !PT ;  /* 0x0000000508007209 */ /* 0x002fc80007810000 */
[C---:B------:R-:W-:Y:S01]  /*2af0*/  FSETP.NEU.FTZ.AND P3, PT, R0.reuse, -INF , PT ;  /* 0xff8000000000780b */ /* 0x040fe20003f7d000 */
[----:B------:R-:W-:-:S05]  /*2b00*/  FFMA.FTZ R5, R0, R13, -8 ;  /* 0xc100000000057423 */ /* 0x000fca000001000d */
[----:B------:R-:W-:Y:S01]  /*2b10*/  FSEL R88, R5, RZ, P3 ;  /* 0x000000ff05587208 */ /* 0x000fe20001800000 */
[----:B------:R-:W-:Y:S01]  /*2b20*/  VIADD R5, R4, -UR14 ;  /* 0x8000000e04057c36 */ /* 0x000fe20008000000 */
[----:B------:R-:W-:Y:S02]  /*2b30*/  @UP0 ULDC UR14, c[0x0][0x450] ;  /* 0x00011400000e0ab9 */ /* 0x000fe40000000800 */
[----:B------:R-:W-:Y:S01]  /*2b40*/  @UP0 USHF.R.U32.HI UR10, URZ, UR14, UR7 ;  /* 0x0000000e3f0a0299 */ /* 0x000fe20008011607 */
[----:B------:R-:W-:Y:S01]  /*2b50*/  FFMA.FTZ R26, R26, UR37, -R88 ;  /* 0x000000251a1a7c23 */ /* 0x000fe20008010858 */
[----:B------:R-:W-:Y:S01]  /*2b60*/  VIADDMNMX R2, R6, R5, R2, PT ;  /* 0x0000000506027246 */ /* 0x000fe20003800102 */
[--C-:B------:R-:W-:Y:S01]  /*2b70*/  FFMA.FTZ R5, R27, UR37, -R88.reuse ;  /* 0x000000251b057c23 */ /* 0x100fe20008010858 */
[----:B------:R-:W-:-:S01]  /*2b80*/  FFMA.FTZ R6, R30, UR37, -R88 ;  /* 0x000000251e067c23 */ /* 0x000fc20008010858 */
[----:B------:R-:W-:Y:S01]  /*2b90*/  MUFU.EX2 R4, R26 ;  /* 0x0000001a00047308 */ /* 0x000fe20000000800 */
[C---:B------:R-:W-:Y:S01]  /*2ba0*/  ISETP.GT.AND P3, PT, R2.reuse, RZ, PT ;  /* 0x000000ff0200720c */ /* 0x040fe20003f64270 */
[--C-:B------:R-:W-:Y:S01]  /*2bb0*/  FFMA.FTZ R7, R31, UR37, -R88.reuse ;  /* 0x000000251f077c23 */ /* 0x100fe20008010858 */
[----:B------:R-:W-:Y:S01]  /*2bc0*/  ISETP.GT.AND P4, PT, R2, 0x1, PT ;  /* 0x000000010200780c */ /* 0x000fe20003f84270 */
[--C-:B------:R-:W-:Y:S01]  /*2bd0*/  FFMA.FTZ R34, R34, UR37, -R88.reuse ;  /* 0x0000002522227c23 */ /* 0x100fe20008010858 */
[----:B------:R-:W-:Y:S01]  /*2be0*/  ISETP.GT.AND P5, PT, R2, 0x8, PT ;  /* 0x000000080200780c */ /* 0x000fe20003fa4270 */
[--C-:B------:R-:W-:Y:S01]  /*2bf0*/  FFMA.FTZ R9, R9, UR37, -R88.reuse ;  /* 0x0000002509097c23 */ /* 0x100fe20008010858 */
[----:B------:R-:W-:Y:S01]  /*2c00*/  FSEL R35, R24, -INF , P3 ;  /* 0xff80000018237808 */ /* 0x000fe20001800000 */
[--C-:B------:R-:W-:Y:S01]  /*2c10*/  FFMA.FTZ R24, R11, UR37, -R88.reuse ;  /* 0x000000250b187c23 */ /* 0x100fe20008010858 */
[----:B------:R-:W-:Y:S01]  /*2c20*/  FSEL R38, R25, -INF , P4 ;  /* 0xff80000019267808 */ /* 0x000fe20002000000 */
[----:B------:R-:W1:Y:S01]  /*2c30*/  MUFU.EX2 R5, R5 ;  /* 0x0000000500057308 */ /* 0x000e620000000800 */
[----:B------:R-:W-:Y:S01]  /*2c40*/  ISETP.GT.AND P3, PT, R2, 0x9, PT ;  /* 0x000000090200780c */ /* 0x000fe20003f64270 */
[--C-:B------:R-:W-:Y:S01]  /*2c50*/  FFMA.FTZ R50, R50, UR37, -R88.reuse ;  /* 0x0000002532327c23 */ /* 0x100fe20008010858 */
[----:B------:R-:W-:Y:S01]  /*2c60*/  FSEL R39, R28, -INF , P5 ;  /* 0xff8000001c277808 */ /* 0x000fe20002800000 */
[--C-:B------:R-:W-:Y:S01]  /*2c70*/  FFMA.FTZ R10, R10, UR37, -R88.reuse ;  /* 0x000000250a0a7c23 */ /* 0x100fe20008010858 */
[----:B------:R-:W-:Y:S01]  /*2c80*/  FMNMX.FTZ R8, R35, R38, !PT ;  /* 0x0000002623087209 */ /* 0x000fe20007810000 */
[--C-:B------:R-:W-:Y:S01]  /*2c90*/  FFMA.FTZ R59, R59, UR37, -R88.reuse ;  /* 0x000000253b3b7c23 */ /* 0x100fe20008010858 */
[----:B------:R-:W-:Y:S01]  /*2ca0*/  ISETP.GT.AND P4, PT, R2, 0x10, PT ;  /* 0x000000100200780c */ /* 0x000fe20003f84270 */
[----:B------:R-:W2:Y:S01]  /*2cb0*/  MUFU.EX2 R6, R6 ;  /* 0x0000000600067308 */ /* 0x000ea20000000800 */
[----:B------:R-:W-:Y:S01]  /*2cc0*/  FSEL R42, R29, -INF , P3 ;  /* 0xff8000001d2a7808 */ /* 0x000fe20001800000 */
[--C-:B------:R-:W-:Y:S01]  /*2cd0*/  FFMA.FTZ R54, R54, UR37, -R88.reuse ;  /* 0x0000002536367c23 */ /* 0x100fe20008010858 */
[----:B------:R-:W-:Y:S01]  /*2ce0*/  FMNMX.FTZ R13, R39, R8, !PT ;  /* 0x00000008270d7209 */ /* 0x000fe20007810000 */
[--C-:B------:R-:W-:Y:S01]  /*2cf0*/  FFMA.FTZ R55, R55, UR37, -R88.reuse ;  /* 0x0000002537377c23 */ /* 0x100fe20008010858 */
[----:B------:R-:W-:Y:S01]  /*2d00*/  ISETP.GT.AND P3, PT, R2, 0x11, PT ;  /* 0x000000110200780c */ /* 0x000fe20003f64270 */
[--C-:B------:R-:W-:Y:S01]  /*2d10*/  FFMA.FTZ R62, R62, UR37, -R88.reuse ;  /* 0x000000253e3e7c23 */ /* 0x100fe20008010858 */
[----:B------:R-:W-:Y:S01]  /*2d20*/  FSEL R43, R32, -INF , P4 ;  /* 0xff800000202b7808 */ /* 0x000fe20002000000 */
[----:B------:R-:W3:Y:S01]  /*2d30*/  MUFU.EX2 R7, R7 ;  /* 0x0000000700077308 */ /* 0x000ee20000000800 */
[----:B------:R-:W-:Y:S01]  /*2d40*/  FMNMX.FTZ R8, R42, R13, !PT ;  /* 0x0000000d2a087209 */ /* 0x000fe20007810000 */
[--C-:B------:R-:W-:Y:S01]  /*2d50*/  FFMA.FTZ R63, R63, UR37, -R88.reuse ;  /* 0x000000253f3f7c23 */ /* 0x100fe20008010858 */
[----:B------:R-:W-:Y:S01]  /*2d60*/  ISETP.GT.AND P4, PT, R2, 0x18, PT ;  /* 0x000000180200780c */ /* 0x000fe20003f84270 */
[--C-:B------:R-:W-:Y:S01]  /*2d70*/  FFMA.FTZ R27, R67, UR37, -R88.reuse ;  /* 0x00000025431b7c23 */ /* 0x100fe20008010858 */
[----:B------:R-:W-:Y:S01]  /*2d80*/  FSEL R46, R33, -INF , P3 ;  /* 0xff800000212e7808 */ /* 0x000fe20001800000 */
[--C-:B------:R-:W-:Y:S01]  /*2d90*/  FFMA.FTZ R70, R70, UR37, -R88.reuse ;  /* 0x0000002546467c23 */ /* 0x100fe20008010858 */
[----:B------:R-:W-:Y:S01]  /*2da0*/  FMNMX.FTZ R13, R43, R8, !PT ;  /* 0x000000082b0d7209 */ /* 0x000fe20007810000 */
[----:B------:R-:W-:Y:S01]  /*2db0*/  MUFU.EX2 R9, R9 ;  /* 0x0000000900097308 */ /* 0x000fe20000000800 */
[----:B------:R-:W-:Y:S01]  /*2dc0*/  ISETP.GT.AND P3, PT, R2, 0x19, PT ;  /* 0x000000190200780c */ /* 0x000fe20003f64270 */
[--C-:B------:R-:W-:Y:S01]  /*2dd0*/  FFMA.FTZ R71, R71, UR37, -R88.reuse ;  /* 0x0000002547477c23 */ /* 0x100fe20008010858 */
[----:B------:R-:W-:Y:S01]  /*2de0*/  FSEL R36, R36, -INF , P4 ;  /* 0xff80000024247808 */ /* 0x000fe20002000000 */
[--C-:B------:R-:W-:Y:S01]  /*2df0*/  FFMA.FTZ R33, R78, UR37, -R88.reuse ;  /* 0x000000254e217c23 */ /* 0x100fe20008010858 */
[----:B------:R-:W-:Y:S01]  /*2e00*/  FMNMX.FTZ R13, R46, R13, !PT ;  /* 0x0000000d2e0d7209 */ /* 0x000fe20007810000 */
[--C-:B------:R-:W-:Y:S01]  /*2e10*/  FFMA.FTZ R30, R79, UR37, -R88.reuse ;  /* 0x000000254f1e7c23 */ /* 0x100fe20008010858 */
[----:B------:R-:W-:Y:S01]  /*2e20*/  ISETP.GT.AND P4, PT, R2, 0x20, PT ;  /* 0x000000200200780c */ /* 0x000fe20003f84270 */
[----:B------:R4:W-:Y:S01]  /*2e30*/  MUFU.EX2 R8, R34 ;  /* 0x0000002200087308 */ /* 0x0009e20000000800 */
[----:B------:R-:W-:Y:S01]  /*2e40*/  FSEL R37, R37, -INF , P3 ;  /* 0xff80000025257808 */ /* 0x000fe20001800000 */
[--C-:B------:R-:W-:Y:S01]  /*2e50*/  FFMA.FTZ R75, R75, UR37, -R88.reuse ;  /* 0x000000254b4b7c23 */ /* 0x100fe20008010858 */
[----:B------:R-:W-:Y:S01]  /*2e60*/  FMNMX.FTZ R20, R36, R13, !PT ;  /* 0x0000000d24147209 */ /* 0x000fe20007810000 */
[----:B------:R-:W-:Y:S01]  /*2e70*/  UIADD3 UR11, UR11, UR10, URZ ;  /* 0x0000000a0b0b7290 */ /* 0x000fe2000fffe03f */
[----:B------:R-:W-:Y:S01]  /*2e80*/  ISETP.GT.AND P3, PT, R2, 0x21, PT ;  /* 0x000000210200780c */ /* 0x000fe20003f64270 */
[--C-:B------:R-:W-:Y:S01]  /*2e90*/  FFMA.FTZ R28, R82, UR37, -R88.reuse ;  /* 0x00000025521c7c23 */ /* 0x100fe20008010858 */
[----:B------:R-:W-:Y:S01]  /*2ea0*/  FSEL R40, R40, -INF , P4 ;  /* 0xff80000028287808 */ /* 0x000fe20002000000 */
[----:B------:R-:W-:Y:S01]  /*2eb0*/  MUFU.EX2 R10, R10 ;  /* 0x0000000a000a7308 */ /* 0x000fe20000000800 */
[----:B------:R-:W-:Y:S01]  /*2ec0*/  FMNMX.FTZ R13, R37, R20, !PT ;  /* 0x00000014250d7209 */ /* 0x000fe20007810000 */
[--C-:B----4-:R-:W-:Y:S01]  /*2ed0*/  FFMA.FTZ R34, R74, UR37, -R88.reuse ;  /* 0x000000254a227c23 */ /* 0x110fe20008010858 */
[----:B------:R-:W-:Y:S01]  /*2ee0*/  ISETP.GT.AND P4, PT, R2, 0x28, PT ;  /* 0x000000280200780c */ /* 0x000fe20003f84270 */
[----:B------:R-:W-:Y:S01]  /*2ef0*/  USHF.R.S32.HI UR6, URZ, 0x1f, UR11 ;  /* 0x0000001f3f067899 */ /* 0x000fe2000801140b */
[----:B------:R-:W-:Y:S01]  /*2f00*/  FSEL R41, R41, -INF , P3 ;  /* 0xff80000029297808 */ /* 0x000fe20001800000 */
[--C-:B------:R-:W-:Y:S01]  /*2f10*/  FFMA.FTZ R87, R87, UR37, -R88.reuse ;  /* 0x0000002557577c23 */ /* 0x100fe20008010858 */
[----:B------:R-:W-:Y:S01]  /*2f20*/  FMNMX.FTZ R20, R40, R13, !PT ;  /* 0x0000000d28147209 */ /* 0x000fe20007810000 */
[----:B------:R-:W-:Y:S01]  /*2f30*/  MUFU.EX2 R54, R54 ;  /* 0x0000003600367308 */ /* 0x000fe20000000800 */
[----:B------:R-:W-:Y:S01]  /*2f40*/  ISETP.GT.AND P3, PT, R2, 0x29, PT ;  /* 0x000000290200780c */ /* 0x000fe20003f64270 */
[----:B------:R-:W-:Y:S01]  /*2f50*/  ULEA.HI UR6, UR6, UR11, URZ, 0x7 ;  /* 0x0000000b06067291 */ /* 0x000fe2000f8f383f */
[----:B------:R-:W-:Y:S01]  /*2f60*/  FSEL R44, R44, -INF , P4 ;  /* 0xff8000002c2c7808 */ /* 0x000fe20002000000 */
[----:B------:R-:W-:Y:S01]  /*2f70*/  FFMA.FTZ R31, R83, UR37, -R88 ;  /* 0x00000025531f7c23 */ /* 0x000fe20008010858 */
[----:B------:R-:W-:Y:S01]  /*2f80*/  FMNMX.FTZ R13, R41, R20, !PT ;  /* 0x00000014290d7209 */ /* 0x000fe20007810000 */
[----:B------:R-:W-:Y:S01]  /*2f90*/  USHF.R.S32.HI UR6, URZ, 0x7, UR6 ;  /* 0x000000073f067899 */ /* 0x000fe20008011406 */
[----:B------:R-:W-:Y:S01]  /*2fa0*/  ISETP.GT.AND P4, PT, R2, 0x30, PT ;  /* 0x000000300200780c */ /* 0x000fe20003f84270 */
[----:B------:R-:W-:Y:S01]  /*2fb0*/  MUFU.EX2 R55, R55 ;  /* 0x0000003700377308 */ /* 0x000fe20000000800 */
[----:B------:R-:W-:Y:S01]  /*2fc0*/  FSEL R45, R45, -INF , P3 ;  /* 0xff8000002d2d7808 */ /* 0x000fe20001800000 */
[----:B------:R-:W-:Y:S01]  /*2fd0*/  UISETP.LT.AND UP1, UPT, URZ, UR6, UPT ;  /* 0x000000063f00728c */ /* 0x000fe2000bf21270 */
[----:B------:R-:W-:-:S02]  /*2fe0*/  FMNMX.FTZ R20, R44, R13, !PT ;  /* 0x0000000d2c147209 */ /* 0x000fc40007810000 */
[----:B------:R-:W-:Y:S02]  /*2ff0*/  CS2R R82, SRZ ;  /* 0x0000000000527805 */ /* 0x000fe4000001ff00 */
[----:B------:R-:W-:Y:S01]  /*3000*/  ISETP.GT.AND P3, PT, R2, 0x31, PT ;  /* 0x000000310200780c */ /* 0x000fe20003f64270 */
[----:B------:R-:W-:Y:S01]  /*3010*/  USEL UR52, URZ, UR6, !UP1 ;  /* 0x000000063f347287 */ /* 0x000fe2000c800000 */
[----:B------:R-:W-:Y:S01]  /*3020*/  FSEL R48, R48, -INF , P4 ;  /* 0xff80000030307808 */ /* 0x000fe20002000000 */
[----:B------:R-:W4:Y:S01]  /*3030*/  MUFU.EX2 R13, R24 ;  /* 0x00000018000d7308 */ /* 0x000f220000000800 */
[----:B------:R-:W-:Y:S01]  /*3040*/  FMNMX.FTZ R11, R45, R20, !PT ;  /* 0x000000142d0b7209 */ /* 0x000fe20007810000 */
[----:B------:R-:W-:Y:S01]  /*3050*/  FFMA.FTZ R20, R12, UR37, -R88 ;  /* 0x000000250c147c23 */ /* 0x000fe20008010858 */
[----:B------:R-:W-:Y:S01]  /*3060*/  ISETP.GT.AND P4, PT, R2, 0x38, PT ;  /* 0x000000380200780c */ /* 0x000fe20003f84270 */
[----:B------:R-:W-:Y:S01]  /*3070*/  UISETP.GE.AND UP1, UPT, UR53, UR52, UPT ;  /* 0x000000343500728c */ /* 0x000fe2000bf26270 */
[----:B------:R-:W-:-:S02]  /*3080*/  FSEL R49, R49, -INF , P3 ;  /* 0xff80000031317808 */ /* 0x000fc40001800000 */
[----:B------:R-:W-:Y:S02]  /*3090*/  CS2R R78, SRZ ;  /* 0x00000000004e7805 */ /* 0x000fe4000001ff00 */
[----:B------:R-:W-:Y:S01]  /*30a0*/  FMNMX.FTZ R12, R48, R11, !PT ;  /* 0x0000000b300c7209 */ /* 0x000fe20007810000 */
[----:B------:R-:W-:Y:S01]  /*30b0*/  MUFU.EX2 R62, R62 ;  /* 0x0000003e003e7308 */ /* 0x000fe20000000800 */
[----:B------:R-:W-:Y:S02]  /*30c0*/  ISETP.GT.AND P3, PT, R2, 0x39, PT ;  /* 0x000000390200780c */ /* 0x000fe40003f64270 */
[----:B------:R-:W-:Y:S02]  /*30d0*/  FSEL R52, R52, -INF , P4 ;  /* 0xff80000034347808 */ /* 0x000fe40002000000 */
[----:B------:R-:W-:Y:S01]  /*30e0*/  FMNMX.FTZ R21, R49, R12, !PT ;  /* 0x0000000c31157209 */ /* 0x000fe20007810000 */
[----:B------:R-:W-:Y:S01]  /*30f0*/  FFMA.FTZ R12, R14, UR37, -R88 ;  /* 0x000000250e0c7c23 */ /* 0x000fe20008010858 */
[----:B------:R-:W-:Y:S01]  /*3100*/  ISETP.GT.AND P4, PT, R2, 0x40, PT ;  /* 0x000000400200780c */ /* 0x000fe20003f84270 */
[----:B------:R5:W-:Y:S01]  /*3110*/  MUFU.EX2 R11, R20 ;  /* 0x00000014000b7308 */ /* 0x000be20000000800 */
[----:B------:R-:W-:-:S02]  /*3120*/  FSEL R53, R53, -INF , P3 ;  /* 0xff80000035357808 */ /* 0x000fc40001800000 */
[----:B------:R-:W-:Y:S02]  /*3130*/  FMNMX.FTZ R14, R52, R21, !PT ;  /* 0x00000015340e7209 */ /* 0x000fe40007810000 */
[----:B------:R-:W-:Y:S02]  /*3140*/  ISETP.GT.AND P3, PT, R2, 0x41, PT ;  /* 0x000000410200780c */ /* 0x000fe40003f64270 */
[----:B------:R-:W-:Y:S01]  /*3150*/  FSEL R56, R56, -INF , P4 ;  /* 0xff80000038387808 */ /* 0x000fe20002000000 */
[----:B------:R-:W-:Y:S01]  /*3160*/  MUFU.EX2 R12, R12 ;  /* 0x0000000c000c7308 */ /* 0x000fe20000000800 */
[----:B------:R-:W-:Y:S01]  /*3170*/  FMNMX.FTZ R21, R53, R14, !PT ;  /* 0x0000000e35157209 */ /* 0x000fe20007810000 */
[----:B------:R-:W-:Y:S01]  /*3180*/  FFMA.FTZ R14, R15, UR37, -R88 ;  /* 0x000000250f0e7c23 */ /* 0x000fe20008010858 */
[----:B------:R-:W-:Y:S02]  /*3190*/  ISETP.GT.AND P4, PT, R2, 0x48, PT ;  /* 0x000000480200780c */ /* 0x000fe40003f84270 */
[----:B------:R-:W-:-:S02]  /*31a0*/  FSEL R57, R57, -INF , P3 ;  /* 0xff80000039397808 */ /* 0x000fc40001800000 */
[----:B-----5:R-:W-:Y:S01]  /*31b0*/  FMNMX.FTZ R20, R56, R21, !PT ;  /* 0x0000001538147209 */ /* 0x020fe20007810000 */
[----:B------:R-:W-:Y:S01]  /*31c0*/  FFMA.FTZ R21, R47, UR37, -R88 ;  /* 0x000000252f157c23 */ /* 0x000fe20008010858 */
[----:B------:R-:W-:Y:S01]  /*31d0*/  ISETP.GT.AND P3, PT, R2, 0x49, PT ;  /* 0x000000490200780c */ /* 0x000fe20003f64270 */
[----:B------:R-:W-:Y:S01]  /*31e0*/  IMAD.U32 R47, RZ, RZ, UR37 ;  /* 0x00000025ff2f7e24 */ /* 0x000fe2000f8e00ff */
[----:B------:R-:W-:Y:S01]  /*31f0*/  FSEL R60, R60, -INF , P4 ;  /* 0xff8000003c3c7808 */ /* 0x000fe20002000000 */
[----:B------:R-:W-:Y:S01]  /*3200*/  MUFU.EX2 R14, R14 ;  /* 0x0000000e000e7308 */ /* 0x000fe20000000800 */
[----:B------:R-:W-:Y:S02]  /*3210*/  FMNMX.FTZ R15, R57, R20, !PT ;  /* 0x00000014390f7209 */ /* 0x000fe40007810000 */
[----:B------:R-:W-:Y:S02]  /*3220*/  ISETP.GT.AND P4, PT, R2, 0x50, PT ;  /* 0x000000500200780c */ /* 0x000fe40003f84270 */
[----:B------:R-:W-:-:S02]  /*3230*/  FSEL R61, R61, -INF , P3 ;  /* 0xff8000003d3d7808 */ /* 0x000fc40001800000 */
[----:B------:R-:W-:Y:S01]  /*3240*/  FMNMX.FTZ R20, R60, R15, !PT ;  /* 0x0000000f3c147209 */ /* 0x000fe20007810000 */
[----:B------:R-:W5:Y:S01]  /*3250*/  MUFU.EX2 R21, R21 ;  /* 0x0000001500157308 */ /* 0x000f620000000800 */
[----:B------:R-:W-:Y:S02]  /*3260*/  ISETP.GT.AND P3, PT, R2, 0x51, PT ;  /* 0x000000510200780c */ /* 0x000fe40003f64270 */
[----:B------:R-:W-:Y:S02]  /*3270*/  FSEL R64, R64, -INF , P4 ;  /* 0xff80000040407808 */ /* 0x000fe40002000000 */
[----:B------:R-:W-:Y:S02]  /*3280*/  FMNMX.FTZ R15, R61, R20, !PT ;  /* 0x000000143d0f7209 */ /* 0x000fe40007810000 */
[----:B------:R-:W-:Y:S01]  /*3290*/  ISETP.GT.AND P4, PT, R2, 0x58, PT ;  /* 0x000000580200780c */ /* 0x000fe20003f84270 */
[----:B------:R-:W-:Y:S01]  /*32a0*/  MUFU.EX2 R63, R63 ;  /* 0x0000003f003f7308 */ /* 0x000fe20000000800 */
[----:B------:R-:W-:-:S02]  /*32b0*/  FSEL R65, R65, -INF , P3 ;  /* 0xff80000041417808 */ /* 0x000fc40001800000 */
[----:B------:R-:W-:Y:S02]  /*32c0*/  FMNMX.FTZ R20, R64, R15, !PT ;  /* 0x0000000f40147209 */ /* 0x000fe40007810000 */
[----:B------:R-:W-:Y:S02]  /*32d0*/  ISETP.GT.AND P3, PT, R2, 0x59, PT ;  /* 0x000000590200780c */ /* 0x000fe40003f64270 */
[----:B------:R-:W-:Y:S01]  /*32e0*/  FSEL R68, R68, -INF , P4 ;  /* 0xff80000044447808 */ /* 0x000fe20002000000 */
[----:B------:R-:W-:Y:S01]  /*32f0*/  MUFU.EX2 R15, R50 ;  /* 0x00000032000f7308 */ /* 0x000fe20000000800 */
[----:B------:R-:W-:Y:S01]  /*3300*/  FMNMX.FTZ R25, R65, R20, !PT ;  /* 0x0000001441197209 */ /* 0x000fe20007810000 */
[----:B------:R-:W-:Y:S01]  /*3310*/  FFMA.FTZ R20, R51, UR37, -R88 ;  /* 0x0000002533147c23 */ /* 0x000fe20008010858 */
[----:B------:R-:W-:Y:S01]  /*3320*/  ISETP.GT.AND P4, PT, R2, 0x60, PT ;  /* 0x000000600200780c */ /* 0x000fe20003f84270 */
[----:B-1----:R-:W-:Y:S01]  /*3330*/  FADD.FTZ R51, R4, R5 ;  /* 0x0000000504337221 */ /* 0x002fe20000010000 */
[----:B------:R-:W-:-:S02]  /*3340*/  FSEL R69, R69, -INF , P3 ;  /* 0xff80000045457808 */ /* 0x000fc40001800000 */
[----:B------:R-:W-:Y:S01]  /*3350*/  FMNMX.FTZ R24, R68, R25, !PT ;  /* 0x0000001944187209 */ /* 0x000fe20007810000 */
[----:B------:R-:W1:Y:S01]  /*3360*/  MUFU.EX2 R20, R20 ;  /* 0x0000001400147308 */ /* 0x000e620000000800 */
        /* <DEDUP_REMOVED lines=10> */
[----:B------:R-:W-:Y:S02]  /*3410*/  FMNMX.FTZ R25, R73, R24, !PT ;  /* 0x0000001849197209 */ /* 0x000fe40007810000 */
[----:B------:R-:W-:Y:S02]  /*3420*/  ISETP.GT.AND P4, PT, R2, 0x70, PT ;  /* 0x000000700200780c */ /* 0x000fe40003f84270 */
[----:B------:R-:W-:-:S02]  /*3430*/  FSEL R77, R77, -INF , P3 ;  /* 0xff8000004d4d7808 */ /* 0x000fc40001800000 */
[----:B------:R-:W-:Y:S01]  /*3440*/  FMNMX.FTZ R24, R76, R25, !PT ;  /* 0x000000194c187209 */ /* 0x000fe20007810000 */
[----:B------:R-:W-:Y:S01]  /*3450*/  MUFU.EX2 R71, R71 ;  /* 0x0000004700477308 */ /* 0x000fe20000000800 */
[----:B------:R-:W-:Y:S02]  /*3460*/  ISETP.GT.AND P3, PT, R2, 0x71, PT ;  /* 0x000000710200780c */ /* 0x000fe40003f64270 */
[----:B------:R-:W-:Y:S02]  /*3470*/  FSEL R80, R80, -INF , P4 ;  /* 0xff80000050507808 */ /* 0x000fe40002000000 */
[----:B------:R-:W-:Y:S01]  /*3480*/  FMNMX.FTZ R25, R77, R24, !PT ;  /* 0x000000184d197209 */ /* 0x000fe20007810000 */
[----:B------:R-:W-:Y:S01]  /*3490*/  FFMA.FTZ R24, R58, UR37, -R88 ;  /* 0x000000253a187c23 */ /* 0x000fe20008010858 */
[----:B------:R-:W-:Y:S01]  /*34a0*/  ISETP.GT.AND P4, PT, R2, 0x78, PT ;  /* 0x000000780200780c */ /* 0x000fe20003f84270 */
[----:B--2---:R-:W-:Y:S01]  /*34b0*/  FADD.FTZ R58, R6, R51 ;  /* 0x00000033063a7221 */ /* 0x004fe20000010000 */
[----:B------:R-:W-:Y:S01]  /*34c0*/  FSEL R81, R81, -INF , P3 ;  /* 0xff80000051517808 */ /* 0x000fe20001800000 */
[----:B------:R-:W-:Y:S01]  /*34d0*/  MUFU.EX2 R33, R33 ;  /* 0x0000002100217308 */ /* 0x000fe20000000800 */
[----:B------:R-:W-:-:S02]  /*34e0*/  FMNMX.FTZ R26, R80, R25, !PT ;  /* 0x00000019501a7209 */ /* 0x000fc40007810000 */
[----:B------:R-:W-:Y:S02]  /*34f0*/  ISETP.GT.AND P3, PT, R2, 0x79, PT ;  /* 0x000000790200780c */ /* 0x000fe40003f64270 */
[----:B------:R-:W-:Y:S02]  /*3500*/  FSEL R84, R84, -INF , P4 ;  /* 0xff80000054547808 */ /* 0x000fe40002000000 */
[----:B------:R-:W-:Y:S01]  /*3510*/  FMNMX.FTZ R25, R81, R26, !PT ;  /* 0x0000001a51197209 */ /* 0x000fe20007810000 */
[----:B------:R-:W-:Y:S01]  /*3520*/  MUFU.EX2 R24, R24 ;  /* 0x0000001800187308 */ /* 0x000fe20000000800 */
[----:B------:R-:W-:Y:S01]  /*3530*/  FSEL R85, R85, -INF , P3 ;  /* 0xff80000055557808 */ /* 0x000fe20001800000 */
[----:B------:R-:W-:Y:S01]  /*3540*/  FFMA.FTZ R26, R66, UR37, -R88 ;  /* 0x00000025421a7c23 */ /* 0x000fe20008010858 */
[----:B------:R-:W-:Y:S02]  /*3550*/  FMNMX.FTZ R2, R84, R25, !PT ;  /* 0x0000001954027209 */ /* 0x000fe40007810000 */
[----:B------:R-:W-:-:S02]  /*3560*/  CS2R R66, SRZ ;  /* 0x0000000000427805 */ /* 0x000fc4000001ff00 */
[----:B---3--:R-:W-:Y:S02]  /*3570*/  F2FP.SATFINITE.E4M3.F32.PACK_AB_MERGE_C R229, R7, R6, RZ ;  /* 0x0000000607e5723e */ /* 0x008fe400048070ff */
[----:B------:R-:W-:Y:S01]  /*3580*/  FMNMX.FTZ R2, R85, R2, !PT ;  /* 0x0000000255027209 */ /* 0x000fe20007810000 */
[----:B------:R2:W-:Y:S01]  /*3590*/  MUFU.EX2 R25, R59 ;  /* 0x0000003b00197308 */ /* 0x0005e20000000800 */
[----:B----4-:R-:W-:Y:S02]  /*35a0*/  F2FP.SATFINITE.E4M3.F32.PACK_AB_MERGE_C R231, R13, R10, RZ ;  /* 0x0000000a0de7723e */ /* 0x010fe400048070ff */
[----:B------:R-:W-:Y:S01]  /*35b0*/  F2FP.SATFINITE.E4M3.F32.PACK_AB_MERGE_C R227, R55, R54, RZ ;  /* 0x0000003637e3723e */ /* 0x000fe200048070ff */
[----:B------:R-:W3:Y:S01]  /*35c0*/  SHFL.BFLY PT, R29, R2, 0x2, 0x1f ;  /* 0x0c401f00021d7f89 */ /* 0x000ee200000e0000 */
[----:B------:R-:W-:Y:S02]  /*35d0*/  F2FP.SATFINITE.E4M3.F32.PACK_AB_MERGE_C R229, R5, R4, R229 ;  /* 0x0000000405e5723e */ /* 0x000fe400048070e5 */
[----:B-----5:R-:W-:Y:S01]  /*35e0*/  F2FP.SATFINITE.E4M3.F32.PACK_AB_MERGE_C R225, R21, R14, RZ ;  /* 0x0000000e15e1723e */ /* 0x020fe200048070ff */
[----:B------:R-:W-:Y:S01]  /*35f0*/  MUFU.EX2 R26, R26 ;  /* 0x0000001a001a7308 */ /* 0x000fe20000000800 */
[----:B--2---:R-:W-:-:S01]  /*3600*/  FADD.FTZ R59, R7, R58 ;  /* 0x0000003a073b7221 */ /* 0x004fc20000010000 */
[----:B------:R-:W-:-:S02]  /*3610*/  F2FP.SATFINITE.E4M3.F32.PACK_AB_MERGE_C R231, R9, R8, R231 ;  /* 0x0000000809e7723e */ /* 0x000fc400048070e7 */
[----:B------:R-:W-:Y:S01]  /*3620*/  F2FP.SATFINITE.E4M3.F32.PACK_AB_MERGE_C R225, R12, R11, R225 ;  /* 0x0000000b0ce1723e */ /* 0x000fe200048070e1 */
[----:B------:R-:W-:Y:S01]  /*3630*/  FADD.FTZ R58, R8, R59 ;  /* 0x0000003b083a7221 */ /* 0x000fe20000010000 */
[----:B-1----:R-:W-:Y:S02]  /*3640*/  F2FP.SATFINITE.E4M3.F32.PACK_AB_MERGE_C R227, R20, R15, R227 ;  /* 0x0000000f14e3723e */ /* 0x002fe400048070e3 */
[----:B------:R-:W-:Y:S01]  /*3650*/  MUFU.EX2 R30, R30 ;  /* 0x0000001e001e7308 */ /* 0x000fe20000000800 */
[----:B------:R-:W-:-:S04]  /*3660*/  FADD.FTZ R59, R9, R58 ;  /* 0x0000003a093b7221 */ /* 0x000fc80000010000 */
[----:B------:R-:W-:-:S03]  /*3670*/  FADD.FTZ R58, R10, R59 ;  /* 0x0000003b0a3a7221 */ /* 0x000fc60000010000 */
[----:B------:R-:W-:Y:S01]  /*3680*/  MUFU.EX2 R34, R34 ;  /* 0x0000002200227308 */ /* 0x000fe20000000800 */
[----:B------:R-:W-:-:S01]  /*3690*/  FADD.FTZ R58, R13, R58 ;  /* 0x0000003a0d3a7221 */ /* 0x000fc20000010000 */
[----:B---3--:R-:W-:-:S06]  /*36a0*/  FMNMX.FTZ R29, R2, R29, !PT ;  /* 0x0000001d021d7209 */ /* 0x008fcc0007810000 */
[----:B------:R-:W-:Y:S01]  /*36b0*/  MUFU.EX2 R75, R75 ;  /* 0x0000004b004b7308 */ /* 0x000fe20000000800 */
[----:B------:R-:W1:Y:S07]  /*36c0*/  SHFL.BFLY PT, R2, R29, 0x1, 0x1f ;  /* 0x0c201f001d027f89 */ /* 0x000e6e00000e0000 */
[----:B------:R-:W-:Y:S08]  /*36d0*/  MUFU.EX2 R28, R28 ;  /* 0x0000001c001c7308 */ /* 0x000ff00000000800 */
[----:B------:R-:W-:Y:S01]  /*36e0*/  MUFU.EX2 R31, R31 ;  /* 0x0000001f001f7308 */ /* 0x000fe20000000800 */
[----:B-1----:R-:W-:Y:S01]  /*36f0*/  FMNMX.FTZ R2, R29, R2, !PT ;  /* 0x000000021d027209 */ /* 0x002fe20007810000 */
[----:B------:R-:W-:Y:S01]  /*3700*/  FFMA.FTZ R29, R86, UR37, -R88 ;  /* 0x00000025561d7c23 */ /* 0x000fe20008010858 */
[----:B------:R-:W-:-:S02]  /*3710*/  CS2R R88, SRZ ;  /* 0x0000000000587805 */ /* 0x000fc4000001ff00 */
[C---:B------:R-:W-:Y:S01]  /*3720*/  FSETP.NEU.FTZ.AND P3, PT, R2.reuse, -INF , PT ;  /* 0xff8000000200780b */ /* 0x040fe20003f7d000 */
[----:B------:R-:W-:-:S02]  /*3730*/  FFMA.FTZ R32, R2, R47, -8 ;  /* 0xc100000002207423 */ /* 0x000fc4000001002f */
        /* <DEDUP_REMOVED lines=39> */
[----:B------:R-:W-:-:S02]  /*39b0*/  FFMA.FTZ R47, R85, UR37, -R47 ;  /* 0x00000025552f7c23 */ /* 0x000fc4000801082f */
[----:B------:R-:W1:Y:S01]  /*39c0*/  MUFU.EX2 R43, R43 ;  /* 0x0000002b002b7308 */ /* 0x000e620000000800 */
[----:B--2---:R-:W-:-:S07]  /*39d0*/  FADD.FTZ R51, R39, R50 ;  /* 0x0000003227337221 */ /* 0x004fce0000010000 */
[----:B------:R-:W2:Y:S01]  /*39e0*/  MUFU.EX2 R46, R46 ;  /* 0x0000002e002e7308 */ /* 0x000ea20000000800 */
[----:B---3--:R-:W-:-:S01]  /*39f0*/  FADD.FTZ R50, R42, R51 ;  /* 0x000000332a327221 */ /* 0x008fc20000010000 */
[----:B------:R-:W-:-:S04]  /*3a00*/  F2FP.SATFINITE.E4M3.F32.PACK_AB_MERGE_C R39, R42, R39, RZ ;  /* 0x000000272a27723e */ /* 0x000fc800048070ff */
[----:B------:R-:W-:Y:S02]  /*3a10*/  F2FP.SATFINITE.E4M3.F32.PACK_AB_MERGE_C R228, R38, R35, R39 ;  /* 0x0000002326e4723e */ /* 0x000fe40004807027 */
[----:B------:R-:W-:Y:S01]  /*3a20*/  CS2R R38, SRZ ;  /* 0x0000000000267805 */ /* 0x000fe2000001ff00 */
[----:B------:R-:W3:Y:S01]  /*3a30*/  MUFU.EX2 R36, R36 ;  /* 0x0000002400247308 */ /* 0x000ee20000000800 */
[----:B-1----:R-:W-:-:S07]  /*3a40*/  FADD.FTZ R51, R43, R50 ;  /* 0x000000322b337221 */ /* 0x002fce0000010000 */
[----:B------:R-:W0:Y:S01]  /*3a50*/  MUFU.EX2 R37, R37 ;  /* 0x0000002500257308 */ /* 0x000e220000000800 */
[----:B--2---:R-:W-:-:S07]  /*3a60*/  FADD.FTZ R51, R46, R51 ;  /* 0x000000332e337221 */ /* 0x004fce0000010000 */
[----:B------:R-:W1:Y:S01]  /*3a70*/  MUFU.EX2 R40, R40 ;  /* 0x0000002800287308 */ /* 0x000e620000000800 */
[----:B---3--:R-:W-:-:S01]  /*3a80*/  FADD.FTZ R50, R36, R51 ;  /* 0x0000003324327221 */ /* 0x008fc20000010000 */
[----:B------:R-:W-:-:S04]  /*3a90*/  FADD.FTZ R51, R11, R58 ;  /* 0x0000003a0b337221 */ /* 0x000fc80000010000 */
[----:B------:R-:W-:Y:S02]  /*3aa0*/  FADD.FTZ R51, R12, R51 ;  /* 0x000000330c337221 */ /* 0x000fe40000010000 */
[----:B------:R-:W2:Y:S01]  /*3ab0*/  MUFU.EX2 R41, R41 ;  /* 0x0000002900297308 */ /* 0x000ea20000000800 */
[----:B0-----:R-:W-:-:S01]  /*3ac0*/  FADD.FTZ R3, R37, R50 ;  /* 0x0000003225037221 */ /* 0x001fc20000010000 */
[----:B------:R-:W-:Y:S01]  /*3ad0*/  FADD.FTZ R58, R14, R51 ;  /* 0x000000330e3a7221 */ /* 0x000fe20000010000 */
[----:B------:R-:W-:-:S03]  /*3ae0*/  F2FP.SATFINITE.E4M3.F32.PACK_AB_MERGE_C R36, R37, R36, RZ ;  /* 0x000000242524723e */ /* 0x000fc600048070ff */
[----:B------:R-:W-:Y:S01]  /*3af0*/  FADD.FTZ R58, R21, R58 ;  /* 0x0000003a153a7221 */ /* 0x000fe20000010000 */
[----:B------:R-:W-:Y:S01]  /*3b00*/  F2FP.SATFINITE.E4M3.F32.PACK_AB_MERGE_C R230, R46, R43, R36 ;  /* 0x0000002b2ee6723e */ /* 0x000fe20004807024 */
[----:B------:R-:W0:Y:S01]  /*3b10*/  MUFU.EX2 R44, R44 ;  /* 0x0000002c002c7308 */ /* 0x000e220000000800 */
[----:B-1----:R-:W-:-:S01]  /*3b20*/  FADD.FTZ R50, R40, R3 ;  /* 0x0000000328327221 */ /* 0x002fc20000010000 */
[----:B------:R-:W-:Y:S01]  /*3b30*/  FADD.FTZ R51, R15, R58 ;  /* 0x0000003a0f337221 */ /* 0x000fe20000010000 */
[----:B------:R-:W-:Y:S02]  /*3b40*/  CS2R R58, SRZ ;  /* 0x00000000003a7805 */ /* 0x000fe4000001ff00 */
[----:B------:R-:W-:Y:S02]  /*3b50*/  CS2R R42, SRZ ;  /* 0x00000000002a7805 */ /* 0x000fe4000001ff00 */
[----:B------:R-:W-:Y:S01]  /*3b60*/  CS2R R36, SRZ ;  /* 0x0000000000247805 */ /* 0x000fe2000001ff00 */
[----:B------:R-:W-:Y:S01]  /*3b70*/  FADD.FTZ R51, R20, R51 ;  /* 0x0000003314337221 */ /* 0x000fe20000010000 */
[----:B------:R-:W1:Y:S01]  /*3b80*/  MUFU.EX2 R45, R45 ;  /* 0x0000002d002d7308 */ /* 0x000e620000000800 */
[----:B--2---:R-:W-:-:S02]  /*3b90*/  FADD.FTZ R3, R41, R50 ;  /* 0x0000003229037221 */ /* 0x004fc40000010000 */
[----:B------:R-:W-:-:S04]  /*3ba0*/  FADD.FTZ R10, R54, R51 ;  /* 0x00000033360a7221 */ /* 0x000fc80000010000 */
[----:B------:R-:W-:Y:S01]  /*3bb0*/  FADD.FTZ R55, R55, R10 ;  /* 0x0000000a37377221 */ /* 0x000fe20000010000 */
[----:B------:R-:W2:Y:S01]  /*3bc0*/  MUFU.EX2 R48, R48 ;  /* 0x0000003000307308 */ /* 0x000ea20000000800 */
[----:B0-----:R-:W-:-:S02]  /*3bd0*/  FADD.FTZ R50, R44, R3 ;  /* 0x000000032c327221 */ /* 0x001fc40000010000 */
[----:B------:R-:W-:Y:S01]  /*3be0*/  FADD.FTZ R10, R24, R55 ;  /* 0x00000037180a7221 */ /* 0x000fe20000010000 */
[----:B------:R-:W-:-:S03]  /*3bf0*/  CS2R R54, SRZ ;  /* 0x0000000000367805 */ /* 0x000fc6000001ff00 */
[----:B------:R-:W-:Y:S01]  /*3c00*/  FADD.FTZ R7, R25, R10 ;  /* 0x0000000a19077221 */ /* 0x000fe20000010000 */
[----:B------:R-:W0:Y:S01]  /*3c10*/  MUFU.EX2 R49, R49 ;  /* 0x0000003100317308 */ /* 0x000e220000000800 */
[----:B-1----:R-:W-:-:S01]  /*3c20*/  FADD.FTZ R3, R45, R50 ;  /* 0x000000322d037221 */ /* 0x002fc20000010000 */
[----:B------:R-:W-:-:S04]  /*3c30*/  F2FP.SATFINITE.E4M3.F32.PACK_AB_MERGE_C R44, R45, R44, RZ ;  /* 0x0000002c2d2c723e */ /* 0x000fc800048070ff */
[----:B------:R-:W-:Y:S02]  /*3c40*/  F2FP.SATFINITE.E4M3.F32.PACK_AB_MERGE_C R224, R41, R40, R44 ;  /* 0x0000002829e0723e */ /* 0x000fe4000480702c */
[----:B------:R-:W-:Y:S01]  /*3c50*/  CS2R R44, SRZ ;  /* 0x00000000002c7805 */ /* 0x000fe2000001ff00 */
[----:B------:R-:W1:Y:S01]  /*3c60*/  MUFU.EX2 R52, R52 ;  /* 0x0000003400347308 */ /* 0x000e620000000800 */
[----:B--2---:R-:W-:-:S01]  /*3c70*/  FADD.FTZ R50, R48, R3 ;  /* 0x0000000330327221 */ /* 0x004fc20000010000 */
[----:B------:R-:W-:-:S06]  /*3c80*/  CS2R R40, SRZ ;  /* 0x0000000000287805 */ /* 0x000fcc000001ff00 */
[----:B------:R-:W2:Y:S01]  /*3c90*/  MUFU.EX2 R53, R53 ;  /* 0x0000003500357308 */ /* 0x000ea20000000800 */
[----:B0-----:R-:W-:-:S01]  /*3ca0*/  FADD.FTZ R3, R49, R50 ;  /* 0x0000003231037221 */ /* 0x001fc20000010000 */
[----:B------:R-:W-:-:S06]  /*3cb0*/  CS2R R50, SRZ ;  /* 0x0000000000327805 */ /* 0x000fcc000001ff00 */
[----:B------:R-:W0:Y:S01]  /*3cc0*/  MUFU.EX2 R56, R56 ;  /* 0x0000003800387308 */ /* 0x000e220000000800 */
[----:B-1----:R-:W-:-:S07]  /*3cd0*/  FADD.FTZ R6, R52, R3 ;  /* 0x0000000334067221 */ /* 0x002fce0000010000 */
[----:B------:R-:W1:Y:S01]  /*3ce0*/  MUFU.EX2 R57, R57 ;  /* 0x0000003900397308 */ /* 0x000e620000000800 */
[----:B--2---:R-:W-:-:S01]  /*3cf0*/  FADD.FTZ R3, R53, R6 ;  /* 0x0000000635037221 */ /* 0x004fc20000010000 */
[----:B------:R-:W-:-:S04]  /*3d00*/  F2FP.SATFINITE.E4M3.F32.PACK_AB_MERGE_C R52, R53, R52, RZ ;  /* 0x000000343534723e */ /* 0x000fc800048070ff */
[----:B------:R-:W-:Y:S02]  /*3d10*/  F2FP.SATFINITE.E4M3.F32.PACK_AB_MERGE_C R226, R49, R48, R52 ;  /* 0x0000003031e2723e */ /* 0x000fe40004807034 */
[----:B------:R-:W-:Y:S01]  /*3d20*/  CS2R R52, SRZ ;  /* 0x0000000000347805 */ /* 0x000fe2000001ff00 */
[----:B------:R-:W2:Y:S01]  /*3d30*/  MUFU.EX2 R60, R60 ;  /* 0x0000003c003c7308 */ /* 0x000ea20000000800 */
[----:B0-----:R-:W-:-:S01]  /*3d40*/  FADD.FTZ R6, R56, R3 ;  /* 0x0000000338067221 */ /* 0x001fc20000010000 */
[----:B------:R-:W-:-:S06]  /*3d50*/  CS2R R48, SRZ ;  /* 0x0000000000307805 */ /* 0x000fcc000001ff00 */
        /* <DEDUP_REMOVED lines=9> */
[----:B------:R-:W-:Y:S02]  /*3df0*/  CS2R R62, SRZ ;  /* 0x00000000003e7805 */ /* 0x000fe4000001ff00 */
[----:B------:R-:W-:Y:S01]  /*3e00*/  CS2R R24, SRZ ;  /* 0x0000000000187805 */ /* 0x000fe2000001ff00 */
[----:B------:R-:W-:-:S02]  /*3e10*/  FADD.FTZ R5, R27, R6 ;  /* 0x000000061b057221 */ /* 0x000fc40000010000 */
[----:B------:R-:W2:Y:S01]  /*3e20*/  MUFU.EX2 R65, R65 ;  /* 0x0000004100417308 */ /* 0x000ea20000000800 */
[C---:B0-----:R-:W-:Y:S01]  /*3e30*/  F2FP.SATFINITE.E4M3.F32.PACK_AB_MERGE_C R60, R61.reuse, R60, RZ ;  /* 0x0000003c3d3c723e */ /* 0x041fe200048070ff */
[----:B------:R-:W-:Y:S01]  /*3e40*/  FADD.FTZ R61, R61, R4 ;  /* 0x000000043d3d7221 */ /* 0x000fe20000010000 */
[----:B------:R-:W-:-:S01]  /*3e50*/  FADD.FTZ R6, R70, R5 ;  /* 0x0000000546067221 */ /* 0x000fc20000010000 */
[----:B------:R-:W-:-:S02]  /*3e60*/  F2FP.SATFINITE.E4M3.F32.PACK_AB_MERGE_C R70, R71, R70, RZ ;  /* 0x000000464746723e */ /* 0x000fc400048070ff */
[----:B------:R-:W-:Y:S01]  /*3e70*/  F2FP.SATFINITE.E4M3.F32.PACK_AB_MERGE_C R220, R57, R56, R60 ;  /* 0x0000003839dc723e */ /* 0x000fe2000480703c */
[----:B------:R-:W-:Y:S01]  /*3e80*/  FADD.FTZ R71, R71, R6 ;  /* 0x0000000647477221 */ /* 0x000fe20000010000 */
[----:B------:R-:W0:Y:S01]  /*3e90*/  MUFU.EX2 R68, R68 ;  /* 0x0000004400447308 */ /* 0x000e220000000800 */
[----:B-1----:R-:W-:-:S01]  /*3ea0*/  FADD.FTZ R4, R64, R61 ;  /* 0x0000003d40047221 */ /* 0x002fc20000010000 */
[----:B------:R-:W-:Y:S01]  /*3eb0*/  F2FP.SATFINITE.E4M3.F32.PACK_AB_MERGE_C R223, R27, R26, R70 ;  /* 0x0000001a1bdf723e */ /* 0x000fe20004807046 */
[----:B------:R-:W-:-:S01]  /*3ec0*/  FADD.FTZ R6, R34, R71 ;  /* 0x0000004722067221 */ /* 0x000fc20000010000 */
[----:B------:R-:W-:Y:S02]  /*3ed0*/  CS2R R70, SRZ ;  /* 0x0000000000467805 */ /* 0x000fe4000001ff00 */
[----:B------:R-:W-:Y:S02]  /*3ee0*/  CS2R R60, SRZ ;  /* 0x00000000003c7805 */ /* 0x000fe4000001ff00 */
[----:B------:R-:W-:Y:S01]  /*3ef0*/  CS2R R56, SRZ ;  /* 0x0000000000387805 */ /* 0x000fe2000001ff00 */
[----:B------:R-:W-:-:S01]  /*3f00*/  FADD.FTZ R6, R75, R6 ;  /* 0x000000064b067221 */ /* 0x000fc20000010000 */
[----:B------:R-:W1:Y:S01]  /*3f10*/  MUFU.EX2 R69, R69 ;  /* 0x0000004500457308 */ /* 0x000e620000000800 */
[----:B--2---:R-:W-:-:S01]  /*3f20*/  FADD.FTZ R3, R65, R4 ;  /* 0x0000000441037221 */ /* 0x004fc20000010000 */
[----:B------:R-:W-:-:S06]  /*3f30*/  CS2R R26, SRZ ;  /* 0x00000000001a7805 */ /* 0x000fcc000001ff00 */
[----:B------:R-:W2:Y:S01]  /*3f40*/  MUFU.EX2 R72, R72 ;  /* 0x0000004800487308 */ /* 0x000ea20000000800 */
[----:B0-----:R-:W-:-:S01]  /*3f50*/  FADD.FTZ R4, R68, R3 ;  /* 0x0000000344047221 */ /* 0x001fc20000010000 */
[----:B------:R-:W-:Y:S01]  /*3f60*/  F2FP.SATFINITE.E4M3.F32.PACK_AB_MERGE_C R3, R30, R33, RZ ;  /* 0x000000211e03723e */ /* 0x000fe200048070ff */
[----:B------:R-:W-:-:S03]  /*3f70*/  FADD.FTZ R33, R33, R6 ;  /* 0x0000000621217221 */ /* 0x000fc60000010000 */
[----:B------:R-:W-:Y:S01]  /*3f80*/  F2FP.SATFINITE.E4M3.F32.PACK_AB_MERGE_C R217, R75, R34, R3 ;  /* 0x000000224bd9723e */ /* 0x000fe20004807003 */
[----:B------:R-:W-:-:S01]  /*3f90*/  FADD.FTZ R33, R30, R33 ;  /* 0x000000211e217221 */ /* 0x000fc20000010000 */
[----:B------:R-:W0:Y:S01]  /*3fa0*/  MUFU.EX2 R73, R73 ;  /* 0x0000004900497308 */ /* 0x000e220000000800 */
[C---:B-1----:R-:W-:Y:S01]  /*3fb0*/  F2FP.SATFINITE.E4M3.F32.PACK_AB_MERGE_C R68, R69.reuse, R68, RZ ;  /* 0x000000444544723e */ /* 0x042fe200048070ff */
[----:B------:R-:W-:Y:S01]  /*3fc0*/  FADD.FTZ R69, R69, R4 ;  /* 0x0000000445457221 */ /* 0x000fe20000010000 */
[----:B------:R-:W-:-:S01]  /*3fd0*/  FADD.FTZ R6, R28, R33 ;  /* 0x000000211c067221 */ /* 0x000fc20000010000 */
[----:B------:R-:W-:Y:S02]  /*3fe0*/  CS2R R74, SRZ ;  /* 0x00000000004a7805 */ /* 0x000fe4000001ff00 */
[----:B------:R-:W-:Y:S02]  /*3ff0*/  F2FP.SATFINITE.E4M3.F32.PACK_AB_MERGE_C R222, R65, R64, R68 ;  /* 0x0000004041de723e */ /* 0x000fe40004807044 */
[----:B------:R-:W-:Y:S01]  /*4000*/  CS2R R64, SRZ ;  /* 0x0000000000407805 */ /* 0x000fe2000001ff00 */
[----:B------:R-:W-:-:S01]  /*4010*/  FADD.FTZ R6, R31, R6 ;  /* 0x000000061f067221 */ /* 0x000fc20000010000 */
[----:B------:R-:W1:Y:S01]  /*4020*/  MUFU.EX2 R76, R76 ;  /* 0x0000004c004c7308 */ /* 0x000e620000000800 */
[----:B--2---:R-:W-:-:S01]  /*4030*/  FADD.FTZ R4, R72, R69 ;  /* 0x0000004548047221 */ /* 0x004fc20000010000 */
[----:B------:R-:W-:-:S02]  /*4040*/  CS2R R68, SRZ ;  /* 0x0000000000447805 */ /* 0x000fc4000001ff00 */
[----:B------:R-:W-:-:S04]  /*4050*/  CS2R R34, SRZ ;  /* 0x0000000000227805 */ /* 0x000fc8000001ff00 */
[----:B------:R-:W2:Y:S01]  /*4060*/  MUFU.EX2 R77, R77 ;  /* 0x0000004d004d7308 */ /* 0x000ea20000000800 */
[----:B0-----:R-:W-:-:S07]  /*4070*/  FADD.FTZ R3, R73, R4 ;  /* 0x0000000449037221 */ /* 0x001fce0000010000 */
[----:B------:R0:W3:Y:S01]  /*4080*/  MUFU.EX2 R32, R87 ;  /* 0x0000005700207308 */ /* 0x0000e20000000800 */
[----:B-1----:R-:W-:-:S07]  /*4090*/  FADD.FTZ R4, R76, R3 ;  /* 0x000000034c047221 */ /* 0x002fce0000010000 */
[----:B------:R-:W1:Y:S01]  /*40a0*/  MUFU.EX2 R80, R80 ;  /* 0x0000005000507308 */ /* 0x000e620000000800 */
[C---:B--2---:R-:W-:Y:S01]  /*40b0*/  F2FP.SATFINITE.E4M3.F32.PACK_AB_MERGE_C R76, R77.reuse, R76, RZ ;  /* 0x0000004c4d4c723e */ /* 0x044fe200048070ff */
[----:B------:R-:W-:Y:S01]  /*40c0*/  FADD.FTZ R77, R77, R4 ;  /* 0x000000044d4d7221 */ /* 0x000fe20000010000 */
[----:B0-----:R-:W-:Y:S02]  /*40d0*/  CS2R R86, SRZ ;  /* 0x0000000000567805 */ /* 0x001fe4000001ff00 */
[----:B------:R-:W-:Y:S02]  /*40e0*/  F2FP.SATFINITE.E4M3.F32.PACK_AB_MERGE_C R216, R73, R72, R76 ;  /* 0x0000004849d8723e */ /* 0x000fe4000480704c */
[----:B------:R-:W-:Y:S01]  /*40f0*/  CS2R R72, SRZ ;  /* 0x0000000000487805 */ /* 0x000fe2000001ff00 */
[----:B------:R-:W0:Y:S01]  /*4100*/  MUFU.EX2 R81, R81 ;  /* 0x0000005100517308 */ /* 0x000e220000000800 */
[----:B---3--:R-:W-:Y:S01]  /*4110*/  F2FP.SATFINITE.E4M3.F32.PACK_AB_MERGE_C R3, R32, R29, RZ ;  /* 0x0000001d2003723e */ /* 0x008fe200048070ff */
[----:B------:R-:W-:-:S03]  /*4120*/  FADD.FTZ R29, R29, R6 ;  /* 0x000000061d1d7221 */ /* 0x000fc60000010000 */
[----:B------:R-:W-:Y:S02]  /*4130*/  F2FP.SATFINITE.E4M3.F32.PACK_AB_MERGE_C R219, R31, R28, R3 ;  /* 0x0000001c1fdb723e */ /* 0x000fe40004807003 */
[----:B------:R-:W-:Y:S01]  /*4140*/  CS2R R30, SRZ ;  /* 0x00000000001e7805 */ /* 0x000fe2000001ff00 */
[----:B------:R-:W2:Y:S01]  /*4150*/  MUFU.EX2 R84, R84 ;  /* 0x0000005400547308 */ /* 0x000ea20000000800 */
[----:B-1----:R-:W-:-:S01]  /*4160*/  FADD.FTZ R4, R80, R77 ;  /* 0x0000004d50047221 */ /* 0x002fc20000010000 */
[----:B------:R-:W-:-:S06]  /*4170*/  CS2R R76, SRZ ;  /* 0x00000000004c7805 */ /* 0x000fcc000001ff00 */
[----:B------:R-:W1:Y:S01]  /*4180*/  MUFU.EX2 R47, R47 ;  /* 0x0000002f002f7308 */ /* 0x000e620000000800 */
[----:B0-----:R-:W-:-:S04]  /*4190*/  FADD.FTZ R3, R81, R4 ;  /* 0x0000000451037221 */ /* 0x001fc80000010000 */
[----:B--2---:R-:W-:Y:S01]  /*41a0*/  FADD.FTZ R4, R84, R3 ;  /* 0x0000000354047221 */ /* 0x004fe20000010000 */
[----:B------:R-:W-:-:S01]  /*41b0*/  FADD.FTZ R3, R32, R29 ;  /* 0x0000001d20037221 */ /* 0x000fc20000010000 */
[----:B------:R-:W-:Y:S02]  /*41c0*/  CS2R R32, SRZ ;  /* 0x0000000000207805 */ /* 0x000fe4000001ff00 */
[----:B------:R-:W-:Y:S02]  /*41d0*/  CS2R R28, SRZ ;  /* 0x00000000001c7805 */ /* 0x000fe4000001ff00 */
[C---:B-1----:R-:W-:Y:S01]  /*41e0*/  F2FP.SATFINITE.E4M3.F32.PACK_AB_MERGE_C R5, R47.reuse, R84, RZ ;  /* 0x000000542f05723e */ /* 0x042fe200048070ff */
[----:B------:R-:W-:-:S01]  /*41f0*/  FADD.FTZ R4, R47, R4 ;  /* 0x000000042f047221 */ /* 0x000fc20000010000 */
[----:B------:R-:W-:Y:S02]  /*4200*/  CS2R R84, SRZ ;  /* 0x0000000000547805 */ /* 0x000fe4000001ff00 */
[----:B------:R-:W-:-:S02]  /*4210*/  CS2R R46, SRZ ;  /* 0x00000000002e7805 */ /* 0x000fc4000001ff00 */
[----:B------:R-:W-:Y:S02]  /*4220*/  F2FP.SATFINITE.E4M3.F32.PACK_AB_MERGE_C R218, R81, R80, R5 ;  /* 0x0000005051da723e */ /* 0x000fe40004807005 */
[----:B------:R-:W-:Y:S01]  /*4230*/  CS2R R80, SRZ ;  /* 0x0000000000507805 */ /* 0x000fe2000001ff00 */
[----:B------:R-:W-:Y:S06]  /*4240*/  @!P3 BRA `(.L_x_1958) ;  /* 0x0000002c0038b947 */ /* 0x000fec0003800000 */
[----:B------:R-:W-:Y:S01]  /*4250*/  IMAD.MOV.U32 R6, RZ, RZ, R0 ;  /* 0x000000ffff067224 */ /* 0x000fe200078e0000 */
[----:B------:R-:W-:Y:S01]  /*4260*/  UMOV UR55, UR51 ;  /* 0x0000003300377c82 */ /* 0x000fe20008000000 */
[----:B------:R-:W-:Y:S01]  /*4270*/  IMAD.MOV.U32 R5, RZ, RZ, R2 ;  /* 0x000000ffff057224 */ /* 0x000fe200078e0002 */
[----:B------:R-:W-:Y:S01]  /*4280*/  UMOV UR56, UR44 ;  /* 0x0000002c00387c82 */ /* 0x000fe20008000000 */
[----:B------:R-:W-:Y:S01]  /*4290*/  IMAD.MOV.U32 R151, RZ, RZ, RZ ;  /* 0x000000ffff977224 */ /* 0x000fe200078e00ff */
[----:B------:R-:W-:-:S06]  /*42a0*/  ULDC UR51, c[0x0][0x288] ;  /* 0x0000a20000337ab9 */ /* 0x000fcc0000000800 */
.L_x_1968:
[----:B------:R-:W-:Y:S01]  /*42b0*/  ISETP.NE.AND P4, PT, RZ, UR42, PT ;  /* 0x0000002aff007c0c */ /* 0x000fe2000bf85270 */
[----:B------:R-:W-:-:S04]  /*42c0*/  UISETP.NE.AND UP1, UPT, UR55, 0x1, UPT ;  /* 0x000000013700788c */ /* 0x000fc8000bf25270 */
[----:B------:R-:W-:-:S04]  /*42d0*/  USEL UR44, URZ, 0x1, UP1 ;  /* 0x000000013f2c7887 */ /* 0x000fc80008800000 */
[----:B------:R-:W-:-:S04]  /*42e0*/  ULOP3.LUT UR44, UR56, UR44, URZ, 0x3c, !UPT ;  /* 0x0000002c382c7292 */ /* 0x000fc8000f8e3c3f */
[----:B------:R-:W-:Y:S08]  /*42f0*/  @P4 BRA `(.L_x_1959) ;  /* 0x0000000000384947 */ /* 0x000ff00003800000 */
[----:B------:R-:W-:Y:S05]  /*4300*/  @!P0 BRA `(.L_x_1960) ;  /* 0x0000000000048947 */ /* 0x000fea0003800000 */
[----:B------:R-:W-:Y:S01]  /*4310*/  BPT.TRAP 0x1 ;  /* 0x000000040000795c */ /* 0x000fe20000300000 */
.L_x_1960:
        /* <DEDUP_REMOVED lines=9> */
.L_x_1961:
[----:B-1----:R-:W-:Y:S05]  /*43b0*/  @P3 BRA `(.L_x_1959) ;  /* 0x0000000000083947 */ /* 0x002fea0003800000 */
[----:B------:R-:W1:Y:S02]  /*43c0*/  SYNCS.PHASECHK.TRANS64.TRYWAIT P3, [UR6+0x38830], R0 ;  /* 0x03883000ff0075a7 */ /* 0x000e640008060146 */
[----:B-1----:R-:W-:Y:S05]  /*43d0*/  @!P3 BRA `(.L_x_1962) ;  /* 0x000000dc0000b947 */ /* 0x002fea0003800000 */
.L_x_1959:
        /* <DEDUP_REMOVED lines=50> */
.L_x_1964:
[----:B------:R-:W-:Y:S01]  /*4700*/  ULEA UR6, UR55, UR41, 0x3 ;  /* 0x0000002937067291 */ /* 0x000fe2000f8e183f */
[----:B------:R-:W-:-:S05]  /*4710*/  IMAD.U32 R0, RZ, RZ, UR56 ;  /* 0x00000038ff007e24 */ /* 0x000fca000f8e00ff */
[----:B------:R-:W-:-:S04]  /*4720*/  SHF.L.U32 R0, R0, 0x1f, RZ ;  /* 0x0000001f00007819 */ /* 0x000fc800000006ff */
[----:B------:R0:W1:Y:S01]  /*4730*/  SYNCS.PHASECHK.TRANS64.TRYWAIT P3, [UR6+0x38850], R0 ;  /* 0x03885000ff0075a7 */ /* 0x0000620008060146 */
[----:B------:R-:W-:Y:S05]  /*4740*/  @!P0 BRA `(.L_x_1965) ;  /* 0x0000000000048947 */ /* 0x000fea0003800000 */
[----:B------:R-:W-:Y:S01]  /*4750*/  BPT.TRAP 0x1 ;  /* 0x000000040000795c */ /* 0x000fe20000300000 */
.L_x_1965:
[----:B-1----:R-:W-:Y:S05]  /*4760*/  @P3 BRA `(.L_x_1963) ;  /* 0x0000000000083947 */ /* 0x002fea0003800000 */
[----:B------:R-:W1:Y:S02]  /*4770*/  SYNCS.PHASECHK.TRANS64.TRYWAIT P3, [UR6+0x38850], R0 ;  /* 0x03885000ff0075a7 */ /* 0x000e640008060146 */
[----:B-1----:R-:W-:Y:S05]  /*4780*/  @!P3 BRA `(.L_x_1966) ;  /* 0x000000d8002cb947 */ /* 0x002fea0003800000 */
.L_x_1963:
[----:B------:R-:W-:Y:S01]  /*4790*/  UIADD3 UR6, UR41, 0x400, URZ ;  /* 0x0000040029067890 */ /* 0x000fe2000fffe03f */
[----:B------:R-:W-:Y:S01]  /*47a0*/  WARPGROUP.ARRIVE ;  /* 0x00000000000079c5 */ /* 0x000fe20000000000 */
[----:B------:R-:W-:Y:S01]  /*47b0*/  UMOV UR7, 0x40000040 ;  /* 0x4000004000077882 */ /* 0x000fe20000000000 */
[----:B-1----:R-:W-:Y:S01]  /*47c0*/  VIADD R7, R18, UR39 ;  /* 0x0000002712077c36 */ /* 0x002fe20008000000 */
[----:B------:R-:W-:Y:S01]  /*47d0*/  USHF.R.U32.HI UR6, URZ, 0x4, UR6 ;  /* 0x000000043f067899 */ /* 0x000fe20008011606 */
[----:B------:R-:W1:Y:S03]  /*47e0*/  LDC R11, c[0x0][0x2f0] ;  /* 0x0000bc00ff0b7b82 */ /* 0x000e660000000800 */
[----:B------:R-:W-:-:S04]  /*47f0*/  ULOP3.LUT UR6, UR6, 0x3fff, URZ, 0xc0, !UPT ;  /* 0x00003fff06067892 */ /* 0x000fc8000f8ec03f */
[----:B------:R-:W-:-:S04]  /*4800*/  ULOP3.LUT UR6, UR6, 0x10000, URZ, 0xfc, !UPT ;  /* 0x0001000006067892 */ /* 0x000fc8000f8efc3f */
[----:B------:R-:W-:-:S07]  /*4810*/  ULEA UR10, UR55, UR6, 0xb ;  /* 0x00000006370a7291 */ /* 0x000fce000f8e583f */
[----:B------:R-:W-:Y:S02]  /*4820*/  UMOV UR6, UR10 ;  /* 0x0000000a00067c82 */ /* 0x000fe40008000000 */
[----:B------:R-:W-:Y:S01]  /*4830*/  QGMMA.64x256x32.F32.E4M3.E4M3 R24, R228, gdesc[UR4], R24, gsb0 ;  /* 0x03e00004e4187df3 */ /* 0x000fe20008000818 */
[----:B------:R-:W-:Y:S01]  /*4840*/  UIADD3 UR6, UR10, 0x2, URZ ;  /* 0x000000020a067890 */ /* 0x000fe2000fffe03f */
[----:B------:R-:W-:Y:S01]  /*4850*/  UMOV UR7, 0x40000040 ;  /* 0x4000004000077882 */ /* 0x000fe20000000000 */
[----:B------:R-:W-:Y:S02]  /*4860*/  WARPGROUP.DEPBAR.LE gsb0, 0x0 ;  /* 0x00008000000079c5 */ /* 0x000fe40000010000 */
[----:B------:R-:W-:-:S06]  /*4870*/  WARPGROUP.ARRIVE ;  /* 0x00000000000079c5 */ /* 0x000fcc0000000000 */
[----:B------:R-:W2:-:S15]  /*4880*/  S2R R231, SR_TID.X ;  /* 0x0000000000e77919 */ /* 0x000e9e0000002100 */
[----:B------:R-:W-:-:S02]  /*4890*/  NOP ;  /* 0x0000000000007918 */ /* 0x000fc40000000000 */
[----:B------:R-:W-:Y:S01]  /*48a0*/  QGMMA.64x256x32.F32.E4M3.E4M3 R24, R224, gdesc[UR4], R24, gsb0 ;  /* 0x03e00004e0187df3 */ /* 0x000fe20008000818 */
[----:B------:R-:W-:Y:S01]  /*48b0*/  UIADD3 UR6, UR10, 0x4, URZ ;  /* 0x000000040a067890 */ /* 0x000fe2000fffe03f */
[----:B------:R-:W-:Y:S01]  /*48c0*/  UMOV UR7, 0x40000040 ;  /* 0x4000004000077882 */ /* 0x000fe20000000000 */
[----:B--2---:R-:W-:Y:S01]  /*48d0*/  SHF.R.U32.HI R231, RZ, 0x7, R231 ;  /* 0x00000007ffe77819 */ /* 0x004fe200000116e7 */
[----:B------:R-:W-:Y:S02]  /*48e0*/  WARPGROUP.DEPBAR.LE gsb0, 0x0 ;  /* 0x00008000000079c5 */ /* 0x000fe40000010000 */
[----:B------:R-:W-:-:S15]  /*48f0*/  WARPGROUP.ARRIVE ;  /* 0x00000000000079c5 */ /* 0x000fde0000000000 */
[----:B------:R-:W-:-:S07]  /*4900*/  NOP ;  /* 0x0000000000007918 */ /* 0x000fce0000000000 */
[----:B------:R-:W-:Y:S01]  /*4910*/  QGMMA.64x256x32.F32.E4M3.E4M3 R24, R220, gdesc[UR4], R24, gsb0 ;  /* 0x03e00004dc187df3 */ /* 0x000fe20008000818 */
[----:B------:R-:W-:Y:S01]  /*4920*/  @UP0 ULDC UR6, c[0x0][0x44c] ;  /* 0x0001130000060ab9 */ /* 0x000fe20000000800 */
[----:B------:R-:W-:Y:S01]  /*4930*/  UMOV UR7, 0x40000040 ;  /* 0x4000004000077882 */ /* 0x000fe20000000000 */
[----:B0-----:R-:W-:Y:S01]  /*4940*/  @P2 IMAD.HI.U32 R0, R7, UR6, RZ ;  /* 0x0000000607002c27 */ /* 0x001fe2000f8e00ff */
[----:B------:R-:W-:-:S04]  /*4950*/  @UP0 ULDC UR6, c[0x0][0x450] ;  /* 0x0001140000060ab9 */ /* 0x000fc80000000800 */
[----:B------:R-:W-:Y:S01]  /*4960*/  @P2 SHF.R.U32.HI R7, RZ, UR6, R0 ;  /* 0x00000006ff072c19 */ /* 0x000fe20008011600 */
[----:B------:R-:W-:Y:S01]  /*4970*/  UMOV UR6, 0xffffff80 ;  /* 0xffffff8000067882 */ /* 0x000fe20000000000 */
[----:B------:R-:W-:Y:S01]  /*4980*/  IMAD.MOV.U32 R0, RZ, RZ, -0x2 ;  /* 0xfffffffeff007424 */ /* 0x000fe200078e00ff */
[----:B------:R-:W-:Y:S02]  /*4990*/  UIMAD UR6, UR53, UR6, 0x1 ;  /* 0x00000001350674a4 */ /* 0x000fe4000f8e0206 */
[----:B------:R-:W0:Y:S04]  /*49a0*/  SHFL.IDX PT, R9, R7, RZ, 0x1c1f ;  /* 0x001c1fff07097589 */ /* 0x000e2800000e0000 */
[----:B------:R-:W-:Y:S01]  /*49b0*/  IMAD R0, R17, R0, UR6 ;  /* 0x0000000611007e24 */ /* 0x000fe2000f8e0200 */
[----:B------:R-:W2:Y:S01]  /*49c0*/  SHFL.IDX PT, R7, R7, 0x1, 0x1c1f ;  /* 0x003c1f0007077f89 */ /* 0x000ea200000e0000 */
[----:B------:R-:W-:-:S02]  /*49d0*/  UIADD3 UR6, UR10, 0x6, URZ ;  /* 0x000000060a067890 */ /* 0x000fc4000fffe03f */
[----:B-1----:R-:W-:Y:S02]  /*49e0*/  IMAD R0, R11, UR50, R0 ;  /* 0x000000320b007c24 */ /* 0x002fe4000f8e0200 */
[----:B------:R-:W-:-:S03]  /*49f0*/  IMAD.U32 R11, RZ, RZ, UR37 ;  /* 0x00000025ff0b7e24 */ /* 0x000fc6000f8e00ff */
[----:B0-----:R-:W-:-:S04]  /*4a00*/  IADD3 R2, R9, -UR51, R0 ;  /* 0x8000003309027c10 */ /* 0x001fc8000fffe000 */
[C---:B------:R-:W-:Y:S02]  /*4a10*/  ISETP.GT.AND P3, PT, R2.reuse, RZ, PT ;  /* 0x000000ff0200720c */ /* 0x040fe40003f64270 */
[----:B------:R-:W-:Y:S02]  /*4a20*/  ISETP.GT.AND P4, PT, R2, 0x1, PT ;  /* 0x000000010200780c */ /* 0x000fe40003f84270 */
[----:B------:R-:W-:Y:S02]  /*4a30*/  FSEL R152, R152, -INF , P3 ;  /* 0xff80000098987808 */ /* 0x000fe40001800000 */
[----:B------:R-:W-:Y:S02]  /*4a40*/  ISETP.GT.AND P3, PT, R2, 0x8, PT ;  /* 0x000000080200780c */ /* 0x000fe40003f64270 */
[----:B------:R-:W-:Y:S02]  /*4a50*/  FSEL R153, R153, -INF , P4 ;  /* 0xff80000099997808 */ /* 0x000fe40002000000 */
[----:B------:R-:W-:-:S02]  /*4a60*/  FMNMX.FTZ R8, R152, R5, !PT ;  /* 0x0000000598087209 */ /* 0x000fc40007810000 */
[----:B------:R-:W-:Y:S02]  /*4a70*/  ISETP.GT.AND P4, PT, R2, 0x9, PT ;  /* 0x000000090200780c */ /* 0x000fe40003f84270 */
[----:B------:R-:W-:Y:S02]  /*4a80*/  FSEL R156, R156, -INF , P3 ;  /* 0xff8000009c9c7808 */ /* 0x000fe40001800000 */
[----:B------:R-:W-:Y:S02]  /*4a90*/  FMNMX.FTZ R9, R153, R8, !PT ;  /* 0x0000000899097209 */ /* 0x000fe40007810000 */
        /* <DEDUP_REMOVED lines=72> */
[----:B------:R-:W-:Y:S02]  /*4f20*/  FSEL R205, R205, -INF , P5 ;  /* 0xff800000cdcd7808 */ /* 0x000fe40002800000 */
[C---:B------:R-:W-:Y:S02]  /*4f30*/  ISETP.GT.AND P3, PT, R2.reuse, 0x70, PT ;  /* 0x000000700200780c */ /* 0x040fe40003f64270 */
[----:B------:R-:W-:-:S02]  /*4f40*/  ISETP.GT.AND P4, PT, R2, 0x71, PT ;  /* 0x000000710200780c */ /* 0x000fc40003f84270 */
[C---:B------:R-:W-:Y:S02]  /*4f50*/  ISETP.GT.AND P6, PT, R2.reuse, 0x78, PT ;  /* 0x000000780200780c */ /* 0x040fe40003fc4270 */
[----:B------:R-:W-:Y:S02]  /*4f60*/  ISETP.GT.AND P5, PT, R2, 0x79, PT ;  /* 0x000000790200780c */ /* 0x000fe40003fa4270 */
[----:B------:R-:W-:Y:S02]  /*4f70*/  FMNMX.FTZ R2, R204, R9, !PT ;  /* 0x00000009cc027209 */ /* 0x000fe40007810000 */
[----:B------:R-:W-:Y:S02]  /*4f80*/  FSEL R208, R208, -INF , P3 ;  /* 0xff800000d0d07808 */ /* 0x000fe40001800000 */
[----:B------:R-:W-:Y:S02]  /*4f90*/  FMNMX.FTZ R9, R205, R2, !PT ;  /* 0x00000002cd097209 */ /* 0x000fe40007810000 */
[----:B------:R-:W-:-:S02]  /*4fa0*/  FSEL R209, R209, -INF , P4 ;  /* 0xff800000d1d17808 */ /* 0x000fc40002000000 */
[----:B------:R-:W-:Y:S02]  /*4fb0*/  FMNMX.FTZ R2, R208, R9, !PT ;  /* 0x00000009d0027209 */ /* 0x000fe40007810000 */
[----:B------:R-:W-:Y:S02]  /*4fc0*/  FSEL R212, R212, -INF , P6 ;  /* 0xff800000d4d47808 */ /* 0x000fe40003000000 */
[----:B------:R-:W-:Y:S02]  /*4fd0*/  FMNMX.FTZ R9, R209, R2, !PT ;  /* 0x00000002d1097209 */ /* 0x000fe40007810000 */
[----:B------:R-:W-:Y:S02]  /*4fe0*/  FSEL R213, R213, -INF , P5 ;  /* 0xff800000d5d57808 */ /* 0x000fe40002800000 */
[----:B------:R-:W-:Y:S02]  /*4ff0*/  FMNMX.FTZ R2, R212, R9, !PT ;  /* 0x00000009d4027209 */ /* 0x000fe40007810000 */
[----:B--2---:R-:W-:-:S02]  /*5000*/  IADD3 R0, R7, -UR51, R0 ;  /* 0x8000003307007c10 */ /* 0x004fc4000fffe000 */
[----:B------:R-:W-:Y:S02]  /*5010*/  FMNMX.FTZ R8, R213, R2, !PT ;  /* 0x00000002d5087209 */ /* 0x000fe40007810000 */
[C---:B------:R-:W-:Y:S02]  /*5020*/  ISETP.GT.AND P4, PT, R0.reuse, RZ, PT ;  /* 0x000000ff0000720c */ /* 0x040fe40003f84270 */
[----:B------:R-:W-:Y:S01]  /*5030*/  ISETP.GT.AND P5, PT, R0, 0x1, PT ;  /* 0x000000010000780c */ /* 0x000fe20003fa4270 */
[----:B------:R-:W0:Y:S01]  /*5040*/  SHFL.BFLY PT, R9, R8, 0x2, 0x1f ;  /* 0x0c401f0008097f89 */ /* 0x000e2200000e0000 */
        /* <DEDUP_REMOVED lines=12> */
[----:B0-----:R-:W-:Y:S02]  /*5110*/  FMNMX.FTZ R9, R8, R9, !PT ;  /* 0x0000000908097209 */ /* 0x001fe40007810000 */
[----:B------:R-:W-:Y:S02]  /*5120*/  FMNMX.FTZ R13, R159, R14, !PT ;  /* 0x0000000e9f0d7209 */ /* 0x000fe40007810000 */
[----:B------:R-:W-:Y:S01]  /*5130*/  ISETP.GT.AND P4, PT, R0, 0x18, PT ;  /* 0x000000180000780c */ /* 0x000fe20003f84270 */
[----:B------:R-:W0:Y:S01]  /*5140*/  SHFL.BFLY PT, R2, R9, 0x1, 0x1f ;  /* 0x0c201f0009027f89 */ /* 0x000e2200000e0000 */
[----:B------:R-:W-:Y:S01]  /*5150*/  FSEL R163, R163, -INF , P5 ;  /* 0xff800000a3a37808 */ /* 0x000fe20002800000 */
[----:B------:R-:W-:-:S02]  /*5160*/  WARPGROUP.DEPBAR.LE gsb0, 0x0 ;  /* 0x00008000000079c5 */ /* 0x000fc40000010000 */
[----:B------:R-:W-:Y:S01]  /*5170*/  FMNMX.FTZ R14, R162, R13, !PT ;  /* 0x0000000da20e7209 */ /* 0x000fe20007810000 */
[----:B------:R-:W-:Y:S01]  /*5180*/  WARPGROUP.ARRIVE ;  /* 0x00000000000079c5 */ /* 0x000fe20000000000 */
[----:B------:R-:W-:Y:S02]  /*5190*/  ISETP.GT.AND P5, PT, R0, 0x19, PT ;  /* 0x000000190000780c */ /* 0x000fe40003fa4270 */
[----:B------:R-:W-:Y:S02]  /*51a0*/  FSEL R166, R166, -INF , P4 ;  /* 0xff800000a6a67808 */ /* 0x000fe40002000000 */
[----:B------:R-:W-:Y:S01]  /*51b0*/  FMNMX.FTZ R15, R163, R14, !PT ;  /* 0x0000000ea30f7209 */ /* 0x000fe20007810000 */
[----:B------:R-:W-:Y:S01]  /*51c0*/  QGMMA.64x256x32.F32.E4M3.E4M3 R24, R216, gdesc[UR4], R24, gsb0 ;  /* 0x03e00004d8187df3 */ /* 0x000fe20008000818 */
[----:B------:R-:W-:Y:S02]  /*51d0*/  ISETP.GT.AND P4, PT, R0, 0x20, PT ;  /* 0x000000200000780c */ /* 0x000fe40003f84270 */
[----:B------:R-:W-:-:S02]  /*51e0*/  FSEL R167, R167, -INF , P5 ;  /* 0xff800000a7a77808 */ /* 0x000fc40002800000 */
[----:B------:R-:W-:Y:S02]  /*51f0*/  FMNMX.FTZ R20, R166, R15, !PT ;  /* 0x0000000fa6147209 */ /* 0x000fe40007810000 */
[----:B------:R-:W-:Y:S02]  /*5200*/  ISETP.GT.AND P5, PT, R0, 0x21, PT ;  /* 0x000000210000780c */ /* 0x000fe40003fa4270 */
[----:B------:R-:W-:Y:S02]  /*5210*/  FSEL R170, R170, -INF , P4 ;  /* 0xff800000aaaa7808 */ /* 0x000fe40002000000 */
[----:B------:R-:W-:Y:S02]  /*5220*/  FMNMX.FTZ R15, R167, R20, !PT ;  /* 0x00000014a70f7209 */ /* 0x000fe40007810000 */
[----:B0-----:R-:W-:Y:S02]  /*5230*/  FMNMX.FTZ R2, R9, R2, !PT ;  /* 0x0000000209027209 */ /* 0x001fe40007810000 */
[----:B------:R-:W-:-:S02]  /*5240*/  ISETP.GT.AND P4, PT, R0, 0x28, PT ;  /* 0x000000280000780c */ /* 0x000fc40003f84270 */
[C---:B------:R-:W-:Y:S01]  /*5250*/  FSETP.NEU.FTZ.AND P3, PT, R2.reuse, -INF , PT ;  /* 0xff8000000200780b */ /* 0x040fe20003f7d000 */
[----:B------:R-:W-:-:S01]  /*5260*/  FFMA.FTZ R10, R2, R11, -8 ;  /* 0xc1000000020a7423 */ /* 0x000fc2000001000b */
[----:B------:R-:W-:Y:S02]  /*5270*/  FSEL R171, R171, -INF , P5 ;  /* 0xff800000abab7808 */ /* 0x000fe40002800000 */
[----:B------:R-:W-:Y:S02]  /*5280*/  FMNMX.FTZ R20, R170, R15, !PT ;  /* 0x0000000faa147209 */ /* 0x000fe40007810000 */
[----:B------:R-:W-:Y:S02]  /*5290*/  FSEL R8, R10, RZ, P3 ;  /* 0x000000ff0a087208 */ /* 0x000fe40001800000 */
[----:B------:R-:W-:Y:S02]  /*52a0*/  ISETP.GT.AND P5, PT, R0, 0x29, PT ;  /* 0x000000290000780c */ /* 0x000fe40003fa4270 */
[----:B------:R-:W-:Y:S01]  /*52b0*/  FSEL R174, R174, -INF , P4 ;  /* 0xff800000aeae7808 */ /* 0x000fe20002000000 */
[----:B------:R-:W-:-:S01]  /*52c0*/  FFMA.FTZ R152, R152, UR37, -R8 ;  /* 0x0000002598987c23 */ /* 0x000fc20008010808 */
[----:B------:R-:W-:Y:S01]  /*52d0*/  FMNMX.FTZ R21, R171, R20, !PT ;  /* 0x00000014ab157209 */ /* 0x000fe20007810000 */
[----:B------:R-:W-:-:S01]  /*52e0*/  FFMA.FTZ R10, R153, UR37, -R8 ;  /* 0x00000025990a7c23 */ /* 0x000fc20008010808 */
[C---:B------:R-:W-:Y:S01]  /*52f0*/  ISETP.GT.AND P4, PT, R0.reuse, 0x30, PT ;  /* 0x000000300000780c */ /* 0x040fe20003f84270 */
[----:B------:R0:W-:Y:S01]  /*5300*/  MUFU.EX2 R9, R152 ;  /* 0x0000009800097308 */ /* 0x0001e20000000800 */
[----:B------:R-:W-:Y:S01]  /*5310*/  FSEL R175, R175, -INF , P5 ;  /* 0xff800000afaf7808 */ /* 0x000fe20002800000 */
[--C-:B------:R-:W-:Y:S01]  /*5320*/  FFMA.FTZ R12, R157, UR37, -R8.reuse ;  /* 0x000000259d0c7c23 */ /* 0x100fe20008010808 */
[----:B------:R-:W-:Y:S01]  /*5330*/  ISETP.GT.AND P5, PT, R0, 0x31, PT ;  /* 0x000000310000780c */ /* 0x000fe20003fa4270 */
[--C-:B------:R-:W-:Y:S01]  /*5340*/  FFMA.FTZ R11, R156, UR37, -R8.reuse ;  /* 0x000000259c0b7c23 */ /* 0x100fe20008010808 */
[----:B------:R-:W-:Y:S01]  /*5350*/  FSEL R178, R178, -INF , P4 ;  /* 0xff800000b2b27808 */ /* 0x000fe20002000000 */
[--C-:B------:R-:W-:Y:S01]  /*5360*/  FFMA.FTZ R160, R160, UR37, -R8.reuse ;  /* 0x00000025a0a07c23 */ /* 0x100fe20008010808 */
[----:B------:R-:W-:Y:S01]  /*5370*/  ISETP.GT.AND P4, PT, R0, 0x38, PT ;  /* 0x000000380000780c */ /* 0x000fe20003f84270 */
[--C-:B------:R-:W-:Y:S01]  /*5380*/  FFMA.FTZ R14, R161, UR37, -R8.reuse ;  /* 0x00000025a10e7c23 */ /* 0x100fe20008010808 */
[----:B0-----:R-:W-:Y:S01]  /*5390*/  FMNMX.FTZ R152, R174, R21, !PT ;  /* 0x00000015ae987209 */ /* 0x001fe20007810000 */
[----:B------:R-:W-:Y:S01]  /*53a0*/  MUFU.EX2 R13, R160 ;  /* 0x000000a0000d7308 */ /* 0x000fe20000000800 */
[----:B------:R-:W-:Y:S01]  /*53b0*/  FSEL R179, R179, -INF , P5 ;  /* 0xff800000b3b37808 */ /* 0x000fe20002800000 */
[--C-:B------:R-:W-:Y:S01]  /*53c0*/  FFMA.FTZ R164, R164, UR37, -R8.reuse ;  /* 0x00000025a4a47c23 */ /* 0x100fe20008010808 */
[----:B------:R-:W-:Y:S01]  /*53d0*/  FMNMX.FTZ R21, R175, R152, !PT ;  /* 0x00000098af157209 */ /* 0x000fe20007810000 */
[--C-:B------:R-:W-:Y:S01]  /*53e0*/  FFMA.FTZ R20, R165, UR37, -R8.reuse ;  /* 0x00000025a5147c23 */ /* 0x100fe20008010808 */
[----:B------:R-:W-:Y:S01]  /*53f0*/  ISETP.GT.AND P5, PT, R0, 0x39, PT ;  /* 0x000000390000780c */ /* 0x000fe20003fa4270 */
[--C-:B------:R-:W-:Y:S01]  /*5400*/  FFMA.FTZ R168, R168, UR37, -R8.reuse ;  /* 0x00000025a8a87c23 */ /* 0x100fe20008010808 */
[----:B------:R-:W-:Y:S01]  /*5410*/  FMNMX.FTZ R152, R178, R21, !PT ;  /* 0x00000015b2987209 */ /* 0x000fe20007810000 */
[----:B------:R-:W-:Y:S01]  /*5420*/  MUFU.EX2 R15, R164 ;  /* 0x000000a4000f7308 */ /* 0x000fe20000000800 */
[----:B------:R-:W-:Y:S01]  /*5430*/  FSEL R182, R182, -INF , P4 ;  /* 0xff800000b6b67808 */ /* 0x000fe20002000000 */
[--C-:B------:R-:W-:Y:S01]  /*5440*/  FFMA.FTZ R177, R177, UR37, -R8.reuse ;  /* 0x00000025b1b17c23 */ /* 0x100fe20008010808 */
[----:B------:R-:W-:Y:S01]  /*5450*/  FMNMX.FTZ R153, R179, R152, !PT ;  /* 0x00000098b3997209 */ /* 0x000fe20007810000 */
[--C-:B------:R-:W-:Y:S01]  /*5460*/  FFMA.FTZ R152, R169, UR37, -R8.reuse ;  /* 0x00000025a9987c23 */ /* 0x100fe20008010808 */
[----:B------:R-:W-:Y:S01]  /*5470*/  ISETP.GT.AND P4, PT, R0, 0x40, PT ;  /* 0x000000400000780c */ /* 0x000fe20003f84270 */
[--C-:B------:R-:W-:Y:S01]  /*5480*/  FFMA.FTZ R169, R189, UR37, -R8.reuse ;  /* 0x00000025bda97c23 */ /* 0x100fe20008010808 */
[----:B------:R-:W-:Y:S01]  /*5490*/  FSEL R183, R183, -INF , P5 ;  /* 0xff800000b7b77808 */ /* 0x000fe20002800000 */
[----:B------:R-:W-:Y:S01]  /*54a0*/  MUFU.EX2 R21, R168 ;  /* 0x000000a800157308 */ /* 0x000fe20000000800 */
[----:B------:R-:W-:Y:S01]  /*54b0*/  FMNMX.FTZ R154, R182, R153, !PT ;  /* 0x00000099b69a7209 */ /* 0x000fe20007810000 */
[--C-:B------:R-:W-:Y:S01]  /*54c0*/  FFMA.FTZ R172, R172, UR37, -R8.reuse ;  /* 0x00000025acac7c23 */ /* 0x100fe20008010808 */
[----:B------:R-:W-:Y:S01]  /*54d0*/  ISETP.GT.AND P5, PT, R0, 0x41, PT ;  /* 0x000000410000780c */ /* 0x000fe20003fa4270 */
[--C-:B------:R-:W-:Y:S01]  /*54e0*/  FFMA.FTZ R181, R181, UR37, -R8.reuse ;  /* 0x00000025b5b57c23 */ /* 0x100fe20008010808 */
[----:B------:R-:W-:Y:S01]  /*54f0*/  FSEL R186, R186, -INF , P4 ;  /* 0xff800000baba7808 */ /* 0x000fe20002000000 */
[--C-:B------:R-:W-:Y:S01]  /*5500*/  FFMA.FTZ R185, R185, UR37, -R8.reuse ;  /* 0x00000025b9b97c23 */ /* 0x100fe20008010808 */
[----:B------:R-:W-:Y:S01]  /*5510*/  FMNMX.FTZ R153, R183, R154, !PT ;  /* 0x0000009ab7997209 */ /* 0x000fe20007810000 */
[----:B------:R-:W-:Y:S01]  /*5520*/  FFMA.FTZ R197, R197, UR37, -R8 ;  /* 0x00000025c5c57c23 */ /* 0x000fe20008010808 */
[----:B------:R-:W-:Y:S01]  /*5530*/  ISETP.GT.AND P4, PT, R0, 0x48, PT ;  /* 0x000000480000780c */ /* 0x000fe20003f84270 */
[----:B------:R-:W-:Y:S01]  /*5540*/  MUFU.EX2 R10, R10 ;  /* 0x0000000a000a7308 */ /* 0x000fe20000000800 */
[----:B------:R-:W-:-:S02]  /*5550*/  FSEL R187, R187, -INF , P5 ;  /* 0xff800000bbbb7808 */ /* 0x000fc40002800000 */
[----:B------:R-:W-:Y:S02]  /*5560*/  FMNMX.FTZ R154, R186, R153, !PT ;  /* 0x00000099ba9a7209 */ /* 0x000fe40007810000 */
[----:B------:R-:W-:Y:S02]  /*5570*/  ISETP.GT.AND P5, PT, R0, 0x49, PT ;  /* 0x000000490000780c */ /* 0x000fe40003fa4270 */
[----:B------:R-:W-:Y:S01]  /*5580*/  FSEL R190, R190, -INF , P4 ;  /* 0xff800000bebe7808 */ /* 0x000fe20002000000 */
[----:B------:R0:W-:Y:S01]  /*5590*/  MUFU.EX2 R153, R172 ;  /* 0x000000ac00997308 */ /* 0x0001e20000000800 */
[----:B------:R-:W-:Y:S01]  /*55a0*/  FMNMX.FTZ R157, R187, R154, !PT ;  /* 0x0000009abb9d7209 */ /* 0x000fe20007810000 */
[--C-:B------:R-:W-:Y:S01]  /*55b0*/  FFMA.FTZ R154, R173, UR37, -R8.reuse ;  /* 0x00000025ad9a7c23 */ /* 0x100fe20008010808 */
[----:B------:R-:W-:Y:S01]  /*55c0*/  ISETP.GT.AND P4, PT, R0, 0x50, PT ;  /* 0x000000500000780c */ /* 0x000fe20003f84270 */
[--C-:B------:R-:W-:Y:S01]  /*55d0*/  FFMA.FTZ R173, R193, UR37, -R8.reuse ;  /* 0x00000025c1ad7c23 */ /* 0x100fe20008010808 */
[----:B------:R-:W-:Y:S01]  /*55e0*/  FSEL R191, R191, -INF , P5 ;  /* 0xff800000bfbf7808 */ /* 0x000fe20002800000 */
[----:B------:R-:W-:Y:S01]  /*55f0*/  IMAD.U32 R193, RZ, RZ, UR37 ;  /* 0x00000025ffc17e24 */ /* 0x000fe2000f8e00ff */
[----:B------:R-:W-:Y:S01]  /*5600*/  FMNMX.FTZ R156, R190, R157, !PT ;  /* 0x0000009dbe9c7209 */ /* 0x000fe20007810000 */
[----:B------:R-:W-:Y:S01]  /*5610*/  MUFU.EX2 R11, R11 ;  /* 0x0000000b000b7308 */ /* 0x000fe20000000800 */
[----:B------:R-:W-:Y:S01]  /*5620*/  ISETP.GT.AND P5, PT, R0, 0x51, PT ;  /* 0x000000510000780c */ /* 0x000fe20003fa4270 */
[--C-:B0-----:R-:W-:Y:S01]  /*5630*/  FFMA.FTZ R172, R192, UR37, -R8.reuse ;  /* 0x00000025c0ac7c23 */ /* 0x101fe20008010808 */
[----:B------:R-:W-:Y:S01]  /*5640*/  FSEL R194, R194, -INF , P4 ;  /* 0xff800000c2c27808 */ /* 0x000fe20002000000 */
[--C-:B------:R-:W-:Y:S01]  /*5650*/  FFMA.FTZ R192, R212, UR37, -R8.reuse ;  /* 0x00000025d4c07c23 */ /* 0x100fe20008010808 */
[----:B------:R-:W-:Y:S01]  /*5660*/  FMNMX.FTZ R157, R191, R156, !PT ;  /* 0x0000009cbf9d7209 */ /* 0x000fe20007810000 */
[--C-:B------:R-:W-:Y:S01]  /*5670*/  FFMA.FTZ R156, R176, UR37, -R8.reuse ;  /* 0x00000025b09c7c23 */ /* 0x100fe20008010808 */
[----:B------:R-:W-:Y:S01]  /*5680*/  ISETP.GT.AND P4, PT, R0, 0x58, PT ;  /* 0x000000580000780c */ /* 0x000fe20003f84270 */
[----:B------:R-:W-:Y:S01]  /*5690*/  FFMA.FTZ R176, R196, UR37, -R8 ;  /* 0x00000025c4b07c23 */ /* 0x000fe20008010808 */
[----:B------:R-:W-:Y:S01]  /*56a0*/  FSEL R195, R195, -INF , P5 ;  /* 0xff800000c3c37808 */ /* 0x000fe20002800000 */
[----:B------:R-:W-:Y:S01]  /*56b0*/  MUFU.EX2 R12, R12 ;  /* 0x0000000c000c7308 */ /* 0x000fe20000000800 */
[----:B------:R-:W-:-:S02]  /*56c0*/  FMNMX.FTZ R160, R194, R157, !PT ;  /* 0x0000009dc2a07209 */ /* 0x000fc40007810000 */
[----:B------:R-:W-:Y:S02]  /*56d0*/  ISETP.GT.AND P5, PT, R0, 0x59, PT ;  /* 0x000000590000780c */ /* 0x000fe40003fa4270 */
[----:B------:R-:W-:Y:S02]  /*56e0*/  FSEL R198, R198, -INF , P4 ;  /* 0xff800000c6c67808 */ /* 0x000fe40002000000 */
[----:B------:R-:W-:Y:S01]  /*56f0*/  FMNMX.FTZ R157, R195, R160, !PT ;  /* 0x000000a0c39d7209 */ /* 0x000fe20007810000 */
[----:B------:R-:W-:Y:S01]  /*5700*/  MUFU.EX2 R14, R14 ;  /* 0x0000000e000e7308 */ /* 0x000fe20000000800 */
[----:B------:R-:W-:Y:S02]  /*5710*/  ISETP.GT.AND P4, PT, R0, 0x60, PT ;  /* 0x000000600000780c */ /* 0x000fe40003f84270 */
[----:B------:R-:W-:Y:S02]  /*5720*/  FSEL R199, R199, -INF , P5 ;  /* 0xff800000c7c77808 */ /* 0x000fe40002800000 */
[----:B------:R-:W-:-:S02]  /*5730*/  FMNMX.FTZ R160, R198, R157, !PT ;  /* 0x0000009dc6a07209 */ /* 0x000fc40007810000 */
[----:B------:R-:W-:Y:S01]  /*5740*/  ISETP.GT.AND P5, PT, R0, 0x61, PT ;  /* 0x000000610000780c */ /* 0x000fe20003fa4270 */
[----:B------:R-:W-:Y:S01]  /*5750*/  MUFU.EX2 R157, R177 ;  /* 0x000000b1009d7308 */ /* 0x000fe20000000800 */
[----:B------:R-:W-:Y:S02]  /*5760*/  FSEL R202, R202, -INF , P4 ;  /* 0xff800000caca7808 */ /* 0x000fe40002000000 */
[----:B------:R-:W-:Y:S01]  /*5770*/  FMNMX.FTZ R161, R199, R160, !PT ;  /* 0x000000a0c7a17209 */ /* 0x000fe20007810000 */
[----:B------:R-:W-:-:S01]  /*5780*/  FFMA.FTZ R160, R180, UR37, -R8 ;  /* 0x00000025b4a07c23 */ /* 0x000fc20008010808 */
[----:B------:R-:W-:Y:S01]  /*5790*/  ISETP.GT.AND P4, PT, R0, 0x68, PT ;  /* 0x000000680000780c */ /* 0x000fe20003f84270 */
[----:B------:R-:W-:-:S01]  /*57a0*/  FFMA.FTZ R180, R200, UR37, -R8 ;  /* 0x00000025c8b47c23 */ /* 0x000fc20008010808 */
        /* <DEDUP_REMOVED lines=11> */
[----:B------:R0:W-:Y:S01]  /*5860*/  MUFU.EX2 R161, R181 ;  /* 0x000000b500a17308 */ /* 0x0001e20000000800 */
[----:B------:R-:W-:Y:S02]  /*5870*/  FSEL R210, R210, -INF , P4 ;  /* 0xff800000d2d27808 */ /* 0x000fe40002000000 */
[----:B------:R-:W-:Y:S01]  /*5880*/  FMNMX.FTZ R165, R207, R164, !PT ;  /* 0x000000a4cfa57209 */ /* 0x000fe20007810000 */
[----:B------:R-:W-:-:S01]  /*5890*/  FFMA.FTZ R164, R184, UR37, -R8 ;  /* 0x00000025b8a47c23 */ /* 0x000fc20008010808 */
[----:B------:R-:W-:Y:S01]  /*58a0*/  ISETP.GT.AND P4, PT, R0, 0x78, PT ;  /* 0x000000780000780c */ /* 0x000fe20003f84270 */
[----:B------:R-:W-:-:S01]  /*58b0*/  FFMA.FTZ R184, R204, UR37, -R8 ;  /* 0x00000025ccb87c23 */ /* 0x000fc20008010808 */
[----:B------:R-:W-:Y:S01]  /*58c0*/  FSEL R211, R211, -INF , P5 ;  /* 0xff800000d3d37808 */ /* 0x000fe20002800000 */
[----:B------:R-:W-:Y:S01]  /*58d0*/  MUFU.EX2 R154, R154 ;  /* 0x0000009a009a7308 */ /* 0x000fe20000000800 */
[----:B------:R-:W-:Y:S01]  /*58e0*/  FMNMX.FTZ R168, R210, R165, !PT ;  /* 0x000000a5d2a87209 */ /* 0x000fe20007810000 */
[----:B0-----:R-:W-:Y:S01]  /*58f0*/  FFMA.FTZ R181, R201, UR37, -R8 ;  /* 0x00000025c9b57c23 */ /* 0x001fe20008010808 */
[----:B------:R-:W-:-:S02]  /*5900*/  ISETP.GT.AND P5, PT, R0, 0x79, PT ;  /* 0x000000790000780c */ /* 0x000fc40003fa4270 */
[----:B------:R-:W-:Y:S02]  /*5910*/  FSEL R214, R214, -INF , P4 ;  /* 0xff800000d6d67808 */ /* 0x000fe40002000000 */
[----:B------:R-:W-:Y:S01]  /*5920*/  FMNMX.FTZ R165, R211, R168, !PT ;  /* 0x000000a8d3a57209 */ /* 0x000fe20007810000 */
[--C-:B------:R-:W-:Y:S01]  /*5930*/  FFMA.FTZ R168, R188, UR37, -R8.reuse ;  /* 0x00000025bca87c23 */ /* 0x100fe20008010808 */
[----:B------:R-:W-:Y:S01]  /*5940*/  FSEL R215, R215, -INF , P5 ;  /* 0xff800000d7d77808 */ /* 0x000fe20002800000 */
[----:B------:R-:W-:Y:S01]  /*5950*/  FFMA.FTZ R188, R208, UR37, -R8 ;  /* 0x00000025d0bc7c23 */ /* 0x000fe20008010808 */
[----:B------:R-:W-:Y:S01]  /*5960*/  FMNMX.FTZ R0, R214, R165, !PT ;  /* 0x000000a5d6007209 */ /* 0x000fe20007810000 */
[----:B------:R-:W-:Y:S01]  /*5970*/  MUFU.EX2 R156, R156 ;  /* 0x0000009c009c7308 */ /* 0x000fe20000000800 */
[----:B------:R-:W-:Y:S02]  /*5980*/  FSEL R200, R2, RZ, P3 ;  /* 0x000000ff02c87208 */ /* 0x000fe40001800000 */
[----:B------:R-:W-:-:S03]  /*5990*/  FMNMX.FTZ R0, R215, R0, !PT ;  /* 0x00000000d7007209 */ /* 0x000fc60007810000 */
[----:B------:R-:W-:Y:S02]  /*59a0*/  FADD.FTZ R200, -R200, R5 ;  /* 0x00000005c8c87221 */ /* 0x000fe40000010100 */
[----:B------:R-:W0:Y:S01]  /*59b0*/  SHFL.BFLY PT, R177, R0, 0x2, 0x1f ;  /* 0x0c401f0000b17f89 */ /* 0x000e2200000e0000 */
[----:B------:R1:W-:Y:S01]  /*59c0*/  MUFU.EX2 R165, R185 ;  /* 0x000000b900a57308 */ /* 0x0003e20000000800 */
[----:B------:R-:W-:-:S07]  /*59d0*/  FMUL.FTZ R200, R200, UR37 ;  /* 0x00000025c8c87c20 */ /* 0x000fce0008410000 */
[----:B------:R-:W-:Y:S01]  /*59e0*/  MUFU.EX2 R160, R160 ;  /* 0x000000a000a07308 */ /* 0x000fe20000000800 */
[----:B-1----:R-:W-:-:S07]  /*59f0*/  FFMA.FTZ R185, R205, UR37, -R8 ;  /* 0x00000025cdb97c23 */ /* 0x002fce0008010808 */
[----:B------:R-:W-:Y:S01]  /*5a00*/  MUFU.EX2 R164, R164 ;  /* 0x000000a400a47308 */ /* 0x000fe20000000800 */
[----:B0-----:R-:W-:-:S07]  /*5a10*/  FMNMX.FTZ R189, R0, R177, !PT ;  /* 0x000000b100bd7209 */ /* 0x001fce0007810000 */
[----:B------:R-:W-:Y:S01]  /*5a20*/  MUFU.EX2 R168, R168 ;  /* 0x000000a800a87308 */ /* 0x000fe20000000800 */
[----:B------:R-:W0:Y:S07]  /*5a30*/  SHFL.BFLY PT, R0, R189, 0x1, 0x1f ;  /* 0x0c201f00bd007f89 */ /* 0x000e2e00000e0000 */
[----:B------:R-:W-:Y:S08]  /*5a40*/  MUFU.EX2 R177, R197 ;  /* 0x000000c500b17308 */ /* 0x000ff00000000800 */
[----:B------:R-:W-:Y:S08]  /*5a50*/  MUFU.EX2 R169, R169 ;  /* 0x000000a900a97308 */ /* 0x000ff00000000800 */
[----:B------:R-:W-:Y:S01]  /*5a60*/  MUFU.EX2 R172, R172 ;  /* 0x000000ac00ac7308 */ /* 0x000fe20000000800 */
[----:B0-----:R-:W-:Y:S01]  /*5a70*/  FMNMX.FTZ R0, R189, R0, !PT ;  /* 0x00000000bd007209 */ /* 0x001fe20007810000 */
[----:B------:R-:W-:-:S03]  /*5a80*/  FFMA.FTZ R189, R209, UR37, -R8 ;  /* 0x00000025d1bd7c23 */ /* 0x000fc60008010808 */
[C---:B------:R-:W-:Y:S01]  /*5a90*/  FSETP.NEU.FTZ.AND P4, PT, R0.reuse, -INF , PT ;  /* 0xff8000000000780b */ /* 0x040fe20003f9d000 */
[----:B------:R-:W-:-:S01]  /*5aa0*/  FFMA.FTZ R196, R0, R193, -8 ;  /* 0xc100000000c47423 */ /* 0x000fc200000100c1 */
[----:B------:R-:W-:Y:S01]  /*5ab0*/  FFMA.FTZ R193, R213, UR37, -R8 ;  /* 0x00000025d5c17c23 */ /* 0x000fe20008010808 */
[----:B------:R-:W-:Y:S03]  /*5ac0*/  MUFU.EX2 R173, R173 ;  /* 0x000000ad00ad7308 */ /* 0x000fe60000000800 */
[----:B------:R-:W-:-:S05]  /*5ad0*/  FSEL R8, R196, RZ, P4 ;  /* 0x000000ffc4087208 */ /* 0x000fca0002000000 */
[--C-:B------:R-:W-:Y:S01]  /*5ae0*/  FFMA.FTZ R196, R7, UR37, -R8.reuse ;  /* 0x0000002507c47c23 */ /* 0x100fe20008010808 */
[----:B------:R-:W-:-:S01]  /*5af0*/  FFMA.FTZ R7, R155, UR37, -R8 ;  /* 0x000000259b077c23 */ /* 0x000fc20008010808 */
        /* <DEDUP_REMOVED lines=22> */
[----:B------:R-:W0:Y:S08]  /*5c60*/  MUFU.EX2 R6, R200 ;  /* 0x000000c800067308 */ /* 0x000e300000000800 */
[----:B------:R-:W1:Y:S08]  /*5c70*/  MUFU.EX2 R179, R179 ;  /* 0x000000b300b37308 */ /* 0x000e700000000800 */
[----:B------:R-:W2:Y:S01]  /*5c80*/  MUFU.EX2 R7, R7 ;  /* 0x0000000700077308 */ /* 0x000ea20000000800 */
[----:B0-----:R-:W-:-:S01]  /*5c90*/  FFMA.FTZ R197, R6, R4, R9 ;  /* 0x0000000406c57223 */ /* 0x001fc20000010009 */
[----:B------:R-:W-:-:S03]  /*5ca0*/  WARPGROUP.DEPBAR.LE gsb0, 0x0 ;  /* 0x00008000000079c5 */ /* 0x000fc60000010000 */
[----:B------:R-:W-:-:S03]  /*5cb0*/  FADD.FTZ R200, R10, R197 ;  /* 0x000000c50ac87221 */ /* 0x000fc60000010000 */
[----:B------:R-:W0:Y:S01]  /*5cc0*/  MUFU.EX2 R155, R155 ;  /* 0x0000009b009b7308 */ /* 0x000e220000000800 */
[----:B-1----:R-:W-:-:S01]  /*5cd0*/  FFMA.FTZ R4, R179, R3, R196 ;  /* 0x00000003b3047223 */ /* 0x002fc200000100c4 */
[----:B------:R-:W-:-:S06]  /*5ce0*/  FADD.FTZ R3, R11, R200 ;  /* 0x000000c80b037221 */ /* 0x000fcc0000010000 */
        /* <DEDUP_REMOVED lines=8> */
[----:B------:R-:W-:Y:S01]  /*5d70*/  FADD.FTZ R4, R14, R3 ;  /* 0x000000030e047221 */ /* 0x000fe20000010000 */
[----:B------:R-:W-:-:S01]  /*5d80*/  FFMA.FTZ R191, R194, UR37, -R8 ;  /* 0x00000025c2bf7c23 */ /* 0x000fc20008010808 */
[----:B------:R-:W-:Y:S02]  /*5d90*/  FFMA.FTZ R194, R195, UR37, -R8 ;  /* 0x00000025c3c27c23 */ /* 0x000fe40008010808 */
[----:B------:R-:W-:-:S02]  /*5da0*/  FADD.FTZ R3, R15, R4 ;  /* 0x000000040f037221 */ /* 0x000fc40000010000 */
        /* <DEDUP_REMOVED lines=20> */
[----:B--2---:R-:W-:-:S01]  /*5ef0*/  FADD.FTZ R197, R171, R200 ;  /* 0x000000c8abc57221 */ /* 0x004fc20000010000 */
[----:B------:R-:W-:-:S04]  /*5f00*/  FADD.FTZ R200, R156, R3 ;  /* 0x000000039cc87221 */ /* 0x000fc80000010000 */
[----:B------:R-:W-:Y:S01]  /*5f10*/  FADD.FTZ R199, R157, R200 ;  /* 0x000000c89dc77221 */ /* 0x000fe20000010000 */
[----:B------:R-:W-:-:S01]  /*5f20*/  FFMA.FTZ R200, R203, UR37, -R8 ;  /* 0x00000025cbc87c23 */ /* 0x000fc20008010808 */
[----:B------:R-:W2:Y:S01]  /*5f30*/  MUFU.EX2 R178, R178 ;  /* 0x000000b200b27308 */ /* 0x000ea20000000800 */
[----:B0-----:R-:W-:-:S01]  /*5f40*/  FADD.FTZ R4, R174, R197 ;  /* 0x000000c5ae047221 */ /* 0x001fc20000010000 */
[----:B------:R-:W-:Y:S01]  /*5f50*/  FFMA.FTZ R197, R202, UR37, -R8 ;  /* 0x00000025cac57c23 */ /* 0x000fe20008010808 */
[----:B------:R-:W-:-:S01]  /*5f60*/  FADD.FTZ R202, R160, R199 ;  /* 0x000000c7a0ca7221 */ /* 0x000fc20000010000 */
[----:B------:R-:W-:-:S03]  /*5f70*/  FFMA.FTZ R199, R206, UR37, -R8 ;  /* 0x00000025cec77c23 */ /* 0x000fc60008010808 */
[----:B------:R-:W-:Y:S01]  /*5f80*/  FADD.FTZ R201, R161, R202 ;  /* 0x000000caa1c97221 */ /* 0x000fe20000010000 */
[----:B------:R-:W0:Y:S01]  /*5f90*/  MUFU.EX2 R5, R5 ;  /* 0x0000000500057308 */ /* 0x000e220000000800 */
[----:B-1----:R-:W-:-:S02]  /*5fa0*/  FADD.FTZ R3, R175, R4 ;  /* 0x00000004af037221 */ /* 0x002fc40000010000 */
[----:B------:R-:W-:-:S04]  /*5fb0*/  FADD.FTZ R202, R164, R201 ;  /* 0x000000c9a4ca7221 */ /* 0x000fc80000010000 */
[----:B------:R-:W-:Y:S01]  /*5fc0*/  FADD.FTZ R201, R165, R202 ;  /* 0x000000caa5c97221 */ /* 0x000fe20000010000 */
[----:B------:R-:W1:Y:S01]  /*5fd0*/  MUFU.EX2 R182, R182 ;  /* 0x000000b600b67308 */ /* 0x000e620000000800 */
[----:B--2---:R-:W-:-:S01]  /*5fe0*/  FADD.FTZ R4, R178, R3 ;  /* 0x00000003b2047221 */ /* 0x004fc20000010000 */
[----:B------:R-:W-:Y:S01]  /*5ff0*/  FFMA.FTZ R202, R207, UR37, -R8 ;  /* 0x00000025cfca7c23 */ /* 0x000fe20008010808 */
[----:B------:R-:W-:-:S01]  /*6000*/  FADD.FTZ R204, R168, R201 ;  /* 0x000000c9a8cc7221 */ /* 0x000fc20000010000 */
[----:B------:R-:W-:Y:S02]  /*6010*/  IMAD.U32 R207, RZ, RZ, UR54 ;  /* 0x00000036ffcf7e24 */ /* 0x000fe4000f8e00ff */
[----:B------:R-:W-:-:S01]  /*6020*/  FFMA.FTZ R201, R210, UR37, -R8 ;  /* 0x00000025d2c97c23 */ /* 0x000fc20008010808 */
[----:B------:R-:W-:Y:S01]  /*6030*/  FADD.FTZ R203, R169, R204 ;  /* 0x000000cca9cb7221 */ /* 0x000fe20000010000 */
[----:B------:R-:W2:Y:S01]  /*6040*/  MUFU.EX2 R183, R183 ;  /* 0x000000b700b77308 */ /* 0x000ea20000000800 */
[----:B0-----:R-:W-:-:S01]  /*6050*/  FADD.FTZ R3, R5, R4 ;  /* 0x0000000405037221 */ /* 0x001fc20000010000 */
[----:B------:R-:W-:Y:S01]  /*6060*/  @!P1 LEA R207, R207, UR41, 0x3 ;  /* 0x00000029cfcf9c11 */ /* 0x000fe2000f8e18ff */
[----:B------:R-:W-:-:S04]  /*6070*/  FADD.FTZ R204, R172, R203 ;  /* 0x000000cbaccc7221 */ /* 0x000fc80000010000 */
[----:B------:R-:W-:Y:S01]  /*6080*/  FADD.FTZ R205, R173, R204 ;  /* 0x000000ccadcd7221 */ /* 0x000fe20000010000 */
        /* <DEDUP_REMOVED lines=11> */
[----:B------:R-:W-:-:S05]  /*6140*/  IADD3 R3, -R231, 0xb, RZ ;  /* 0x0000000be7037810 */ /* 0x000fca0007ffe1ff */
[----:B------:R2:W-:Y:S06]  /*6150*/  BAR.ARV R3, 0x100 ;  /* 0x000400030000751d */ /* 0x0005ec0000002000 */
[----:B------:R-:W3:Y:S01]  /*6160*/  MUFU.EX2 R176, R176 ;  /* 0x000000b000b07308 */ /* 0x000ee20000000800 */
[----:B0-----:R-:W-:-:S01]  /*6170*/  FADD.FTZ R203, R191, R4 ;  /* 0x00000004bfcb7221 */ /* 0x001fc20000010000 */
[----:B--2---:R-:W-:-:S03]  /*6180*/  @!P1 VIADD R3, R207, 0x38840 ;  /* 0x00038840cf039836 */ /* 0x004fc60000000000 */
[----:B-1----:R-:W-:Y:S02]  /*6190*/  FADD.FTZ R4, R194, R203 ;  /* 0x000000cbc2047221 */ /* 0x002fe40000010000 */
[----:B------:R-:W-:Y:S01]  /*61a0*/  @!P1 PRMT R3, RZ, 0x654, R3 ;  /* 0x00000654ff039816 */ /* 0x000fe20000000003 */
[----:B------:R-:W0:Y:S03]  /*61b0*/  MUFU.EX2 R195, R195 ;  /* 0x000000c300c37308 */ /* 0x000e260000000800 */
[----:B------:R1:W-:Y:S05]  /*61c0*/  @!P1 SYNCS.ARRIVE.TRANS64.RED.A1T0 RZ, [R3+URZ], RZ ;  /* 0x000000ff03ff99a7 */ /* 0x0003ea000810043f */
[----:B------:R-:W2:Y:S01]  /*61d0*/  MUFU.EX2 R198, R198 ;  /* 0x000000c600c67308 */ /* 0x000ea20000000800 */
[----:B---3--:R-:W-:-:S04]  /*61e0*/  FADD.FTZ R206, R176, R205 ;  /* 0x000000cdb0ce7221 */ /* 0x008fc80000010000 */
[----:B------:R-:W-:-:S03]  /*61f0*/  FADD.FTZ R205, R177, R206 ;  /* 0x000000ceb1cd7221 */ /* 0x000fc60000010000 */
[----:B------:R-:W3:Y:S01]  /*6200*/  MUFU.EX2 R180, R180 ;  /* 0x000000b400b47308 */ /* 0x000ee20000000800 */
[----:B0-----:R-:W-:-:S07]  /*6210*/  FADD.FTZ R203, R195, R4 ;  /* 0x00000004c3cb7221 */ /* 0x001fce0000010000 */
[----:B------:R-:W0:Y:S01]  /*6220*/  MUFU.EX2 R197, R197 ;  /* 0x000000c500c57308 */ /* 0x000e220000000800 */
[----:B--2---:R-:W-:-:S01]  /*6230*/  FADD.FTZ R4, R198, R203 ;  /* 0x000000cbc6047221 */ /* 0x004fc20000010000 */
[--C-:B------:R-:W-:Y:S01]  /*6240*/  FFMA.FTZ R203, R214, UR37, -R8.reuse ;  /* 0x00000025d6cb7c23 */ /* 0x100fe20008010808 */
[----:B------:R-:W-:-:S05]  /*6250*/  FFMA.FTZ R8, R215, UR37, -R8 ;  /* 0x00000025d7087c23 */ /* 0x000fca0008010808 */
[----:B------:R-:W2:Y:S01]  /*6260*/  MUFU.EX2 R181, R181 ;  /* 0x000000b500b57308 */ /* 0x000ea20000000800 */
[----:B---3--:R-:W-:-:S07]  /*6270*/  FADD.FTZ R206, R180, R205 ;  /* 0x000000cdb4ce7221 */ /* 0x008fce0000010000 */
[----:B------:R-:W3:Y:S01]  /*6280*/  MUFU.EX2 R200, R200 ;  /* 0x000000c800c87308 */ /* 0x000ee20000000800 */
[----:B0-----:R-:W-:-:S07]  /*6290*/  FADD.FTZ R205, R197, R4 ;  /* 0x00000004c5cd7221 */ /* 0x001fce0000010000 */
[----:B------:R-:W0:Y:S01]  /*62a0*/  MUFU.EX2 R184, R184 ;  /* 0x000000b800b87308 */ /* 0x000e220000000800 */
[----:B--2---:R-:W-:-:S07]  /*62b0*/  FADD.FTZ R207, R181, R206 ;  /* 0x000000ceb5cf7221 */ /* 0x004fce0000010000 */
[----:B------:R-:W2:Y:S01]  /*62c0*/  MUFU.EX2 R199, R199 ;  /* 0x000000c700c77308 */ /* 0x000ea20000000800 */
[----:B---3--:R-:W-:-:S07]  /*62d0*/  FADD.FTZ R4, R200, R205 ;  /* 0x000000cdc8047221 */ /* 0x008fce0000010000 */
        /* <DEDUP_REMOVED lines=24> */
.L_x_1967:
[----:B------:R-:W-:Y:S01]  /*6460*/  UISETP.GT.AND UP1, UPT, UR53, UR52, UPT ;  /* 0x000000343500728c */ /* 0x000fe2000bf24270 */
[----:B------:R-:W-:Y:S01]  /*6470*/  F2FP.SATFINITE.E4M3.F32.PACK_AB_MERGE_C R5, R182, R5, RZ ;  /* 0x00000005b605723e */ /* 0x000fe200048070ff */
[----:B------:R-:W-:Y:S01]  /*6480*/  ULEA UR6, UR55, UR41, 0x3 ;  /* 0x0000002937067291 */ /* 0x000fe2000f8e183f */
[----:B------:R-:W-:Y:S01]  /*6490*/  F2FP.SATFINITE.E4M3.F32.PACK_AB_MERGE_C R11, R12, R11, RZ ;  /* 0x0000000b0c0b723e */ /* 0x000fe200048070ff */
[----:B------:R-:W-:Y:S01]  /*64a0*/  UIADD3 UR53, UR53, -0x1, URZ ;  /* 0xffffffff35357890 */ /* 0x000fe2000fffe03f */
[----:B------:R-:W-:Y:S01]  /*64b0*/  F2FP.SATFINITE.E4M3.F32.PACK_AB_MERGE_C R155, R158, R155, RZ ;  /* 0x0000009b9e9b723e */ /* 0x000fe200048070ff */
[----:B------:R-:W-:Y:S01]  /*64c0*/  UIADD3 UR6, UR6, 0x38860, URZ ;  /* 0x0003886006067890 */ /* 0x000fe2000fffe03f */
[----:B------:R-:W-:Y:S01]  /*64d0*/  PLOP3.LUT P3, PT, PT, PT, UP1, 0x80, 0x0 ;  /* 0x000000000000781c */ /* 0x000fe20003f6f018 */
[----:B------:R-:W-:Y:S01]  /*64e0*/  UMOV UR56, UR44 ;  /* 0x0000002c00387c82 */ /* 0x000fe20008000000 */
[----:B------:R-:W-:Y:S01]  /*64f0*/  F2FP.SATFINITE.E4M3.F32.PACK_AB_MERGE_C R15, R20, R15, RZ ;  /* 0x0000000f140f723e */ /* 0x000fe200048070ff */
[----:B------:R-:W-:Y:S01]  /*6500*/  UPRMT UR6, UR40, 0x654, UR6 ;  /* 0x0000065428067896 */ /* 0x000fe20008000006 */
[----:B------:R-:W-:Y:S01]  /*6510*/  F2FP.SATFINITE.E4M3.F32.PACK_AB_MERGE_C R163, R166, R163, RZ ;  /* 0x000000a3a6a3723e */ /* 0x000fe200048070ff */
[----:B------:R-:W-:Y:S01]  /*6520*/  UMOV UR55, UR54 ;  /* 0x0000003600377c82 */ /* 0x000fe20008000000 */
[----:B------:R-:W-:Y:S01]  /*6530*/  F2FP.SATFINITE.E4M3.F32.PACK_AB_MERGE_C R153, R154, R153, RZ ;  /* 0x000000999a99723e */ /* 0x000fe200048070ff */
[-C--:B------:R-:W-:Y:S01]  /*6540*/  FMUL.FTZ R24, R24, R6.reuse ;  /* 0x0000000618187220 */ /* 0x080fe20000410000 */
        /* <DEDUP_REMOVED lines=158> */
.L_x_1958:
[----:B------:R-:W-:-:S13]  /*6f30*/  ISETP.LE.AND P2, PT, RZ, UR53, PT ;  /* 0x00000035ff007c0c */ /* 0x000fda000bf43270 */
[----:B------:R-:W-:Y:S05]  /*6f40*/  @!P2 BRA `(.L_x_1969) ;  /* 0x0000002000c0a947 */ /* 0x000fea0003800000 */
[----:B------:R-:W-:Y:S01]  /*6f50*/  IMAD.MOV.U32 R7, RZ, RZ, R0 ;  /* 0x000000ffff077224 */ /* 0x000fe200078e0000 */
[----:B------:R-:W-:Y:S01]  /*6f60*/  UMOV UR52, UR44 ;  /* 0x0000002c00347c82 */ /* 0x000fe20008000000 */
[----:B------:R-:W-:Y:S01]  /*6f70*/  IMAD.MOV.U32 R5, RZ, RZ, R2 ;  /* 0x000000ffff057224 */ /* 0x000fe200078e0002 */
[----:B------:R-:W-:-:S06]  /*6f80*/  UMOV UR50, UR51 ;  /* 0x0000003300327c82 */ /* 0x000fcc0008000000 */
.L_x_1979:
        /* <DEDUP_REMOVED lines=9> */
.L_x_1971:
[----:B------:R-:W-:Y:S01]  /*7020*/  ULEA UR6, UR51, UR41, 0x3 ;  /* 0x0000002933067291 */ /* 0x000fe2000f8e183f */
[----:B------:R-:W-:-:S05]  /*7030*/  IMAD.U32 R0, RZ, RZ, UR44 ;  /* 0x0000002cff007e24 */ /* 0x000fca000f8e00ff */
[----:B------:R-:W-:-:S04]  /*7040*/  SHF.L.U32 R0, R0, 0x1f, RZ ;  /* 0x0000001f00007819 */ /* 0x000fc800000006ff */
[----:B------:R0:W1:Y:S01]  /*7050*/  SYNCS.PHASECHK.TRANS64.TRYWAIT P2, [UR6+0x38830], R0 ;  /* 0x03883000ff0075a7 */ /* 0x0000620008040146 */
[----:B------:R-:W-:Y:S05]  /*7060*/  @!P0 BRA `(.L_x_1972) ;  /* 0x0000000000048947 */ /* 0x000fea0003800000 */
[----:B------:R-:W-:Y:S01]  /*7070*/  BPT.TRAP 0x1 ;  /* 0x000000040000795c */ /* 0x000fe20000300000 */
.L_x_1972:
[----:B-1----:R-:W-:Y:S05]  /*7080*/  @P2 BRA `(.L_x_1970) ;  /* 0x0000000000082947 */ /* 0x002fea0003800000 */
[----:B------:R-:W1:Y:S02]  /*7090*/  SYNCS.PHASECHK.TRANS64.TRYWAIT P2, [UR6+0x38830], R0 ;  /* 0x03883000ff0075a7 */ /* 0x000e640008040146 */
[----:B-1----:R-:W-:Y:S05]  /*70a0*/  @!P2 BRA `(.L_x_1973) ;  /* 0x000000ac00fca947 */ /* 0x002fea0003800000 */
.L_x_1970:
[----:B------:R-:W2:Y:S01]  /*70b0*/  S2R R2, SR_TID.X ;  /* 0x0000000000027919 */ /* 0x000ea20000002100 */
        /* <DEDUP_REMOVED lines=46> */
.L_x_1975:
[----:B------:R-:W-:Y:S01]  /*73a0*/  ULEA UR6, UR50, UR41, 0x3 ;  /* 0x0000002932067291 */ /* 0x000fe2000f8e183f */
[----:B------:R-:W-:-:S05]  /*73b0*/  IMAD.U32 R0, RZ, RZ, UR52 ;  /* 0x00000034ff007e24 */ /* 0x000fca000f8e00ff */
[----:B------:R-:W-:-:S04]  /*73c0*/  SHF.L.U32 R0, R0, 0x1f, RZ ;  /* 0x0000001f00007819 */ /* 0x000fc800000006ff */
[----:B------:R0:W1:Y:S01]  /*73d0*/  SYNCS.PHASECHK.TRANS64.TRYWAIT P2, [UR6+0x38850], R0 ;  /* 0x03885000ff0075a7 */ /* 0x0000620008040146 */
[----:B------:R-:W-:Y:S05]  /*73e0*/  @!P0 BRA `(.L_x_1976) ;  /* 0x0000000000048947 */ /* 0x000fea0003800000 */
[----:B------:R-:W-:Y:S01]  /*73f0*/  BPT.TRAP 0x1 ;  /* 0x000000040000795c */ /* 0x000fe20000300000 */
.L_x_1976:
[----:B-1----:R-:W-:Y:S05]  /*7400*/  @P2 BRA `(.L_x_1974) ;  /* 0x0000000000082947 */ /* 0x002fea0003800000 */
[----:B------:R-:W1:Y:S02]  /*7410*/  SYNCS.PHASECHK.TRANS64.TRYWAIT P2, [UR6+0x38850], R0 ;  /* 0x03885000ff0075a7 */ /* 0x000e640008040146 */
[----:B-1----:R-:W-:Y:S05]  /*7420*/  @!P2 BRA `(.L_x_1977) ;  /* 0x000000ac0034a947 */ /* 0x002fea0003800000 */
.L_x_1974:
[----:B------:R-:W-:Y:S01]  /*7430*/  UIADD3 UR6, UR41, 0x400, URZ ;  /* 0x0000040029067890 */ /* 0x000fe2000fffe03f */
[----:B------:R-:W-:Y:S01]  /*7440*/  WARPGROUP.ARRIVE ;  /* 0x00000000000079c5 */ /* 0x000fe20000000000 */
[----:B------:R-:W-:Y:S01]  /*7450*/  UMOV UR7, 0x40000040 ;  /* 0x4000004000077882 */ /* 0x000fe20000000000 */
[----:B01----:R-:W-:Y:S01]  /*7460*/  FMNMX.FTZ R0, R152, R5, !PT ;  /* 0x0000000598007209 */ /* 0x003fe20007810000 */
[----:B------:R-:W-:Y:S01]  /*7470*/  USHF.R.U32.HI UR6, URZ, 0x4, UR6 ;  /* 0x000000043f067899 */ /* 0x000fe20008011606 */
[----:B------:R-:W-:Y:S02]  /*7480*/  IMAD.U32 R13, RZ, RZ, UR37 ;  /* 0x00000025ff0d7e24 */ /* 0x000fe4000f8e00ff */
        /* <DEDUP_REMOVED lines=79> */
[----:B------:R-:W-:-:S01]  /*7980*/  FADD.FTZ R6, -R0, R7 ;  /* 0x0000000700067221 */ /* 0x000fc20000010100 */
[----:B------:R-:W-:Y:S01]  /*7990*/  FFMA.FTZ R7, R2, R13, -8 ;  /* 0xc100000002077423 */ /* 0x000fe2000001000d */
[----:B------:R-:W-:Y:S02]  /*79a0*/  FMUL.FTZ R5, R5, UR37 ;  /* 0x0000002505057c20 */ /* 0x000fe40008410000 */
[----:B------:R-:W-:Y:S01]  /*79b0*/  FMUL.FTZ R6, R6, UR37 ;  /* 0x0000002506067c20 */ /* 0x000fe20008410000 */
[----:B------:R-:W-:-:S01]  /*79c0*/  FFMA.FTZ R9, R153, UR37, -R7 ;  /* 0x0000002599097c23 */ /* 0x000fc20008010807 */
[--C-:B------:R-:W-:Y:S01]  /*79d0*/  FFMA.FTZ R153, R173, UR37, -R7.reuse ;  /* 0x00000025ad997c23 */ /* 0x100fe20008010807 */
[----:B------:R-:W-:-:S01]  /*79e0*/  FFMA.FTZ R173, R193, UR37, -R7 ;  /* 0x00000025c1ad7c23 */ /* 0x000fc20008010807 */
[----:B------:R-:W-:-:S02]  /*79f0*/  IMAD.U32 R193, RZ, RZ, UR37 ;  /* 0x00000025ffc17e24 */ /* 0x000fc4000f8e00ff */
        /* <DEDUP_REMOVED lines=9> */
[--C-:B------:R-:W-:Y:S01]  /*7a90*/  FFMA.FTZ R155, R158, UR37, -R193.reuse ;  /* 0x000000259e9b7c23 */ /* 0x100fe200080108c1 */
        /* <DEDUP_REMOVED lines=29> */
[----:B------:R-:W-:Y:S01]  /*7c70*/  FFMA.FTZ R21, R169, UR37, -R7 ;  /* 0x00000025a9157c23 */ /* 0x000fe20008010807 */
        /* <DEDUP_REMOVED lines=11> */
[--C-:B------:R-:W-:Y:S01]  /*7d30*/  FFMA.FTZ R169, R189, UR37, -R7.reuse ;  /* 0x00000025bda97c23 */ /* 0x100fe20008010807 */
[----:B------:R-:W-:-:S01]  /*7d40*/  FFMA.FTZ R172, R192, UR37, -R7 ;  /* 0x00000025c0ac7c23 */ /* 0x000fc20008010807 */
[----:B------:R-:W1:Y:S01]  /*7d50*/  MUFU.EX2 R10, R10 ;  /* 0x0000000a000a7308 */ /* 0x000e620000000800 */
[----:B0-----:R-:W-:-:S01]  /*7d60*/  FADD.FTZ R201, R9, R4 ;  /* 0x0000000409c97221 */ /* 0x001fc20000010000 */
[--C-:B------:R-:W-:Y:S01]  /*7d70*/  FFMA.FTZ R184, R204, UR37, -R7.reuse ;  /* 0x00000025ccb87c23 */ /* 0x100fe20008010807 */
[----:B------:R-:W-:-:S01]  /*7d80*/  FFMA.FTZ R185, R205, UR37, -R7 ;  /* 0x00000025cdb97c23 */ /* 0x000fc20008010807 */
[--C-:B------:R-:W-:Y:S01]  /*7d90*/  FFMA.FTZ R188, R208, UR37, -R7.reuse ;  /* 0x00000025d0bc7c23 */ /* 0x100fe20008010807 */
[----:B------:R-:W-:-:S01]  /*7da0*/  FFMA.FTZ R189, R209, UR37, -R7 ;  /* 0x00000025d1bd7c23 */ /* 0x000fc20008010807 */
[--C-:B------:R-:W-:Y:S01]  /*7db0*/  FFMA.FTZ R192, R212, UR37, -R7.reuse ;  /* 0x00000025d4c07c23 */ /* 0x100fe20008010807 */
[----:B------:R-:W-:-:S01]  /*7dc0*/  FFMA.FTZ R7, R213, UR37, -R7 ;  /* 0x00000025d5077c23 */ /* 0x000fc20008010807 */
[----:B------:R-:W0:Y:S01]  /*7dd0*/  MUFU.EX2 R155, R155 ;  /* 0x0000009b009b7308 */ /* 0x000e220000000800 */
[----:B--2---:R-:W-:-:S07]  /*7de0*/  FADD.FTZ R4, R154, R3 ;  /* 0x000000039a047221 */ /* 0x004fce0000010000 */
[----:B------:R-:W2:Y:S01]  /*7df0*/  MUFU.EX2 R11, R11 ;  /* 0x0000000b000b7308 */ /* 0x000ea20000000800 */
[----:B-1----:R-:W-:-:S07]  /*7e00*/  FADD.FTZ R196, R10, R201 ;  /* 0x000000c90ac47221 */ /* 0x002fce0000010000 */
[----:B------:R-:W1:Y:S01]  /*7e10*/  MUFU.EX2 R158, R158 ;  /* 0x0000009e009e7308 */ /* 0x000e620000000800 */
[----:B0-----:R-:W-:-:S07]  /*7e20*/  FADD.FTZ R3, R155, R4 ;  /* 0x000000049b037221 */ /* 0x001fce0000010000 */
[----:B------:R-:W0:Y:S01]  /*7e30*/  MUFU.EX2 R12, R12 ;  /* 0x0000000c000c7308 */ /* 0x000e220000000800 */
[----:B------:R-:W-:Y:S02]  /*7e40*/  WARPGROUP.DEPBAR.LE gsb0, 0x0 ;  /* 0x00008000000079c5 */ /* 0x000fe40000010000 */
[----:B------:R-:W-:Y:S01]  /*7e50*/  WARPGROUP.ARRIVE ;  /* 0x00000000000079c5 */ /* 0x000fe20000000000 */
[----:B--2---:R-:W-:-:S05]  /*7e60*/  FADD.FTZ R201, R11, R196 ;  /* 0x000000c40bc97221 */ /* 0x004fca0000010000 */
[----:B------:R-:W2:Y:S01]  /*7e70*/  S2R R231, SR_TID.X ;  /* 0x0000000000e77919 */ /* 0x000ea20000002100 */
[----:B------:R-:W3:Y:S01]  /*7e80*/  MUFU.EX2 R159, R159 ;  /* 0x0000009f009f7308 */ /* 0x000ee20000000800 */
[----:B------:R-:W-:Y:S01]  /*7e90*/  QGMMA.64x256x32.F32.E4M3.E4M3 R24, R224, gdesc[UR4], R24, gsb0 ;  /* 0x03e00004e0187df3 */ /* 0x000fe20008000818 */
[----:B------:R-:W-:Y:S01]  /*7ea0*/  UIADD3 UR6, UR10, 0x4, URZ ;  /* 0x000000040a067890 */ /* 0x000fe2000fffe03f */
[----:B-1----:R-:W-:Y:S01]  /*7eb0*/  FADD.FTZ R4, R158, R3 ;  /* 0x000000039e047221 */ /* 0x002fe20000010000 */
[----:B------:R-:W-:-:S04]  /*7ec0*/  UMOV UR7, 0x40000040 ;  /* 0x4000004000077882 */ /* 0x000fc80000000000 */
[----:B------:R-:W1:Y:S01]  /*7ed0*/  MUFU.EX2 R13, R13 ;  /* 0x0000000d000d7308 */ /* 0x000e620000000800 */
[----:B0-----:R-:W-:-:S07]  /*7ee0*/  FADD.FTZ R194, R12, R201 ;  /* 0x000000c90cc27221 */ /* 0x001fce0000010000 */
[----:B------:R-:W0:Y:S01]  /*7ef0*/  MUFU.EX2 R162, R162 ;  /* 0x000000a200a27308 */ /* 0x000e220000000800 */
[----:B---3--:R-:W-:-:S07]  /*7f00*/  FADD.FTZ R3, R159, R4 ;  /* 0x000000049f037221 */ /* 0x008fce0000010000 */
[----:B------:R-:W3:Y:S01]  /*7f10*/  MUFU.EX2 R14, R14 ;  /* 0x0000000e000e7308 */ /* 0x000ee20000000800 */
[----:B-1----:R-:W-:-:S01]  /*7f20*/  FADD.FTZ R201, R13, R194 ;  /* 0x000000c20dc97221 */ /* 0x002fc20000010000 */
[--C-:B------:R-:W-:Y:S01]  /*7f30*/  FFMA.FTZ R194, R195, UR37, -R193.reuse ;  /* 0x00000025c3c27c23 */ /* 0x100fe200080108c1 */
[----:B------:R-:W-:-:S01]  /*7f40*/  FFMA.FTZ R195, R198, UR37, -R193 ;  /* 0x00000025c6c37c23 */ /* 0x000fc200080108c1 */
[----:B--2---:R-:W-:-:S04]  /*7f50*/  SHF.R.U32.HI R231, RZ, 0x7, R231 ;  /* 0x00000007ffe77819 */ /* 0x004fc800000116e7 */
[----:B------:R-:W1:Y:S01]  /*7f60*/  MUFU.EX2 R163, R163 ;  /* 0x000000a300a37308 */ /* 0x000e620000000800 */
[----:B0-----:R-:W-:-:S07]  /*7f70*/  FADD.FTZ R4, R162, R3 ;  /* 0x00000003a2047221 */ /* 0x001fce0000010000 */
        /* <DEDUP_REMOVED lines=14> */
[----:B------:R-:W-:-:S06]  /*8060*/  FFMA.FTZ R196, R199, UR37, -R193 ;  /* 0x00000025c7c47c23 */ /* 0x000fcc00080108c1 */
        /* <DEDUP_REMOVED lines=8> */
[----:B------:R-:W-:-:S06]  /*80f0*/  FFMA.FTZ R198, R202, UR37, -R193 ;  /* 0x00000025cac67c23 */ /* 0x000fcc00080108c1 */
        /* <DEDUP_REMOVED lines=17> */
[----:B------:R-:W-:Y:S01]  /*8210*/  FFMA.FTZ R200, R206, UR37, -R193 ;  /* 0x00000025cec87c23 */ /* 0x000fe200080108c1 */
[----:B------:R-:W-:-:S05]  /*8220*/  IADD3 R206, -R231, 0xb, RZ ;  /* 0x0000000be7ce7810 */ /* 0x000fca0007ffe1ff */
[----:B------:R-:W2:Y:S01]  /*8230*/  MUFU.EX2 R183, R183 ;  /* 0x000000b700b77308 */ /* 0x000ea20000000800 */
[----:B-1----:R-:W-:-:S07]  /*8240*/  FADD.FTZ R4, R182, R3 ;  /* 0x00000003b6047221 */ /* 0x002fce0000010000 */
[----:B------:R-:W1:Y:S01]  /*8250*/  MUFU.EX2 R165, R165 ;  /* 0x000000a500a57308 */ /* 0x000e620000000800 */
[----:B0-----:R-:W-:-:S01]  /*8260*/  FADD.FTZ R202, R164, R201 ;  /* 0x000000c9a4ca7221 */ /* 0x001fc20000010000 */
[----:B------:R-:W-:Y:S01]  /*8270*/  FFMA.FTZ R201, R207, UR37, -R193 ;  /* 0x00000025cfc97c23 */ /* 0x000fe200080108c1 */
[----:B------:R-:W-:-:S05]  /*8280*/  IMAD.U32 R207, RZ, RZ, UR51 ;  /* 0x00000033ffcf7e24 */ /* 0x000fca000f8e00ff */
[----:B------:R-:W0:Y:S01]  /*8290*/  MUFU.EX2 R186, R186 ;  /* 0x000000ba00ba7308 */ /* 0x000e220000000800 */
[----:B--2---:R-:W-:-:S01]  /*82a0*/  FADD.FTZ R3, R183, R4 ;  /* 0x00000004b7037221 */ /* 0x004fc20000010000 */
[----:B------:R-:W-:-:S06]  /*82b0*/  @!P1 LEA R207, R207, UR41, 0x3 ;  /* 0x00000029cfcf9c11 */ /* 0x000fcc000f8e18ff */
        /* <DEDUP_REMOVED lines=10> */
[----:B------:R-:W-:-:S06]  /*8360*/  FFMA.FTZ R202, R210, UR37, -R193 ;  /* 0x00000025d2ca7c23 */ /* 0x000fcc00080108c1 */
[----:B------:R-:W0:Y:S01]  /*8370*/  MUFU.EX2 R191, R191 ;  /* 0x000000bf00bf7308 */ /* 0x000e220000000800 */
[----:B--2---:R-:W-:-:S07]  /*8380*/  FADD.FTZ R4, R190, R3 ;  /* 0x00000003be047221 */ /* 0x004fce0000010000 */
[----:B------:R-:W2:Y:S01]  /*8390*/  MUFU.EX2 R173, R173 ;  /* 0x000000ad00ad7308 */ /* 0x000ea20000000800 */
[----:B-1----:R-:W-:-:S01]  /*83a0*/  FADD.FTZ R204, R172, R203 ;  /* 0x000000cbaccc7221 */ /* 0x002fc20000010000 */
[----:B------:R-:W-:Y:S01]  /*83b0*/  FFMA.FTZ R203, R211, UR37, -R193 ;  /* 0x00000025d3cb7c23 */ /* 0x000fe200080108c1 */
[----:B------:R-:W-:Y:S02]  /*83c0*/  WARPGROUP.DEPBAR.LE gsb0, 0x0 ;  /* 0x00008000000079c5 */ /* 0x000fe40000010000 */
[----:B------:R-:W-:-:S03]  /*83d0*/  WARPGROUP.ARRIVE ;  /* 0x00000000000079c5 */ /* 0x000fc60000000000 */
[----:B------:R-:W1:Y:S01]  /*83e0*/  MUFU.EX2 R194, R194 ;  /* 0x000000c200c27308 */ /* 0x000e620000000800 */
[----:B0-----:R-:W-:-:S02]  /*83f0*/  FADD.FTZ R3, R191, R4 ;  /* 0x00000004bf037221 */ /* 0x001fc40000010000 */
[----:B------:R-:W-:Y:S01]  /*8400*/  QGMMA.64x256x32.F32.E4M3.E4M3 R24, R220, gdesc[UR4], R24, gsb0 ;  /* 0x03e00004dc187df3 */ /* 0x000fe20008000818 */
[----:B------:R-:W-:Y:S01]  /*8410*/  UIADD3 UR6, UR10, 0x6, URZ ;  /* 0x000000060a067890 */ /* 0x000fe2000fffe03f */
[----:B--2---:R-:W-:Y:S01]  /*8420*/  FADD.FTZ R205, R173, R204 ;  /* 0x000000ccadcd7221 */ /* 0x004fe20000010000 */
[----:B------:R-:W-:Y:S02]  /*8430*/  UMOV UR7, 0x40000040 ;  /* 0x4000004000077882 */ /* 0x000fe40000000000 */
[----:B------:R-:W0:Y:S08]  /*8440*/  MUFU.EX2 R176, R176 ;  /* 0x000000b000b07308 */ /* 0x000e300000000800 */
        /* <DEDUP_REMOVED lines=8> */
[--C-:B------:R-:W-:Y:S01]  /*84d0*/  FFMA.FTZ R204, R214, UR37, -R193.reuse ;  /* 0x00000025d6cc7c23 */ /* 0x100fe200080108c1 */
[----:B------:R-:W-:-:S05]  /*84e0*/  FFMA.FTZ R193, R215, UR37, -R193 ;  /* 0x00000025d7c17c23 */ /* 0x000fca00080108c1 */
[----:B------:R-:W-:Y:S01]  /*84f0*/  MUFU.EX2 R198, R198 ;  /* 0x000000c600c67308 */ /* 0x000fe20000000800 */
[----:B0-----:R-:W-:-:S07]  /*8500*/  FADD.FTZ R3, R196, R3 ;  /* 0x00000003c4037221 */ /* 0x001fce0000010000 */
[----:B------:R-:W0:Y:S01]  /*8510*/  MUFU.EX2 R181, R181 ;  /* 0x000000b500b57308 */ /* 0x000e220000000800 */
[----:B--2---:R-:W-:-:S07]  /*8520*/  FADD.FTZ R4, R180, R205 ;  /* 0x000000cdb4047221 */ /* 0x004fce0000010000 */
[----:B------:R-:W-:Y:S08]  /*8530*/  MUFU.EX2 R199, R199 ;  /* 0x000000c700c77308 */ /* 0x000ff00000000800 */
[----:B------:R-:W1:Y:S01]  /*8540*/  MUFU.EX2 R184, R184 ;  /* 0x000000b800b87308 */ /* 0x000e620000000800 */
[----:B0-----:R-:W-:-:S07]  /*8550*/  FADD.FTZ R205, R181, R4 ;  /* 0x00000004b5cd7221 */ /* 0x001fce0000010000 */
[----:B------:R-:W0:Y:S08]  /*8560*/  MUFU.EX2 R200, R200 ;  /* 0x000000c800c87308 */ /* 0x000e300000000800 */
[----:B------:R-:W-:Y:S01]  /*8570*/  MUFU.EX2 R185, R185 ;  /* 0x000000b900b97308 */ /* 0x000fe20000000800 */
[----:B-1----:R-:W-:-:S07]  /*8580*/  FADD.FTZ R4, R184, R205 ;  /* 0x000000cdb8047221 */ /* 0x002fce0000010000 */
[----:B------:R-:W1:Y:S08]  /*8590*/  MUFU.EX2 R201, R201 ;  /* 0x000000c900c97308 */ /* 0x000e700000000800 */
[----:B------:R-:W-:Y:S08]  /*85a0*/  MUFU.EX2 R188, R188 ;  /* 0x000000bc00bc7308 */ /* 0x000ff00000000800 */
[----:B------:R-:W2:Y:S08]  /*85b0*/  MUFU.EX2 R202, R202 ;  /* 0x000000ca00ca7308 */ /* 0x000eb00000000800 */
[----:B------:R-:W-:Y:S08]  /*85c0*/  MUFU.EX2 R189, R189 ;  /* 0x000000bd00bd7308 */ /* 0x000ff00000000800 */
[----:B------:R-:W3:Y:S08]  /*85d0*/  MUFU.EX2 R203, R203 ;  /* 0x000000cb00cb7308 */ /* 0x000ef00000000800 */
[----:B------:R-:W-:Y:S08]  /*85e0*/  MUFU.EX2 R192, R192 ;  /* 0x000000c000c07308 */ /* 0x000ff00000000800 */
[----:B------:R-:W4:Y:S08]  /*85f0*/  MUFU.EX2 R204, R204 ;  /* 0x000000cc00cc7308 */ /* 0x000f300000000800 */
[----:B------:R-:W-:Y:S08]  /*8600*/  MUFU.EX2 R7, R7 ;  /* 0x0000000700077308 */ /* 0x000ff00000000800 */
[----:B------:R-:W5:Y:S01]  /*8610*/  MUFU.EX2 R193, R193 ;  /* 0x000000c100c17308 */ /* 0x000f620000000800 */
[----:B------:R-:W-:-:S02]  /*8620*/  WARPGROUP.DEPBAR.LE gsb0, 0x0 ;  /* 0x00008000000079c5 */ /* 0x000fc40000010000 */
[----:B------:R-:W-:-:S06]  /*8630*/  WARPGROUP.ARRIVE ;  /* 0x00000000000079c5 */ /* 0x000fcc0000000000 */
[----:B------:R-:W-:Y:S03]  /*8640*/  QGMMA.64x256x32.F32.E4M3.E4M3 R24, R216, gdesc[UR4], R24, gsb0 ;  /* 0x03e00004d8187df3 */ /* 0x000fe60008000818 */
[----:B------:R-:W-:Y:S02]  /*8650*/  WARPGROUP.DEPBAR.LE gsb0, 0x0 ;  /* 0x00008000000079c5 */ /* 0x000fe40000010000 */
[----:B------:R0:W-:Y:S06]  /*8660*/  BAR.ARV R206, 0x100 ;  /* 0x000400ce0000751d */ /* 0x0001ec0000002000 */
[----:B0-----:R-:W-:-:S01]  /*8670*/  FADD.FTZ R206, R198, R3 ;  /* 0x00000003c6ce7221 */ /* 0x001fc20000010000 */
[----:B------:R-:W-:-:S03]  /*8680*/  @!P1 VIADD R3, R207, 0x38840 ;  /* 0x00038840cf039836 */ /* 0x000fc60000000000 */
[----:B------:R-:W-:Y:S02]  /*8690*/  FADD.FTZ R207, R199, R206 ;  /* 0x000000cec7cf7221 */ /* 0x000fe40000010000 */
[----:B------:R-:W-:Y:S02]  /*86a0*/  @!P1 PRMT R3, RZ, 0x654, R3 ;  /* 0x00000654ff039816 */ /* 0x000fe40000000003 */
[----:B------:R-:W-:Y:S02]  /*86b0*/  FADD.FTZ R206, R200, R207 ;  /* 0x000000cfc8ce7221 */ /* 0x000fe40000010000 */
[----:B------:R0:W-:Y:S02]  /*86c0*/  @!P1 SYNCS.ARRIVE.TRANS64.RED.A1T0 RZ, [R3+URZ], RZ ;  /* 0x000000ff03ff99a7 */ /* 0x0001e4000810043f */
[----:B-1----:R-:W-:-:S04]  /*86d0*/  FADD.FTZ R205, R201, R206 ;  /* 0x000000cec9cd7221 */ /* 0x002fc80000010000 */
[----:B--2---:R-:W-:Y:S01]  /*86e0*/  FADD.FTZ R206, R202, R205 ;  /* 0x000000cdcace7221 */ /* 0x004fe20000010000 */
[----:B0-----:R-:W-:-:S03]  /*86f0*/  FADD.FTZ R3, R185, R4 ;  /* 0x00000004b9037221 */ /* 0x001fc60000010000 */
[----:B---3--:R-:W-:Y:S01]  /*8700*/  FADD.FTZ R205, R203, R206 ;  /* 0x000000cecbcd7221 */ /* 0x008fe20000010000 */
[----:B------:R-:W-:-:S03]  /*8710*/  FADD.FTZ R4, R188, R3 ;  /* 0x00000003bc047221 */ /* 0x000fc60000010000 */
[----:B----4-:R-:W-:Y:S01]  /*8720*/  FADD.FTZ R206, R204, R205 ;  /* 0x000000cdccce7221 */ /* 0x010fe20000010000 */
[----:B------:R-:W-:-:S04]  /*8730*/  FADD.FTZ R3, R189, R4 ;  /* 0x00000004bd037221 */ /* 0x000fc80000010000 */
[----:B------:R-:W-:Y:S01]  /*8740*/  FADD.FTZ R4, R192, R3 ;  /* 0x00000003c0047221 */ /* 0x000fe20000010000 */
[----:B-----5:R-:W-:-:S03]  /*8750*/  FADD.FTZ R3, R193, R206 ;  /* 0x000000cec1037221 */ /* 0x020fc60000010000 */
[----:B------:R-:W-:Y:S01]  /*8760*/  FADD.FTZ R4, R7, R4 ;  /* 0x0000000407047221 */ /* 0x000fe20000010000 */
[----:B------:R-:W-:Y:S06]  /*8770*/  @!P0 BRA `(.L_x_1978) ;  /* 0x0000000000048947 */ /* 0x000fec0003800000 */
[----:B------:R-:W-:Y:S01]  /*8780*/  BPT.TRAP 0x1 ;  /* 0x000000040000795c */ /* 0x000fe20000300000 */
.L_x_1978:
        /* <DEDUP_REMOVED lines=172> */
.L_x_1969:
[----:B------:R-:W-:Y:S06]  /*9250*/  BAR.ARV 0x8, 0x180 ;  /* 0x0206000000007b1d */ /* 0x000fec0000002000 */
[----:B------:R-:W-:Y:S05]  /*9260*/  @!P0 BRA `(.L_x_1980) ;  /* 0x0000000000048947 */ /* 0x000fea0003800000 */
[----:B------:R-:W-:Y:S01]  /*9270*/  BPT.TRAP 0x1 ;  /* 0x000000040000795c */ /* 0x000fe20000300000 */
.L_x_1980:
[----:B------:R-:W-:Y:S01]  /*9280*/  ULEA UR14, UR51, UR41, 0x3 ;  /* 0x00000029330e7291 */ /* 0x000fe2000f8e183f */
[----:B------:R-:W-:-:S05]  /*9290*/  IMAD.U32 R5, RZ, RZ, UR44 ;  /* 0x0000002cff057e24 */ /* 0x000fca000f8e00ff */
[----:B------:R-:W-:-:S04]  /*92a0*/  SHF.L.U32 R5, R5, 0x1f, RZ ;  /* 0x0000001f05057819 */ /* 0x000fc800000006ff */
[----:B------:R0:W1:Y:S01]  /*92b0*/  SYNCS.PHASECHK.TRANS64.TRYWAIT P1, [UR14+0x38850], R5 ;  /* 0x03885005ff0075a7 */ /* 0x000062000802014e */
[----:B------:R-:W-:Y:S05]  /*92c0*/  @!P0 BRA `(.L_x_1981) ;  /* 0x0000000000048947 */ /* 0x000fea0003800000 */
[----:B------:R-:W-:Y:S01]  /*92d0*/  BPT.TRAP 0x1 ;  /* 0x000000040000795c */ /* 0x000fe20000300000 */
.L_x_1981:
[----:B-1----:R-:W-:Y:S05]  /*92e0*/  @P1 BRA `(.L_x_1982) ;  /* 0x0000000000081947 */ /* 0x002fea0003800000 */
[----:B------:R-:W1:Y:S02]  /*92f0*/  SYNCS.PHASECHK.TRANS64.TRYWAIT P1, [UR14+0x38850], R5 ;  /* 0x03885005ff0075a7 */ /* 0x000e64000802014e */
[----:B-1----:R-:W-:Y:S05]  /*9300*/  @!P1 BRA `(.L_x_1983) ;  /* 0x0000008c00949947 */ /* 0x002fea0003800000 */
.L_x_1982:
[----:B------:R-:W-:Y:S01]  /*9310*/  UIADD3 UR41, UR41, 0x400, URZ ;  /* 0x0000040029297890 */ /* 0x000fe2000fffe03f */
[----:B------:R-:W-:Y:S01]  /*9320*/  WARPGROUP.ARRIVE ;  /* 0x00000000000079c5 */ /* 0x000fe20000000000 */
[----:B------:R-:W-:Y:S01]  /*9330*/  UMOV UR7, 0x40000040 ;  /* 0x4000004000077882 */ /* 0x000fe20000000000 */
[----:B------:R-:W-:Y:S01]  /*9340*/  ULDC.64 UR10, c[0x0][0x9a0] ;  /* 0x00026800000a7ab9 */ /* 0x000fe20000000a00 */
[----:B------:R-:W-:Y:S01]  /*9350*/  USHF.R.U32.HI UR41, URZ, 0x4, UR41 ;  /* 0x000000043f297899 */ /* 0x000fe20008011629 */
[----:B01----:R-:W-:Y:S01]  /*9360*/  IMAD.MOV.U32 R5, RZ, RZ, 0x3f800000 ;  /* 0x3f800000ff057424 */ /* 0x003fe200078e00ff */
[----:B------:R-:W-:Y:S02]  /*9370*/  UISETP.NE.U32.AND UP0, UPT, UR10, URZ, UPT ;  /* 0x0000003f0a00728c */ /* 0x000fe4000bf05070 */
[----:B------:R-:W-:Y:S02]  /*9380*/  ULOP3.LUT UR41, UR41, 0x3fff, URZ, 0xc0, !UPT ;  /* 0x00003fff29297892 */ /* 0x000fe4000f8ec03f */
[----:B------:R-:W-:-:S02]  /*9390*/  UISETP.NE.AND.EX UP0, UPT, UR11, URZ, UPT, UP0 ;  /* 0x0000003f0b00728c */ /* 0x000fc4000bf05300 */
[----:B------:R-:W-:-:S04]  /*93a0*/  ULOP3.LUT UR8, UR41, 0x10000, URZ, 0xfc, !UPT ;  /* 0x0001000029087892 */ /* 0x000fc8000f8efc3f */
[----:B------:R-:W-:Y:S01]  /*93b0*/  ULEA UR8, UR51, UR8, 0xb ;  /* 0x0000000833087291 */ /* 0x000fe2000f8e583f */
[----:B------:R-:W-:-:S03]  /*93c0*/  PLOP3.LUT P1, PT, PT, PT, UP0, 0x80, 0x0 ;  /* 0x000000000000781c */ /* 0x000fc60003f2f008 */
[----:B------:R-:W-:Y:S01]  /*93d0*/  UIADD3 UR4, UR8, 0x2, URZ ;  /* 0x0000000208047890 */ /* 0x000fe2000fffe03f */
[----:B------:R-:W-:Y:S02]  /*93e0*/  @UP0 ULDC.64 UR12, c[0x0][0x9c8] ;  /* 0x00027200000c0ab9 */ /* 0x000fe40000000a00 */
[----:B------:R-:W-:-:S06]  /*93f0*/  UMOV UR6, UR8 ;  /* 0x0000000800067c82 */ /* 0x000fcc0008000000 */
[----:B------:R-:W-:Y:S01]  /*9400*/  QGMMA.64x256x32.F32.E4M3.E4M3 R24, R228, gdesc[UR4], R24, gsb0 ;  /* 0x03e00004e4187df3 */ /* 0x000fe20008000818 */
[----:B------:R-:W-:Y:S01]  /*9410*/  UMOV UR7, 0x40000040 ;  /* 0x4000004000077882 */ /* 0x000fe20000000000 */
[----:B------:R-:W-:Y:S01]  /*9420*/  UMOV UR6, UR4 ;  /* 0x0000000400067c82 */ /* 0x000fe20008000000 */
[----:B------:R-:W-:Y:S01]  /*9430*/  @UP0 UIMAD.WIDE.U32 UR4, UR43, UR12, URZ ;  /* 0x0000000c2b0402a5 */ /* 0x000fe2000f8e003f */
[----:B------:R-:W-:Y:S02]  /*9440*/  WARPGROUP.DEPBAR.LE gsb0, 0x0 ;  /* 0x00008000000079c5 */ /* 0x000fe40000010000 */
[----:B------:R-:W-:-:S15]  /*9450*/  WARPGROUP.ARRIVE ;  /* 0x00000000000079c5 */ /* 0x000fde0000000000 */
[----:B------:R-:W-:-:S07]  /*9460*/  NOP ;  /* 0x0000000000007918 */ /* 0x000fce0000000000 */
[----:B------:R-:W-:Y:S01]  /*9470*/  QGMMA.64x256x32.F32.E4M3.E4M3 R24, R224, gdesc[UR4], R24, gsb0 ;  /* 0x03e00004e0187df3 */ /* 0x000fe20008000818 */
[----:B------:R-:W-:Y:S02]  /*9480*/  @UP0 USHF.R.S32.HI UR6, URZ, 0x1f, UR43 ;  /* 0x0000001f3f060899 */ /* 0x000fe4000801142b */
[----:B------:R-:W-:Y:S02]  /*9490*/  @UP0 USHF.R.S32.HI UR7, URZ, 0x1f, UR36 ;  /* 0x0000001f3f070899 */ /* 0x000fe40008011424 */
[----:B------:R-:W-:-:S04]  /*94a0*/  @UP0 UIMAD UR6, UR6, UR12, URZ ;  /* 0x0000000c060602a4 */ /* 0x000fc8000f8e023f */
[----:B------:R-:W-:-:S03]  /*94b0*/  @UP0 UIMAD UR6, UR43, UR13, UR6 ;  /* 0x0000000d2b0602a4 */ /* 0x000fc6000f8e0206 */
[----:B------:R-:W-:Y:S01]  /*94c0*/  @UP0 ULDC.64 UR12, c[0x0][0x9d0] ;  /* 0x00027400000c0ab9 */ /* 0x000fe20000000a00 */
[----:B------:R-:W-:Y:S02]  /*94d0*/  @UP0 UIADD3 UR5, UR5, UR6, URZ ;  /* 0x0000000605050290 */ /* 0x000fe4000fffe03f */
[----:B------:R-:W-:Y:S02]  /*94e0*/  @UP0 UIMAD UR7, UR7, UR12, URZ ;  /* 0x0000000c070702a4 */ /* 0x000fe4000f8e023f */
[----:B------:R-:W-:Y:S02]  /*94f0*/  UIADD3 UR6, UR8, 0x4, URZ ;  /* 0x0000000408067890 */ /* 0x000fe4000fffe03f */
[----:B------:R-:W-:Y:S02]  /*9500*/  @UP0 UIMAD UR9, UR36, UR13, UR7 ;  /* 0x0000000d240902a4 */ /* 0x000fe4000f8e0207 */
[----:B------:R-:W-:Y:S01]  /*9510*/  @UP0 UIMAD.WIDE.U32 UR4, UR36, UR12, UR4 ;  /* 0x0000000c240402a5 */ /* 0x000fe2000f8e0004 */
[----:B------:R-:W-:-:S03]  /*9520*/  UMOV UR7, 0x40000040 ;  /* 0x4000004000077882 */ /* 0x000fc60000000000 */
[----:B------:R-:W-:Y:S02]  /*9530*/  @UP0 UIADD3 UR5, UR5, UR9, URZ ;  /* 0x0000000905050290 */ /* 0x000fe4000fffe03f */
[----:B------:R-:W-:Y:S01]  /*9540*/  UIADD3 UR8, UR8, 0x6, URZ ;  /* 0x0000000608087890 */ /* 0x000fe2000fffe03f */
[----:B------:R-:W0:Y:S01]  /*9550*/  SHFL.BFLY PT, R9, R4, 0x2, 0x1f ;  /* 0x0c401f0004097f89 */ /* 0x000e2200000e0000 */
[----:B------:R-:W-:Y:S02]  /*9560*/  WARPGROUP.DEPBAR.LE gsb0, 0x0 ;  /* 0x00008000000079c5 */ /* 0x000fe40000010000 */
[----:B------:R-:W-:-:S06]  /*9570*/  WARPGROUP.ARRIVE ;  /* 0x00000000000079c5 */ /* 0x000fcc0000000000 */
[----:B------:R-:W-:Y:S01]  /*9580*/  QGMMA.64x256x32.F32.E4M3.E4M3 R24, R220, gdesc[UR4], R24, gsb0 ;  /* 0x03e00004dc187df3 */ /* 0x000fe20008000818 */
[----:B------:R-:W-:-:S04]  /*9590*/  @UP0 ULEA UR6, UP1, UR4, UR10, 0x2 ;  /* 0x0000000a04060291 */ /* 0x000fc8000f82103f */
[----:B------:R-:W-:Y:S02]  /*95a0*/  @UP0 ULEA.HI.X UR7, UR4, UR11, UR5, 0x2, UP1 ;  /* 0x0000000b04070291 */ /* 0x000fe400088f1405 */
[----:B------:R-:W-:-:S04]  /*95b0*/  IMAD.U32 R6, RZ, RZ, UR6 ;  /* 0x00000006ff067e24 */ /* 0x000fc8000f8e00ff */
[----:B------:R-:W-:-:S05]  /*95c0*/  IMAD.U32 R7, RZ, RZ, UR7 ;  /* 0x00000007ff077e24 */ /* 0x000fca000f8e00ff */
[----:B------:R1:W2:Y:S01]  /*95d0*/  @P1 LDG.E R5, desc[UR48][R6.64] ;  /* 0x0000003006051981 */ /* 0x0002a2000c1e1900 */
[----:B------:R-:W-:Y:S01]  /*95e0*/  UMOV UR6, UR8 ;  /* 0x0000000800067c82 */ /* 0x000fe20008000000 */
[----:B------:R-:W-:Y:S02]  /*95f0*/  UMOV UR7, 0x40000040 ;  /* 0x4000004000077882 */ /* 0x000fe40000000000 */
[----:B------:R-:W3:Y:S01]  /*9600*/  SHFL.BFLY PT, R10, R3, 0x2, 0x1f ;  /* 0x0c401f00030a7f89 */ /* 0x000ee200000e0000 */
[----:B0-----:R-:W-:-:S05]  /*9610*/  FADD.FTZ R9, R9, R4 ;  /* 0x0000000409097221 */ /* 0x001fca0000010000 */
[----:B------:R-:W0:Y:S01]  /*9620*/  SHFL.BFLY PT, R8, R9, 0x1, 0x1f ;  /* 0x0c201f0009087f89 */ /* 0x000e2200000e0000 */
[----:B---3--:R-:W-:-:S05]  /*9630*/  FADD.FTZ R10, R10, R3 ;  /* 0x000000030a0a7221 */ /* 0x008fca0000010000 */
[----:B------:R-:W3:Y:S01]  /*9640*/  SHFL.BFLY PT, R11, R10, 0x1, 0x1f ;  /* 0x0c201f000a0b7f89 */ /* 0x000ee200000e0000 */
[----:B0-----:R-:W-:-:S05]  /*9650*/  FADD.FTZ R12, R9, R8 ;  /* 0x00000008090c7221 */ /* 0x001fca0000010000 */
[C---:B------:R-:W-:Y:S01]  /*9660*/  FSETP.NE.FTZ.AND P1, PT, R12.reuse, RZ, PT ;  /* 0x000000ff0c00720b */ /* 0x040fe20003f35000 */
[----:B------:R-:W-:Y:S01]  /*9670*/  FMUL.FTZ R8, R12, 0.00390625 ;  /* 0x3b8000000c087820 */ /* 0x000fe20000410000 */
[----:B-1----:R-:W-:-:S04]  /*9680*/  IMAD.MOV.U32 R6, RZ, RZ, RZ ;  /* 0x000000ffff067224 */ /* 0x002fc800078e00ff */
[----:B------:R-:W-:Y:S01]  /*9690*/  FSETP.NE.FTZ.AND P2, PT, R8, RZ, PT ;  /* 0x000000ff0800720b */ /* 0x000fe20003f55000 */
[----:B---3--:R-:W-:-:S04]  /*96a0*/  FADD.FTZ R11, R10, R11 ;  /* 0x0000000b0a0b7221 */ /* 0x008fc80000010000 */
[----:B------:R-:W-:Y:S02]  /*96b0*/  FMUL.FTZ R13, R11, 0.00390625 ;  /* 0x3b8000000b0d7820 */ /* 0x000fe40000410000 */
[----:B------:R0:W-:Y:S03]  /*96c0*/  @P1 MUFU.RCP R6, R12 ;  /* 0x0000000c00061308 */ /* 0x0001e60000001000 */
[----:B------:R-:W-:Y:S02]  /*96d0*/  FSETP.NE.FTZ.AND P3, PT, R13, RZ, PT ;  /* 0x000000ff0d00720b */ /* 0x000fe40003f75000 */
[----:B------:R-:W-:Y:S01]  /*96e0*/  FSETP.NE.FTZ.AND P1, PT, R11, RZ, PT ;  /* 0x000000ff0b00720b */ /* 0x000fe20003f35000 */
[----:B------:R-:W-:Y:S02]  /*96f0*/  IMAD.MOV.U32 R10, RZ, RZ, RZ ;  /* 0x000000ffff0a7224 */ /* 0x000fe400078e00ff */
[----:B------:R-:W-:Y:S08]  /*9700*/  @P2 MUFU.LG2 R8, R8 ;  /* 0x0000000800082308 */ /* 0x000ff00000000c00 */
[----:B------:R-:W1:Y:S08]  /*9710*/  @P3 MUFU.LG2 R9, R13 ;  /* 0x0000000d00093308 */ /* 0x000e700000000c00 */
[----:B------:R-:W3:Y:S01]  /*9720*/  @P1 MUFU.RCP R10, R11 ;  /* 0x0000000b000a1308 */ /* 0x000ee20000001000 */
[----:B------:R-:W-:-:S02]  /*9730*/  IMAD.U32 R14, RZ, RZ, UR37 ;  /* 0x00000025ff0e7e24 */ /* 0x000fc4000f8e00ff */
[----:B------:R-:W-:Y:S01]  /*9740*/  IMAD.U32 R7, RZ, RZ, UR37 ;  /* 0x00000025ff077e24 */ /* 0x000fe2000f8e00ff */
[----:B------:R-:W-:Y:S02]  /*9750*/  WARPGROUP.DEPBAR.LE gsb0, 0x0 ;  /* 0x00008000000079c5 */ /* 0x000fe40000010000 */
[----:B------:R-:W-:-:S06]  /*9760*/  WARPGROUP.ARRIVE ;  /* 0x00000000000079c5 */ /* 0x000fcc0000000000 */
[----:B------:R-:W-:Y:S01]  /*9770*/  QGMMA.64x256x32.F32.E4M3.E4M3 R24, R216, gdesc[UR4], R24, gsb0 ;  /* 0x03e00004d8187df3 */ /* 0x000fe20008000818 */
[----:B0-----:R-:W-:Y:S01]  /*9780*/  @P3 FMUL.FTZ R12, R14, 0.69314718246459960938 ;  /* 0x3f3172180e0c3820 */ /* 0x001fe20000410000 */
[----:B-1----:R-:W-:Y:S01]  /*9790*/  @P3 FMUL.FTZ R9, R9, 0.69314718246459960938 ;  /* 0x3f31721809093820 */ /* 0x002fe20000410000 */
[----:B------:R-:W-:Y:S01]  /*97a0*/  @P2 FMUL.FTZ R7, R7, 0.69314718246459960938 ;  /* 0x3f31721807072820 */ /* 0x000fe20000410000 */
[----:B------:R-:W-:Y:S01]  /*97b0*/  @P2 FMUL.FTZ R8, R8, 0.69314718246459960938 ;  /* 0x3f31721808082820 */ /* 0x000fe20000410000 */
[----:B------:R-:W-:Y:S02]  /*97c0*/  IMAD.MOV.U32 R3, RZ, RZ, -0x800000 ;  /* 0xff800000ff037424 */ /* 0x000fe400078e00ff */
[----:B------:R-:W-:Y:S01]  /*97d0*/  @P3 FFMA.FTZ R3, R12, R0, R9 ;  /* 0x000000000c033223 */ /* 0x000fe20000010009 */
[----:B------:R-:W-:Y:S02]  /*97e0*/  IMAD.MOV.U32 R4, RZ, RZ, -0x800000 ;  /* 0xff800000ff047424 */ /* 0x000fe400078e00ff */
[----:B------:R-:W-:Y:S01]  /*97f0*/  @P2 FFMA.FTZ R4, R7, R2, R8 ;  /* 0x0000000207042223 */ /* 0x000fe20000010008 */
[-C--:B--2---:R-:W-:Y:S01]  /*9800*/  FMUL.FTZ R152, R6, R5.reuse ;  /* 0x0000000506987220 */ /* 0x084fe20000410000 */
[----:B---3--:R-:W-:Y:S01]  /*9810*/  FMUL.FTZ R0, R10, R5 ;  /* 0x000000050a007220 */ /* 0x008fe20000410000 */
[----:B------:R-:W-:-:S02]  /*9820*/  WARPGROUP.DEPBAR.LE gsb0, 0x0 ;  /* 0x00008000000079c5 */ /* 0x000fc40000010000 */
[----:B------:R-:W-:Y:S05]  /*9830*/  @!P0 BRA `(.L_x_1984) ;  /* 0x0000000000048947 */ /* 0x000fea0003800000 */
[----:B------:R-:W-:Y:S01]  /*9840*/  BPT.TRAP 0x1 ;  /* 0x000000040000795c */ /* 0x000fe20000300000 */
.L_x_1984:
        /* <DEDUP_REMOVED lines=138> */
.L_x_1951:
        /* <DEDUP_REMOVED lines=78> */
[----:B------:R-:W-:Y:S02]  /*a5d0*/  F2FP.BF16.F32.PACK_AB R8, R132, R141 ;  /* 0x0000008d8408723e */ /* 0x000fe400000010ff */
[----:B------:R-:W-:Y:S02]  /*a5e0*/  F2FP.BF16.F32.PACK_AB R89, R77, R128 ;  /* 0x000000804d59723e */ /* 0x000fe400000010ff */
[----:B------:R-:W-:Y:S02]  /*a5f0*/  F2FP.BF16.F32.PACK_AB R48, R116, R125 ;  /* 0x0000007d7430723e */ /* 0x000fe400000010ff */
[----:B0-----:R-:W-:-:S04]  /*a600*/  LOP3.LUT P0, R7, R82, 0x3, RZ, 0xc0, !PT ;  /* 0x0000000352077812 */ /* 0x001fc8000780c0ff */
[----:B------:R-:W-:Y:S02]  /*a610*/  ISETP.EQ.OR P0, PT, R7, 0x3, !P0 ;  /* 0x000000030700780c */ /* 0x000fe40004702670 */
[----:B------:R-:W0:Y:S01]  /*a620*/  S2R R7, SR_SWINHI ;  /* 0x0000000000077919 */ /* 0x000e220000002f00 */
        /* <DEDUP_REMOVED lines=9> */
[----:B------:R-:W-:Y:S02]  /*a6c0*/  MOV R42, R0 ;  /* 0x00000000002a7202 */ /* 0x000fe40000000f00 */
[----:B0-----:R-:W-:-:S03]  /*a6d0*/  MOV R43, R7 ;  /* 0x00000007002b7202 */ /* 0x001fc60000000f00 */
[----:B------:R-:W-:-:S03]  /*a6e0*/  IMAD.WIDE R74, R237, 0x2, R42 ;  /* 0x00000002ed4a7825 */ /* 0x000fc600078e022a */
[----:B------:R-:W-:Y:S01]  /*a6f0*/  IADD3 R14, P2, R74, 0xc020, RZ ;  /* 0x0000c0204a0e7810 */ /* 0x000fe20007f5e0ff */
[----:B------:R-:W-:-:S04]  /*a700*/  IMAD R7, R233, 0x40, R16 ;  /* 0x00000040e9077824 */ /* 0x000fc800078e0210 */
[--C-:B------:R-:W-:Y:S01]  /*a710*/  IMAD.X R69, RZ, RZ, R75.reuse, P2 ;  /* 0x000000ffff457224 */ /* 0x100fe200010e064b */
[----:B------:R-:W-:Y:S02]  /*a720*/  IADD3 R25, P2, R74, 0x8000, RZ ;  /* 0x000080004a197810 */ /* 0x000fe40007f5e0ff */
[----:B------:R-:W-:Y:S02]  /*a730*/  SEL R126, R29, R28, P0 ;  /* 0x0000001c1d7e7207 */ /* 0x000fe40000000000 */
[----:B------:R-:W-:Y:S02]  /*a740*/  SEL R83, R28, R29, P0 ;  /* 0x0000001d1c537207 */ /* 0x000fe40000000000 */
[----:B------:R-:W-:Y:S02]  /*a750*/  SEL R174, R31, R26, P0 ;  /* 0x0000001a1fae7207 */ /* 0x000fe40000000000 */
[----:B------:R-:W-:Y:S01]  /*a760*/  SEL R113, R26, R31, P0 ;  /* 0x0000001f1a717207 */ /* 0x000fe20000000000 */
[----:B------:R-:W-:Y:S01]  /*a770*/  IMAD.X R57, RZ, RZ, R75, P2 ;  /* 0x000000ffff397224 */ /* 0x000fe200010e064b */
[----:B------:R-:W-:-:S02]  /*a780*/  IADD3 R31, P1, R74, 0xc000, RZ ;  /* 0x0000c0004a1f7810 */ /* 0x000fc40007f3e0ff */
[----:B------:R-:W-:Y:S02]  /*a790*/  IADD3 R29, P6, R74, 0x8060, RZ ;  /* 0x000080604a1d7810 */ /* 0x000fe40007fde0ff */
[----:B------:R-:W-:Y:S02]  /*a7a0*/  SEL R120, R13, R12, P0 ;  /* 0x0000000c0d787207 */ /* 0x000fe40000000000 */
[----:B------:R-:W-:Y:S01]  /*a7b0*/  SEL R80, R12, R13, P0 ;  /* 0x0000000d0c507207 */ /* 0x000fe20000000000 */
[----:B------:R-:W-:Y:S01]  /*a7c0*/  IMAD.WIDE R42, R7, 0x2, R42 ;  /* 0x00000002072a7825 */ /* 0x000fe200078e022a */
[----:B------:R-:W-:Y:S02]  /*a7d0*/  SEL R142, R93, R92, P0 ;  /* 0x0000005c5d8e7207 */ /* 0x000fe40000000000 */
[----:B------:R-:W-:Y:S02]  /*a7e0*/  SEL R91, R92, R93, P0 ;  /* 0x0000005d5c5b7207 */ /* 0x000fe40000000000 */
[----:B------:R-:W-:-:S02]  /*a7f0*/  SEL R152, R108, R109, P0 ;  /* 0x0000006d6c987207 */ /* 0x000fc40000000000 */
[----:B------:R-:W-:Y:S02]  /*a800*/  SEL R95, R109, R108, P0 ;  /* 0x0000006c6d5f7207 */ /* 0x000fe40000000000 */
[----:B------:R-:W-:Y:S02]  /*a810*/  IADD3 R13, P2, R74, 0x60, RZ ;  /* 0x000000604a0d7810 */ /* 0x000fe40007f5e0ff */
[----:B------:R-:W-:Y:S02]  /*a820*/  SEL R146, R2, R27, P0 ;  /* 0x0000001b02927207 */ /* 0x000fe40000000000 */
[----:B------:R-:W-:Y:S02]  /*a830*/  SEL R93, R27, R2, P0 ;  /* 0x000000021b5d7207 */ /* 0x000fe40000000000 */
[----:B------:R-:W-:Y:S02]  /*a840*/  SEL R168, R6, R127, P0 ;  /* 0x0000007f06a87207 */ /* 0x000fe40000000000 */
[----:B------:R-:W-:-:S02]  /*a850*/  SEL R108, R127, R6, P0 ;  /* 0x000000067f6c7207 */ /* 0x000fc40000000000 */
[----:B------:R-:W-:Y:S02]  /*a860*/  LOP3.LUT R6, R31, 0x380, RZ, 0xc0, !PT ;  /* 0x000003801f067812 */ /* 0x000fe400078ec0ff */
[----:B------:R-:W-:Y:S02]  /*a870*/  LOP3.LUT R2, R29, 0x380, RZ, 0xc0, !PT ;  /* 0x000003801d027812 */ /* 0x000fe400078ec0ff */
[----:B------:R-:W-:Y:S02]  /*a880*/  SEL R166, R47, R104, P0 ;  /* 0x000000682fa67207 */ /* 0x000fe40000000000 */
[----:B------:R-:W-:Y:S01]  /*a890*/  SEL R104, R104, R47, P0 ;  /* 0x0000002f68687207 */ /* 0x000fe20000000000 */
[----:B------:R-:W-:Y:S01]  /*a8a0*/  IMAD.X R47, RZ, RZ, R75, P2 ;  /* 0x000000ffff2f7224 */ /* 0x000fe200010e064b */
[----:B------:R-:W-:Y:S02]  /*a8b0*/  SEL R128, R37, R36, P0 ;  /* 0x0000002425807207 */ /* 0x000fe40000000000 */
[----:B------:R-:W-:-:S02]  /*a8c0*/  SEL R84, R36, R37, P0 ;  /* 0x0000002524547207 */ /* 0x000fc40000000000 */
[----:B------:R-:W-:Y:S02]  /*a8d0*/  SEL R148, R9, R8, P0 ;  /* 0x0000000809947207 */ /* 0x000fe40000000000 */
[----:B------:R-:W-:Y:S02]  /*a8e0*/  SEL R92, R8, R9, P0 ;  /* 0x00000009085c7207 */ /* 0x000fe40000000000 */
[----:B------:R-:W-:Y:S02]  /*a8f0*/  IADD3 R73, P4, R74, 0xc060, RZ ;  /* 0x0000c0604a497810 */ /* 0x000fe40007f9e0ff */
[----:B------:R-:W-:Y:S02]  /*a900*/  SHF.R.U64 R6, R6, 0x3, RZ ;  /* 0x0000000306067819 */ /* 0x000fe400000012ff */
[----:B------:R-:W-:Y:S02]  /*a910*/  SHF.R.U64 R2, R2, 0x3, RZ ;  /* 0x0000000302027819 */ /* 0x000fe400000012ff */
[----:B------:R-:W-:-:S02]  /*a920*/  IADD3 R37, P2, R42, 0x3000, RZ ;  /* 0x000030002a257810 */ /* 0x000fc40007f5e0ff */
[----:B------:R-:W-:Y:S02]  /*a930*/  IADD3 R9, P5, R74, 0x20, RZ ;  /* 0x000000204a097810 */ /* 0x000fe40007fbe0ff */
[----:B------:R-:W-:Y:S02]  /*a940*/  LOP3.LUT R72, R73, 0x380, RZ, 0xc0, !PT ;  /* 0x0000038049487812 */ /* 0x000fe400078ec0ff */
[----:B------:R-:W-:Y:S02]  /*a950*/  LOP3.LUT R66, R6, R31, RZ, 0x3c, !PT ;  /* 0x0000001f06427212 */ /* 0x000fe400078e3cff */
[----:B------:R-:W-:Y:S02]  /*a960*/  LOP3.LUT R64, R2, R29, RZ, 0x3c, !PT ;  /* 0x0000001d02407212 */ /* 0x000fe400078e3cff */
[----:B------:R-:W-:Y:S02]  /*a970*/  LOP3.LUT R36, R37, 0x380, RZ, 0xc0, !PT ;  /* 0x0000038025247812 */ /* 0x000fe400078ec0ff */
[----:B------:R-:W-:-:S02]  /*a980*/  SEL R114, R32, R33, P0 ;  /* 0x0000002120727207 */ /* 0x000fc40000000000 */
[----:B------:R-:W-:Y:S02]  /*a990*/  SEL R77, R33, R32, P0 ;  /* 0x00000020214d7207 */ /* 0x000fe40000000000 */
[----:B------:R-:W-:Y:S02]  /*a9a0*/  LOP3.LUT R2, R9, 0x380, RZ, 0xc0, !PT ;  /* 0x0000038009027812 */ /* 0x000fe400078ec0ff */
[----:B------:R-:W-:Y:S02]  /*a9b0*/  LOP3.LUT R6, R25, 0x380, RZ, 0xc0, !PT ;  /* 0x0000038019067812 */ /* 0x000fe400078ec0ff */
[----:B------:R-:W-:Y:S01]  /*a9c0*/  IADD3 R33, P3, R74, 0xc040, RZ ;  /* 0x0000c0404a217810 */ /* 0x000fe20007f7e0ff */
[----:B------:R-:W-:Y:S01]  /*a9d0*/  IMAD.X R65, RZ, RZ, R75, P6 ;  /* 0x000000ffff417224 */ /* 0x000fe200030e064b */
[----:B------:R-:W-:Y:S02]  /*a9e0*/  SHF.R.U64 R72, R72, 0x3, RZ ;  /* 0x0000000348487819 */ /* 0x000fe400000012ff */
[----:B------:R-:W-:-:S02]  /*a9f0*/  SHF.R.U64 R36, R36, 0x3, RZ ;  /* 0x0000000324247819 */ /* 0x000fc400000012ff */
[----:B------:R-:W-:Y:S02]  /*aa00*/  SEL R118, R11, R10, P0 ;  /* 0x0000000a0b767207 */ /* 0x000fe40000000000 */
[----:B------:R-:W-:Y:S02]  /*aa10*/  SEL R79, R10, R11, P0 ;  /* 0x0000000b0a4f7207 */ /* 0x000fe40000000000 */
[----:B------:R-:W-:Y:S02]  /*aa20*/  SHF.R.U64 R2, R2, 0x3, RZ ;  /* 0x0000000302027819 */ /* 0x000fe400000012ff */
[----:B------:R-:W-:Y:S02]  /*aa30*/  SHF.R.U64 R6, R6, 0x3, RZ ;  /* 0x0000000306067819 */ /* 0x000fe400000012ff */
[----:B------:R-:W-:Y:S02]  /*aa40*/  SEL R154, R70, R71, P0 ;  /* 0x00000047469a7207 */ /* 0x000fe40000000000 */
[----:B------:R-:W-:Y:S01]  /*aa50*/  SEL R96, R71, R70, P0 ;  /* 0x0000004647607207 */ /* 0x000fe20000000000 */
[----:B------:R-:W-:Y:S01]  /*aa60*/  IMAD.X R71, RZ, RZ, R75, P3 ;  /* 0x000000ffff477224 */ /* 0x000fe200018e064b */
[----:B------:R-:W-:-:S02]  /*aa70*/  IADD3 R11, P6, R74, 0x40, RZ ;  /* 0x000000404a0b7810 */ /* 0x000fc40007fde0ff */
[----:B------:R-:W-:Y:S02]  /*aa80*/  SEL R134, R61, R60, P0 ;  /* 0x0000003c3d867207 */ /* 0x000fe40000000000 */
[----:B------:R-:W-:Y:S02]  /*aa90*/  SEL R87, R60, R61, P0 ;  /* 0x0000003d3c577207 */ /* 0x000fe40000000000 */
[----:B------:R-:W-:Y:S01]  /*aaa0*/  LOP3.LUT R72, R72, R73, RZ, 0x3c, !PT ;  /* 0x0000004948487212 */ /* 0x000fe200078e3cff */
[----:B------:R-:W-:Y:S01]  /*aab0*/  IMAD.X R73, RZ, RZ, R75, P4 ;  /* 0x000000ffff497224 */ /* 0x000fe200020e064b */
[----:B------:R-:W-:Y:S02]  /*aac0*/  IADD3 R12, P3, R74, 0x8020, RZ ;  /* 0x000080204a0c7810 */ /* 0x000fe40007f7e0ff */
[----:B------:R-:W-:Y:S01]  /*aad0*/  LOP3.LUT R36, R36, R37, RZ, 0x3c, !PT ;  /* 0x0000002524247212 */ /* 0x000fe200078e3cff */
[----:B------:R-:W-:Y:S01]  /*aae0*/  IMAD.X R37, RZ, RZ, R43, P2 ;  /* 0x000000ffff257224 */ /* 0x000fe200010e062b */
[----:B------:R-:W-:-:S02]  /*aaf0*/  LOP3.LUT R7, R74, 0x380, RZ, 0xc0, !PT ;  /* 0x000003804a077812 */ /* 0x000fc400078ec0ff */
[----:B------:R-:W-:Y:S02]  /*ab00*/  LOP3.LUT R60, R2, R9, RZ, 0x3c, !PT ;  /* 0x00000009023c7212 */ /* 0x000fe400078e3cff */
[----:B------:R-:W-:Y:S02]  /*ab10*/  LOP3.LUT R56, R6, R25, RZ, 0x3c, !PT ;  /* 0x0000001906387212 */ /* 0x000fe400078e3cff */
[----:B------:R-:W-:Y:S02]  /*ab20*/  IADD3 R27, P4, R74, 0x8040, RZ ;  /* 0x000080404a1b7810 */ /* 0x000fe40007f9e0ff */
[----:B------:R-:W-:Y:S02]  /*ab30*/  LOP3.LUT R2, R11, 0x380, RZ, 0xc0, !PT ;  /* 0x000003800b027812 */ /* 0x000fe400078ec0ff */
[----:B------:R-:W-:Y:S02]  /*ab40*/  IADD3 R25, P2, R42, 0x9000, RZ ;  /* 0x000090002a197810 */ /* 0x000fe40007f5e0ff */
[----:B------:R-:W-:-:S02]  /*ab50*/  SEL R160, R59, R54, P0 ;  /* 0x000000363ba07207 */ /* 0x000fc40000000000 */
[----:B------:R-:W-:Y:S01]  /*ab60*/  SEL R100, R54, R59, P0 ;  /* 0x0000003b36647207 */ /* 0x000fe20000000000 */
[--C-:B------:R-:W-:Y:S01]  /*ab70*/  IMAD.X R59, RZ, RZ, R75.reuse, P3 ;  /* 0x000000ffff3b7224 */ /* 0x100fe200018e064b */
[----:B------:R-:W-:Y:S01]  /*ab80*/  SHF.R.U64 R7, R7, 0x3, RZ ;  /* 0x0000000307077819 */ /* 0x000fe200000012ff */
[--C-:B------:R-:W-:Y:S01]  /*ab90*/  IMAD.X R61, RZ, RZ, R75.reuse, P5 ;  /* 0x000000ffff3d7224 */ /* 0x100fe200028e064b */
[----:B------:R-:W-:Y:S02]  /*aba0*/  SEL R156, R67, R62, P0 ;  /* 0x0000003e439c7207 */ /* 0x000fe40000000000 */
[----:B------:R-:W-:Y:S01]  /*abb0*/  SEL R98, R62, R67, P0 ;  /* 0x000000433e627207 */ /* 0x000fe20000000000 */
[--C-:B------:R-:W-:Y:S01]  /*abc0*/  IMAD.X R67, RZ, RZ, R75.reuse, P1 ;  /* 0x000000ffff437224 */ /* 0x100fe200008e064b */
[----:B------:R-:W-:Y:S02]  /*abd0*/  SEL R158, R63, R58, P0 ;  /* 0x0000003a3f9e7207 */ /* 0x000fe40000000000 */
[----:B------:R-:W-:Y:S01]  /*abe0*/  SEL R99, R58, R63, P0 ;  /* 0x0000003f3a637207 */ /* 0x000fe20000000000 */
[----:B------:R-:W-:Y:S01]  /*abf0*/  IMAD.X R63, RZ, RZ, R75, P4 ;  /* 0x000000ffff3f7224 */ /* 0x000fe200020e064b */
[----:B------:R-:W-:-:S02]  /*ac00*/  IADD3 R15, P3, R74, 0x4000, RZ ;  /* 0x000040004a0f7810 */ /* 0x000fc40007f7e0ff */
[----:B------:R-:W-:Y:S02]  /*ac10*/  SHF.R.U64 R2, R2, 0x3, RZ ;  /* 0x0000000302027819 */ /* 0x000fe400000012ff */
[----:B------:R-:W-:Y:S02]  /*ac20*/  LOP3.LUT R24, R25, 0x380, RZ, 0xc0, !PT ;  /* 0x0000038019187812 */ /* 0x000fe400078ec0ff */
[----:B------:R-:W-:Y:S02]  /*ac30*/  SEL R124, R21, R20, P0 ;  /* 0x00000014157c7207 */ /* 0x000fe40000000000 */
[----:B------:R-:W-:Y:S02]  /*ac40*/  SEL R82, R20, R21, P0 ;  /* 0x0000001514527207 */ /* 0x000fe40000000000 */
[C---:B------:R-:W-:Y:S02]  /*ac50*/  IADD3 R10, P1, R74.reuse, 0x4060, RZ ;  /* 0x000040604a0a7810 */ /* 0x040fe40007f3e0ff */
[----:B------:R-:W-:-:S02]  /*ac60*/  IADD3 R8, P5, R74, 0x4040, RZ ;  /* 0x000040404a087810 */ /* 0x000fc40007fbe0ff */
[----:B------:R-:W-:Y:S02]  /*ac70*/  IADD3 R21, P4, R74, 0x4020, RZ ;  /* 0x000040204a157810 */ /* 0x000fe40007f9e0ff */
[----:B------:R-:W-:Y:S02]  /*ac80*/  SEL R162, R55, R50, P0 ;  /* 0x0000003237a27207 */ /* 0x000fe40000000000 */
[----:B------:R-:W-:Y:S02]  /*ac90*/  SEL R101, R50, R55, P0 ;  /* 0x0000003732657207 */ /* 0x000fe40000000000 */
[----:B------:R-:W-:Y:S02]  /*aca0*/  LOP3.LUT R74, R7, R74, RZ, 0x3c, !PT ;  /* 0x0000004a074a7212 */ /* 0x000fe400078e3cff */
[----:B------:R-:W-:Y:S02]  /*acb0*/  SEL R130, R45, R44, P0 ;  /* 0x0000002c2d827207 */ /* 0x000fe40000000000 */
[----:B------:R-:W-:Y:S01]  /*acc0*/  SEL R85, R44, R45, P0 ;  /* 0x0000002d2c557207 */ /* 0x000fe20000000000 */
[----:B------:R-:W-:Y:S01]  /*acd0*/  IMAD.X R45, RZ, RZ, R75, P3 ;  /* 0x000000ffff2d7224 */ /* 0x000fe200018e064b */
[----:B------:R-:W-:-:S02]  /*ace0*/  LOP3.LUT R7, R14, 0x380, RZ, 0xc0, !PT ;  /* 0x000003800e077812 */ /* 0x000fc400078ec0ff */
[----:B------:R-:W-:Y:S02]  /*acf0*/  LOP3.LUT R50, R2, R11, RZ, 0x3c, !PT ;  /* 0x0000000b02327212 */ /* 0x000fe400078e3cff */
[----:B------:R-:W-:Y:S02]  /*ad00*/  SHF.R.U64 R24, R24, 0x3, RZ ;  /* 0x0000000318187819 */ /* 0x000fe400000012ff */
[----:B------:R-:W-:Y:S02]  /*ad10*/  SEL R170, R39, R34, P0 ;  /* 0x0000002227aa7207 */ /* 0x000fe40000000000 */
[----:B------:R-:W-:Y:S02]  /*ad20*/  SEL R109, R34, R39, P0 ;  /* 0x00000027226d7207 */ /* 0x000fe40000000000 */
[----:B------:R-:W-:Y:S02]  /*ad30*/  LOP3.LUT R2, R13, 0x380, RZ, 0xc0, !PT ;  /* 0x000003800d027812 */ /* 0x000fe400078ec0ff */
[----:B------:R-:W-:-:S02]  /*ad40*/  IADD3 R39, P3, R42, 0x2000, RZ ;  /* 0x000020002a277810 */ /* 0x000fc40007f7e0ff */
[----:B------:R-:W-:Y:S02]  /*ad50*/  SEL R138, R89, R38, P0 ;  /* 0x00000026598a7207 */ /* 0x000fe40000000000 */
[----:B------:R-:W-:Y:S02]  /*ad60*/  SHF.R.U64 R7, R7, 0x3, RZ ;  /* 0x0000000307077819 */ /* 0x000fe400000012ff */
[----:B------:R-:W-:Y:S01]  /*ad70*/  LOP3.LUT R24, R24, R25, RZ, 0x3c, !PT ;  /* 0x0000001918187212 */ /* 0x000fe200078e3cff */
[----:B------:R-:W-:Y:S01]  /*ad80*/  IMAD.X R25, RZ, RZ, R43, P2 ;  /* 0x000000ffff197224 */ /* 0x000fe200010e062b */
[----:B------:R-:W-:Y:S02]  /*ad90*/  SEL R89, R38, R89, P0 ;  /* 0x0000005926597207 */ /* 0x000fe40000000000 */
[----:B------:R-:W-:Y:S02]  /*ada0*/  SHF.R.U64 R2, R2, 0x3, RZ ;  /* 0x0000000302027819 */ /* 0x000fe400000012ff */
[----:B------:R-:W-:-:S02]  /*adb0*/  LOP3.LUT R38, R39, 0x380, RZ, 0xc0, !PT ;  /* 0x0000038027267812 */ /* 0x000fc400078ec0ff */
[----:B------:R-:W-:Y:S02]  /*adc0*/  IADD3 R103, P2, R42, 0xf000, RZ ;  /* 0x0000f0002a677810 */ /* 0x000fe40007f5e0ff */
[----:B------:R-:W-:Y:S02]  /*add0*/  LOP3.LUT R6, R21, 0x380, RZ, 0xc0, !PT ;  /* 0x0000038015067812 */ /* 0x000fe400078ec0ff */
[----:B------:R-:W-:Y:S02]  /*ade0*/  SEL R164, R51, R46, P0 ;  /* 0x0000002e33a47207 */ /* 0x000fe40000000000 */
[----:B------:R-:W-:Y:S02]  /*adf0*/  SEL R102, R46, R51, P0 ;  /* 0x000000332e667207 */ /* 0x000fe40000000000 */
[----:B------:R-:W-:Y:S02]  /*ae00*/  LOP3.LUT R68, R7, R14, RZ, 0x3c, !PT ;  /* 0x0000000e07447212 */ /* 0x000fe400078e3cff */
[----:B------:R-:W-:-:S02]  /*ae10*/  LOP3.LUT R7, R12, 0x380, RZ, 0xc0, !PT ;  /* 0x000003800c077812 */ /* 0x000fc400078ec0ff */
[----:B------:R-:W-:Y:S02]  /*ae20*/  LOP3.LUT R46, R2, R13, RZ, 0x3c, !PT ;  /* 0x0000000d022e7212 */ /* 0x000fe400078e3cff */
[----:B------:R-:W-:Y:S02]  /*ae30*/  SHF.R.U64 R38, R38, 0x3, RZ ;  /* 0x0000000326267819 */ /* 0x000fe400000012ff */
[----:B------:R-:W-:Y:S02]  /*ae40*/  LOP3.LUT R2, R103, 0x380, RZ, 0xc0, !PT ;  /* 0x0000038067027812 */ /* 0x000fe400078ec0ff */
[----:B------:R-:W-:Y:S02]  /*ae50*/  LOP3.LUT R20, R33, 0x380, RZ, 0xc0, !PT ;  /* 0x0000038021147812 */ /* 0x000fe400078ec0ff */
[----:B------:R-:W-:Y:S02]  /*ae60*/  SHF.R.U64 R6, R6, 0x3, RZ ;  /* 0x0000000306067819 */ /* 0x000fe400000012ff */
[----:B------:R-:W-:-:S02]  /*ae70*/  SHF.R.U64 R7, R7, 0x3, RZ ;  /* 0x0000000307077819 */ /* 0x000fc400000012ff */
[----:B------:R-:W-:Y:S02]  /*ae80*/  SEL R150, R133, R48, P0 ;  /* 0x0000003085967207 */ /* 0x000fe40000000000 */
[----:B------:R-:W-:Y:S02]  /*ae90*/  SEL R94, R48, R133, P0 ;  /* 0x00000085305e7207 */ /* 0x000fe40000000000 */
[----:B------:R-:W-:Y:S01]  /*aea0*/  LOP3.LUT R38, R38, R39, RZ, 0x3c, !PT ;  /* 0x0000002726267212 */ /* 0x000fe200078e3cff */
[----:B------:R-:W-:Y:S01]  /*aeb0*/  IMAD.X R39, RZ, RZ, R43, P3 ;  /* 0x000000ffff277224 */ /* 0x000fe200018e062b */
[----:B------:R-:W-:Y:S02]  /*aec0*/  SHF.R.U64 R2, R2, 0x3, RZ ;  /* 0x0000000302027819 */ /* 0x000fe400000012ff */
[----:B------:R-:W-:Y:S02]  /*aed0*/  SHF.R.U64 R20, R20, 0x3, RZ ;  /* 0x0000000314147819 */ /* 0x000fe400000012ff */
[----:B------:R-:W-:-:S02]  /*aee0*/  LOP3.LUT R48, R6, R21, RZ, 0x3c, !PT ;  /* 0x0000001506307212 */ /* 0x000fc400078e3cff */
[----:B------:R-:W-:Y:S02]  /*aef0*/  IADD3 R21, P3, R42, 0x8000, RZ ;  /* 0x000080002a157810 */ /* 0x000fe40007f7e0ff */
[----:B------:R-:W-:Y:S02]  /*af00*/  LOP3.LUT R58, R7, R12, RZ, 0x3c, !PT ;  /* 0x0000000c073a7212 */ /* 0x000fe400078e3cff */
[----:B------:R-:W-:Y:S02]  /*af10*/  LOP3.LUT R7, R8, 0x380, RZ, 0xc0, !PT ;  /* 0x0000038008077812 */ /* 0x000fe400078ec0ff */
[----:B------:R-:W-:Y:S02]  /*af20*/  LOP3.LUT R70, R20, R33, RZ, 0x3c, !PT ;  /* 0x0000002114467212 */ /* 0x000fe400078e3cff */
[----:B------:R-:W-:Y:S02]  /*af30*/  LOP3.LUT R12, R2, R103, RZ, 0x3c, !PT ;  /* 0x00000067020c7212 */ /* 0x000fe400078e3cff */
[----:B------:R-:W-:Y:S01]  /*af40*/  LOP3.LUT R20, R21, 0x380, RZ, 0xc0, !PT ;  /* 0x0000038015147812 */ /* 0x000fe200078ec0ff */
[----:B------:R-:W0:Y:S01]  /*af50*/  LDC R2, c[0x0][0xbe8] ;  /* 0x0002fa00ff027b82 */ /* 0x000e220000000800 */
[----:B------:R-:W-:-:S02]  /*af60*/  SHF.R.U64 R7, R7, 0x3, RZ ;  /* 0x0000000307077819 */ /* 0x000fc400000012ff */
[----:B------:R-:W-:Y:S02]  /*af70*/  SEL R132, R53, R52, P0 ;  /* 0x0000003435847207 */ /* 0x000fe40000000000 */
[----:B------:R-:W-:Y:S01]  /*af80*/  SEL R86, R52, R53, P0 ;  /* 0x0000003534567207 */ /* 0x000fe20000000000 */
[----:B------:R-:W-:Y:S01]  /*af90*/  IMAD.X R53, RZ, RZ, R75, P5 ;  /* 0x000000ffff357224 */ /* 0x000fe200028e064b */
[----:B------:R-:W-:Y:S02]  /*afa0*/  SHF.R.U64 R20, R20, 0x3, RZ ;  /* 0x0000000314147819 */ /* 0x000fe400000012ff */
[----:B------:R-:W-:Y:S02]  /*afb0*/  LOP3.LUT R9, R10, 0x380, RZ, 0xc0, !PT ;  /* 0x000003800a097812 */ /* 0x000fe400078ec0ff */
[----:B------:R-:W-:Y:S02]  /*afc0*/  LOP3.LUT R52, R7, R8, RZ, 0x3c, !PT ;  /* 0x0000000807347212 */ /* 0x000fe400078e3cff */
[----:B------:R-:W-:Y:S01]  /*afd0*/  LOP3.LUT R20, R20, R21, RZ, 0x3c, !PT ;  /* 0x0000001514147212 */ /* 0x000fe200078e3cff */
[----:B------:R-:W-:Y:S01]  /*afe0*/  IMAD.X R21, RZ, RZ, R43, P3 ;  /* 0x000000ffff157224 */ /* 0x000fe200018e062b */
[----:B------:R-:W-:Y:S01]  /*aff0*/  SHF.R.U64 R9, R9, 0x3, RZ ;  /* 0x0000000309097819 */ /* 0x000fe200000012ff */
[----:B------:R-:W-:Y:S01]  /*b000*/  IMAD.X R51, RZ, RZ, R75, P6 ;  /* 0x000000ffff337224 */ /* 0x000fe200030e064b */
[----:B------:R-:W-:-:S02]  /*b010*/  IADD3 R11, P3, R42, 0xe000, RZ ;  /* 0x0000e0002a0b7810 */ /* 0x000fc40007f7e0ff */
[----:B------:R-:W-:Y:S02]  /*b020*/  MOV R110, R52 ;  /* 0x00000034006e7202 */ /* 0x000fe40000000f00 */
[----:B--2---:R-:W-:Y:S02]  /*b030*/  LOP3.LUT R53, R5, 0x2, RZ, 0x3c, !PT ;  /* 0x0000000205357812 */ /* 0x004fe400078e3cff */
[----:B------:R-:W-:Y:S02]  /*b040*/  LOP3.LUT R54, R9, R10, RZ, 0x3c, !PT ;  /* 0x0000000a09367212 */ /* 0x000fe400078e3cff */
[----:B------:R-:W-:Y:S01]  /*b050*/  LOP3.LUT R10, R11, 0x380, RZ, 0xc0, !PT ;  /* 0x000003800b0a7812 */ /* 0x000fe200078ec0ff */
[----:B------:R-:W-:Y:S01]  /*b060*/  SHFL.IDX PT, R77, R77, R53, 0x1c1f ;  /* 0x001c1f354d4d7589 */ /* 0x000fe200000e0000 */
[----:B------:R-:W-:Y:S02]  /*b070*/  MOV R135, R50 ;  /* 0x0000003200877202 */ /* 0x000fe40000000f00 */
[----:B------:R-:W-:Y:S01]  /*b080*/  LOP3.LUT R6, R15, 0x380, RZ, 0xc0, !PT ;  /* 0x000003800f067812 */ /* 0x000fe200078ec0ff */
[----:B------:R-:W1:Y:S01]  /*b090*/  SHFL.IDX PT, R50, R114, R5, 0x1c1f ;  /* 0x001c1f0572327589 */ /* 0x000e6200000e0000 */
[----:B------:R-:W-:-:S02]  /*b0a0*/  SHF.R.U64 R10, R10, 0x3, RZ ;  /* 0x000000030a0a7819 */ /* 0x000fc400000012ff */
[----:B------:R-:W-:Y:S02]  /*b0b0*/  SHF.R.U64 R6, R6, 0x3, RZ ;  /* 0x0000000306067819 */ /* 0x000fe400000012ff */
[----:B------:R-:W-:Y:S01]  /*b0c0*/  LOP3.LUT R10, R10, R11, RZ, 0x3c, !PT ;  /* 0x0000000b0a0a7212 */ /* 0x000fe200078e3cff */
[----:B------:R-:W-:Y:S01]  /*b0d0*/  IMAD.X R11, RZ, RZ, R43, P3 ;  /* 0x000000ffff0b7224 */ /* 0x000fe200018e062b */
[----:B------:R-:W-:Y:S02]  /*b0e0*/  LOP3.LUT R44, R6, R15, RZ, 0x3c, !PT ;  /* 0x0000000f062c7212 */ /* 0x000fe400078e3cff */
[----:B0-----:R-:W-:Y:S02]  /*b0f0*/  ISETP.NE.AND P3, PT, R2, 0x1, PT ;  /* 0x000000010200780c */ /* 0x001fe40003f65270 */
[----:B------:R-:W-:Y:S02]  /*b100*/  MOV R131, R44 ;  /* 0x0000002c00837202 */ /* 0x000fe40000000f00 */
[----:B------:R-:W-:Y:S01]  /*b110*/  MOV R133, R46 ;  /* 0x0000002e00857202 */ /* 0x000fe20000000f00 */
[----:B------:R0:W-:Y:S01]  /*b120*/  SHFL.IDX PT, R45, R76, R53, 0x1c1f ;  /* 0x001c1f354c2d7589 */ /* 0x0001e200000e0000 */
[----:B------:R-:W-:Y:S01]  /*b130*/  SEL R116, R40, R41, P0 ;  /* 0x0000002928747207 */ /* 0x000fe20000000000 */
[----:B------:R-:W-:-:S02]  /*b140*/  IMAD.X R55, RZ, RZ, R75, P1 ;  /* 0x000000ffff377224 */ /* 0x000fc400008e064b */
[----:B------:R-:W2:Y:S01]  /*b150*/  SHFL.IDX PT, R46, R106, R5, 0x1c1f ;  /* 0x001c1f056a2e7589 */ /* 0x000ea200000e0000 */
[----:B------:R-:W-:-:S03]  /*b160*/  SEL R78, R41, R40, P0 ;  /* 0x00000028294e7207 */ /* 0x000fc60000000000 */
[----:B------:R-:W-:Y:S01]  /*b170*/  SHFL.IDX PT, R144, R144, R5, 0x1c1f ;  /* 0x001c1f0590907589 */ /* 0x000fe200000e0000 */
[----:B------:R-:W-:-:S03]  /*b180*/  IMAD.X R49, RZ, RZ, R75, P4 ;  /* 0x000000ffff317224 */ /* 0x000fc600020e064b */
[----:B------:R-:W3:Y:S01]  /*b190*/  SHFL.IDX PT, R97, R97, R53, 0x1c1f ;  /* 0x001c1f3561617589 */ /* 0x000ee200000e0000 */
[----:B------:R-:W-:Y:S01]  /*b1a0*/  MOV R68, R68 ;  /* 0x0000004400447202 */ /* 0x000fe20000000f00 */
[----:B0-----:R-:W0:Y:S02]  /*b1b0*/  @P3 LDC R76, c[0x0][0xbec] ;  /* 0x0002fb00ff4c3b82 */ /* 0x001e240000000800 */
[----:B------:R-:W-:Y:S04]  /*b1c0*/  SHFL.IDX PT, R118, R118, R5, 0x1c1f ;  /* 0x001c1f0576767589 */ /* 0x000fe800000e0000 */
[----:B------:R-:W4:Y:S01]  /*b1d0*/  SHFL.IDX PT, R79, R79, R53, 0x1c1f ;  /* 0x001c1f354f4f7589 */ /* 0x000f2200000e0000 */
[----:B------:R-:W-:Y:S02]  /*b1e0*/  MOV R70, R70 ;  /* 0x0000004600467202 */ /* 0x000fe40000000f00 */
[----:B------:R-:W-:Y:S01]  /*b1f0*/  MOV R69, R66 ;  /* 0x0000004200457202 */ /* 0x000fe20000000f00 */
[----:B------:R-:W-:Y:S01]  /*b200*/  SHFL.IDX PT, R116, R116, R5, 0x1c1f ;  /* 0x001c1f0574747589 */ /* 0x000fe200000e0000 */
[----:B------:R-:W-:-:S02]  /*b210*/  MOV R105, R54 ;  /* 0x0000003600697202 */ /* 0x000fc40000000f00 */
[----:B------:R-:W-:Y:S01]  /*b220*/  SEL R140, R90, R137, P0 ;  /* 0x000000895a8c7207 */ /* 0x000fe20000000000 */
[----:B------:R-:W0:Y:S01]  /*b230*/  SHFL.IDX PT, R55, R78, R53, 0x1c1f ;  /* 0x001c1f354e377589 */ /* 0x000e2200000e0000 */
[----:B------:R-:W-:Y:S02]  /*b240*/  MOV R71, R64 ;  /* 0x0000004000477202 */ /* 0x000fe40000000f00 */
[----:B------:R-:W-:Y:S01]  /*b250*/  MOV R66, R56 ;  /* 0x0000003800427202 */ /* 0x000fe20000000f00 */
[----:B------:R-:W-:Y:S01]  /*b260*/  SHFL.IDX PT, R146, R146, R5, 0x1c1f ;  /* 0x001c1f0592927589 */ /* 0x000fe200000e0000 */
[----:B------:R-:W-:Y:S02]  /*b270*/  SEL R90, R137, R90, P0 ;  /* 0x0000005a895a7207 */ /* 0x000fe40000000000 */
[----:B------:R-:W-:Y:S01]  /*b280*/  MOV R65, R58 ;  /* 0x0000003a00417202 */ /* 0x000fe20000000f00 */
[----:B------:R-:W-:Y:S01]  /*b290*/  SHFL.IDX PT, R148, R148, R5, 0x1c1f ;  /* 0x001c1f0594947589 */ /* 0x000fe200000e0000 */
[----:B------:R-:W-:-:S02]  /*b2a0*/  MOV R137, R60 ;  /* 0x0000003c00897202 */ /* 0x000fc40000000f00 */
[----:B------:R-:W-:Y:S01]  /*b2b0*/  MOV R115, R48 ;  /* 0x0000003000737202 */ /* 0x000fe20000000f00 */
[----:B------:R-:W0:Y:S01]  /*b2c0*/  SHFL.IDX PT, R93, R93, R53, 0x1c1f ;  /* 0x001c1f355d5d7589 */ /* 0x000e2200000e0000 */
[----:B-1----:R-:W-:-:S03]  /*b2d0*/  SEL R48, R50, R77, P0 ;  /* 0x0000004d32307207 */ /* 0x002fc60000000000 */
[----:B------:R-:W1:Y:S01]  /*b2e0*/  SHFL.IDX PT, R57, R92, R53, 0x1c1f ;  /* 0x001c1f355c397589 */ /* 0x000e6200000e0000 */
[----:B------:R-:W-:Y:S02]  /*b2f0*/  SEL R50, R77, R50, P0 ;  /* 0x000000324d327207 */ /* 0x000fe40000000000 */
[----:B------:R-:W1:Y:S01]  /*b300*/  @P3 LDC R77, c[0x0][0xbf0] ;  /* 0x0002fc00ff4d3b82 */ /* 0x000e620000000800 */
[----:B------:R-:W-:Y:S04]  /*b310*/  SHFL.IDX PT, R150, R150, R5, 0x1c1f ;  /* 0x001c1f0596967589 */ /* 0x000fe800000e0000 */
[----:B------:R-:W-:Y:S01]  /*b320*/  SHFL.IDX PT, R59, R94, R53, 0x1c1f ;  /* 0x001c1f355e3b7589 */ /* 0x000fe200000e0000 */
[----:B------:R-:W-:-:S03]  /*b330*/  IADD3 R41, P4, R42, 0x1000, RZ ;  /* 0x000010002a297810 */ /* 0x000fc60007f9e0ff */
[----:B------:R-:W-:Y:S04]  /*b340*/  SHFL.IDX PT, R120, R120, R5, 0x1c1f ;  /* 0x001c1f0578787589 */ /* 0x000fe800000e0000 */
[----:B------:R-:W1:Y:S04]  /*b350*/  SHFL.IDX PT, R61, R80, R53, 0x1c1f ;  /* 0x001c1f35503d7589 */ /* 0x000e6800000e0000 */
[----:B------:R-:W-:Y:S04]  /*b360*/  SHFL.IDX PT, R152, R152, R5, 0x1c1f ;  /* 0x001c1f0598987589 */ /* 0x000fe800000e0000 */
[----:B------:R-:W1:Y:S01]  /*b370*/  SHFL.IDX PT, R95, R95, R53, 0x1c1f ;  /* 0x001c1f355f5f7589 */ /* 0x000e6200000e0000 */
[----:B------:R-:W-:-:S03]  /*b380*/  LOP3.LUT R40, R41, 0x380, RZ, 0xc0, !PT ;  /* 0x0000038029287812 */ /* 0x000fc600078ec0ff */
[----:B------:R-:W-:Y:S04]  /*b390*/  SHFL.IDX PT, R122, R122, R5, 0x1c1f ;  /* 0x001c1f057a7a7589 */ /* 0x000fe800000e0000 */
[----:B------:R-:W-:Y:S04]  /*b3a0*/  SHFL.IDX PT, R154, R154, R5, 0x1c1f ;  /* 0x001c1f059a9a7589 */ /* 0x000fe800000e0000 */
[----:B------:R-:W1:Y:S04]  /*b3b0*/  SHFL.IDX PT, R81, R81, R53, 0x1c1f ;  /* 0x001c1f3551517589 */ /* 0x000e6800000e0000 */
[----:B------:R-:W1:Y:S04]  /*b3c0*/  SHFL.IDX PT, R123, R96, R53, 0x1c1f ;  /* 0x001c1f35607b7589 */ /* 0x000e6800000e0000 */
[----:B------:R-:W-:Y:S04]  /*b3d0*/  SHFL.IDX PT, R124, R124, R5, 0x1c1f ;  /* 0x001c1f057c7c7589 */ /* 0x000fe800000e0000 */
[----:B------:R-:W-:Y:S04]  /*b3e0*/  SHFL.IDX PT, R156, R156, R5, 0x1c1f ;  /* 0x001c1f059c9c7589 */ /* 0x000fe800000e0000 */
[----:B------:R-:W1:Y:S04]  /*b3f0*/  SHFL.IDX PT, R119, R82, R53, 0x1c1f ;  /* 0x001c1f3552777589 */ /* 0x000e6800000e0000 */
[----:B------:R-:W1:Y:S01]  /*b400*/  SHFL.IDX PT, R125, R98, R53, 0x1c1f ;  /* 0x001c1f35627d7589 */ /* 0x000e6200000e0000 */
[----:B------:R-:W-:-:S03]  /*b410*/  IADD3 R33, P1, R42, 0x4000, RZ ;  /* 0x000040002a217810 */ /* 0x000fc60007f3e0ff */
[----:B------:R-:W-:Y:S04]  /*b420*/  SHFL.IDX PT, R126, R126, R5, 0x1c1f ;  /* 0x001c1f057e7e7589 */ /* 0x000fe800000e0000 */
[----:B------:R-:W-:Y:S04]  /*b430*/  SHFL.IDX PT, R158, R158, R5, 0x1c1f ;  /* 0x001c1f059e9e7589 */ /* 0x000fe800000e0000 */
[----:B------:R-:W1:Y:S04]  /*b440*/  SHFL.IDX PT, R83, R83, R53, 0x1c1f ;  /* 0x001c1f3553537589 */ /* 0x000e6800000e0000 */
[----:B------:R-:W1:Y:S01]  /*b450*/  SHFL.IDX PT, R99, R99, R53, 0x1c1f ;  /* 0x001c1f3563637589 */ /* 0x000e6200000e0000 */
[----:B------:R-:W-:-:S02]  /*b460*/  LOP3.LUT R14, R27, 0x380, RZ, 0xc0, !PT ;  /* 0x000003801b0e7812 */ /* 0x000fc400078ec0ff */
[----:B------:R-:W-:Y:S02]  /*b470*/  SHF.R.U64 R40, R40, 0x3, RZ ;  /* 0x0000000328287819 */ /* 0x000fe400000012ff */
[----:B--2---:R-:W-:Y:S02]  /*b480*/  SEL R44, R46, R45, P0 ;  /* 0x0000002d2e2c7207 */ /* 0x004fe40000000000 */
[----:B------:R-:W-:Y:S02]  /*b490*/  LOP3.LUT R32, R33, 0x380, RZ, 0xc0, !PT ;  /* 0x0000038021207812 */ /* 0x000fe400078ec0ff */
[----:B------:R-:W-:Y:S02]  /*b4a0*/  SEL R46, R45, R46, P0 ;  /* 0x0000002e2d2e7207 */ /* 0x000fe40000000000 */
[----:B------:R-:W-:Y:S02]  /*b4b0*/  SEL R172, R35, R30, P0 ;  /* 0x0000001e23ac7207 */ /* 0x000fe40000000000 */
[----:B------:R-:W-:-:S02]  /*b4c0*/  SEL R112, R30, R35, P0 ;  /* 0x000000231e707207 */ /* 0x000fc40000000000 */
[----:B------:R-:W-:Y:S02]  /*b4d0*/  SHF.R.U64 R14, R14, 0x3, RZ ;  /* 0x000000030e0e7819 */ /* 0x000fe400000012ff */
[----:B------:R-:W-:Y:S01]  /*b4e0*/  LOP3.LUT R40, R40, R41, RZ, 0x3c, !PT ;  /* 0x0000002928287212 */ /* 0x000fe200078e3cff */
[----:B------:R-:W-:Y:S01]  /*b4f0*/  IMAD.X R41, RZ, RZ, R43, P4 ;  /* 0x000000ffff297224 */ /* 0x000fe200020e062b */
[----:B------:R-:W-:Y:S02]  /*b500*/  MOV R103, R74 ;  /* 0x0000004a00677202 */ /* 0x000fe40000000f00 */
[----:B---3--:R-:W-:Y:S02]  /*b510*/  SEL R45, R144, R97, P0 ;  /* 0x00000061902d7207 */ /* 0x008fe40000000000 */
[----:B------:R-:W-:Y:S01]  /*b520*/  SEL R47, R97, R144, P0 ;  /* 0x00000090612f7207 */ /* 0x000fe20000000000 */
[----:B------:R-:W-:Y:S01]  /*b530*/  BAR.SYNC.DEFER_BLOCKING 0x1, 0x100 ;  /* 0x0044000000007b1d */ /* 0x000fe20000010000 */
[----:B----4-:R-:W-:-:S02]  /*b540*/  SEL R56, R118, R79, P0 ;  /* 0x0000004f76387207 */ /* 0x010fc40000000000 */
[----:B------:R-:W-:Y:S01]  /*b550*/  SEL R58, R79, R118, P0 ;  /* 0x000000764f3a7207 */ /* 0x000fe20000000000 */
[----:B------:R-:W-:Y:S01]  /*b560*/  VIADD R79, R18, UR39 ;  /* 0x00000027124f7c36 */ /* 0x000fe20008000000 */
[----:B------:R-:W-:Y:S01]  /*b570*/  IADD3 R29, P4, R42, 0x7000, RZ ;  /* 0x000070002a1d7810 */ /* 0x000fe20007f9e0ff */
[----:B------:R-:W-:Y:S01]  /*b580*/  UIMAD UR5, UR10, UR8, URZ ;  /* 0x000000080a0572a4 */ /* 0x000fe2000f8e023f */
[----:B------:R-:W-:Y:S01]  /*b590*/  SHF.R.U64 R32, R32, 0x3, RZ ;  /* 0x0000000320207819 */ /* 0x000fe200000012ff */
[----:B------:R-:W-:Y:S01]  /*b5a0*/  SHFL.IDX PT, R128, R128, R5, 0x1c1f ;  /* 0x001c1f0580807589 */ /* 0x000fe200000e0000 */
[----:B------:R-:W-:Y:S02]  /*b5b0*/  LOP3.LUT R62, R14, R27, RZ, 0x3c, !PT ;  /* 0x0000001b0e3e7212 */ /* 0x000fe400078e3cff */
[----:B------:R-:W-:Y:S01]  /*b5c0*/  MOV R72, R72 ;  /* 0x0000004800487202 */ /* 0x000fe20000000f00 */
[----:B------:R-:W-:Y:S01]  /*b5d0*/  SHFL.IDX PT, R130, R130, R5, 0x1c1f ;  /* 0x001c1f0582827589 */ /* 0x000fe200000e0000 */
[----:B------:R-:W-:Y:S01]  /*b5e0*/  LOP3.LUT R28, R29, 0x380, RZ, 0xc0, !PT ;  /* 0x000003801d1c7812 */ /* 0x000fe200078ec0ff */
[----:B------:R-:W-:Y:S01]  /*b5f0*/  UIMAD.WIDE.U32 UR6, UR36, UR8, URZ ;  /* 0x00000008240672a5 */ /* 0x000fe2000f8e003f */
[----:B0-----:R-:W-:Y:S01]  /*b600*/  SEL R52, R116, R55, P0 ;  /* 0x0000003774347207 */ /* 0x001fe20000000000 */
[----:B------:R-:W-:Y:S01]  /*b610*/  SHFL.IDX PT, R117, R132, R5, 0x1c1f ;  /* 0x001c1f0584757589 */ /* 0x000fe200000e0000 */
[----:B------:R-:W-:Y:S01]  /*b620*/  SEL R54, R55, R116, P0 ;  /* 0x0000007437367207 */ /* 0x000fe20000000000 */
[----:B------:R-:W-:-:S02]  /*b630*/  UIMAD UR5, UR36, UR9, UR5 ;  /* 0x00000009240572a4 */ /* 0x000fc4000f8e0205 */
[----:B------:R-:W-:Y:S01]  /*b640*/  SHFL.IDX PT, R106, R134, R5, 0x1c1f ;  /* 0x001c1f05866a7589 */ /* 0x000fe200000e0000 */
[----:B------:R-:W-:-:S03]  /*b650*/  LOP3.LUT R32, R32, R33, RZ, 0x3c, !PT ;  /* 0x0000002120207212 */ /* 0x000fc600078e3cff */
[----:B------:R-:W-:Y:S01]  /*b660*/  SHFL.IDX PT, R67, R136, R5, 0x1c1f ;  /* 0x001c1f0588437589 */ /* 0x000fe200000e0000 */
[----:B------:R-:W-:-:S03]  /*b670*/  SEL R49, R146, R93, P0 ;  /* 0x0000005d92317207 */ /* 0x000fc60000000000 */
[----:B------:R-:W-:Y:S01]  /*b680*/  SHFL.IDX PT, R75, R138, R5, 0x1c1f ;  /* 0x001c1f058a4b7589 */ /* 0x000fe200000e0000 */
[----:B------:R-:W-:-:S03]  /*b690*/  SEL R51, R93, R146, P0 ;  /* 0x000000925d337207 */ /* 0x000fc60000000000 */
[----:B------:R-:W-:Y:S01]  /*b6a0*/  SHFL.IDX PT, R74, R140, R5, 0x1c1f ;  /* 0x001c1f058c4a7589 */ /* 0x000fe200000e0000 */
[----:B-1----:R-:W-:-:S03]  /*b6b0*/  SEL R55, R57, R148, P0 ;  /* 0x0000009439377207 */ /* 0x002fc60000000000 */
[----:B------:R-:W-:Y:S01]  /*b6c0*/  SHFL.IDX PT, R73, R142, R5, 0x1c1f ;  /* 0x001c1f058e497589 */ /* 0x000fe200000e0000 */
[----:B------:R-:W-:-:S03]  /*b6d0*/  IMAD.X R33, RZ, RZ, R43, P1 ;  /* 0x000000ffff217224 */ /* 0x000fc600008e062b */
[----:B------:R-:W-:Y:S01]  /*b6e0*/  SHFL.IDX PT, R160, R160, R5, 0x1c1f ;  /* 0x001c1f05a0a07589 */ /* 0x000fe200000e0000 */
[----:B------:R-:W-:Y:S01]  /*b6f0*/  MOV R64, R62 ;  /* 0x0000003e00407202 */ /* 0x000fe20000000f00 */
[----:B------:R-:W-:Y:S02]  /*b700*/  USHF.R.S32.HI UR12, URZ, 0x1f, UR43 ;  /* 0x0000001f3f0c7899 */ /* 0x000fe4000801142b */
        /* <DEDUP_REMOVED lines=9> */
[----:B------:R0:W-:Y:S01]  /*b7a0*/  STSM.16.M88.4 [R103], R44 ;  /* 0x0000002c67007844 */ /* 0x0001e20000000200 */
[----:B------:R-:W-:Y:S01]  /*b7b0*/  IADD3 R27, P1, R42, 0xa000, RZ ;  /* 0x0000a0002a1b7810 */ /* 0x000fe20007f3e0ff */
[----:B------:R-:W-:-:S02]  /*b7c0*/  ULDC.64 UR8, c[0x0][0xb98] ;  /* 0x0002e60000087ab9 */ /* 0x000fc40000000a00 */
[----:B------:R-:W1:Y:S01]  /*b7d0*/  SHFL.IDX PT, R121, R84, R53, 0x1c1f ;  /* 0x001c1f3554797589 */ /* 0x000e6200000e0000 */
[----:B------:R-:W-:-:S03]  /*b7e0*/  SEL R60, R120, R61, P0 ;  /* 0x0000003d783c7207 */ /* 0x000fc60000000000 */
[----:B------:R-:W-:Y:S01]  /*b7f0*/  SHFL.IDX PT, R85, R85, R53, 0x1c1f ;  /* 0x001c1f3555557589 */ /* 0x000fe200000e0000 */
[----:B------:R-:W-:-:S03]  /*b800*/  SEL R62, R61, R120, P0 ;  /* 0x000000783d3e7207 */ /* 0x000fc60000000000 */
[----:B------:R-:W-:Y:S04]  /*b810*/  SHFL.IDX PT, R86, R86, R53, 0x1c1f ;  /* 0x001c1f3556567589 */ /* 0x000fe800000e0000 */
[----:B------:R-:W-:Y:S01]  /*b820*/  SHFL.IDX PT, R87, R87, R53, 0x1c1f ;  /* 0x001c1f3557577589 */ /* 0x000fe200000e0000 */
[----:B0-----:R-:W-:-:S03]  /*b830*/  @P3 IMAD.HI.U32 R44, R79, R76, RZ ;  /* 0x0000004c4f2c3227 */ /* 0x001fc600078e00ff */
[----:B------:R-:W-:Y:S04]  /*b840*/  SHFL.IDX PT, R88, R88, R53, 0x1c1f ;  /* 0x001c1f3558587589 */ /* 0x000fe800000e0000 */
[----:B------:R-:W-:Y:S04]  /*b850*/  SHFL.IDX PT, R5, R90, R53, 0x1c1f ;  /* 0x001c1f355a057589 */ /* 0x000fe800000e0000 */
[----:B------:R-:W0:Y:S04]  /*b860*/  SHFL.IDX PT, R127, R100, R53, 0x1c1f ;  /* 0x001c1f35647f7589 */ /* 0x000e2800000e0000 */
[----:B------:R-:W2:Y:S04]  /*b870*/  SHFL.IDX PT, R101, R101, R53, 0x1c1f ;  /* 0x001c1f3565657589 */ /* 0x000ea800000e0000 */
[----:B------:R-:W3:Y:S04]  /*b880*/  SHFL.IDX PT, R89, R102, R53, 0x1c1f ;  /* 0x001c1f3566597589 */ /* 0x000ee800000e0000 */
[----:B------:R-:W4:Y:S04]  /*b890*/  SHFL.IDX PT, R129, R104, R53, 0x1c1f ;  /* 0x001c1f3568817589 */ /* 0x000f2800000e0000 */
[----:B------:R-:W4:Y:S04]  /*b8a0*/  SHFL.IDX PT, R91, R108, R53, 0x1c1f ;  /* 0x001c1f356c5b7589 */ /* 0x000f2800000e0000 */
[----:B------:R-:W4:Y:S04]  /*b8b0*/  SHFL.IDX PT, R82, R109, R53, 0x1c1f ;  /* 0x001c1f356d527589 */ /* 0x000f2800000e0000 */
[----:B------:R-:W4:Y:S04]  /*b8c0*/  SHFL.IDX PT, R112, R112, R53, 0x1c1f ;  /* 0x001c1f3570707589 */ /* 0x000f2800000e0000 */
[----:B------:R1:W4:Y:S01]  /*b8d0*/  SHFL.IDX PT, R113, R113, R53, 0x1c1f ;  /* 0x001c1f3571717589 */ /* 0x00032200000e0000 */
[----:B------:R-:W-:Y:S01]  /*b8e0*/  SHF.R.U64 R28, R28, 0x3, RZ ;  /* 0x000000031c1c7819 */ /* 0x000fe200000012ff */
[----:B------:R-:W-:Y:S01]  /*b8f0*/  IMAD.MOV.U32 R76, RZ, RZ, R79 ;  /* 0x000000ffff4c7224 */ /* 0x000fe200078e004f */
[----:B------:R-:W-:Y:S01]  /*b900*/  SEL R61, R152, R95, P0 ;  /* 0x0000005f983d7207 */ /* 0x000fe20000000000 */
[----:B------:R-:W-:Y:S01]  /*b910*/  UIADD3 UR7, UR7, UR5, URZ ;  /* 0x0000000507077290 */ /* 0x000fe2000fffe03f */
[----:B------:R-:W-:-:S02]  /*b920*/  SEL R63, R95, R152, P0 ;  /* 0x000000985f3f7207 */ /* 0x000fc40000000000 */
[----:B-1----:R-:W-:Y:S02]  /*b930*/  SEL R53, R148, R57, P0 ;  /* 0x0000003994357207 */ /* 0x002fe40000000000 */
[----:B------:R-:W-:Y:S02]  /*b940*/  SEL R57, R150, R59, P0 ;  /* 0x0000003b96397207 */ /* 0x000fe40000000000 */
[----:B------:R-:W-:Y:S01]  /*b950*/  SEL R59, R59, R150, P0 ;  /* 0x000000963b3b7207 */ /* 0x000fe20000000000 */
[----:B------:R1:W-:Y:S01]  /*b960*/  STSM.16.M88.4 [R137], R48 ;  /* 0x0000003089007844 */ /* 0x0003e20000000200 */
[----:B------:R-:W-:Y:S01]  /*b970*/  @P3 SHF.R.U32.HI R76, RZ, R77, R44 ;  /* 0x0000004dff4c3219 */ /* 0x000fe2000001162c */
[----:B------:R-:W-:Y:S01]  /*b980*/  UIMAD UR5, UR12, UR8, URZ ;  /* 0x000000080c0572a4 */ /* 0x000fe2000f8e023f */
[----:B------:R-:W-:Y:S01]  /*b990*/  LOP3.LUT R26, R27, 0x380, RZ, 0xc0, !PT ;  /* 0x000003801b1a7812 */ /* 0x000fe200078ec0ff */
[----:B------:R0:W-:Y:S01]  /*b9a0*/  STSM.16.M88.4 [R135], R52 ;  /* 0x0000003487007844 */ /* 0x0001e20000000200 */
[----:B------:R-:W-:Y:S01]  /*b9b0*/  LOP3.LUT R28, R28, R29, RZ, 0x3c, !PT ;  /* 0x0000001d1c1c7212 */ /* 0x000fe200078e3cff */
[----:B------:R-:W-:Y:S01]  /*b9c0*/  IMAD.X R29, RZ, RZ, R43, P4 ;  /* 0x000000ffff1d7224 */ /* 0x000fe200020e062b */
[----:B------:R-:W-:Y:S01]  /*b9d0*/  SEL R44, R122, R81, P0 ;  /* 0x000000517a2c7207 */ /* 0x000fe20000000000 */
[----:B------:R-:W-:Y:S01]  /*b9e0*/  STSM.16.M88.4 [R133], R56 ;  /* 0x0000003885007844 */ /* 0x000fe20000000200 */
[----:B------:R-:W-:-:S02]  /*b9f0*/  SEL R46, R81, R122, P0 ;  /* 0x0000007a512e7207 */ /* 0x000fc40000000000 */
[----:B------:R-:W-:Y:S01]  /*ba00*/  SEL R45, R154, R123, P0 ;  /* 0x0000007b9a2d7207 */ /* 0x000fe20000000000 */
[----:B------:R2:W-:Y:S01]  /*ba10*/  STSM.16.M88.4 [R131], R60 ;  /* 0x0000003c83007844 */ /* 0x0005e20000000200 */
[----:B------:R-:W-:Y:S01]  /*ba20*/  SEL R47, R123, R154, P0 ;  /* 0x0000009a7b2f7207 */ /* 0x000fe20000000000 */
[----:B------:R-:W-:Y:S01]  /*ba30*/  UIMAD UR5, UR43, UR9, UR5 ;  /* 0x000000092b0572a4 */ /* 0x000fe2000f8e0205 */
[----:B------:R-:W-:Y:S02]  /*ba40*/  IADD3 R9, P4, R42, 0xd000, RZ ;  /* 0x0000d0002a097810 */ /* 0x000fe40007f9e0ff */
[----:B-1----:R-:W-:Y:S02]  /*ba50*/  SEL R48, R124, R119, P0 ;  /* 0x000000777c307207 */ /* 0x002fe40000000000 */
[----:B------:R-:W-:Y:S02]  /*ba60*/  SEL R50, R119, R124, P0 ;  /* 0x0000007c77327207 */ /* 0x000fe40000000000 */
[----:B------:R-:W-:-:S02]  /*ba70*/  SEL R49, R156, R125, P0 ;  /* 0x0000007d9c317207 */ /* 0x000fc40000000000 */
[----:B------:R-:W-:Y:S01]  /*ba80*/  SEL R51, R125, R156, P0 ;  /* 0x0000009c7d337207 */ /* 0x000fe20000000000 */
[----:B------:R-:W-:Y:S01]  /*ba90*/  UIMAD.WIDE.U32 UR6, UR43, UR8, UR6 ;  /* 0x000000082b0672a5 */ /* 0x000fe2000f8e0006 */
[----:B0-----:R-:W-:Y:S02]  /*baa0*/  SEL R52, R126, R83, P0 ;  /* 0x000000537e347207 */ /* 0x001fe40000000000 */
[----:B------:R-:W-:Y:S01]  /*bab0*/  SEL R54, R83, R126, P0 ;  /* 0x0000007e53367207 */ /* 0x000fe20000000000 */
[----:B--2---:R-:W-:Y:S01]  /*bac0*/  IMAD.MOV R61, RZ, RZ, -R76 ;  /* 0x000000ffff3d7224 */ /* 0x004fe200078e0a4c */
[----:B------:R-:W-:Y:S02]  /*bad0*/  SEL R53, R158, R99, P0 ;  /* 0x000000639e357207 */ /* 0x000fe40000000000 */
[----:B------:R-:W-:Y:S02]  /*bae0*/  SEL R55, R99, R158, P0 ;  /* 0x0000009e63377207 */ /* 0x000fe40000000000 */
[----:B------:R-:W-:Y:S01]  /*baf0*/  SHF.R.U64 R26, R26, 0x3, RZ ;  /* 0x000000031a1a7819 */ /* 0x000fe200000012ff */
[----:B------:R-:W-:Y:S01]  /*bb00*/  STSM.16.M88.4 [R115], R44 ;  /* 0x0000002c73007844 */ /* 0x000fe20000000200 */
[----:B------:R-:W-:Y:S01]  /*bb10*/  LOP3.LUT R8, R9, 0x380, RZ, 0xc0, !PT ;  /* 0x0000038009087812 */ /* 0x000fe200078ec0ff */
[----:B------:R-:W-:Y:S01]  /*bb20*/  IMAD R61, R2, R61, R79 ;  /* 0x0000003d023d7224 */ /* 0x000fe200078e024f */
[----:B------:R-:W-:Y:S01]  /*bb30*/  LOP3.LUT R26, R26, R27, RZ, 0x3c, !PT ;  /* 0x0000001b1a1a7212 */ /* 0x000fe200078e3cff */
[----:B------:R0:W-:Y:S01]  /*bb40*/  STSM.16.M88.4 [R110], R48 ;  /* 0x000000306e007844 */ /* 0x0001e20000000200 */
[C---:B------:R-:W-:Y:S01]  /*bb50*/  IADD3 R35, P6, R42.reuse, 0x5000, RZ ;  /* 0x000050002a237810 */ /* 0x040fe20007fde0ff */
[--C-:B------:R-:W-:Y:S01]  /*bb60*/  IMAD.X R27, RZ, RZ, R43.reuse, P1 ;  /* 0x000000ffff1b7224 */ /* 0x100fe200008e062b */
[----:B------:R-:W-:Y:S01]  /*bb70*/  IADD3 R31, P5, R42, 0x6000, RZ ;  /* 0x000060002a1f7810 */ /* 0x000fe20007fbe0ff */
[----:B------:R1:W-:Y:S01]  /*bb80*/  STSM.16.M88.4 [R105], R52 ;  /* 0x0000003469007844 */ /* 0x0003e20000000200 */
[----:B------:R-:W-:Y:S01]  /*bb90*/  SHF.R.U64 R8, R8, 0x3, RZ ;  /* 0x0000000308087819 */ /* 0x000fe200000012ff */
[----:B------:R-:W-:Y:S01]  /*bba0*/  IMAD.X R13, RZ, RZ, R43, P2 ;  /* 0x000000ffff0d7224 */ /* 0x000fe200010e062b */
[----:B------:R-:W-:Y:S01]  /*bbb0*/  LOP3.LUT R34, R35, 0x380, RZ, 0xc0, !PT ;  /* 0x0000038023227812 */ /* 0x000fe200078ec0ff */
[----:B------:R-:W-:Y:S01]  /*bbc0*/  ULDC.64 UR8, c[0x0][0xae8] ;  /* 0x0002ba0000087ab9 */ /* 0x000fe20000000a00 */
[----:B------:R-:W-:-:S02]  /*bbd0*/  LOP3.LUT R30, R31, 0x380, RZ, 0xc0, !PT ;  /* 0x000003801f1e7812 */ /* 0x000fc400078ec0ff */
[----:B------:R-:W-:Y:S02]  /*bbe0*/  LOP3.LUT R8, R8, R9, RZ, 0x3c, !PT ;  /* 0x0000000908087212 */ /* 0x000fe400078e3cff */
[----:B0-----:R-:W-:Y:S02]  /*bbf0*/  SHF.R.S32.HI R49, RZ, 0x1f, R76 ;  /* 0x0000001fff317819 */ /* 0x001fe4000001144c */
[----:B------:R-:W-:Y:S01]  /*bc00*/  IADD3 R48, P1, R76, UR6, RZ ;  /* 0x000000064c307c10 */ /* 0x000fe2000ff3e0ff */
[----:B-1----:R-:W-:Y:S01]  /*bc10*/  IMAD.U32 R52, RZ, RZ, UR5 ;  /* 0x00000005ff347e24 */ /* 0x002fe2000f8e00ff */
[----:B------:R-:W-:Y:S02]  /*bc20*/  SHF.R.S32.HI R50, RZ, 0x1f, R61 ;  /* 0x0000001fff327819 */ /* 0x000fe4000001143d */
[----:B------:R-:W-:Y:S02]  /*bc30*/  SEL R56, R128, R121, P0 ;  /* 0x0000007980387207 */ /* 0x000fe40000000000 */
[----:B------:R-:W-:-:S02]  /*bc40*/  SEL R58, R121, R128, P0 ;  /* 0x00000080793a7207 */ /* 0x000fc40000000000 */
[----:B------:R-:W-:Y:S02]  /*bc50*/  SEL R57, R160, R127, P0 ;  /* 0x0000007fa0397207 */ /* 0x000fe40000000000 */
[----:B------:R-:W-:Y:S02]  /*bc60*/  SEL R59, R127, R160, P0 ;  /* 0x000000a07f3b7207 */ /* 0x000fe40000000000 */
[----:B------:R-:W-:Y:S02]  /*bc70*/  SEL R44, R130, R85, P0 ;  /* 0x00000055822c7207 */ /* 0x000fe40000000000 */
[----:B------:R-:W-:Y:S02]  /*bc80*/  SEL R46, R85, R130, P0 ;  /* 0x00000082552e7207 */ /* 0x000fe40000000000 */
[----:B------:R-:W-:Y:S02]  /*bc90*/  SEL R45, R162, R101, P0 ;  /* 0x00000065a22d7207 */ /* 0x000fe40000000000 */
[----:B------:R-:W-:Y:S01]  /*bca0*/  SEL R47, R101, R162, P0 ;  /* 0x000000a2652f7207 */ /* 0x000fe20000000000 */
[----:B------:R-:W-:Y:S01]  /*bcb0*/  VIADD R51, R236, UR39 ;  /* 0x00000027ec337c36 */ /* 0x000fe20008000000 */
[----:B------:R-:W-:Y:S01]  /*bcc0*/  IADD3.X R49, R49, UR7, R52, P1, !PT ;  /* 0x0000000731317c10 */ /* 0x000fe20008ffe434 */
[----:B------:R-:W-:Y:S01]  /*bcd0*/  ULDC.64 UR6, c[0x0][0xb88] ;  /* 0x0002e20000067ab9 */ /* 0x000fe20000000a00 */
[----:B------:R-:W-:Y:S01]  /*bce0*/  LOP3.LUT R9, R42, 0x380, RZ, 0xc0, !PT ;  /* 0x000003802a097812 */ /* 0x000fe200078ec0ff */
[----:B------:R-:W-:Y:S01]  /*bcf0*/  IMAD R50, R50, UR6, RZ ;  /* 0x0000000632327c24 */ /* 0x000fe2000f8e02ff */
[----:B------:R-:W-:-:S02]  /*bd00*/  SHF.R.U64 R34, R34, 0x3, RZ ;  /* 0x0000000322227819 */ /* 0x000fc400000012ff */
[----:B------:R-:W-:Y:S01]  /*bd10*/  SHF.R.U64 R30, R30, 0x3, RZ ;  /* 0x000000031e1e7819 */ /* 0x000fe200000012ff */
        /* <DEDUP_REMOVED lines=18> */
[----:B---3--:R-:W-:Y:S02]  /*be40*/  SEL R53, R164, R89, P0 ;  /* 0x00000059a4357207 */ /* 0x008fe40000000000 */
        /* <DEDUP_REMOVED lines=11> */
[----:B----4-:R-:W-:Y:S02]  /*bf00*/  SEL R45, R166, R129, P0 ;  /* 0x00000081a62d7207 */ /* 0x010fe40000000000 */
[----:B------:R-:W-:Y:S02]  /*bf10*/  SEL R47, R129, R166, P0 ;  /* 0x000000a6812f7207 */ /* 0x000fe40000000000 */
[----:B------:R-:W-:-:S02]  /*bf20*/  SEL R66, R88, R67, P0 ;  /* 0x0000004358427207 */ /* 0x000fc40000000000 */
[----:B------:R-:W-:Y:S02]  /*bf30*/  SEL R65, R114, R91, P0 ;  /* 0x0000005b72417207 */ /* 0x000fe40000000000 */
[----:B0-----:R-:W-:Y:S02]  /*bf40*/  SEL R64, R67, R88, P0 ;  /* 0x0000005843407207 */ /* 0x001fe40000000000 */
[----:B------:R-:W-:Y:S02]  /*bf50*/  SEL R67, R91, R114, P0 ;  /* 0x000000725b437207 */ /* 0x000fe40000000000 */
[----:B------:R-:W-:Y:S01]  /*bf60*/  SEL R76, R75, R78, P0 ;  /* 0x0000004e4b4c7207 */ /* 0x000fe20000000000 */
[----:B------:R-:W-:Y:S01]  /*bf70*/  SHFL.IDX PT, R84, R50, RZ, 0x1c1f ;  /* 0x001c1fff32547589 */ /* 0x000fe200000e0000 */
[----:B------:R-:W-:Y:S02]  /*bf80*/  SEL R78, R78, R75, P0 ;  /* 0x0000004b4e4e7207 */ /* 0x000fe40000000000 */
[----:B------:R-:W-:Y:S01]  /*bf90*/  SEL R77, R111, R82, P0 ;  /* 0x000000526f4d7207 */ /* 0x000fe20000000000 */
[----:B------:R-:W0:Y:S01]  /*bfa0*/  SHFL.IDX PT, R85, R48, RZ, 0x1c1f ;  /* 0x001c1fff30557589 */ /* 0x000e2200000e0000 */
[----:B------:R-:W-:-:S02]  /*bfb0*/  SEL R79, R82, R111, P0 ;  /* 0x0000006f524f7207 */ /* 0x000fc40000000000 */
[----:B------:R-:W-:Y:S01]  /*bfc0*/  SEL R105, R107, R112, P0 ;  /* 0x000000706b697207 */ /* 0x000fe20000000000 */
[----:B------:R1:W-:Y:S01]  /*bfd0*/  SHFL.IDX PT, R92, R50, 0x1, 0x1c1f ;  /* 0x003c1f00325c7f89 */ /* 0x0003e200000e0000 */
[----:B------:R-:W-:Y:S02]  /*bfe0*/  SEL R104, R74, R5, P0 ;  /* 0x000000054a687207 */ /* 0x000fe40000000000 */
[----:B------:R-:W-:Y:S01]  /*bff0*/  SEL R106, R5, R74, P0 ;  /* 0x0000004a056a7207 */ /* 0x000fe20000000000 */
[----:B------:R2:W3:Y:S01]  /*c000*/  SHFL.IDX PT, R93, R48, 0x1, 0x1c1f ;  /* 0x003c1f00305d7f89 */ /* 0x0004e200000e0000 */
[----:B------:R-:W-:Y:S02]  /*c010*/  SEL R107, R112, R107, P0 ;  /* 0x0000006b706b7207 */ /* 0x000fe40000000000 */
[----:B------:R-:W-:Y:S01]  /*c020*/  SEL R49, R174, R113, P0 ;  /* 0x00000071ae317207 */ /* 0x000fe20000000000 */
[----:B------:R-:W-:Y:S01]  /*c030*/  STSM.16.M88.4 [R71], R44 ;  /* 0x0000002c47007844 */ /* 0x000fe20000000200 */
[----:B------:R-:W-:-:S02]  /*c040*/  SEL R51, R113, R174, P0 ;  /* 0x000000ae71337207 */ /* 0x000fc40000000000 */
[----:B-1----:R-:W-:Y:S02]  /*c050*/  SEL R50, R80, R73, P0 ;  /* 0x0000004950327207 */ /* 0x002fe40000000000 */
[----:B--2---:R-:W-:Y:S01]  /*c060*/  SEL R48, R73, R80, P0 ;  /* 0x0000005049307207 */ /* 0x004fe20000000000 */
[----:B------:R-:W-:Y:S04]  /*c070*/  STSM.16.M88.4 [R69], R64 ;  /* 0x0000004045007844 */ /* 0x000fe80000000200 */
[----:B------:R-:W-:Y:S04]  /*c080*/  STSM.16.M88.4 [R68], R76 ;  /* 0x0000004c44007844 */ /* 0x000fe80000000200 */
[----:B------:R1:W-:Y:S04]  /*c090*/  STSM.16.M88.4 [R70], R104 ;  /* 0x0000006846007844 */ /* 0x0003e80000000200 */
[----:B------:R-:W-:Y:S01]  /*c0a0*/  STSM.16.M88.4 [R72], R48 ;  /* 0x0000003048007844 */ /* 0x000fe20000000200 */
[----:B------:R-:W-:Y:S01]  /*c0b0*/  BAR.SYNC.DEFER_BLOCKING 0x1, 0x100 ;  /* 0x0044000000007b1d */ /* 0x000fe20000010000 */
[----:B------:R-:W-:-:S04]  /*c0c0*/  LOP3.LUT R14, R15, 0x380, RZ, 0xc0, !PT ;  /* 0x000003800f0e7812 */ /* 0x000fc800078ec0ff */
[----:B------:R-:W-:Y:S01]  /*c0d0*/  SHF.R.U64 R14, R14, 0x3, RZ ;  /* 0x000000030e0e7819 */ /* 0x000fe200000012ff */
[----:B0-----:R-:W-:Y:S04]  /*c0e0*/  @!P2 ST.E desc[UR48][R84.64], R4 ;  /* 0x000000045400a985 */ /* 0x001fe8000c101930 */
[----:B---3--:R0:W-:Y:S04]  /*c0f0*/  @!P1 ST.E desc[UR48][R92.64], R3 ;  /* 0x000000035c009985 */ /* 0x0081e8000c101930 */
[----:B------:R2:W5:Y:S04]  /*c100*/  LD.E.128 R80, desc[UR48][R32.64] ;  /* 0x0000003020507980 */ /* 0x000568000c101d00 */
[----:B-1----:R1:W5:Y:S01]  /*c110*/  LD.E.128 R68, desc[UR48][R30.64] ;  /* 0x000000301e447980 */ /* 0x002362000c101d00 */
[----:B------:R-:W-:Y:S01]  /*c120*/  LOP3.LUT R14, R14, R15, RZ, 0x3c, !PT ;  /* 0x0000000f0e0e7212 */ /* 0x000fe200078e3cff */
[----:B------:R-:W-:Y:S01]  /*c130*/  UIMAD UR5, UR10, UR8, URZ ;  /* 0x000000080a0572a4 */ /* 0x000fe2000f8e023f */
[----:B------:R-:W-:Y:S01]  /*c140*/  LOP3.LUT R6, R7, 0x380, RZ, 0xc0, !PT ;  /* 0x0000038007067812 */ /* 0x000fe200078ec0ff */
[----:B0-----:R-:W-:Y:S01]  /*c150*/  IMAD R3, R232, 0x20, R233 ;  /* 0x00000020e8037824 */ /* 0x001fe200078e02e9 */
[----:B------:R-:W-:Y:S01]  /*c160*/  UIMAD.WIDE.U32 UR6, UR36, UR8, URZ ;  /* 0x00000008240672a5 */ /* 0x000fe2000f8e003f */
[----:B--2---:R-:W0:Y:S01]  /*c170*/  @P3 LDC R33, c[0x0][0xbec] ;  /* 0x0002fb00ff213b82 */ /* 0x004e220000000800 */
[----:B------:R-:W5:Y:S04]  /*c180*/  LD.E.128 R52, desc[UR48][R42.64] ;  /* 0x000000302a347980 */ /* 0x000f68000c101d00 */
[----:B------:R-:W5:Y:S03]  /*c190*/  LD.E.128 R56, desc[UR48][R40.64] ;  /* 0x0000003028387980 */ /* 0x000f66000c101d00 */
[----:B-1----:R-:W1:Y:S01]  /*c1a0*/  @P3 LDC R30, c[0x0][0xbf0] ;  /* 0x0002fc00ff1e3b82 */ /* 0x002e620000000800 */
[----:B------:R-:W-:Y:S01]  /*c1b0*/  IMAD.X R15, RZ, RZ, R43, P6 ;  /* 0x000000ffff0f7224 */ /* 0x000fe200030e062b */
[----:B------:R-:W-:Y:S01]  /*c1c0*/  SHF.R.U64 R6, R6, 0x3, RZ ;  /* 0x0000000306067819 */ /* 0x000fe200000012ff */
[----:B------:R-:W-:Y:S01]  /*c1d0*/  UIMAD UR5, UR36, UR9, UR5 ;  /* 0x00000009240572a4 */ /* 0x000fe2000f8e0205 */
[----:B------:R-:W5:Y:S01]  /*c1e0*/  LD.E.128 R60, desc[UR48][R38.64] ;  /* 0x00000030263c7980 */ /* 0x000f62000c101d00 */
[----:B------:R-:W-:-:S03]  /*c1f0*/  ULDC.64 UR10, c[0x0][0xaf0] ;  /* 0x0002bc00000a7ab9 */ /* 0x000fc60000000a00 */
[----:B------:R2:W5:Y:S01]  /*c200*/  LD.E.128 R76, desc[UR48][R14.64] ;  /* 0x000000300e4c7980 */ /* 0x000562000c101d00 */
[----:B------:R-:W-:Y:S01]  /*c210*/  LOP3.LUT R6, R6, R7, RZ, 0x3c, !PT ;  /* 0x0000000706067212 */ /* 0x000fe200078e3cff */
[----:B------:R-:W-:Y:S01]  /*c220*/  IMAD.X R7, RZ, RZ, R43, P5 ;  /* 0x000000ffff077224 */ /* 0x000fe200028e062b */
[----:B------:R-:W-:Y:S01]  /*c230*/  UIMAD UR8, UR12, UR10, URZ ;  /* 0x0000000a0c0872a4 */ /* 0x000fe2000f8e023f */
[----:B------:R3:W5:Y:S01]  /*c240*/  LD.E.128 R40, desc[UR48][R10.64] ;  /* 0x000000300a287980 */ /* 0x000762000c101d00 */
[----:B------:R-:W-:-:S03]  /*c250*/  UIADD3 UR7, UR7, UR5, URZ ;  /* 0x0000000507077290 */ /* 0x000fc6000fffe03f */
[----:B------:R-:W5:Y:S01]  /*c260*/  LD.E.128 R44, desc[UR48][R36.64] ;  /* 0x00000030242c7980 */ /* 0x000f62000c101d00 */
[----:B--2---:R-:W-:-:S03]  /*c270*/  VIADD R14, R3, UR39 ;  /* 0x00000027030e7c36 */ /* 0x004fc60008000000 */
[----:B------:R2:W5:Y:S01]  /*c280*/  LD.E.128 R92, desc[UR48][R8.64] ;  /* 0x00000030085c7980 */ /* 0x000562000c101d00 */
[----:B0-----:R-:W-:Y:S01]  /*c290*/  @P3 IMAD.HI.U32 R3, R14, R33, RZ ;  /* 0x000000210e033227 */ /* 0x001fe200078e00ff */
[----:B------:R-:W-:Y:S02]  /*c2a0*/  UIMAD UR5, UR43, UR11, UR8 ;  /* 0x0000000b2b0572a4 */ /* 0x000fe4000f8e0208 */
[----:B------:R-:W5:Y:S01]  /*c2b0*/  LD.E.128 R64, desc[UR48][R34.64] ;  /* 0x0000003022407980 */ /* 0x000f62000c101d00 */
[----:B---3--:R-:W-:Y:S01]  /*c2c0*/  IMAD.MOV.U32 R11, RZ, RZ, R14 ;  /* 0x000000ffff0b7224 */ /* 0x008fe200078e000e */
[----:B-1----:R-:W-:Y:S01]  /*c2d0*/  @P3 SHF.R.U32.HI R11, RZ, R30, R3 ;  /* 0x0000001eff0b3219 */ /* 0x002fe20000011603 */
[----:B------:R-:W-:Y:S01]  /*c2e0*/  UIMAD.WIDE.U32 UR6, UR43, UR10, UR6 ;  /* 0x0000000a2b0672a5 */ /* 0x000fe2000f8e0006 */
[----:B------:R0:W5:Y:S01]  /*c2f0*/  LD.E.128 R36, desc[UR48][R12.64] ;  /* 0x000000300c247980 */ /* 0x000162000c101d00 */
[----:B------:R-:W-:Y:S01]  /*c300*/  ULDC.64 UR8, c[0x0][0xae0] ;  /* 0x0002b80000087ab9 */ /* 0x000fe20000000a00 */
[----:B------:R-:W-:Y:S01]  /*c310*/  SHF.R.S32.HI R10, RZ, 0x1f, R11 ;  /* 0x0000001fff0a7819 */ /* 0x000fe2000001140b */
[----:B------:R-:W-:Y:S01]  /*c320*/  UIADD3 UR5, UR7, UR5, URZ ;  /* 0x0000000507057290 */ /* 0x000fe2000fffe03f */
[----:B------:R-:W5:Y:S01]  /*c330*/  LD.E.128 R48, desc[UR48][R28.64] ;  /* 0x000000301c307980 */ /* 0x000f62000c101d00 */
[----:B--2---:R-:W-:-:S02]  /*c340*/  IMAD.U32 R8, RZ, RZ, UR6 ;  /* 0x00000006ff087e24 */ /* 0x004fc4000f8e00ff */
[----:B------:R-:W-:Y:S01]  /*c350*/  IMAD.U32 R9, RZ, RZ, UR7 ;  /* 0x00000007ff097e24 */ /* 0x000fe2000f8e00ff */
[----:B------:R1:W5:Y:S01]  /*c360*/  LD.E.128 R88, desc[UR48][R20.64] ;  /* 0x0000003014587980 */ /* 0x000362000c101d00 */
[----:B0-----:R-:W-:Y:S01]  /*c370*/  IMAD.MOV R13, RZ, RZ, -R11 ;  /* 0x000000ffff0d7224 */ /* 0x001fe200078e0a0b */
[----:B------:R-:W-:Y:S02]  /*c380*/  ULDC.64 UR6, c[0x0][0xad8] ;  /* 0x0002b60000067ab9 */ /* 0x000fe40000000a00 */
[----:B------:R0:W5:Y:S01]  /*c390*/  LD.E.128 R84, desc[UR48][R24.64] ;  /* 0x0000003018547980 */ /* 0x000162000c101d00 */
[----:B------:R-:W-:-:S03]  /*c3a0*/  IMAD R9, R2, R13, R14 ;  /* 0x0000000d02097224 */ /* 0x000fc600078e020e */
[----:B------:R0:W5:Y:S01]  /*c3b0*/  LD.E.128 R72, desc[UR48][R26.64] ;  /* 0x000000301a487980 */ /* 0x000162000c101d00 */
[----:B------:R-:W-:Y:S02]  /*c3c0*/  IMAD.U32 R3, RZ, RZ, UR5 ;  /* 0x00000005ff037e24 */ /* 0x000fe4000f8e00ff */
[----:B------:R-:W-:Y:S01]  /*c3d0*/  IMAD R10, R10, UR8, RZ ;  /* 0x000000080a0a7c24 */ /* 0x000fe2000f8e02ff */
[----:B------:R-:W5:Y:S01]  /*c3e0*/  LD.E.128 R4, desc[UR48][R6.64] ;  /* 0x0000003006047980 */ /* 0x000f62000c101d00 */
[----:B------:R-:W-:Y:S01]  /*c3f0*/  IMAD.MOV.U32 R2, RZ, RZ, R8 ;  /* 0x000000ffff027224 */ /* 0x000fe200078e0008 */
[----:B------:R-:W-:Y:S01]  /*c400*/  SHF.R.S32.HI R8, RZ, 0x1f, R9 ;  /* 0x0000001fff087819 */ /* 0x000fe20000011409 */
[----:B------:R-:W-:Y:S01]  /*c410*/  @!PT LDS RZ, [RZ] ;  /* 0x00000000fffff984 */ /* 0x000fe20000000800 */
[----:B------:R-:W-:Y:S01]  /*c420*/  @!PT LDS RZ, [RZ] ;  /* 0x00000000fffff984 */ /* 0x000fe20000000800 */
[----:B------:R-:W-:Y:S01]  /*c430*/  @!PT LDS RZ, [RZ] ;  /* 0x00000000fffff984 */ /* 0x000fe20000000800 */
[----:B------:R-:W-:Y:S01]  /*c440*/  @!PT LDS RZ, [RZ] ;  /* 0x00000000fffff984 */ /* 0x000fe20000000800 */
[----:B------:R2:W-:Y:S06]  /*c450*/  MEMBAR.ALL.CTA ;  /* 0x0000000000007992 */ /* 0x0005ec0000008000 */
[----:B--2---:R-:W2:Y:S01]  /*c460*/  FENCE.VIEW.ASYNC.S ;  /* 0x00000000000073c6 */ /* 0x004ea20000000000 */
[----:B------:R-:W-:-:S02]  /*c470*/  IMAD R13, R11, UR9, R10 ;  /* 0x000000090b0d7c24 */ /* 0x000fc4000f8e020a */
[----:B------:R-:W-:-:S04]  /*c480*/  IMAD.WIDE.U32 R2, R11, UR8, R2 ;  /* 0x000000080b027c25 */ /* 0x000fc8000f8e0002 */
[----:B------:R-:W-:Y:S02]  /*c490*/  IMAD.IADD R3, R3, 0x1, R13 ;  /* 0x0000000103037824 */ /* 0x000fe400078e020d */
[----:B------:R-:W-:Y:S02]  /*c4a0*/  IMAD R8, R8, UR6, RZ ;  /* 0x0000000608087c24 */ /* 0x000fe4000f8e02ff */
[----:B-1----:R-:W-:Y:S02]  /*c4b0*/  VIADD R21, R233, UR39 ;  /* 0x00000027e9157c36 */ /* 0x002fe40008000000 */
[C---:B------:R-:W-:Y:S02]  /*c4c0*/  IMAD R13, R9.reuse, UR7, R8 ;  /* 0x00000007090d7c24 */ /* 0x040fe4000f8e0208 */
[----:B------:R-:W-:Y:S01]  /*c4d0*/  IMAD.WIDE.U32 R2, R9, UR6, R2 ;  /* 0x0000000609027c25 */ /* 0x000fe2000f8e0002 */
[----:B------:R-:W-:Y:S01]  /*c4e0*/  ISETP.GE.AND P2, PT, R21, R96, PT ;  /* 0x000000601500720c */ /* 0x000fe20003f46270 */
[----:B------:R-:W-:-:S02]  /*c4f0*/  ULDC.64 UR6, c[0x0][0xa80] ;  /* 0x0002a00000067ab9 */ /* 0x000fc40000000a00 */
[----:B------:R-:W-:Y:S01]  /*c500*/  VIADD R0, R0, 0x38820 ;  /* 0x0003882000007836 */ /* 0x000fe20000000000 */
[----:B------:R-:W-:Y:S01]  /*c510*/  LEA R14, P3, R2, UR6, 0x1 ;  /* 0x00000006020e7c11 */ /* 0x000fe2000f8608ff */
[----:B------:R-:W-:-:S03]  /*c520*/  IMAD.IADD R3, R3, 0x1, R13 ;  /* 0x0000000103037824 */ /* 0x000fc600078e020d */
[----:B------:R-:W-:Y:S02]  /*c530*/  PRMT R0, RZ, 0x654, R0 ;  /* 0x00000654ff007816 */ /* 0x000fe40000000000 */
[----:B------:R-:W-:Y:S01]  /*c540*/  LEA.HI.X R15, R2, UR7, R3, 0x1, P3 ;  /* 0x00000007020f7c11 */ /* 0x000fe200098f0c03 */
[C---:B------:R-:W-:Y:S01]  /*c550*/  VIADD R11, R21.reuse, 0x20 ;  /* 0x00000020150b7836 */ /* 0x040fe20000000000 */
[----:B--2---:R1:W-:Y:S01]  /*c560*/  SYNCS.ARRIVE.TRANS64.RED.A1T0 RZ, [R0+URZ], RZ ;  /* 0x000000ff00ff79a7 */ /* 0x0043e2000810043f */
[----:B------:R-:W-:Y:S01]  /*c570*/  VIADD R9, R21, 0x40 ;  /* 0x0000004015097836 */ /* 0x000fe20000000000 */
[----:B------:R0:W2:Y:S01]  /*c580*/  SHFL.IDX PT, R12, R14, RZ, 0x181f ;  /* 0x00181fff0e0c7589 */ /* 0x0000a200000e0000 */
[----:B------:R-:W-:Y:S01]  /*c590*/  BSSY B1, `(.L_x_1987) ;  /* 0x000001a000017945 */ /* 0x000fe20003800000 */
[-C--:B------:R-:W-:Y:S02]  /*c5a0*/  ISETP.GE.AND P1, PT, R11, R96.reuse, PT ;  /* 0x000000600b00720c */ /* 0x080fe40003f26270 */
[----:B-1----:R0:W1:Y:S01]  /*c5b0*/  SHFL.IDX PT, R0, R15, RZ, 0x181f ;  /* 0x00181fff0f007589 */ /* 0x00206200000e0000 */
[----:B------:R-:W-:-:S02]  /*c5c0*/  ISETP.GE.AND P0, PT, R9, R96, PT ;  /* 0x000000600900720c */ /* 0x000fc40003f06270 */
[----:B------:R-:W-:Y:S02]  /*c5d0*/  SHF.R.S32.HI R139, RZ, 0x1f, R23 ;  /* 0x0000001fff8b7819 */ /* 0x000fe40000011417 */
        /* <DEDUP_REMOVED lines=9> */
[----:B--2---:R-:W-:-:S04]  /*c670*/  @!P5 LEA R2, P6, R16, R12, 0x1 ;  /* 0x0000000c1002d211 */ /* 0x004fc800078c08ff */
[----:B-1----:R-:W-:Y:S02]  /*c680*/  @!P5 LEA.HI.X R3, R16, R0, R149, 0x1, P6 ;  /* 0x000000001003d211 */ /* 0x002fe400030f0c95 */
        /* <DEDUP_REMOVED lines=10> */
.L_x_1988:
[----:B------:R-:W-:Y:S05]  /*c730*/  BSYNC B1 ;  /* 0x0000000000017941 */ /* 0x000fea0003800000 */
.L_x_1987:
[----:B-1----:R1:W3:Y:S01]  /*c740*/  SHFL.IDX PT, R0, R15, 0x1, 0x181f ;  /* 0x00381f000f007f89 */ /* 0x0022e200000e0000 */
        /* <DEDUP_REMOVED lines=20> */
.L_x_1990:
[----:B------:R-:W-:Y:S05]  /*c890*/  BSYNC B1 ;  /* 0x0000000000017941 */ /* 0x000fea0003800000 */
.L_x_1989:
[----:B---3--:R3:W1:Y:S01]  /*c8a0*/  SHFL.IDX PT, R0, R15, 0x2, 0x181f ;  /* 0x00581f000f007f89 */ /* 0x00866200000e0000 */
[----:B------:R-:W-:Y:S03]  /*c8b0*/  BSSY B1, `(.L_x_1991) ;  /* 0x0000014000017945 */ /* 0x000fe60003800000 */
[----:B0---4-:R3:W0:Y:S01]  /*c8c0*/  SHFL.IDX PT, R8, R14, 0x2, 0x181f ;  /* 0x00581f000e087f89 */ /* 0x01162200000e0000 */
[----:B------:R-:W-:Y:S05]  /*c8d0*/  @P0 BRA `(.L_x_1992) ;  /* 0x0000000000440947 */ /* 0x000fea0003800000 */
[----:B------:R-:W-:Y:S02]  /*c8e0*/  ULDC UR5, c[0x0][0xac8] ;  /* 0x0002b20000057ab9 */ /* 0x000fe40000000800 */
[----:B------:R-:W-:Y:S02]  /*c8f0*/  ISETP.GE.AND P3, PT, R16, UR5, PT ;  /* 0x0000000510007c0c */ /* 0x000fe4000bf66270 */
[----:B------:R-:W-:Y:S02]  /*c900*/  ISETP.GE.AND P2, PT, R22, UR5, PT ;  /* 0x0000000516007c0c */ /* 0x000fe4000bf46270 */
[----:B------:R-:W-:Y:S02]  /*c910*/  ISETP.GE.AND P1, PT, R19, UR5, PT ;  /* 0x0000000513007c0c */ /* 0x000fe4000bf26270 */
[----:B------:R-:W-:-:S07]  /*c920*/  ISETP.GE.AND P0, PT, R23, UR5, PT ;  /* 0x0000000517007c0c */ /* 0x000fce000bf06270 */
[-C--:B0-----:R-:W-:Y:S02]  /*c930*/  @!P3 LEA R2, P6, R16, R8.reuse, 0x1 ;  /* 0x000000081002b211 */ /* 0x081fe400078c08ff */
[-C--:B-----5:R-:W-:Y:S02]  /*c940*/  @!P2 LEA R4, P5, R22, R8.reuse, 0x1 ;  /* 0x000000081604a211 */ /* 0x0a0fe400078a08ff */
[----:B------:R-:W-:Y:S02]  /*c950*/  @!P1 LEA R6, P4, R19, R8, 0x1 ;  /* 0x0000000813069211 */ /* 0x000fe400078808ff */
[----:B-1----:R-:W-:Y:S02]  /*c960*/  @!P3 LEA.HI.X R3, R16, R0, R149, 0x1, P6 ;  /* 0x000000001003b211 */ /* 0x002fe400030f0c95 */
        /* <DEDUP_REMOVED lines=8> */
.L_x_1992:
[----:B------:R-:W-:Y:S05]  /*c9f0*/  BSYNC B1 ;  /* 0x0000000000017941 */ /* 0x000fea0003800000 */
.L_x_1991:
[----:B----4-:R-:W-:Y:S01]  /*ca00*/  VIADD R3, R21, 0x60 ;  /* 0x0000006015037836 */ /* 0x010fe20000000000 */
[----:B-1-3--:R-:W1:Y:S04]  /*ca10*/  SHFL.IDX PT, R15, R15, 0x3, 0x181f ;  /* 0x00781f000f0f7f89 */ /* 0x00ae6800000e0000 */
[----:B------:R-:W-:Y:S01]  /*ca20*/  ISETP.GE.AND P0, PT, R3, R96, PT ;  /* 0x000000600300720c */ /* 0x000fe20003f06270 */
[----:B------:R-:W3:-:S12]  /*ca30*/  SHFL.IDX PT, R14, R14, 0x3, 0x181f ;  /* 0x00781f000e0e7f89 */ /* 0x000ed800000e0000 */
[----:B------:R-:W-:Y:S05]  /*ca40*/  @P0 BRA `(.L_x_1993) ;  /* 0x0000000c00380947 */ /* 0x000fea0003800000 */
[----:B------:R-:W-:Y:S02]  /*ca50*/  ULDC UR5, c[0x0][0xac8] ;  /* 0x0002b20000057ab9 */ /* 0x000fe40000000800 */
[----:B------:R-:W-:Y:S02]  /*ca60*/  ISETP.GE.AND P3, PT, R16, UR5, PT ;  /* 0x0000000510007c0c */ /* 0x000fe4000bf66270 */
[----:B------:R-:W-:Y:S02]  /*ca70*/  ISETP.GE.AND P4, PT, R22, UR5, PT ;  /* 0x0000000516007c0c */ /* 0x000fe4000bf86270 */
[----:B------:R-:W-:-:S09]  /*ca80*/  ISETP.GE.AND P5, PT, R19, UR5, PT ;  /* 0x0000000513007c0c */ /* 0x000fd2000bfa6270 */
[-C--:B---3--:R-:W-:Y:S02]  /*ca90*/  @!P3 LEA R2, P0, R16, R14.reuse, 0x1 ;  /* 0x0000000e1002b211 */ /* 0x088fe400078008ff */
[-C--:B-----5:R-:W-:Y:S02]  /*caa0*/  @!P4 LEA R4, P1, R22, R14.reuse, 0x1 ;  /* 0x0000000e1604c211 */ /* 0x0a0fe400078208ff */
[C---:B------:R-:W-:Y:S02]  /*cab0*/  @!P5 LEA R6, P2, R19.reuse, R14, 0x1 ;  /* 0x0000000e1306d211 */ /* 0x040fe400078408ff */
[-C--:B-1----:R-:W-:Y:S02]  /*cac0*/  @!P3 LEA.HI.X R3, R16, R15.reuse, R149, 0x1, P0 ;  /* 0x0000000f1003b211 */ /* 0x082fe400000f0c95 */
        /* <DEDUP_REMOVED lines=11> */
.L_x_1986:
[----:B------:R-:W0:Y:S01]  /*cb80*/  LDC R8, c[0x0][0xbe8] ;  /* 0x0002fa00ff087b82 */ /* 0x000e220000000800 */
[----:B------:R-:W1:Y:S01]  /*cb90*/  S2R R0, SR_TID.X ;  /* 0x0000000000007919 */ /* 0x000e620000002100 */
[----:B------:R-:W-:Y:S01]  /*cba0*/  USHF.R.S32.HI UR8, URZ, 0x1f, UR36 ;  /* 0x0000001f3f087899 */ /* 0x000fe20008011424 */
[----:B------:R-:W-:Y:S01]  /*cbb0*/  BSSY B1, `(.L_x_1994) ;  /* 0x0000031000017945 */ /* 0x000fe20003800000 */
[----:B------:R-:W-:Y:S01]  /*cbc0*/  USHF.R.S32.HI UR9, URZ, 0x1f, UR43 ;  /* 0x0000001f3f097899 */ /* 0x000fe2000801142b */
[----:B------:R-:W-:Y:S01]  /*cbd0*/  IMAD R6, R232, 0x20, R233 ;  /* 0x00000020e8067824 */ /* 0x000fe200078e02e9 */
[----:B0-----:R-:W-:Y:S01]  /*cbe0*/  ISETP.NE.AND P1, PT, R8, 0x1, PT ;  /* 0x000000010800780c */ /* 0x001fe20003f25270 */
[----:B-1----:R-:W-:-:S12]  /*cbf0*/  VIADD R0, R0, 0xffffff80 ;  /* 0xffffff8000007836 */ /* 0x002fd80000000000 */
[----:B------:R-:W0:Y:S01]  /*cc00*/  @P1 LDC R9, c[0x0][0xbec] ;  /* 0x0002fb00ff091b82 */ /* 0x000e220000000800 */
[----:B------:R-:W-:-:S07]  /*cc10*/  ISETP.GE.AND P0, PT, R0, 0x80, PT ;  /* 0x000000800000780c */ /* 0x000fce0003f06270 */
[----:B------:R-:W1:Y:S06]  /*cc20*/  @P1 LDC R11, c[0x0][0xbf0] ;  /* 0x0002fc00ff0b1b82 */ /* 0x000e6c0000000800 */
        /* <DEDUP_REMOVED lines=41> */
.L_x_1995:
[----:B------:R-:W-:Y:S05]  /*cec0*/  BSYNC B1 ;  /* 0x0000000000017941 */ /* 0x000fea0003800000 */
.L_x_1994:
[----:B------:R-:W-:Y:S01]  /*ced0*/  ULDC.64 UR10, c[0x0][0xae8] ;  /* 0x0002ba00000a7ab9 */ /* 0x000fe20000000a00 */
[----:B------:R-:W-:Y:S01]  /*cee0*/  VIADD R6, R6, UR39 ;  /* 0x0000002706067c36 */ /* 0x000fe20008000000 */
[----:B------:R-:W-:Y:S01]  /*cef0*/  UIMAD UR5, UR8, UR10, URZ ;  /* 0x0000000a080572a4 */ /* 0x000fe2000f8e023f */
[----:B------:R-:W-:Y:S01]  /*cf00*/  BSSY B1, `(.L_x_1996) ;  /* 0x0000040000017945 */ /* 0x000fe20003800000 */
[----:B------:R-:W-:Y:S01]  /*cf10*/  UIMAD.WIDE.U32 UR6, UR36, UR10, URZ ;  /* 0x0000000a240672a5 */ /* 0x000fe2000f8e003f */
[----:B0-----:R-:W-:Y:S01]  /*cf20*/  @P1 IMAD.HI.U32 R0, R6, R9, RZ ;  /* 0x0000000906001227 */ /* 0x001fe200078e00ff */
[----:B------:R-:W-:Y:S01]  /*cf30*/  UIMAD UR5, UR36, UR11, UR5 ;  /* 0x0000000b240572a4 */ /* 0x000fe2000f8e0205 */
[----:B------:R-:W-:Y:S02]  /*cf40*/  SHF.R.S32.HI R20, RZ, 0x1f, R23 ;  /* 0x0000001fff147819 */ /* 0x000fe40000011417 */
[----:B------:R-:W-:Y:S01]  /*cf50*/  ULDC.64 UR10, c[0x0][0xaf0] ;  /* 0x0002bc00000a7ab9 */ /* 0x000fe20000000a00 */
[----:B------:R-:W-:Y:S01]  /*cf60*/  UIADD3 UR7, UR7, UR5, URZ ;  /* 0x0000000507077290 */ /* 0x000fe2000fffe03f */
[----:B--2---:R-:W-:Y:S01]  /*cf70*/  IMAD.MOV.U32 R5, RZ, RZ, R6 ;  /* 0x000000ffff057224 */ /* 0x004fe200078e0006 */
[----:B------:R-:W-:Y:S01]  /*cf80*/  UIMAD UR5, UR9, UR10, URZ ;  /* 0x0000000a090572a4 */ /* 0x000fe2000f8e023f */
[----:B-1----:R-:W-:Y:S01]  /*cf90*/  @P1 SHF.R.U32.HI R5, RZ, R11, R0 ;  /* 0x0000000bff051219 */ /* 0x002fe20000011600 */
[----:B------:R-:W-:Y:S01]  /*cfa0*/  UIMAD.WIDE.U32 UR6, UR43, UR10, UR6 ;  /* 0x0000000a2b0672a5 */ /* 0x000fe2000f8e0006 */
[----:B------:R-:W-:Y:S01]  /*cfb0*/  SHF.R.S32.HI R21, RZ, 0x1f, R19 ;  /* 0x0000001fff157819 */ /* 0x000fe20000011413 */
[----:B------:R-:W-:Y:S01]  /*cfc0*/  UIMAD UR5, UR43, UR11, UR5 ;  /* 0x0000000b2b0572a4 */ /* 0x000fe2000f8e0205 */
[--C-:B------:R-:W-:Y:S01]  /*cfd0*/  SHF.R.S32.HI R0, RZ, 0x1f, R5.reuse ;  /* 0x0000001fff007819 */ /* 0x100fe20000011405 */
[----:B------:R-:W-:Y:S01]  /*cfe0*/  IMAD.MOV R7, RZ, RZ, -R5 ;  /* 0x000000ffff077224 */ /* 0x000fe200078e0a05 */
[----:B------:R-:W-:Y:S01]  /*cff0*/  ULDC.64 UR8, c[0x0][0xae0] ;  /* 0x0002b80000087ab9 */ /* 0x000fe20000000a00 */
[----:B------:R-:W-:-:S02]  /*d000*/  UIADD3 UR5, UR7, UR5, URZ ;  /* 0x0000000507057290 */ /* 0x000fc4000fffe03f */
[----:B------:R-:W-:Y:S01]  /*d010*/  IMAD.U32 R3, RZ, RZ, UR7 ;  /* 0x00000007ff037e24 */ /* 0x000fe2000f8e00ff */
[----:B------:R-:W-:Y:S01]  /*d020*/  SHF.R.S32.HI R24, RZ, 0x1f, R22 ;  /* 0x0000001fff187819 */ /* 0x000fe20000011416 */
[----:B------:R-:W-:Y:S01]  /*d030*/  IMAD R0, R0, UR8, RZ ;  /* 0x0000000800007c24 */ /* 0x000fe2000f8e02ff */
[----:B------:R-:W-:Y:S01]  /*d040*/  SHF.R.S32.HI R25, RZ, 0x1f, R16 ;  /* 0x0000001fff197819 */ /* 0x000fe20000011410 */
        /* <DEDUP_REMOVED lines=43> */
.L_x_1997:
[----:B------:R-:W-:Y:S05]  /*d300*/  BSYNC B1 ;  /* 0x0000000000017941 */ /* 0x000fea0003800000 */
.L_x_1996:
        /* <DEDUP_REMOVED lines=21> */
.L_x_1999:
[----:B------:R-:W-:Y:S05]  /*d460*/  BSYNC B1 ;  /* 0x0000000000017941 */ /* 0x000fea0003800000 */
.L_x_1998:
        /* <DEDUP_REMOVED lines=21> */
.L_x_2001:
[----:B------:R-:W-:Y:S05]  /*d5c0*/  BSYNC B1 ;  /* 0x0000000000017941 */ /* 0x000fea0003800000 */
.L_x_2000:
[----:B---3--:R-:W-:Y:S01]  /*d5d0*/  VIADD R3, R6, 0x60 ;  /* 0x0000006006037836 */ /* 0x008fe20000000000 */
[----:B0-----:R0:W3:Y:S04]  /*d5e0*/  SHFL.IDX PT, R0, R5, 0x3, 0x181f ;  /* 0x00781f0005007f89 */ /* 0x0010e800000e0000 */
[----:B------:R-:W-:Y:S01]  /*d5f0*/  ISETP.GE.AND P0, PT, R3, R9, PT ;  /* 0x000000090300720c */ /* 0x000fe20003f06270 */
[----:B-1----:R0:W1:-:S12]  /*d600*/  SHFL.IDX PT, R2, R4, 0x3, 0x181f ;  /* 0x00781f0004027f89 */ /* 0x00205800000e0000 */
[----:B0-----:R-:W-:Y:S05]  /*d610*/  @P0 BRA `(.L_x_1993) ;  /* 0x0000000000440947 */ /* 0x001fea0003800000 */
[----:B------:R-:W-:Y:S02]  /*d620*/  ULDC UR5, c[0x0][0xac8] ;  /* 0x0002b20000057ab9 */ /* 0x000fe40000000800 */
[----:B------:R-:W-:Y:S02]  /*d630*/  ISETP.GE.AND P3, PT, R16, UR5, PT ;  /* 0x0000000510007c0c */ /* 0x000fe4000bf66270 */
[----:B------:R-:W-:Y:S02]  /*d640*/  ISETP.GE.AND P2, PT, R22, UR5, PT ;  /* 0x0000000516007c0c */ /* 0x000fe4000bf46270 */
[----:B------:R-:W-:Y:S02]  /*d650*/  ISETP.GE.AND P1, PT, R19, UR5, PT ;  /* 0x0000000513007c0c */ /* 0x000fe4000bf26270 */
[----:B------:R-:W-:-:S07]  /*d660*/  ISETP.GE.AND P0, PT, R23, UR5, PT ;  /* 0x0000000517007c0c */ /* 0x000fce000bf06270 */
[-C--:B-12-4-:R-:W-:Y:S02]  /*d670*/  @!P3 LEA R4, P6, R16, R2.reuse, 0x1 ;  /* 0x000000021004b211 */ /* 0x096fe400078c08ff */
[-C--:B------:R-:W-:Y:S02]  /*d680*/  @!P2 LEA R6, P5, R22, R2.reuse, 0x1 ;  /* 0x000000021606a211 */ /* 0x080fe400078a08ff */
[----:B------:R-:W-:Y:S02]  /*d690*/  @!P1 LEA R8, P4, R19, R2, 0x1 ;  /* 0x0000000213089211 */ /* 0x000fe400078808ff */
[----:B---3--:R-:W-:Y:S02]  /*d6a0*/  @!P3 LEA.HI.X R5, R16, R0, R25, 0x1, P6 ;  /* 0x000000001005b211 */ /* 0x008fe400030f0c19 */
        /* <DEDUP_REMOVED lines=8> */
.L_x_1993:
[----:B------:R-:W-:Y:S05]  /*d730*/  BSYNC B0 ;  /* 0x0000000000007941 */ /* 0x000fea0003800000 */
.L_x_1985:
[----:B------:R-:W-:Y:S02]  /*d740*/  ULDC UR5, c[0x0][0xc38] ;  /* 0x00030e0000057ab9 */ /* 0x000fe40000000800 */
[----:B------:R-:W-:-:S06]  /*d750*/  UISETP.GE.AND UP0, UPT, UR4, UR5, UPT ;  /* 0x000000050400728c */ /* 0x000fcc000bf06270 */
[----:B------:R-:W-:-:S13]  /*d760*/  PLOP3.LUT P0, PT, PT, PT, UP0, 0x80, 0x0 ;  /* 0x000000000000781c */ /* 0x000fda0003f0f008 */
[----:B------:R-:W-:Y:S05]  /*d770*/  @!P0 BRA `(.L_x_2002) ;  /* 0xffffff3400988947 */ /* 0x000fea000383ffff */
[----:B------:R-:W-:Y:S05]  /*d780*/  EXIT ;  /* 0x000000000000794d */ /* 0x000fea0003800000 */
.L_x_1947:
        /* <DEDUP_REMOVED lines=14> */
[----:B------:R0:W-:Y:S04]  /*d870*/  STL [R1+0x2c], RZ ;  /* 0x00002cff01007387 */ /* 0x0001e80000100800 */
[----:B------:R0:W-:Y:S04]  /*d880*/  STL [R1], RZ ;  /* 0x000000ff01007387 */ /* 0x0001e80000100800 */
        /* <DEDUP_REMOVED lines=13> */
[----:B------:R-:W-:Y:S02]  /*d960*/  R2P PR, R7, 0x6 ;  /* 0x0000000607007804 */ /* 0x000fe40000000000 */
[----:B------:R-:W-:Y:S02]  /*d970*/  SHF.R.U32.HI R3, RZ, 0x5, R6 ;  /* 0x00000005ff037819 */ /* 0x000fe40000011606 */
[C---:B------:R-:W-:Y:S02]  /*d980*/  LOP3.LUT R4, R2.reuse, 0x400, RZ, 0xc0, !PT ;  /* 0x0000040002047812 */ /* 0x040fe400078ec0ff */
        /* <DEDUP_REMOVED lines=28> */
[----:B------:R-:W-:-:S05]  /*db50*/  IMAD.U32 R0, RZ, RZ, UR6 ;  /* 0x00000006ff007e24 */ /* 0x000fca000f8e00ff */
[----:B------:R0:W-:Y:S04]  /*db60*/  STL [R1+0x28], R0 ;  /* 0x0000280001007387 */ /* 0x0001e80000100800 */
[----:B------:R-:W-:Y:S01]  /*db70*/  STL [R1+0x2c], RZ ;  /* 0x00002cff01007387 */ /* 0x000fe20000100800 */
[----:B0-----:R-:W-:-:S05]  /*db80*/  IMAD.MOV.U32 R0, RZ, RZ, 0x1 ;  /* 0x00000001ff007424 */ /* 0x001fca00078e00ff */
[----:B------:R0:W-:Y:S02]  /*db90*/  STL [R1+0x4], R0 ;  /* 0x0000040001007387 */ /* 0x0001e40000100800 */
[----:B0-----:R-:W-:-:S07]  /*dba0*/  LOP3.LUT R0, R3, 0x80, RZ, 0xfc, !PT ;  /* 0x0000008003007812 */ /* 0x001fce00078efcff */
.L_x_2066:
        /* <DEDUP_REMOVED lines=14> */
[----:B0-----:R-:W-:Y:S05]  /*dc90*/  @!P0 BRA `(.L_x_2004) ;  /* 0x0000000000208947 */ /* 0x001fea0003800000 */
        /* <DEDUP_REMOVED lines=8> */
.L_x_2004:
[----:B------:R-:W-:Y:S01]  /*dd20*/  ULDC UR8, c[0x0][0xc54] ;  /* 0x0003150000087ab9 */ /* 0x000fe20000000800 */
[----:B------:R-:W-:Y:S01]  /*dd30*/  UMOV UR5, UR9 ;  /* 0x0000000900057c82 */ /* 0x000fe20008000000 */
[----:B------:R-:W-:-:S11]  /*dd40*/  UISETP.NE.AND UP0, UPT, UR8, 0x1, UPT ;  /* 0x000000010800788c */ /* 0x000fd6000bf05270 */
[----:B------:R-:W-:Y:S02]  /*dd50*/  @UP0 ULDC.64 UR10, c[0x0][0xc58] ;  /* 0x00031600000a0ab9 */ /* 0x000fe40000000a00 */
[----:B------:R-:W-:-:S04]  /*dd60*/  UIMAD.WIDE.U32 UR6, UR9, UR10, URZ ;  /* 0x0000000a090672a5 */ /* 0x000fc8000f8e003f */
[----:B------:R-:W-:-:S04]  /*dd70*/  @UP0 USHF.R.U32.HI UR5, URZ, UR11, UR7 ;  /* 0x0000000b3f050299 */ /* 0x000fc80008011607 */
[----:B------:R-:W-:-:S12]  /*dd80*/  UIMAD UR8, UR5, UR8, URZ ;  /* 0x00000008050872a4 */ /* 0x000fd8000f8e023f */
.L_x_2005:
[----:B------:R-:W-:Y:S01]  /*dd90*/  ULOP3.LUT UR41, URZ, UR5, URZ, 0x33, !UPT ;  /* 0x000000053f297292 */ /* 0x000fe2000f8e333f */
[----:B------:R-:W-:Y:S01]  /*dda0*/  BSSY B7, `(.L_x_2006) ;  /* 0x00003bb000077945 */ /* 0x000fe20003800000 */
[----:B------:R-:W-:Y:S01]  /*ddb0*/  ULDC UR10, c[0x0][0x448] ;  /* 0x00011200000a7ab9 */ /* 0x000fe20000000800 */
[----:B------:R-:W-:Y:S01]  /*ddc0*/  ULDC UR5, c[0x0][0xc3c] ;  /* 0x00030f0000057ab9 */ /* 0x000fe20000000800 */
[----:B------:R-:W-:Y:S01]  /*ddd0*/  UISETP.NE.AND UP1, UPT, UR10, 0x1, UPT ;  /* 0x000000010a00788c */ /* 0x000fe2000bf25270 */
[----:B------:R-:W-:Y:S01]  /*dde0*/  ULDC.64 UR6, c[0x0][0x418] ;  /* 0x0001060000067ab9 */ /* 0x000fe20000000a00 */
[----:B------:R-:W-:Y:S02]  /*ddf0*/  UIADD3 UR41, UR41, UR5, URZ ;  /* 0x0000000529297290 */ /* 0x000fe4000fffe03f */
[----:B------:R-:W-:Y:S02]  /*de00*/  UISETP.NE.U32.AND UP0, UPT, UR6, URZ, UPT ;  /* 0x0000003f0600728c */ /* 0x000fe4000bf05070 */
[----:B------:R-:W-:-:S02]  /*de10*/  USHF.L.U32 UR5, UR41, 0x7, URZ ;  /* 0x0000000729057899 */ /* 0x000fc4000800063f */
[----:B------:R-:W-:Y:S02]  /*de20*/  UISETP.NE.AND.EX UP0, UPT, UR7, URZ, UPT, UP0 ;  /* 0x0000003f0700728c */ /* 0x000fe4000bf05300 */
[----:B------:R-:W-:Y:S01]  /*de30*/  UIADD3 UR5, UR5, 0x7f, URZ ;  /* 0x0000007f05057890 */ /* 0x000fe2000fffe03f */
[----:B------:R-:W-:Y:S01]  /*de40*/  ULDC UR7, c[0x0][0x288] ;  /* 0x0000a20000077ab9 */ /* 0x000fe20000000800 */
[----:B------:R-:W-:Y:S01]  /*de50*/  ULDC UR6, c[0x0][0x424] ;  /* 0x0001090000067ab9 */ /* 0x000fe20000000800 */
[----:B------:R-:W-:Y:S02]  /*de60*/  UIADD3 UR13, -UR7, 0x80, URZ ;  /* 0x00000080070d7890 */ /* 0x000fe4000fffe13f */
[----:B------:R-:W-:Y:S01]  /*de70*/  USEL UR11, UR6, 0x1, UP0 ;  /* 0x00000001060b7887 */ /* 0x000fe20008000000 */
[----:B------:R-:W-:Y:S01]  /*de80*/  @UP1 ULDC UR7, c[0x0][0x44c] ;  /* 0x0001130000071ab9 */ /* 0x000fe20000000800 */
[----:B------:R-:W-:Y:S01]  /*de90*/  ULDC UR12, c[0x0][0x2f0] ;  /* 0x0000bc00000c7ab9 */ /* 0x000fe20000000800 */
[----:B------:R-:W-:Y:S01]  /*dea0*/  UIMAD.WIDE.U32 UR6, UR5, UR7, URZ ;  /* 0x00000007050672a5 */ /* 0x000fe2000f8e003f */
[----:B------:R-:W-:Y:S01]  /*deb0*/  @UP1 ULDC UR14, c[0x0][0x450] ;  /* 0x00011400000e1ab9 */ /* 0x000fe20000000800 */
[----:B------:R-:W-:-:S02]  /*dec0*/  UIMAD UR13, UR11, UR12, UR13 ;  /* 0x0000000c0b0d72a4 */ /* 0x000fc4000f8e020d */
[----:B------:R-:W-:Y:S02]  /*ded0*/  @UP1 USHF.R.U32.HI UR5, URZ, UR14, UR7 ;  /* 0x0000000e3f051299 */ /* 0x000fe40008011607 */
[----:B------:R-:W-:Y:S02]  /*dee0*/  UIMAD UR11, UR11, UR12, 0x7f ;  /* 0x0000007f0b0b74a4 */ /* 0x000fe4000f8e020c */
[----:B------:R-:W-:Y:S02]  /*def0*/  UIADD3 UR5, UR13, UR5, URZ ;  /* 0x000000050d057290 */ /* 0x000fe4000fffe03f */
[----:B------:R-:W-:Y:S02]  /*df00*/  UIADD3 UR8, UR9, -UR8, URZ ;  /* 0x8000000809087290 */ /* 0x000fe4000fffe03f */
[----:B------:R-:W-:Y:S02]  /*df10*/  USHF.R.S32.HI UR9, URZ, 0x1f, UR11 ;  /* 0x0000001f3f097899 */ /* 0x000fe4000801140b */
[----:B------:R-:W-:-:S02]  /*df20*/  USHF.R.S32.HI UR6, URZ, 0x1f, UR5 ;  /* 0x0000001f3f067899 */ /* 0x000fc40008011405 */
[----:B------:R-:W-:Y:S02]  /*df30*/  ULEA.HI UR9, UR9, UR11, URZ, 0x7 ;  /* 0x0000000b09097291 */ /* 0x000fe4000f8f383f */
[----:B------:R-:W-:Y:S01]  /*df40*/  ULEA.HI UR6, UR6, UR5, URZ, 0x7 ;  /* 0x0000000506067291 */ /* 0x000fe2000f8f383f */
[----:B------:R-:W-:Y:S01]  /*df50*/  ULDC UR10, c[0x0][0xc48] ;  /* 0x00031200000a7ab9 */ /* 0x000fe20000000800 */
[----:B------:R-:W-:Y:S02]  /*df60*/  USHF.R.S32.HI UR9, URZ, 0x7, UR9 ;  /* 0x000000073f097899 */ /* 0x000fe40008011409 */
[----:B------:R-:W-:Y:S02]  /*df70*/  USHF.R.S32.HI UR6, URZ, 0x7, UR6 ;  /* 0x000000073f067899 */ /* 0x000fe40008011406 */
[----:B------:R-:W-:Y:S02]  /*df80*/  UISETP.NE.AND UP0, UPT, UR10, 0x1, UPT ;  /* 0x000000010a00788c */ /* 0x000fe4000bf05270 */
[----:B------:R-:W-:Y:S01]  /*df90*/  UISETP.LT.AND UP1, UPT, UR9, UR6, UPT ;  /* 0x000000060900728c */ /* 0x000fe2000bf21270 */
[----:B------:R-:W-:-:S03]  /*dfa0*/  ULDC UR7, c[0x0][0xc54] ;  /* 0x0003150000077ab9 */ /* 0x000fc60000000800 */
[----:B------:R-:W-:Y:S02]  /*dfb0*/  USEL UR40, UR9, UR6, UP1 ;  /* 0x0000000609287287 */ /* 0x000fe40008800000 */
[----:B------:R-:W-:-:S03]  /*dfc0*/  UIMAD UR8, UR4, UR7, UR8 ;  /* 0x00000007040872a4 */ /* 0x000fc6000f8e0208 */
[----:B------:R-:W-:Y:S01]  /*dfd0*/  @UP0 ULDC UR4, c[0x0][0xc4c] ;  /* 0x0003130000040ab9 */ /* 0x000fe20000000800 */
[----:B------:R-:W-:Y:S01]  /*dfe0*/  ISETP.LT.AND P0, PT, RZ, UR40, PT ;  /* 0x00000028ff007c0c */ /* 0x000fe2000bf01270 */
[----:B------:R-:W-:Y:S01]  /*dff0*/  UIMAD.WIDE.U32 UR4, UR8, UR4, URZ ;  /* 0x00000004080472a5 */ /* 0x000fe2000f8e003f */
[----:B------:R-:W-:Y:S01]  /*e000*/  @UP0 ULDC UR7, c[0x0][0xc50] ;  /* 0x0003140000070ab9 */ /* 0x000fe20000000800 */
[----:B------:R-:W-:Y:S02]  /*e010*/  UMOV UR43, UR8 ;  /* 0x00000008002b7c82 */ /* 0x000fe40008000000 */
[----:B------:R-:W-:-:S04]  /*e020*/  @UP0 USHF.R.U32.HI UR43, URZ, UR7, UR5 ;  /* 0x000000073f2b0299 */ /* 0x000fc80008011605 */
[----:B------:R-:W-:-:S04]  /*e030*/  UIADD3 UR36, -UR43, URZ, URZ ;  /* 0x0000003f2b247290 */ /* 0x000fc8000fffe13f */
[----:B------:R-:W-:Y:S01]  /*e040*/  UIMAD UR36, UR10, UR36, UR8 ;  /* 0x000000240a2472a4 */ /* 0x000fe2000f8e0208 */
[----:B------:R-:W-:Y:S11]  /*e050*/  @P0 BRA `(.L_x_2007) ;  /* 0x0000000000480947 */ /* 0x000ff60003800000 */
        /* <DEDUP_REMOVED lines=18> */
.L_x_2007:
        /* <DEDUP_REMOVED lines=20> */
.L_x_2010:
[----:B------:R-:W-:Y:S05]  /*e2c0*/  BSYNC B6 ;  /* 0x0000000000067941 */ /* 0x000fea0003800000 */
.L_x_2009:
        /* <DEDUP_REMOVED lines=24> */
.L_x_2012:
[----:B------:R-:W-:Y:S05]  /*e450*/  BSYNC B6 ;  /* 0x0000000000067941 */ /* 0x000fea0003800000 */
.L_x_2011:
        /* <DEDUP_REMOVED lines=20> */
.L_x_2014:
[----:B------:R-:W-:Y:S05]  /*e5a0*/  BSYNC B6 ;  /* 0x0000000000067941 */ /* 0x000fea0003800000 */
.L_x_2013:
        /* <DEDUP_REMOVED lines=20> */
.L_x_2016:
[----:B------:R-:W-:Y:S05]  /*e6f0*/  BSYNC B6 ;  /* 0x0000000000067941 */ /* 0x000fea0003800000 */
.L_x_2015:
        /* <DEDUP_REMOVED lines=26> */
.L_x_2085:
        /* <DEDUP_REMOVED lines=12> */
.L_x_2088:
        /* <DEDUP_REMOVED lines=20> */
.L_x_2020:
        /* <DEDUP_REMOVED lines=9> */
.L_x_2089:
        /* <DEDUP_REMOVED lines=8> */
.L_x_2022:
        /* <DEDUP_REMOVED lines=24> */
.L_x_2090:
        /* <DEDUP_REMOVED lines=8> */
.L_x_2024:
        /* <DEDUP_REMOVED lines=26> */
.L_x_2018:
        /* <DEDUP_REMOVED lines=22> */
.L_x_2026:
[----:B---3--:R-:W-:Y:S05]  /*f0b0*/  BSYNC B6 ;  /* 0x0000000000067941 */ /* 0x008fea0003800000 */
.L_x_2025:
[----:B-1----:R1:W5:Y:S01]  /*f0c0*/  LDL R9, [R1+0x24] ;  /* 0x0000240001097983 */ /* 0x0023620000100800 */
[----:B------:R-:W2:Y:S01]  /*f0d0*/  LDC R7, c[0x0][0x448] ;  /* 0x00011200ff077b82 */ /* 0x000ea20000000800 */
[----:B------:R-:W3:Y:S01]  /*f0e0*/  S2R R2, SR_TID.X ;  /* 0x0000000000027919 */ /* 0x000ee20000002100 */
[----:B------:R-:W4:Y:S01]  /*f0f0*/  S2R R17, SR_TID.X ;  /* 0x0000000000117919 */ /* 0x000f220000002100 */
[----:B------:R-:W-:Y:S01]  /*f100*/  USHF.R.S32.HI UR4, URZ, 0x1f, UR36 ;  /* 0x0000001f3f047899 */ /* 0x000fe20008011424 */
[----:B------:R-:W-:Y:S01]  /*f110*/  ULDC.64 UR8, c[0x0][0x2d8] ;  /* 0x0000b60000087ab9 */ /* 0x000fe20000000a00 */
[----:B--2---:R-:W-:Y:S02]  /*f120*/  ISETP.NE.AND P0, PT, R7, 0x1, PT ;  /* 0x000000010700780c */ /* 0x004fe40003f05270 */
[----:B---3--:R-:W-:-:S11]  /*f130*/  LOP3.LUT R2, R2, 0x7f, RZ, 0xc0, !PT ;  /* 0x0000007f02027812 */ /* 0x008fd600078ec0ff */
[----:B------:R-:W2:Y:S01]  /*f140*/  @P0 LDC R3, c[0x0][0x44c] ;  /* 0x00011300ff030b82 */ /* 0x000ea20000000800 */
[----:B----4-:R-:W-:Y:S01]  /*f150*/  IMAD.SHL.U32 R17, R17, 0x10, RZ ;  /* 0x0000001011117824 */ /* 0x010fe200078e00ff */
[----:B------:R-:W-:Y:S01]  /*f160*/  SHF.R.U32.HI R2, RZ, 0x3, R2 ;  /* 0x00000003ff027819 */ /* 0x000fe20000011602 */
[----:B------:R-:W-:-:S03]  /*f170*/  UIMAD UR6, UR4, UR8, URZ ;  /* 0x00000008040672a4 */ /* 0x000fc6000f8e023f */
[----:B------:R-:W-:Y:S02]  /*f180*/  LOP3.LUT R17, R2, 0x70, R17, 0xf8, !PT ;  /* 0x0000007002117812 */ /* 0x000fe400078ef811 */
[----:B------:R-:W3:Y:S01]  /*f190*/  @P0 LDC R0, c[0x0][0x450] ;  /* 0x00011400ff000b82 */ /* 0x000ee20000000800 */
[----:B------:R-:W-:Y:S01]  /*f1a0*/  IMAD.U32 R2, RZ, RZ, UR41 ;  /* 0x00000029ff027e24 */ /* 0x000fe2000f8e00ff */
[----:B0-----:R-:W0:Y:S01]  /*f1b0*/  S2R R18, SR_TID.X ;  /* 0x0000000000127919 */ /* 0x001e220000002100 */
[----:B------:R-:W-:Y:S02]  /*f1c0*/  UIMAD.WIDE.U32 UR4, UR36, UR8, URZ ;  /* 0x00000008240472a5 */ /* 0x000fe4000f8e003f */
[----:B------:R-:W-:Y:S01]  /*f1d0*/  IMAD R2, R2, 0x80, R17 ;  /* 0x0000008002027824 */ /* 0x000fe200078e0211 */
[----:B------:R-:W-:Y:S01]  /*f1e0*/  UIMAD UR6, UR36, UR9, UR6 ;  /* 0x00000009240672a4 */ /* 0x000fe2000f8e0206 */
[----:B------:R-:W4:Y:S01]  /*f1f0*/  S2R R17, SR_TID.X ;  /* 0x0000000000117919 */ /* 0x000f220000002100 */
[----:B------:R-:W-:-:S02]  /*f200*/  USHF.R.S32.HI UR7, URZ, 0x1f, UR43 ;  /* 0x0000001f3f077899 */ /* 0x000fc4000801142b */
[----:B------:R-:W-:Y:S01]  /*f210*/  UIADD3 UR5, UR5, UR6, URZ ;  /* 0x0000000605057290 */ /* 0x000fe2000fffe03f */
[----:B------:R-:W-:Y:S01]  /*f220*/  IMAD.MOV.U32 R6, RZ, RZ, R2 ;  /* 0x000000ffff067224 */ /* 0x000fe200078e0002 */
[----:B------:R-:W-:Y:S01]  /*f230*/  ULDC.64 UR8, c[0x0][0x2e0] ;  /* 0x0000b80000087ab9 */ /* 0x000fe20000000a00 */
[----:B--2---:R-:W-:Y:S01]  /*f240*/  @P0 IMAD.HI.U32 R3, R2, R3, RZ ;  /* 0x0000000302030227 */ /* 0x004fe200078e00ff */
[----:B------:R-:W-:Y:S02]  /*f250*/  UIMAD.WIDE.U32 UR4, UR43, UR8, UR4 ;  /* 0x000000082b0472a5 */ /* 0x000fe4000f8e0004 */
[----:B------:R-:W-:Y:S02]  /*f260*/  UIMAD UR6, UR7, UR8, URZ ;  /* 0x00000008070672a4 */ /* 0x000fe4000f8e023f */
[----:B---3--:R-:W-:Y:S02]  /*f270*/  @P0 SHF.R.U32.HI R6, RZ, R0, R3 ;  /* 0x00000000ff060219 */ /* 0x008fe40000011603 */
[----:B------:R-:W-:Y:S01]  /*f280*/  UIMAD UR6, UR43, UR9, UR6 ;  /* 0x000000092b0672a4 */ /* 0x000fe2000f8e0206 */
[----:B------:R-:W-:-:S02]  /*f290*/  IMAD.U32 R4, RZ, RZ, UR4 ;  /* 0x00000004ff047e24 */ /* 0x000fc4000f8e00ff */
[----:B------:R-:W-:Y:S01]  /*f2a0*/  IMAD.MOV R0, RZ, RZ, -R6 ;  /* 0x000000ffff007224 */ /* 0x000fe200078e0a06 */
[----:B------:R-:W-:-:S03]  /*f2b0*/  UIADD3 UR6, UR5, UR6, URZ ;  /* 0x0000000605067290 */ /* 0x000fc6000fffe03f */
[----:B------:R-:W-:Y:S02]  /*f2c0*/  IMAD R0, R7, R0, R2 ;  /* 0x0000000007007224 */ /* 0x000fe400078e0202 */
[----:B------:R-:W-:Y:S01]  /*f2d0*/  IMAD.MOV.U32 R2, RZ, RZ, R4 ;  /* 0x000000ffff027224 */ /* 0x000fe200078e0004 */
[----:B------:R-:W-:Y:S01]  /*f2e0*/  SHF.R.S32.HI R4, RZ, 0x1f, R6 ;  /* 0x0000001fff047819 */ /* 0x000fe20000011406 */
[----:B------:R-:W-:Y:S01]  /*f2f0*/  IMAD.U32 R5, RZ, RZ, UR5 ;  /* 0x00000005ff057e24 */ /* 0x000fe2000f8e00ff */
[----:B------:R-:W-:Y:S01]  /*f300*/  ULDC.64 UR4, c[0x0][0x2d0] ;  /* 0x0000b40000047ab9 */ /* 0x000fe20000000a00 */
[----:B------:R-:W-:Y:S01]  /*f310*/  IMAD.U32 R3, RZ, RZ, UR6 ;  /* 0x00000006ff037e24 */ /* 0x000fe2000f8e00ff */
[----:B------:R-:W-:Y:S01]  /*f320*/  ULDC.64 UR6, c[0x0][0x280] ;  /* 0x0000a00000067ab9 */ /* 0x000fe20000000a00 */
[----:B------:R-:W-:Y:S02]  /*f330*/  IMAD R4, R4, UR4, RZ ;  /* 0x0000000404047c24 */ /* 0x000fe4000f8e02ff */
[----:B------:R-:W-:-:S04]  /*f340*/  IMAD.WIDE.U32 R2, R6, UR4, R2 ;  /* 0x0000000406027c25 */ /* 0x000fc8000f8e0002 */
[----:B------:R-:W-:Y:S01]  /*f350*/  IMAD R4, R6, UR5, R4 ;  /* 0x0000000506047c24 */ /* 0x000fe2000f8e0204 */
[----:B------:R-:W-:Y:S01]  /*f360*/  ULDC.64 UR4, c[0x0][0x2c8] ;  /* 0x0000b20000047ab9 */ /* 0x000fe20000000a00 */
[----:B0-----:R-:W-:Y:S02]  /*f370*/  IMAD.SHL.U32 R18, R18, 0x10, RZ ;  /* 0x0000001012127824 */ /* 0x001fe400078e00ff */
[----:B------:R-:W-:Y:S01]  /*f380*/  IMAD.IADD R3, R3, 0x1, R4 ;  /* 0x0000000103037824 */ /* 0x000fe200078e0204 */
[----:B------:R-:W-:Y:S01]  /*f390*/  SHF.R.S32.HI R4, RZ, 0x1f, R0 ;  /* 0x0000001fff047819 */ /* 0x000fe20000011400 */
[----:B----4-:R-:W-:Y:S01]  /*f3a0*/  IMAD.SHL.U32 R10, R17, 0x10, RZ ;  /* 0x00000010110a7824 */ /* 0x010fe200078e00ff */
        /* <DEDUP_REMOVED lines=14> */
[----:B-1----:R-:W-:Y:S06]  /*f490*/  BRA.DIV UR4, `(.L_x_2027) ;  /* 0x0000002e04b07947 */ /* 0x002fec000b800000 */
[----:B------:R-:W-:Y:S01]  /*f4a0*/  IMAD.U32 R4, RZ, RZ, UR41 ;  /* 0x00000029ff047e24 */ /* 0x000fe2000f8e00ff */
[----:B------:R-:W-:Y:S01]  /*f4b0*/  ULDC UR4, c[0x0][0x288] ;  /* 0x0000a20000047ab9 */ /* 0x000fe20000000800 */
[----:B------:R-:W0:Y:S01]  /*f4c0*/  SHFL.IDX PT, R6, R0, RZ, 0x181f ;  /* 0x00181fff00067589 */ /* 0x000e2200000e0000 */
[----:B------:R-:W-:Y:S02]  /*f4d0*/  IMAD R3, R7, UR4, RZ ;  /* 0x0000000407037c24 */ /* 0x000fe4000f8e02ff */
[----:B------:R-:W-:Y:S01]  /*f4e0*/  IMAD R4, R4, 0x80, R17 ;  /* 0x0000008004047824 */ /* 0x000fe200078e0211 */
[----:B------:R-:W-:Y:S03]  /*f4f0*/  SHFL.IDX PT, R8, R2, 0x1, 0x181f ;  /* 0x00381f0002087f89 */ /* 0x000fe600000e0000 */
[C---:B------:R-:W-:Y:S01]  /*f500*/  VIADD R5, R4.reuse, 0x10 ;  /* 0x0000001004057836 */ /* 0x040fe20000000000 */
[----:B------:R-:W-:-:S04]  /*f510*/  ISETP.GE.AND P3, PT, R4, R3, PT ;  /* 0x000000030400720c */ /* 0x000fc80003f66270 */
[----:B------:R-:W-:Y:S02]  /*f520*/  ISETP.GE.AND P2, PT, R5, R3, PT ;  /* 0x000000030500720c */ /* 0x000fe40003f46270 */
[----:B------:R-:W1:Y:S07]  /*f530*/  SHFL.IDX PT, R5, R2, RZ, 0x181f ;  /* 0x00181fff02057589 */ /* 0x000e6e00000e0000 */
[----:B0-----:R-:W-:-:S05]  /*f540*/  @!P3 IADD3 R6, P4, R10, R6, RZ ;  /* 0x000000060a06b210 */ /* 0x001fca0007f9e0ff */
[----:B-1----:R-:W-:Y:S02]  /*f550*/  @!P3 IMAD.X R7, RZ, RZ, R5, P4 ;  /* 0x000000ffff07b224 */ /* 0x002fe400020e0605 */
[----:B------:R-:W0:Y:S04]  /*f560*/  SHFL.IDX PT, R5, R0, 0x1, 0x181f ;  /* 0x00381f0000057f89 */ /* 0x000e2800000e0000 */
[----:B-----5:R-:W-:Y:S04]  /*f570*/  @!P3 LDGSTS.E.BYPASS.LTC128B.128 [R9+0x20400], desc[UR48][R6.64], !P1 ;  /* 0x204000000609bfae */ /* 0x020fe8000c901d70 */
[----:B------:R1:W-:Y:S01]  /*f580*/  @!P3 LDGSTS.E.BYPASS.LTC128B.128 [R9+0x24400], desc[UR48][R6.64+0x80], !P0 ;  /* 0x244000800609bfae */ /* 0x0003e2000c101d70 */
[----:B0-----:R-:W-:-:S05]  /*f590*/  @!P2 IADD3 R5, P4, R10, R5, RZ ;  /* 0x000000050a05a210 */ /* 0x001fca0007f9e0ff */
[----:B------:R-:W-:Y:S02]  /*f5a0*/  @!P2 IMAD.X R8, RZ, RZ, R8, P4 ;  /* 0x000000ffff08a224 */ /* 0x000fe400020e0608 */
[----:B-1----:R-:W-:Y:S02]  /*f5b0*/  @!P2 IMAD.MOV.U32 R6, RZ, RZ, R5 ;  /* 0x000000ffff06a224 */ /* 0x002fe400078e0005 */
        /* <DEDUP_REMOVED lines=50> */
.L_x_2107:
        /* <DEDUP_REMOVED lines=11> */
.L_x_2029:
[----:B------:R-:W-:Y:S05]  /*f990*/  BSYNC B0 ;  /* 0x0000000000007941 */ /* 0x000fea0003800000 */
.L_x_2028:
[----:B------:R-:W-:Y:S01]  /*f9a0*/  NOP ;  /* 0x0000000000007918 */ /* 0x000fe20000000000 */
[----:B------:R-:W-:-:S13]  /*f9b0*/  PLOP3.LUT P0, PT, PT, PT, PT, 0x80, 0x0 ;  /* 0x000000000000781c */ /* 0x000fda0003f0f070 */
.L_x_2030:
        /* <DEDUP_REMOVED lines=18> */
.L_x_2108:
[----:B------:R-:W-:Y:S05]  /*fae0*/  BSYNC B0 ;  /* 0x0000000000007941 */ /* 0x000fea0003800000 */
.L_x_2031:
[----:B------:R-:W-:-:S06]  /*faf0*/  UISETP.GE.AND UP0, UPT, UR40, 0x2, UPT ;  /* 0x000000022800788c */ /* 0x000fcc000bf06270 */
[----:B------:R-:W-:-:S13]  /*fb00*/  PLOP3.LUT P0, PT, PT, PT, UP0, 0x80, 0x0 ;  /* 0x000000000000781c */ /* 0x000fda0003f0f008 */
[----:B------:R-:W-:Y:S05]  /*fb10*/  @!P0 BRA `(.L_x_2033) ;  /* 0x0000001000bc8947 */ /* 0x000fea0003800000 */
[----:B0-----:R0:W5:Y:S01]  /*fb20*/  LDL.LU R0, [R1+0x4] ;  /* 0x0000040001007983 */ /* 0x0011620000300800 */
[----:B------:R-:W-:-:S03]  /*fb30*/  UIADD3 UR4, UR40, -0x2, URZ ;  /* 0xfffffffe28047890 */ /* 0x000fc6000fffe03f */
[----:B------:R0:W5:Y:S03]  /*fb40*/  LDL.LU R6, [R1] ;  /* 0x0000000001067983 */ /* 0x0001660000300800 */
[----:B------:R-:W-:-:S07]  /*fb50*/  IMAD.U32 R17, RZ, RZ, UR4 ;  /* 0x00000004ff117e24 */ /* 0x000fce000f8e00ff */
.L_x_2055:
[----:B------:R-:W3:Y:S01]  /*fb60*/  LDL R4, [R1+0x8] ;  /* 0x0000080001047983 */ /* 0x000ee20000100800 */
[----:B-1---5:R-:W-:Y:S01]  /*fb70*/  VIADD R3, R6, 0x1 ;  /* 0x0000000106037836 */ /* 0x022fe20000000000 */
        /* <DEDUP_REMOVED lines=9> */
[----:B-1----:R-:W-:Y:S05]  /*fc10*/  @!P1 BRA `(.L_x_2035) ;  /* 0x0000000800049947 */ /* 0x002fea0003800000 */
[----:B------:R-:W-:Y:S01]  /*fc20*/  LOP3.LUT P1, RZ, R4, 0x1, RZ, 0xc0, !PT ;  /* 0x0000000104ff7812 */ /* 0x000fe2000782c0ff */
[----:B------:R-:W-:-:S12]  /*fc30*/  IMAD.MOV.U32 R7, RZ, RZ, R17 ;  /* 0x000000ffff077224 */ /* 0x000fd800078e0011 */
[----:B------:R-:W-:Y:S05]  /*fc40*/  @!P1 BRA `(.L_x_2036) ;  /* 0x0000000000509947 */ /* 0x000fea0003800000 */
[----:B------:R-:W3:Y:S01]  /*fc50*/  LDL R10, [R1+0x18] ;  /* 0x00001800010a7983 */ /* 0x000ee20000100800 */
[----:B------:R-:W1:Y:S01]  /*fc60*/  LDC R7, c[0x0][0x43c] ;  /* 0x00010f00ff077b82 */ /* 0x000e620000000800 */
[----:B------:R-:W-:Y:S02]  /*fc70*/  ULDC.64 UR4, c[0x0][0x428] ;  /* 0x00010a0000047ab9 */ /* 0x000fe40000000a00 */
[----:B--2---:R-:W2:Y:S01]  /*fc80*/  LDL R5, [R1+0xc] ;  /* 0x00000c0001057983 */ /* 0x004ea20000100800 */
[----:B-1----:R-:W-:-:S13]  /*fc90*/  ISETP.NE.AND P0, PT, R7, 0x1, PT ;  /* 0x000000010700780c */ /* 0x002fda0003f05270 */
[----:B------:R-:W1:Y:S02]  /*fca0*/  @P0 LDC.64 R2, c[0x0][0x440] ;  /* 0x00011000ff020b82 */ /* 0x000e640000000a00 */
[----:B-1----:R-:W-:-:S04]  /*fcb0*/  @P0 IMAD.HI.U32 R4, R17, R2, RZ ;  /* 0x0000000211040227 */ /* 0x002fc800078e00ff */
        /* <DEDUP_REMOVED lines=13> */
.L_x_2036:
[----:B-1----:R-:W-:Y:S01]  /*fd90*/  IMAD R4, R9, 0x8, R19 ;  /* 0x0000000809047824 */ /* 0x002fe200078e0213 */
[----:B------:R-:W-:Y:S01]  /*fda0*/  SHF.L.U32 R3, R8, 0x1f, RZ ;  /* 0x0000001f08037819 */ /* 0x000fe200000006ff */
[----:B------:R-:W1:Y:S01]  /*fdb0*/  S2R R2, SR_TID.X ;  /* 0x0000000000027919 */ /* 0x000e620000002100 */
[----:B------:R-:W-:Y:S02]  /*fdc0*/  BSSY B1, `(.L_x_2037) ;  /* 0x0000005000017945 */ /* 0x000fe40003800000 */
[----:B------:R-:W3:Y:S01]  /*fdd0*/  SYNCS.PHASECHK.TRANS64.TRYWAIT P0, [R4+URZ+0x38880], R3 ;  /* 0x03888003040075a7 */ /* 0x000ee2000800017f */
[----:B-1----:R-:W-:-:S04]  /*fde0*/  LOP3.LUT R2, R2, 0x7f, RZ, 0xc0, !PT ;  /* 0x0000007f02027812 */ /* 0x002fc800078ec0ff */
[----:B------:R-:W-:Y:S01]  /*fdf0*/  ISETP.NE.AND P1, PT, R2, RZ, PT ;  /* 0x000000ff0200720c */ /* 0x000fe20003f25270 */
[----:B---3--:R-:W-:-:S12]  /*fe00*/  @!P0 BRA `(.L_x_2038) ;  /* 0x0000002c00f88947 */ /* 0x008fd80003800000 */
.L_x_2109:
[----:B------:R-:W-:Y:S05]  /*fe10*/  BSYNC B1 ;  /* 0x0000000000017941 */ /* 0x000fea0003800000 */
.L_x_2037:
        /* <DEDUP_REMOVED lines=9> */
.L_x_2040:
[----:B------:R-:W-:Y:S05]  /*feb0*/  BSYNC B1 ;  /* 0x0000000000017941 */ /* 0x000fea0003800000 */
.L_x_2039:
        /* <DEDUP_REMOVED lines=12> */
.L_x_2041:
        /* <DEDUP_REMOVED lines=16> */
.L_x_2042:
        /* <DEDUP_REMOVED lines=13> */
.L_x_2110:
[----:B------:R-:W-:Y:S05]  /*10150*/  BSYNC B1 ;  /* 0x0000000000017941 */ /* 0x000fea0003800000 */
.L_x_2043:
[----:B------:R-:W-:Y:S01]  /*10160*/  BSSY B1, `(.L_x_2045) ;  /* 0x000000b000017945 */ /* 0x000fe20003800000 */
[----:B------:R-:W-:Y:S02]  /*10170*/  IMAD.MOV.U32 R8, RZ, RZ, 0x0 ;  /* 0x00000000ff087424 */ /* 0x000fe400078e00ff */
[----:B------:R-:W-:Y:S01]  /*10180*/  IMAD.MOV.U32 R9, RZ, RZ, 0x14f00000 ;  /* 0x14f00000ff097424 */ /* 0x000fe200078e00ff */
[----:B------:R-:W-:Y:S06]  /*10190*/  @P1 BRA `(.L_x_2046) ;  /* 0x00000000001c1947 */ /* 0x000fec0003800000 */
[----:B------:R-:W3:Y:S01]  /*101a0*/  S2R R5, SR_TID.X ;  /* 0x0000000000057919 */ /* 0x000ee20000002100 */
[----:B-12---:R-:W-:-:S04]  /*101b0*/  IMAD.MOV.U32 R3, RZ, RZ, 0x8000 ;  /* 0x00008000ff037424 */ /* 0x006fc800078e00ff */
[----:B------:R4:W-:Y:S01]  /*101c0*/  SYNCS.ARRIVE.TRANS64 RZ, [R4+URZ+0x38830], R3 ;  /* 0x0388300304ff79a7 */ /* 0x0009e2000800003f */
[----:B---3--:R-:W-:-:S04]  /*101d0*/  LOP3.LUT R5, R5, 0x1f, RZ, 0xc0, !PT ;  /* 0x0000001f05057812 */ /* 0x008fc800078ec0ff */
[----:B------:R-:W-:-:S13]  /*101e0*/  ISETP.NE.AND P0, PT, R5, RZ, PT ;  /* 0x000000ff0500720c */ /* 0x000fda0003f05270 */
[----:B----4-:R-:W-:Y:S05]  /*101f0*/  @!P0 BRA `(.L_x_2046) ;  /* 0x0000000000048947 */ /* 0x010fea0003800000 */
[----:B------:R-:W-:Y:S01]  /*10200*/  BPT.TRAP 0x1 ;  /* 0x000000040000795c */ /* 0x000fe20000300000 */
.L_x_2046:
[----:B------:R-:W-:Y:S05]  /*10210*/  BSYNC B1 ;  /* 0x0000000000017941 */ /* 0x000fea0003800000 */
.L_x_2045:
        /* <DEDUP_REMOVED lines=8> */
.L_x_2047:
        /* <DEDUP_REMOVED lines=15> */
.L_x_2048:
        /* <DEDUP_REMOVED lines=10> */
.L_x_2035:
[----:B------:R-:W-:Y:S05]  /*10430*/  BSYNC B0 ;  /* 0x0000000000007941 */ /* 0x000fea0003800000 */
.L_x_2034:
[----:B------:R-:W-:-:S06]  /*10440*/  UISETP.NE.AND UP0, UPT, UR39, 0x3, UPT ;  /* 0x000000032700788c */ /* 0x000fcc000bf05270 */
[----:B------:R-:W-:-:S13]  /*10450*/  PLOP3.LUT P0, PT, PT, PT, UP0, 0x80, 0x0 ;  /* 0x000000000000781c */ /* 0x000fda0003f0f008 */
[----:B------:R-:W-:Y:S05]  /*10460*/  @!P0 BRA `(.L_x_2049) ;  /* 0x0000000000048947 */ /* 0x000fea0003800000 */
[----:B------:R-:W-:Y:S01]  /*10470*/  BPT.TRAP 0x1 ;  /* 0x000000040000795c */ /* 0x000fe20000300000 */
.L_x_2049:
[----:B------:R-:W-:Y:S01]  /*10480*/  IMAD.U32 R2, RZ, RZ, UR44 ;  /* 0x0000002cff027e24 */ /* 0x000fe2000f8e00ff */
[----:B------:R-:W-:Y:S01]  /*10490*/  BSSY B0, `(.L_x_2050) ;  /* 0x0000007000007945 */ /* 0x000fe20003800000 */
[----:B------:R-:W-:-:S03]  /*104a0*/  IMAD R20, R6, 0x8, R19 ;  /* 0x0000000806147824 */ /* 0x000fc600078e0213 */
[----:B------:R-:W-:Y:S02]  /*104b0*/  ISETP.NE.AND P0, PT, R2, 0x3, PT ;  /* 0x000000030200780c */ /* 0x000fe40003f05270 */
[----:B------:R-:W-:-:S04]  /*104c0*/  LOP3.LUT R2, R0, 0x1, RZ, 0x3c, !PT ;  /* 0x0000000100027812 */ /* 0x000fc800078e3cff */
[----:B------:R-:W-:-:S04]  /*104d0*/  SHF.L.U32 R2, R2, 0x1f, RZ ;  /* 0x0000001f02027819 */ /* 0x000fc800000006ff */
[----:B------:R-:W1:Y:S02]  /*104e0*/  SYNCS.PHASECHK.TRANS64.TRYWAIT P1, [R20+URZ+0x38870], R2 ;  /* 0x03887002140075a7 */ /* 0x000e64000802017f */
[----:B-1----:R-:W-:Y:S05]  /*104f0*/  @!P1 BRA `(.L_x_2051) ;  /* 0x0000002800649947 */ /* 0x002fea0003800000 */
.L_x_2111:
[----:B------:R-:W-:Y:S05]  /*10500*/  BSYNC B0 ;  /* 0x0000000000007941 */ /* 0x000fea0003800000 */
.L_x_2050:
[----:B------:R-:W-:Y:S05]  /*10510*/  @!P0 BRA `(.L_x_2052) ;  /* 0x0000000000048947 */ /* 0x000fea0003800000 */
[----:B------:R-:W-:Y:S01]  /*10520*/  BPT.TRAP 0x1 ;  /* 0x000000040000795c */ /* 0x000fe20000300000 */
.L_x_2052:
[----:B------:R-:W-:Y:S01]  /*10530*/  SHF.L.U32 R0, R0, 0x1f, RZ ;  /* 0x0000001f00007819 */ /* 0x000fe200000006ff */
[----:B------:R-:W-:-:S03]  /*10540*/  IMAD.SHL.U32 R3, R6, 0x8000, RZ ;  /* 0x0000800006037824 */ /* 0x000fc600078e00ff */
[----:B------:R-:W3:Y:S02]  /*10550*/  SYNCS.PHASECHK.TRANS64.TRYWAIT P1, [R20+URZ+0x38860], R0 ;  /* 0x03886000140075a7 */ /* 0x000ee4000802017f */
[----:B---3--:R-:W-:Y:S05]  /*10560*/  @!P1 BRA `(.L_x_2053) ;  /* 0x00000028005c9947 */ /* 0x008fea0003800000 */
.L_x_2112:
[----:B-1----:R-:W3:Y:S04]  /*10570*/  LDL R2, [R1+0x20] ;  /* 0x0000200001027983 */ /* 0x002ee80000100800 */
[----:B------:R-:W4:Y:S04]  /*10580*/  LDL R18, [R1+0x14] ;  /* 0x0000140001127983 */ /* 0x000f280000100800 */
[----:B------:R-:W5:Y:S01]  /*10590*/  LDL R12, [R1+0x1c] ;  /* 0x00001c00010c7983 */ /* 0x000f620000100800 */
[----:B------:R-:W-:Y:S05]  /*105a0*/  WARPSYNC.ALL ;  /* 0x0000000000007948 */ /* 0x000fea0003800000 */
[----:B---3--:R-:W-:-:S05]  /*105b0*/  LOP3.LUT R0, R3, R2, RZ, 0xfc, !PT ;  /* 0x0000000203007212 */ /* 0x008fca00078efcff */
[----:B------:R-:W-:-:S05]  /*105c0*/  IMAD.IADD R0, R19, 0x1, R0 ;  /* 0x0000000113007824 */ /* 0x000fca00078e0200 */
[----:B------:R-:W1:Y:S01]  /*105d0*/  LDSM.16.MT88.4 R8, [R0+0x10400] ;  /* 0x010400000008783b */ /* 0x000e620000004200 */
[----:B----4-:R-:W-:Y:S01]  /*105e0*/  IMAD.IADD R2, R18, 0x1, R0 ;  /* 0x0000000112027824 */ /* 0x010fe200078e0200 */
        /* <DEDUP_REMOVED lines=117> */
.L_x_2054:
        /* <DEDUP_REMOVED lines=13> */
.L_x_2033:
        /* <DEDUP_REMOVED lines=18> */
.L_x_2057:
[----:B------:R-:W-:Y:S05]  /*10f30*/  BSYNC B0 ;  /* 0x0000000000007941 */ /* 0x000fea0003800000 */
.L_x_2056:
[----:B------:R-:W-:-:S06]  /*10f40*/  UISETP.NE.AND UP0, UPT, UR39, 0x3, UPT ;  /* 0x000000032700788c */ /* 0x000fcc000bf05270 */
[----:B------:R-:W-:-:S13]  /*10f50*/  PLOP3.LUT P1, PT, PT, PT, UP0, 0x80, 0x0 ;  /* 0x000000000000781c */ /* 0x000fda0003f2f008 */
[----:B------:R-:W-:Y:S05]  /*10f60*/  @!P1 BRA `(.L_x_2058) ;  /* 0x0000000000049947 */ /* 0x000fea0003800000 */
[----:B------:R-:W-:Y:S01]  /*10f70*/  BPT.TRAP 0x1 ;  /* 0x000000040000795c */ /* 0x000fe20000300000 */
.L_x_2058:
        /* <DEDUP_REMOVED lines=10> */
.L_x_2113:
[----:B------:R-:W-:Y:S05]  /*11020*/  BSYNC B0 ;  /* 0x0000000000007941 */ /* 0x000fea0003800000 */
.L_x_2059:
[----:B------:R-:W-:Y:S05]  /*11030*/  @!P2 BRA `(.L_x_2061) ;  /* 0x000000000004a947 */ /* 0x000fea0003800000 */
[----:B------:R-:W-:Y:S01]  /*11040*/  BPT.TRAP 0x1 ;  /* 0x000000040000795c */ /* 0x000fe20000300000 */
.L_x_2061:
[----:B0-----:R-:W2:Y:S02]  /*11050*/  LDL R0, [R1+0x4] ;  /* 0x0000040001007983 */ /* 0x001ea40000100800 */
[----:B--2---:R-:W-:-:S04]  /*11060*/  SHF.L.U32 R0, R0, 0x1f, RZ ;  /* 0x0000001f00007819 */ /* 0x004fc800000006ff */
[----:B------:R-:W0:Y:S02]  /*11070*/  SYNCS.PHASECHK.TRANS64.TRYWAIT P1, [R17+URZ+0x38860], R0 ;  /* 0x03886000110075a7 */ /* 0x000e24000802017f */
[----:B0-----:R-:W-:Y:S05]  /*11080*/  @!P1 BRA `(.L_x_2062) ;  /* 0x0000001c00bc9947 */ /* 0x001fea0003800000 */
.L_x_2114:
        /* <DEDUP_REMOVED lines=127> */
.L_x_2063:
[----:B-1----:R-:W2:Y:S01]  /*11880*/  LDL.LU R3, [R1+0x4] ;  /* 0x0000040001037983 */ /* 0x002ea20000300800 */
[----:B0-----:R0:W-:Y:S01]  /*11890*/  SYNCS.ARRIVE.TRANS64.A1T0 RZ, [R17+URZ+0x38850], RZ ;  /* 0x038850ff11ff79a7 */ /* 0x0011e2000810003f */
[----:B------:R-:W-:Y:S01]  /*118a0*/  VIADD R0, R18, 0x1 ;  /* 0x0000000112007836 */ /* 0x000fe20000000000 */
        /* <DEDUP_REMOVED lines=8> */
[----:B--2---:R-:W-:-:S05]  /*11930*/  LOP3.LUT R3, R3, R2, RZ, 0x3c, !PT ;  /* 0x0000000203037212 */ /* 0x004fca00078e3cff */
[----:B------:R0:W-:Y:S02]  /*11940*/  STL [R1+0x4], R3 ;  /* 0x0000040301007387 */ /* 0x0001e40000100800 */
.L_x_2008:
[----:B------:R-:W-:Y:S05]  /*11950*/  BSYNC B7 ;  /* 0x0000000000077941 */ /* 0x000fea0003800000 */
.L_x_2006:
[----:B01----:R-:W2:Y:S04]  /*11960*/  LDL R0, [R1+0x8] ;  /* 0x0000080001007983 */ /* 0x003ea80000100800 */
        /* <DEDUP_REMOVED lines=12> */
.L_x_2064:
        /* <DEDUP_REMOVED lines=8> */
.L_x_2065:
[----:B-1----:R-:W2:Y:S01]  /*11ab0*/  LDL R0, [R1+0x28] ;  /* 0x0000280001007983 */ /* 0x002ea20000100800 */
[----:B------:R-:W-:Y:S02]  /*11ac0*/  ULDC UR4, c[0x0][0xc38] ;  /* 0x00030e0000047ab9 */ /* 0x000fe40000000800 */
[----:B--2---:R-:W-:-:S13]  /*11ad0*/  ISETP.GE.AND P0, PT, R0, UR4, PT ;  /* 0x0000000400007c0c */ /* 0x004fda000bf06270 */
[----:B------:R-:W-:Y:S05]  /*11ae0*/  @!P0 BRA `(.L_x_2066) ;  /* 0xffffffc000308947 */ /* 0x000fea000383ffff */
.L_x_2003:
        /* <DEDUP_REMOVED lines=12> */
.L_x_2115:
[----:B------:R-:W-:Y:S05]  /*11bb0*/  BSYNC B0 ;  /* 0x0000000000007941 */ /* 0x000fea0003800000 */
.L_x_2067:
[----:B------:R-:W-:-:S03]  /*11bc0*/  UMOV UR4, 0xffffffff ;  /* 0xffffffff00047882 */ /* 0x000fc60000000000 */
[----:B------:R-:W-:Y:S05]  /*11bd0*/  BRA.DIV UR4, `(.L_x_2069) ;  /* 0x0000001604107947 */ /* 0x000fea000b800000 */
[----:B------:R-:W1:Y:S02]  /*11be0*/  S2R R2, SR_TID.X ;  /* 0x0000000000027919 */ /* 0x000e640000002100 */
[----:B-1----:R-:W-:-:S04]  /*11bf0*/  SHF.R.U32.HI R2, RZ, 0x5, R2 ;  /* 0x00000005ff027819 */ /* 0x002fc80000011602 */
[----:B------:R-:W-:-:S05]  /*11c00*/  LOP3.LUT R2, R2, 0x3, RZ, 0xc0, !PT ;  /* 0x0000000302027812 */ /* 0x000fca00078ec0ff */
[----:B------:R1:W2:Y:S02]  /*11c10*/  SHFL.IDX PT, R14, R2, RZ, 0x1f ;  /* 0x00001fff020e7589 */ /* 0x0002a400000e0000 */
.L_x_2118:
[----:B--2---:R-:W-:Y:S01]  /*11c20*/  ISETP.NE.AND P0, PT, R14, RZ, PT ;  /* 0x000000ff0e00720c */ /* 0x004fe20003f05270 */
[----:B------:R-:W-:-:S12]  /*11c30*/  BSSY B0, `(.L_x_2070) ;  /* 0x000002e000007945 */ /* 0x000fd80003800000 */
[----:B------:R-:W-:Y:S05]  /*11c40*/  @P0 BRA `(.L_x_2071) ;  /* 0x0000000000b00947 */ /* 0x000fea0003800000 */
[----:B------:R-:W-:-:S03]  /*11c50*/  UMOV UR4, 0xffffffff ;  /* 0xffffffff00047882 */ /* 0x000fc60000000000 */
[----:B------:R-:W-:Y:S05]  /*11c60*/  BRA.DIV UR4, `(.L_x_2072) ;  /* 0x0000001604207947 */ /* 0x000fea000b800000 */
[----:B------:R-:W-:-:S13]  /*11c70*/  ELECT P6, URZ, PT ;  /* 0x00000000003f782f */ /* 0x000fda00038c0000 */
.L_x_2121:
[----:B------:R-:W-:Y:S05]  /*11c80*/  @!P6 BRA `(.L_x_2071) ;  /* 0x0000000000a0e947 */ /* 0x000fea0003800000 */
[----:B------:R-:W-:-:S06]  /*11c90*/  ULOP3.LUT UR4, UR38, 0x2, URZ, 0xfc, !UPT ;  /* 0x0000000226047892 */ /* 0x000fcc000f8efc3f */
[----:B-1----:R-:W-:-:S05]  /*11ca0*/  IMAD.U32 R2, RZ, RZ, UR4 ;  /* 0x00000004ff027e24 */ /* 0x002fca000f8e00ff */
[----:B------:R-:W-:-:S13]  /*11cb0*/  ISETP.NE.AND P0, PT, R2, 0x3, PT ;  /* 0x000000030200780c */ /* 0x000fda0003f05270 */
[----:B------:R-:W-:Y:S05]  /*11cc0*/  @!P0 BRA `(.L_x_2073) ;  /* 0x0000000000048947 */ /* 0x000fea0003800000 */
[----:B------:R-:W-:Y:S01]  /*11cd0*/  BPT.TRAP 0x1 ;  /* 0x000000040000795c */ /* 0x000fe20000300000 */
.L_x_2073:
        /* <DEDUP_REMOVED lines=14> */
.L_x_2122:
[----:B------:R-:W1:Y:S02]  /*11dc0*/  SYNCS.PHASECHK.TRANS64.TRYWAIT P1, [R7+URZ], R2 ;  /* 0x00000002070075a7 */ /* 0x000e64000802017f */
[----:B-1----:R-:W-:Y:S05]  /*11dd0*/  @!P1 BRA `(.L_x_2075) ;  /* 0x0000001000f89947 */ /* 0x002fea0003800000 */
.L_x_2123:
[----:B------:R-:W-:Y:S05]  /*11de0*/  @!P0 BRA `(.L_x_2076) ;  /* 0x0000000000048947 */ /* 0x000fea0003800000 */
[----:B------:R-:W-:Y:S01]  /*11df0*/  BPT.TRAP 0x1 ;  /* 0x000000040000795c */ /* 0x000fe20000300000 */
.L_x_2076:
[----:B------:R-:W2:Y:S02]  /*11e00*/  LDL.LU R4, [R1] ;  /* 0x0000000001047983 */ /* 0x000ea40000300800 */
[----:B--2---:R-:W-:-:S04]  /*11e10*/  IMAD R4, R4, 0x8, R0 ;  /* 0x0000000804047824 */ /* 0x004fc800078e0200 */
[----:B------:R-:W2:Y:S02]  /*11e20*/  SYNCS.PHASECHK.TRANS64.TRYWAIT P1, [R4+URZ+0x38860], R5 ;  /* 0x03886005040075a7 */ /* 0x000ea4000802017f */
[----:B--2---:R-:W-:Y:S05]  /*11e30*/  @!P1 BRA `(.L_x_2077) ;  /* 0x0000001000f49947 */ /* 0x004fea0003800000 */
.L_x_2124:
[----:B------:R-:W-:Y:S05]  /*11e40*/  @!P0 BRA `(.L_x_2078) ;  /* 0x0000000000048947 */ /* 0x000fea0003800000 */
[----:B------:R-:W-:Y:S01]  /*11e50*/  BPT.TRAP 0x1 ;  /* 0x000000040000795c */ /* 0x000fe20000300000 */
.L_x_2078:
[----:B------:R-:W-:-:S04]  /*11e60*/  IMAD R3, R3, 0x8, R0 ;  /* 0x0000000803037824 */ /* 0x000fc800078e0200 */
[----:B------:R-:W3:Y:S02]  /*11e70*/  SYNCS.PHASECHK.TRANS64.TRYWAIT P1, [R3+URZ+0x38860], R2 ;  /* 0x03886002030075a7 */ /* 0x000ee4000802017f */
[----:B---3--:R-:W-:Y:S05]  /*11e80*/  @!P1 BRA `(.L_x_2079) ;  /* 0x0000001000f49947 */ /* 0x008fea0003800000 */
.L_x_2125:
[----:B------:R-:W-:Y:S05]  /*11e90*/  @!P0 BRA `(.L_x_2080) ;  /* 0x0000000000048947 */ /* 0x000fea0003800000 */
[----:B------:R-:W-:Y:S01]  /*11ea0*/  BPT.TRAP 0x1 ;  /* 0x000000040000795c */ /* 0x000fe20000300000 */
.L_x_2080:
[----:B------:R-:W4:Y:S02]  /*11eb0*/  SYNCS.PHASECHK.TRANS64.TRYWAIT P0, [R4+URZ+0x38880], R5 ;  /* 0x03888005040075a7 */ /* 0x000f24000800017f */
[----:B----4-:R-:W-:Y:S05]  /*11ec0*/  @!P0 BRA `(.L_x_2081) ;  /* 0x0000001000f88947 */ /* 0x010fea0003800000 */
.L_x_2082:
[----:B------:R0:W0:Y:S02]  /*11ed0*/  SYNCS.PHASECHK.TRANS64.TRYWAIT P0, [R3+URZ+0x38880], R2 ;  /* 0x03888002030075a7 */ /* 0x000024000800017f */
[----:B0-----:R-:W-:Y:S05]  /*11ee0*/  @!P0 NANOSLEEP.SYNCS 0x989680 ;  /* 0x009896800000895d */ /* 0x001fea0003900000 */
[----:B------:R-:W0:Y:S02]  /*11ef0*/  @!P0 SYNCS.PHASECHK.TRANS64 P0, [R3+URZ+0x38880], R2 ;  /* 0x03888002030085a7 */ /* 0x000e24000800007f */
[----:B0-----:R-:W-:Y:S05]  /*11f00*/  @!P0 BRA `(.L_x_2082) ;  /* 0xfffffffc00f08947 */ /* 0x001fea000383ffff */
.L_x_2071:
[----:B------:R-:W-:Y:S05]  /*11f10*/  BSYNC B0 ;  /* 0x0000000000007941 */ /* 0x000fea0003800000 */
.L_x_2070:
[----:B------:R-:W-:Y:S05]  /*11f20*/  EXIT ;  /* 0x000000000000794d */ /* 0x000fea0003800000 */
.L_x_1953:
[----:B0-----:R-:W-:-:S04]  /*11f30*/  IMAD.U32 R3, RZ, RZ, UR41 ;  /* 0x00000029ff037e24 */ /* 0x001fc8000f8e00ff */
[----:B------:R0:W1:Y:S03]  /*11f40*/  SYNCS.PHASECHK.TRANS64.TRYWAIT P1, [R3+URZ+0x38800], R0 ;  /* 0x03880000030075a7 */ /* 0x000066000802017f */
[----:B-1----:R-:W-:Y:S05]  /*11f50*/  @!P1 NANOSLEEP.SYNCS 0x989680 ;  /* 0x009896800000995d */ /* 0x002fea0003900000 */
[----:B------:R-:W1:Y:S02]  /*11f60*/  @!P1 SYNCS.PHASECHK.TRANS64 P1, [R3+URZ+0x38800], R0 ;  /* 0x03880000030095a7 */ /* 0x000e64000802007f */
[----:B-1----:R-:W-:Y:S05]  /*11f70*/  @!P1 BRA `(.L_x_1953) ;  /* 0xfffffffc00ec9947 */ /* 0x002fea000383ffff */
[----:B------:R-:W-:Y:S05]  /*11f80*/  BRA `(.L_x_2083) ;  /* 0xfffffefc00207947 */ /* 0x000fea000383ffff */
.L_x_1957:
[----:B-1----:R1:W2:Y:S02]  /*11f90*/  SYNCS.PHASECHK.TRANS64.TRYWAIT P2, [R3+URZ+0x38830], R0 ;  /* 0x03883000030075a7 */ /* 0x0022a4000804017f */
[----:B--2---:R-:W-:Y:S05]  /*11fa0*/  @!P2 NANOSLEEP.SYNCS 0x989680 ;  /* 0x009896800000a95d */ /* 0x004fea0003900000 */
[----:B------:R-:W2:Y:S02]  /*11fb0*/  @!P2 SYNCS.PHASECHK.TRANS64 P2, [R3+URZ+0x38830], R0 ;  /* 0x038830000300a5a7 */ /* 0x000ea4000804007f */
[----:B--2---:R-:W-:Y:S05]  /*11fc0*/  @!P2 BRA `(.L_x_1957) ;  /* 0xfffffffc00f0a947 */ /* 0x004fea000383ffff */
[----:B------:R-:W-:Y:S05]  /*11fd0*/  BRA `(.L_x_1956) ;  /* 0xfffffefc00447947 */ /* 0x000fea000383ffff */
.L_x_1962:
[----:B-1----:R-:W-:-:S04]  /*11fe0*/  IMAD.U32 R7, RZ, RZ, UR6 ;  /* 0x00000006ff077e24 */ /* 0x002fc8000f8e00ff */
[----:B------:R1:W2:Y:S03]  /*11ff0*/  SYNCS.PHASECHK.TRANS64.TRYWAIT P3, [R7+URZ+0x38830], R0 ;  /* 0x03883000070075a7 */ /* 0x0002a6000806017f */
[----:B--2---:R-:W-:Y:S05]  /*12000*/  @!P3 NANOSLEEP.SYNCS 0x989680 ;  /* 0x009896800000b95d */ /* 0x004fea0003900000 */
[----:B------:R-:W2:Y:S02]  /*12010*/  @!P3 SYNCS.PHASECHK.TRANS64 P3, [R7+URZ+0x38830], R0 ;  /* 0x038830000700b5a7 */ /* 0x000ea4000806007f */
[----:B--2---:R-:W-:Y:S05]  /*12020*/  @!P3 BRA `(.L_x_1962) ;  /* 0xfffffffc00ecb947 */ /* 0x004fea000383ffff */
[----:B------:R-:W-:Y:S05]  /*12030*/  BRA `(.L_x_1959) ;  /* 0xffffff2000e87947 */ /* 0x000fea000383ffff */
.L_x_1966:
[----:B-1----:R-:W-:-:S04]  /*12040*/  IMAD.U32 R7, RZ, RZ, UR6 ;  /* 0x00000006ff077e24 */ /* 0x002fc8000f8e00ff */
[----:B------:R1:W2:Y:S03]  /*12050*/  SYNCS.PHASECHK.TRANS64.TRYWAIT P3, [R7+URZ+0x38850], R0 ;  /* 0x03885000070075a7 */ /* 0x0002a6000806017f */
[----:B--2---:R-:W-:Y:S05]  /*12060*/  @!P3 NANOSLEEP.SYNCS 0x989680 ;  /* 0x009896800000b95d */ /* 0x004fea0003900000 */
[----:B------:R-:W2:Y:S02]  /*12070*/  @!P3 SYNCS.PHASECHK.TRANS64 P3, [R7+URZ+0x38850], R0 ;  /* 0x038850000700b5a7 */ /* 0x000ea4000806007f */
[----:B--2---:R-:W-:Y:S05]  /*12080*/  @!P3 BRA `(.L_x_1966) ;  /* 0xfffffffc00ecb947 */ /* 0x004fea000383ffff */
[----:B------:R-:W-:Y:S05]  /*12090*/  BRA `(.L_x_1963) ;  /* 0xffffff2400bc7947 */ /* 0x000fea000383ffff */
.L_x_1973:
[----:B-1----:R-:W-:-:S04]  /*120a0*/  IMAD.U32 R9, RZ, RZ, UR6 ;  /* 0x00000006ff097e24 */ /* 0x002fc8000f8e00ff */
[----:B------:R1:W2:Y:S03]  /*120b0*/  SYNCS.PHASECHK.TRANS64.TRYWAIT P2, [R9+URZ+0x38830], R0 ;  /* 0x03883000090075a7 */ /* 0x0002a6000804017f */
[----:B--2---:R-:W-:Y:S05]  /*120c0*/  @!P2 NANOSLEEP.SYNCS 0x989680 ;  /* 0x009896800000a95d */ /* 0x004fea0003900000 */
[----:B------:R-:W2:Y:S02]  /*120d0*/  @!P2 SYNCS.PHASECHK.TRANS64 P2, [R9+URZ+0x38830], R0 ;  /* 0x038830000900a5a7 */ /* 0x000ea4000804007f */
[----:B--2---:R-:W-:Y:S05]  /*120e0*/  @!P2 BRA `(.L_x_1973) ;  /* 0xfffffffc00eca947 */ /* 0x004fea000383ffff */
[----:B------:R-:W-:Y:S05]  /*120f0*/  BRA `(.L_x_1970) ;  /* 0xffffff4c00ec7947 */ /* 0x000fea000383ffff */
.L_x_1977:
[----:B-1----:R-:W-:-:S04]  /*12100*/  IMAD.U32 R9, RZ, RZ, UR6 ;  /* 0x00000006ff097e24 */ /* 0x002fc8000f8e00ff */
[----:B------:R1:W2:Y:S03]  /*12110*/  SYNCS.PHASECHK.TRANS64.TRYWAIT P2, [R9+URZ+0x38850], R0 ;  /* 0x03885000090075a7 */ /* 0x0002a6000804017f */
[----:B--2---:R-:W-:Y:S05]  /*12120*/  @!P2 NANOSLEEP.SYNCS 0x989680 ;  /* 0x009896800000a95d */ /* 0x004fea0003900000 */
[----:B------:R-:W2:Y:S02]  /*12130*/  @!P2 SYNCS.PHASECHK.TRANS64 P2, [R9+URZ+0x38850], R0 ;  /* 0x038850000900a5a7 */ /* 0x000ea4000804007f */
[----:B--2---:R-:W-:Y:S05]  /*12140*/  @!P2 BRA `(.L_x_1977) ;  /* 0xfffffffc00eca947 */ /* 0x004fea000383ffff */
[----:B------:R-:W-:Y:S05]  /*12150*/  BRA `(.L_x_1974) ;  /* 0xffffff5000b47947 */ /* 0x000fea000383ffff */
.L_x_1983:
[----:B-1----:R-:W-:-:S04]  /*12160*/  IMAD.U32 R6, RZ, RZ, UR14 ;  /* 0x0000000eff067e24 */ /* 0x002fc8000f8e00ff */
[----:B------:R1:W2:Y:S03]  /*12170*/  SYNCS.PHASECHK.TRANS64.TRYWAIT P1, [R6+URZ+0x38850], R5 ;  /* 0x03885005060075a7 */ /* 0x0002a6000802017f */
[----:B--2---:R-:W-:Y:S05]  /*12180*/  @!P1 NANOSLEEP.SYNCS 0x989680 ;  /* 0x009896800000995d */ /* 0x004fea0003900000 */
[----:B------:R-:W2:Y:S02]  /*12190*/  @!P1 SYNCS.PHASECHK.TRANS64 P1, [R6+URZ+0x38850], R5 ;  /* 0x03885005060095a7 */ /* 0x000ea4000802007f */
[----:B--2---:R-:W-:Y:S05]  /*121a0*/  @!P1 BRA `(.L_x_1983) ;  /* 0xfffffffc00ec9947 */ /* 0x004fea000383ffff */
[----:B------:R-:W-:Y:S05]  /*121b0*/  BRA `(.L_x_1982) ;  /* 0xffffff7000547947 */ /* 0x000fea000383ffff */
.L_x_2017:
[----:B------:R-:W-:Y:S02]  /*121c0*/  IMAD.MOV.U32 R13, RZ, RZ, R18 ;  /* 0x000000ffff0d7224 */ /* 0x000fe400078e0012 */
[----:B------:R-:W-:Y:S02]  /*121d0*/  IMAD.MOV.U32 R12, RZ, RZ, RZ ;  /* 0x000000ffff0c7224 */ /* 0x000fe400078e00ff */
[----:B------:R-:W-:Y:S02]  /*121e0*/  IMAD.MOV.U32 R11, RZ, RZ, 0x1f ;  /* 0x0000001fff0b7424 */ /* 0x000fe400078e00ff */
[----:B------:R-:W-:-:S07]  /*121f0*/  IMAD.MOV.U32 R15, RZ, RZ, -0x1 ;  /* 0xffffffffff0f7424 */ /* 0x000fce00078e00ff */
[----:B-1----:R-:W-:Y:S05]  /*12200*/  WARPSYNC.COLLECTIVE R15, `(.L_x_2084) ;  /* 0x000000000f087348 */ /* 0x002fea0003c00000 */
[----:B------:R0:W2:Y:S02]  /*12210*/  SHFL.IDX P6, R14, R13, R12, R11 ;  /* 0x0000000c0d0e7389 */ /* 0x0000a400000c000b */
[----:B012---:R-:W-:Y:S01]  /*12220*/  ENDCOLLECTIVE ;  /* 0x000000000000791b */ /* 0x007fe20003800000 */
.L_x_2084:
[----:B------:R-:W-:Y:S05]  /*12230*/  BRA `(.L_x_2085) ;  /* 0xffffffc400987947 */ /* 0x000fea000383ffff */
.L_x_2019:
[----:B------:R-:W-:Y:S01]  /*12240*/  BSSY B0, `(.L_x_2086) ;  /* 0x0000006000007945 */ /* 0x000fe20003800000 */
[----:B------:R-:W-:-:S07]  /*12250*/  IMAD.MOV.U32 R15, RZ, RZ, -0x1 ;  /* 0xffffffffff0f7424 */ /* 0x000fce00078e00ff */
[----:B01----:R-:W-:Y:S05]  /*12260*/  WARPSYNC.COLLECTIVE R15, `(.L_x_2087) ;  /* 0x000000000f0c7348 */ /* 0x003fea0003c00000 */
[----:B------:R-:W-:Y:S02]  /*12270*/  ELECT P6, UR62, PT ;  /* 0x00000000003e782f */ /* 0x000fe400038c0000 */
[----:B------:R-:W-:Y:S01]  /*12280*/  MOV R14, UR62 ;  /* 0x0000003e000e7c02 */ /* 0x000fe20008000f00 */
[----:B01----:R-:W-:Y:S10]  /*12290*/  ENDCOLLECTIVE ;  /* 0x000000000000791b */ /* 0x003ff40003800000 */
.L_x_2087:
[----:B------:R-:W-:Y:S05]  /*122a0*/  BSYNC B0 ;  /* 0x0000000000007941 */ /* 0x000fea0003800000 */
.L_x_2086:
[----:B------:R-:W-:Y:S05]  /*122b0*/  BRA `(.L_x_2088) ;  /* 0xffffffc400a87947 */ /* 0x000fea000383ffff */
.L_x_2021:
[----:B--2---:R2:W3:Y:S02]  /*122c0*/  SYNCS.PHASECHK.TRANS64.TRYWAIT P1, [R4+URZ+0x38880], R3 ;  /* 0x03888003040075a7 */ /* 0x0044e4000802017f */
[----:B---3--:R-:W-:Y:S05]  /*122d0*/  @!P1 NANOSLEEP.SYNCS 0x989680 ;  /* 0x009896800000995d */ /* 0x008fea0003900000 */
[----:B------:R-:W3:Y:S02]  /*122e0*/  @!P1 SYNCS.PHASECHK.TRANS64 P1, [R4+URZ+0x38880], R3 ;  /* 0x03888003040095a7 */ /* 0x000ee4000802007f */
[----:B---3--:R-:W-:Y:S05]  /*122f0*/  @!P1 BRA `(.L_x_2021) ;  /* 0xfffffffc00f09947 */ /* 0x008fea000383ffff */
[----:B------:R-:W-:Y:S05]  /*12300*/  BRA `(.L_x_2089) ;  /* 0xffffffc800087947 */ /* 0x000fea000383ffff */
.L_x_2023:
[----:B---3--:R3:W4:Y:S02]  /*12310*/  SYNCS.PHASECHK.TRANS64.TRYWAIT P1, [R4+URZ+0x38840], R3 ;  /* 0x03884003040075a7 */ /* 0x008724000802017f */
[----:B----4-:R-:W-:Y:S05]  /*12320*/  @!P1 NANOSLEEP.SYNCS 0x989680 ;  /* 0x009896800000995d */ /* 0x010fea0003900000 */
[----:B------:R-:W4:Y:S02]  /*12330*/  @!P1 SYNCS.PHASECHK.TRANS64 P1, [R4+URZ+0x38840], R3 ;  /* 0x03884003040095a7 */ /* 0x000f24000802007f */
[----:B----4-:R-:W-:Y:S05]  /*12340*/  @!P1 BRA `(.L_x_2023) ;  /* 0xfffffffc00f09947 */ /* 0x010fea000383ffff */
[----:B------:R-:W-:Y:S05]  /*12350*/  BRA `(.L_x_2090) ;  /* 0xffffffc800747947 */ /* 0x000fea000383ffff */
.L_x_2027:
[----:B------:R-:W-:Y:S02]  /*12360*/  IMAD.MOV.U32 R13, RZ, RZ, R2 ;  /* 0x000000ffff0d7224 */ /* 0x000fe400078e0002 */
[----:B------:R-:W-:Y:S02]  /*12370*/  IMAD.MOV.U32 R12, RZ, RZ, RZ ;  /* 0x000000ffff0c7224 */ /* 0x000fe400078e00ff */
[----:B------:R-:W-:Y:S02]  /*12380*/  IMAD.MOV.U32 R11, RZ, RZ, 0x181f ;  /* 0x0000181fff0b7424 */ /* 0x000fe400078e00ff */
[----:B------:R-:W-:Y:S02]  /*12390*/  IMAD.MOV.U32 R15, RZ, RZ, -0x1 ;  /* 0xffffffffff0f7424 */ /* 0x000fe400078e00ff */
[----:B------:R-:W-:-:S07]  /*123a0*/  IMAD.U32 R4, RZ, RZ, UR41 ;  /* 0x00000029ff047e24 */ /* 0x000fce000f8e00ff */
[----:B-----5:R-:W-:Y:S05]  /*123b0*/  WARPSYNC.COLLECTIVE R15, `(.L_x_2091) ;  /* 0x000000000f087348 */ /* 0x020fea0003c00000 */
[----:B------:R0:W1:Y:S02]  /*123c0*/  SHFL.IDX P6, R14, R13, R12, R11 ;  /* 0x0000000c0d0e7389 */ /* 0x00006400000c000b */
[----:B01---5:R-:W-:Y:S01]  /*123d0*/  ENDCOLLECTIVE ;  /* 0x000000000000791b */ /* 0x023fe20003800000 */
.L_x_2091:
[----:B------:R-:W-:Y:S02]  /*123e0*/  IMAD R4, R4, 0x80, R17 ;  /* 0x0000008004047824 */ /* 0x000fe400078e0211 */
[----:B------:R-:W-:Y:S02]  /*123f0*/  IMAD.MOV.U32 R13, RZ, RZ, R0 ;  /* 0x000000ffff0d7224 */ /* 0x000fe400078e0000 */
[----:B------:R-:W-:-:S07]  /*12400*/  IMAD.MOV.U32 R5, RZ, RZ, R14 ;  /* 0x000000ffff057224 */ /* 0x000fce00078e000e */
[----:B------:R-:W-:Y:S05]  /*12410*/  WARPSYNC.COLLECTIVE R15, `(.L_x_2092) ;  /* 0x000000000f087348 */ /* 0x000fea0003c00000 */
[----:B------:R0:W1:Y:S02]  /*12420*/  SHFL.IDX P6, R14, R13, R12, R11 ;  /* 0x0000000c0d0e7389 */ /* 0x00006400000c000b */
[----:B01----:R-:W-:Y:S01]  /*12430*/  ENDCOLLECTIVE ;  /* 0x000000000000791b */ /* 0x003fe20003800000 */
.L_x_2092:
        /* <DEDUP_REMOVED lines=9> */
.L_x_2093:
[----:B------:R-:W-:-:S05]  /*124d0*/  @!P2 IADD3 R6, P4, R10, R6, RZ ;  /* 0x000000060a06a210 */ /* 0x000fca0007f9e0ff */
[----:B------:R-:W-:Y:S02]  /*124e0*/  @!P2 IMAD.X R7, RZ, RZ, R5, P4 ;  /* 0x000000ffff07a224 */ /* 0x000fe400020e0605 */
[----:B------:R-:W-:-:S03]  /*124f0*/  VIADD R5, R4, 0x10 ;  /* 0x0000001004057836 */ /* 0x000fc60000000000 */
[----:B------:R-:W-:Y:S01]  /*12500*/  @!PT LDS RZ, [RZ] ;  /* 0x00000000fffff984 */ /* 0x000fe20000000800 */
[----:B------:R-:W-:Y:S01]  /*12510*/  @!PT LDS RZ, [RZ] ;  /* 0x00000000fffff984 */ /* 0x000fe20000000800 */
[----:B------:R-:W-:Y:S01]  /*12520*/  @!PT LDS RZ, [RZ] ;  /* 0x00000000fffff984 */ /* 0x000fe20000000800 */
[----:B------:R0:W-:Y:S01]  /*12530*/  @!P2 LDGSTS.E.BYPASS.LTC128B.128 [R9+0x20400], desc[UR48][R6.64], !P1 ;  /* 0x204000000609afae */ /* 0x0001e2000c901d70 */
[----:B------:R-:W-:-:S03]  /*12540*/  IMAD.MOV.U32 R13, RZ, RZ, R0 ;  /* 0x000000ffff0d7224 */ /* 0x000fc600078e0000 */
[----:B------:R0:W-:Y:S01]  /*12550*/  @!P2 LDGSTS.E.BYPASS.LTC128B.128 [R9+0x24400], desc[UR48][R6.64+0x80], !P0 ;  /* 0x244000800609afae */ /* 0x0001e2000c101d70 */
[----:B------:R-:W-:Y:S01]  /*12560*/  ISETP.GE.AND P2, PT, R5, R3, PT ;  /* 0x000000030500720c */ /* 0x000fe20003f46270 */
[----:B------:R-:W-:-:S12]  /*12570*/  IMAD.MOV.U32 R8, RZ, RZ, R14 ;  /* 0x000000ffff087224 */ /* 0x000fd800078e000e */
[----:B0-----:R-:W-:Y:S05]  /*12580*/  WARPSYNC.COLLECTIVE R15, `(.L_x_2094) ;  /* 0x000000000f087348 */ /* 0x001fea0003c00000 */
[----:B------:R1:W2:Y:S02]  /*12590*/  SHFL.IDX P6, R14, R13, R12, R11 ;  /* 0x0000000c0d0e7389 */ /* 0x0002a400000c000b */
[----:B012---:R-:W-:Y:S01]  /*125a0*/  ENDCOLLECTIVE ;  /* 0x000000000000791b */ /* 0x007fe20003800000 */
.L_x_2094:
[----:B------:R-:W-:Y:S02]  /*125b0*/  IMAD.MOV.U32 R13, RZ, RZ, R2 ;  /* 0x000000ffff0d7224 */ /* 0x000fe400078e0002 */
[----:B------:R-:W-:Y:S02]  /*125c0*/  IMAD.MOV.U32 R12, RZ, RZ, 0x2 ;  /* 0x00000002ff0c7424 */ /* 0x000fe400078e00ff */
[----:B------:R-:W-:-:S07]  /*125d0*/  IMAD.MOV.U32 R5, RZ, RZ, R14 ;  /* 0x000000ffff057224 */ /* 0x000fce00078e000e */
[----:B------:R-:W-:Y:S05]  /*125e0*/  WARPSYNC.COLLECTIVE R15, `(.L_x_2095) ;  /* 0x000000000f087348 */ /* 0x000fea0003c00000 */
[----:B------:R0:W1:Y:S02]  /*125f0*/  SHFL.IDX P6, R14, R13, R12, R11 ;  /* 0x0000000c0d0e7389 */ /* 0x00006400000c000b */
[----:B01----:R-:W-:Y:S01]  /*12600*/  ENDCOLLECTIVE ;  /* 0x000000000000791b */ /* 0x003fe20003800000 */
.L_x_2095:
        /* <DEDUP_REMOVED lines=17> */
.L_x_2096:
[----:B------:R-:W-:Y:S02]  /*12720*/  IMAD.MOV.U32 R13, RZ, RZ, R2 ;  /* 0x000000ffff0d7224 */ /* 0x000fe400078e0002 */
[----:B------:R-:W-:Y:S02]  /*12730*/  IMAD.MOV.U32 R12, RZ, RZ, 0x3 ;  /* 0x00000003ff0c7424 */ /* 0x000fe400078e00ff */
[----:B------:R-:W-:-:S07]  /*12740*/  IMAD.MOV.U32 R6, RZ, RZ, R14 ;  /* 0x000000ffff067224 */ /* 0x000fce00078e000e */
[----:B------:R-:W-:Y:S05]  /*12750*/  WARPSYNC.COLLECTIVE R15, `(.L_x_2097) ;  /* 0x000000000f087348 */ /* 0x000fea0003c00000 */
[----:B------:R0:W1:Y:S02]  /*12760*/  SHFL.IDX P6, R14, R13, R12, R11 ;  /* 0x0000000c0d0e7389 */ /* 0x00006400000c000b */
[----:B01----:R-:W-:Y:S01]  /*12770*/  ENDCOLLECTIVE ;  /* 0x000000000000791b */ /* 0x003fe20003800000 */
.L_x_2097:
        /* <DEDUP_REMOVED lines=15> */
.L_x_2098:
[----:B------:R-:W-:Y:S02]  /*12870*/  IMAD.MOV.U32 R13, RZ, RZ, R2 ;  /* 0x000000ffff0d7224 */ /* 0x000fe400078e0002 */
[----:B------:R-:W-:Y:S02]  /*12880*/  IMAD.MOV.U32 R12, RZ, RZ, 0x4 ;  /* 0x00000004ff0c7424 */ /* 0x000fe400078e00ff */
[----:B------:R-:W-:-:S07]  /*12890*/  IMAD.MOV.U32 R6, RZ, RZ, R14 ;  /* 0x000000ffff067224 */ /* 0x000fce00078e000e */
[----:B------:R-:W-:Y:S05]  /*128a0*/  WARPSYNC.COLLECTIVE R15, `(.L_x_2099) ;  /* 0x000000000f087348 */ /* 0x000fea0003c00000 */
[----:B------:R0:W1:Y:S02]  /*128b0*/  SHFL.IDX P6, R14, R13, R12, R11 ;  /* 0x0000000c0d0e7389 */ /* 0x00006400000c000b */
[----:B01----:R-:W-:Y:S01]  /*128c0*/  ENDCOLLECTIVE ;  /* 0x000000000000791b */ /* 0x003fe20003800000 */
.L_x_2099:
        /* <DEDUP_REMOVED lines=15> */
.L_x_2100:
[----:B------:R-:W-:Y:S02]  /*129c0*/  IMAD.MOV.U32 R13, RZ, RZ, R2 ;  /* 0x000000ffff0d7224 */ /* 0x000fe400078e0002 */
[----:B------:R-:W-:Y:S02]  /*129d0*/  IMAD.MOV.U32 R12, RZ, RZ, 0x5 ;  /* 0x00000005ff0c7424 */ /* 0x000fe400078e00ff */
[----:B------:R-:W-:-:S07]  /*129e0*/  IMAD.MOV.U32 R6, RZ, RZ, R14 ;  /* 0x000000ffff067224 */ /* 0x000fce00078e000e */
[----:B------:R-:W-:Y:S05]  /*129f0*/  WARPSYNC.COLLECTIVE R15, `(.L_x_2101) ;  /* 0x000000000f087348 */ /* 0x000fea0003c00000 */
[----:B------:R0:W1:Y:S02]  /*12a00*/  SHFL.IDX P6, R14, R13, R12, R11 ;  /* 0x0000000c0d0e7389 */ /* 0x00006400000c000b */
[----:B01----:R-:W-:Y:S01]  /*12a10*/  ENDCOLLECTIVE ;  /* 0x000000000000791b */ /* 0x003fe20003800000 */
.L_x_2101:
        /* <DEDUP_REMOVED lines=15> */
.L_x_2102:
[----:B------:R-:W-:Y:S02]  /*12b10*/  IMAD.MOV.U32 R13, RZ, RZ, R2 ;  /* 0x000000ffff0d7224 */ /* 0x000fe400078e0002 */
[----:B------:R-:W-:Y:S02]  /*12b20*/  IMAD.MOV.U32 R12, RZ, RZ, 0x6 ;  /* 0x00000006ff0c7424 */ /* 0x000fe400078e00ff */
[----:B------:R-:W-:-:S07]  /*12b30*/  IMAD.MOV.U32 R6, RZ, RZ, R14 ;  /* 0x000000ffff067224 */ /* 0x000fce00078e000e */
[----:B------:R-:W-:Y:S05]  /*12b40*/  WARPSYNC.COLLECTIVE R15, `(.L_x_2103) ;  /* 0x000000000f087348 */ /* 0x000fea0003c00000 */
[----:B------:R0:W1:Y:S02]  /*12b50*/  SHFL.IDX P6, R14, R13, R12, R11 ;  /* 0x0000000c0d0e7389 */ /* 0x00006400000c000b */
[----:B01----:R-:W-:Y:S01]  /*12b60*/  ENDCOLLECTIVE ;  /* 0x000000000000791b */ /* 0x003fe20003800000 */
.L_x_2103:
        /* <DEDUP_REMOVED lines=14> */
.L_x_2104:
[----:B------:R-:W-:Y:S02]  /*12c50*/  IMAD.MOV.U32 R13, RZ, RZ, R2 ;  /* 0x000000ffff0d7224 */ /* 0x000fe400078e0002 */
[----:B------:R-:W-:Y:S02]  /*12c60*/  IMAD.MOV.U32 R12, RZ, RZ, 0x7 ;  /* 0x00000007ff0c7424 */ /* 0x000fe400078e00ff */
[----:B------:R-:W-:-:S07]  /*12c70*/  IMAD.MOV.U32 R6, RZ, RZ, R14 ;  /* 0x000000ffff067224 */ /* 0x000fce00078e000e */
[----:B------:R-:W-:Y:S05]  /*12c80*/  WARPSYNC.COLLECTIVE R15, `(.L_x_2105) ;  /* 0x000000000f087348 */ /* 0x000fea0003c00000 */
[----:B------:R0:W1:Y:S02]  /*12c90*/  SHFL.IDX P6, R14, R13, R12, R11 ;  /* 0x0000000c0d0e7389 */ /* 0x00006400000c000b */
[----:B01----:R-:W-:Y:S01]  /*12ca0*/  ENDCOLLECTIVE ;  /* 0x000000000000791b */ /* 0x003fe20003800000 */
.L_x_2105:
        /* <DEDUP_REMOVED lines=13> */
.L_x_2106:
[----:B------:R-:W-:Y:S01]  /*12d80*/  IMAD.MOV.U32 R0, RZ, RZ, R14 ;  /* 0x000000ffff007224 */ /* 0x000fe200078e000e */
[----:B------:R-:W-:Y:S06]  /*12d90*/  BRA `(.L_x_2107) ;  /* 0xffffffc800d07947 */ /* 0x000fec000383ffff */
.L_x_2032:
[----:B0-----:R0:W1:Y:S02]  /*12da0*/  SYNCS.PHASECHK.TRANS64.TRYWAIT P0, [R19+URZ+0x38820], R0 ;  /* 0x03882000130075a7 */ /* 0x001064000800017f */
[----:B-1----:R-:W-:Y:S05]  /*12db0*/  @!P0 NANOSLEEP.SYNCS 0x989680 ;  /* 0x009896800000895d */ /* 0x002fea0003900000 */
[----:B------:R-:W1:Y:S02]  /*12dc0*/  @!P0 SYNCS.PHASECHK.TRANS64 P0, [R19+URZ+0x38820], R0 ;  /* 0x03882000130085a7 */ /* 0x000e64000800007f */
[----:B-1----:R-:W-:Y:S05]  /*12dd0*/  @!P0 BRA `(.L_x_2032) ;  /* 0xfffffffc00f08947 */ /* 0x002fea000383ffff */
[----:B------:R-:W-:Y:S05]  /*12de0*/  BRA `(.L_x_2108) ;  /* 0xffffffcc003c7947 */ /* 0x000fea000383ffff */
.L_x_2038:
[----:B-1----:R1:W3:Y:S02]  /*12df0*/  SYNCS.PHASECHK.TRANS64.TRYWAIT P0, [R4+URZ+0x38880], R3 ;  /* 0x03888003040075a7 */ /* 0x0022e4000800017f */
[----:B---3--:R-:W-:Y:S05]  /*12e00*/  @!P0 NANOSLEEP.SYNCS 0x989680 ;  /* 0x009896800000895d */ /* 0x008fea0003900000 */
[----:B------:R-:W3:Y:S02]  /*12e10*/  @!P0 SYNCS.PHASECHK.TRANS64 P0, [R4+URZ+0x38880], R3 ;  /* 0x03888003040085a7 */ /* 0x000ee4000800007f */
[----:B---3--:R-:W-:Y:S05]  /*12e20*/  @!P0 BRA `(.L_x_2038) ;  /* 0xfffffffc00f08947 */ /* 0x008fea000383ffff */
[----:B------:R-:W-:Y:S05]  /*12e30*/  BRA `(.L_x_2109) ;  /* 0xffffffcc00f47947 */ /* 0x000fea000383ffff */
.L_x_2044:
[----:B--2---:R2:W3:Y:S02]  /*12e40*/  SYNCS.PHASECHK.TRANS64.TRYWAIT P0, [R4+URZ+0x38840], R3 ;  /* 0x03884003040075a7 */ /* 0x0044e4000800017f */
[----:B---3--:R-:W-:Y:S05]  /*12e50*/  @!P0 NANOSLEEP.SYNCS 0x989680 ;  /* 0x009896800000895d */ /* 0x008fea0003900000 */
[----:B------:R-:W3:Y:S02]  /*12e60*/  @!P0 SYNCS.PHASECHK.TRANS64 P0, [R4+URZ+0x38840], R3 ;  /* 0x03884003040085a7 */ /* 0x000ee4000800007f */
[----:B---3--:R-:W-:Y:S05]  /*12e70*/  @!P0 BRA `(.L_x_2044) ;  /* 0xfffffffc00f08947 */ /* 0x008fea000383ffff */
[----:B------:R-:W-:Y:S05]  /*12e80*/  BRA `(.L_x_2110) ;  /* 0xffffffd000b07947 */ /* 0x000fea000383ffff */
.L_x_2051:
[----:B-1----:R1:W3:Y:S02]  /*12e90*/  SYNCS.PHASECHK.TRANS64.TRYWAIT P1, [R20+URZ+0x38870], R2 ;  /* 0x03887002140075a7 */ /* 0x0022e4000802017f */
[----:B---3--:R-:W-:Y:S05]  /*12ea0*/  @!P1 NANOSLEEP.SYNCS 0x989680 ;  /* 0x009896800000995d */ /* 0x008fea0003900000 */
[----:B------:R-:W3:Y:S02]  /*12eb0*/  @!P1 SYNCS.PHASECHK.TRANS64 P1, [R20+URZ+0x38870], R2 ;  /* 0x03887002140095a7 */ /* 0x000ee4000802007f */
[----:B---3--:R-:W-:Y:S05]  /*12ec0*/  @!P1 BRA `(.L_x_2051) ;  /* 0xfffffffc00f09947 */ /* 0x008fea000383ffff */
[----:B------:R-:W-:Y:S05]  /*12ed0*/  BRA `(.L_x_2111) ;  /* 0xffffffd400887947 */ /* 0x000fea000383ffff */
.L_x_2053:
[----:B---3--:R3:W4:Y:S02]  /*12ee0*/  SYNCS.PHASECHK.TRANS64.TRYWAIT P1, [R20+URZ+0x38860], R0 ;  /* 0x03886000140075a7 */ /* 0x008724000802017f */
[----:B----4-:R-:W-:Y:S05]  /*12ef0*/  @!P1 NANOSLEEP.SYNCS 0x989680 ;  /* 0x009896800000995d */ /* 0x010fea0003900000 */
[----:B------:R-:W4:Y:S02]  /*12f00*/  @!P1 SYNCS.PHASECHK.TRANS64 P1, [R20+URZ+0x38860], R0 ;  /* 0x03886000140095a7 */ /* 0x000f24000802007f */
[----:B----4-:R-:W-:Y:S05]  /*12f10*/  @!P1 BRA `(.L_x_2053) ;  /* 0xfffffffc00f09947 */ /* 0x010fea000383ffff */
[----:B------:R-:W-:Y:S05]  /*12f20*/  BRA `(.L_x_2112) ;  /* 0xffffffd400907947 */ /* 0x000fea000383ffff */
.L_x_2060:
[----:B0-----:R0:W1:Y:S02]  /*12f30*/  SYNCS.PHASECHK.TRANS64.TRYWAIT P1, [R17+URZ+0x38870], R0 ;  /* 0x03887000110075a7 */ /* 0x001064000802017f */
[----:B-1----:R-:W-:Y:S05]  /*12f40*/  @!P1 NANOSLEEP.SYNCS 0x989680 ;  /* 0x009896800000995d */ /* 0x002fea0003900000 */
[----:B------:R-:W1:Y:S02]  /*12f50*/  @!P1 SYNCS.PHASECHK.TRANS64 P1, [R17+URZ+0x38870], R0 ;  /* 0x03887000110095a7 */ /* 0x000e64000802007f */
[----:B-1----:R-:W-:Y:S05]  /*12f60*/  @!P1 BRA `(.L_x_2060) ;  /* 0xfffffffc00f09947 */ /* 0x002fea000383ffff */
[----:B------:R-:W-:Y:S05]  /*12f70*/  BRA `(.L_x_2113) ;  /* 0xffffffe000287947 */ /* 0x000fea000383ffff */
.L_x_2062:
[----:B0-----:R0:W1:Y:S02]  /*12f80*/  SYNCS.PHASECHK.TRANS64.TRYWAIT P1, [R17+URZ+0x38860], R0 ;  /* 0x03886000110075a7 */ /* 0x001064000802017f */
[----:B-1----:R-:W-:Y:S05]  /*12f90*/  @!P1 NANOSLEEP.SYNCS 0x989680 ;  /* 0x009896800000995d */ /* 0x002fea0003900000 */
[----:B------:R-:W1:Y:S02]  /*12fa0*/  @!P1 SYNCS.PHASECHK.TRANS64 P1, [R17+URZ+0x38860], R0 ;  /* 0x03886000110095a7 */ /* 0x000e64000802007f */
[----:B-1----:R-:W-:Y:S05]  /*12fb0*/  @!P1 BRA `(.L_x_2062) ;  /* 0xfffffffc00f09947 */ /* 0x002fea000383ffff */
[----:B------:R-:W-:Y:S05]  /*12fc0*/  BRA `(.L_x_2114) ;  /* 0xffffffe000307947 */ /* 0x000fea000383ffff */
.L_x_2068:
[----:B0-----:R0:W1:Y:S02]  /*12fd0*/  SYNCS.PHASECHK.TRANS64.TRYWAIT P0, [R0+URZ+0x38820], R3 ;  /* 0x03882003000075a7 */ /* 0x001064000800017f */
[----:B-1----:R-:W-:Y:S05]  /*12fe0*/  @!P0 NANOSLEEP.SYNCS 0x989680 ;  /* 0x009896800000895d */ /* 0x002fea0003900000 */
[----:B------:R-:W1:Y:S02]  /*12ff0*/  @!P0 SYNCS.PHASECHK.TRANS64 P0, [R0+URZ+0x38820], R3 ;  /* 0x03882003000085a7 */ /* 0x000e64000800007f */
[----:B-1----:R-:W-:Y:S05]  /*13000*/  @!P0 BRA `(.L_x_2068) ;  /* 0xfffffffc00f08947 */ /* 0x002fea000383ffff */
[----:B------:R-:W-:Y:S05]  /*13010*/  BRA `(.L_x_2115) ;  /* 0xffffffe800e47947 */ /* 0x000fea000383ffff */
.L_x_2069:
        /* <DEDUP_REMOVED lines=11> */
.L_x_2117:
[----:B------:R-:W-:Y:S05]  /*130d0*/  BSYNC B0 ;  /* 0x0000000000007941 */ /* 0x000fea0003800000 */
.L_x_2116:
[----:B------:R-:W-:Y:S05]  /*130e0*/  BRA `(.L_x_2118) ;  /* 0xffffffe800cc7947 */ /* 0x000fea000383ffff */
.L_x_2072:
[----:B------:R-:W-:Y:S01]  /*130f0*/  BSSY B1, `(.L_x_2119) ;  /* 0x0000006000017945 */ /* 0x000fe20003800000 */
[----:B------:R-:W-:-:S07]  /*13100*/  IMAD.MOV.U32 R15, RZ, RZ, -0x1 ;  /* 0xffffffffff0f7424 */ /* 0x000fce00078e00ff */
[----:B01----:R-:W-:Y:S05]  /*13110*/  WARPSYNC.COLLECTIVE R15, `(.L_x_2120) ;  /* 0x000000000f0c7348 */ /* 0x003fea0003c00000 */
[----:B------:R-:W-:Y:S02]  /*13120*/  ELECT P6, UR62, PT ;  /* 0x00000000003e782f */ /* 0x000fe400038c0000 */
[----:B------:R-:W-:Y:S01]  /*13130*/  MOV R14, UR62 ;  /* 0x0000003e000e7c02 */ /* 0x000fe20008000f00 */
[----:B01----:R-:W-:Y:S10]  /*13140*/  ENDCOLLECTIVE ;  /* 0x000000000000791b */ /* 0x003ff40003800000 */
.L_x_2120:
[----:B------:R-:W-:Y:S05]  /*13150*/  BSYNC B1 ;  /* 0x0000000000017941 */ /* 0x000fea0003800000 */
.L_x_2119:
[----:B------:R-:W-:Y:S05]  /*13160*/  BRA `(.L_x_2121) ;  /* 0xffffffe800c47947 */ /* 0x000fea000383ffff */
.L_x_2074:
[----:B0-----:R0:W1:Y:S02]  /*13170*/  SYNCS.PHASECHK.TRANS64.TRYWAIT P1, [R6+URZ], R5 ;  /* 0x00000005060075a7 */ /* 0x001064000802017f */
[----:B-1----:R-:W-:Y:S05]  /*13180*/  @!P1 NANOSLEEP.SYNCS 0x989680 ;  /* 0x009896800000995d */ /* 0x002fea0003900000 */
[----:B------:R-:W1:Y:S02]  /*13190*/  @!P1 SYNCS.PHASECHK.TRANS64 P1, [R6+URZ], R5 ;  /* 0x00000005060095a7 */ /* 0x000e64000802007f */
[----:B-1----:R-:W-:Y:S05]  /*131a0*/  @!P1 BRA `(.L_x_2074) ;  /* 0xfffffffc00f09947 */ /* 0x002fea000383ffff */
[----:B------:R-:W-:Y:S05]  /*131b0*/  BRA `(.L_x_2122) ;  /* 0xffffffec00007947 */ /* 0x000fea000383ffff */
.L_x_2075:
[----:B-1----:R1:W2:Y:S02]  /*131c0*/  SYNCS.PHASECHK.TRANS64.TRYWAIT P1, [R7+URZ], R2 ;  /* 0x00000002070075a7 */ /* 0x0022a4000802017f */
[----:B--2---:R-:W-:Y:S05]  /*131d0*/  @!P1 NANOSLEEP.SYNCS 0x989680 ;  /* 0x009896800000995d */ /* 0x004fea0003900000 */
[----:B------:R-:W2:Y:S02]  /*131e0*/  @!P1 SYNCS.PHASECHK.TRANS64 P1, [R7+URZ], R2 ;  /* 0x00000002070095a7 */ /* 0x000ea4000802007f */
[----:B--2---:R-:W-:Y:S05]  /*131f0*/  @!P1 BRA `(.L_x_2075) ;  /* 0xfffffffc00f09947 */ /* 0x004fea000383ffff */
[----:B------:R-:W-:Y:S05]  /*13200*/  BRA `(.L_x_2123) ;  /* 0xffffffe800f47947 */ /* 0x000fea000383ffff */
.L_x_2077:
[----:B--2---:R2:W3:Y:S02]  /*13210*/  SYNCS.PHASECHK.TRANS64.TRYWAIT P1, [R4+URZ+0x38860], R5 ;  /* 0x03886005040075a7 */ /* 0x0044e4000802017f */
[----:B---3--:R-:W-:Y:S05]  /*13220*/  @!P1 NANOSLEEP.SYNCS 0x989680 ;  /* 0x009896800000995d */ /* 0x008fea0003900000 */
[----:B------:R-:W3:Y:S02]  /*13230*/  @!P1 SYNCS.PHASECHK.TRANS64 P1, [R4+URZ+0x38860], R5 ;  /* 0x03886005040095a7 */ /* 0x000ee4000802007f */
[----:B---3--:R-:W-:Y:S05]  /*13240*/  @!P1 BRA `(.L_x_2077) ;  /* 0xfffffffc00f09947 */ /* 0x008fea000383ffff */
[----:B------:R-:W-:Y:S05]  /*13250*/  BRA `(.L_x_2124) ;  /* 0xffffffe800f87947 */ /* 0x000fea000383ffff */
.L_x_2079:
[----:B---3--:R3:W4:Y:S02]  /*13260*/  SYNCS.PHASECHK.TRANS64.TRYWAIT P1, [R3+URZ+0x38860], R2 ;  /* 0x03886002030075a7 */ /* 0x008724000802017f */
[----:B----4-:R-:W-:Y:S05]  /*13270*/  @!P1 NANOSLEEP.SYNCS 0x989680 ;  /* 0x009896800000995d */ /* 0x010fea0003900000 */
[----:B------:R-:W4:Y:S02]  /*13280*/  @!P1 SYNCS.PHASECHK.TRANS64 P1, [R3+URZ+0x38860], R2 ;  /* 0x03886002030095a7 */ /* 0x000f24000802007f */
[----:B----4-:R-:W-:Y:S05]  /*13290*/  @!P1 BRA `(.L_x_2079) ;  /* 0xfffffffc00f09947 */ /* 0x010fea000383ffff */
[----:B------:R-:W-:Y:S05]  /*132a0*/  BRA `(.L_x_2125) ;  /* 0xffffffe800f87947 */ /* 0x000fea000383ffff */
.L_x_2081:
[----:B----4-:R4:W0:Y:S02]  /*132b0*/  SYNCS.PHASECHK.TRANS64.TRYWAIT P0, [R4+URZ+0x38880], R5 ;  /* 0x03888005040075a7 */ /* 0x010824000800017f */
[----:B0-----:R-:W-:Y:S05]  /*132c0*/  @!P0 NANOSLEEP.SYNCS 0x989680 ;  /* 0x009896800000895d */ /* 0x001fea0003900000 */
[----:B------:R-:W0:Y:S02]  /*132d0*/  @!P0 SYNCS.PHASECHK.TRANS64 P0, [R4+URZ+0x38880], R5 ;  /* 0x03888005040085a7 */ /* 0x000e24000800007f */
[----:B0-----:R-:W-:Y:S05]  /*132e0*/  @!P0 BRA `(.L_x_2081) ;  /* 0xfffffffc00f08947 */ /* 0x001fea000383ffff */
[----:B------:R-:W-:Y:S05]  /*132f0*/  BRA `(.L_x_2082) ;  /* 0xffffffe800f47947 */ /* 0x000fea000383ffff */
.L_x_2126:
        /* <DEDUP_REMOVED lines=16> */
.L_x_2902:


//--------------------- .text._ZN7cutlass13device_kernelIN5flash11enable_sm90INS1_16FlashAttnFwdSm90INS1_25CollectiveMainloopFwdSm90ILi2EN4cute5tupleIJNS5_1CILi1EEES8_S8_EEENS6_IJNS7_ILi128EEESA_NS7_ILi256EEEEEELi256ENS_12float_e4m3_tEfNS_4arch4Sm90ELb1ELb0ELb0ELb1ELb0ELb0ELb0ELb1ELb1ELb1ELb0ELb0EEENS1_21CollectiveEpilogueFwdINS6_IJSA_SB_SA_EEES9_NS_10bfloat16_tESF_Li256ELb1ELb1ELb0ELb1EEENS1_36VarlenDynamicPersistentTileSchedulerILi128ELi128ELi256ELi128ELb0ELb1ELb1ELb1ELb1ELb1EEEEEEEEEvNT_6ParamsE --------------------------
	.section	.text._ZN7cutlass13device_kernelIN5flash11enable_sm90INS1_16FlashAttnFwdSm90INS1_25CollectiveMainloopFwdSm90ILi2EN4cute5tupleIJNS5_1CILi1EEES8_S8_EEENS6_IJNS7_ILi128EEESA_NS7_ILi256EEEEEELi256ENS_12float_e4m3_tEfNS_4arch4Sm90ELb1ELb0ELb0ELb1ELb0ELb0ELb0ELb1ELb1ELb1ELb0ELb0EEENS1_21CollectiveEpilogueFwdINS6_IJSA_SB_SA_EEES9_NS_10bfloat16_tESF_Li256ELb1ELb1ELb0ELb1EEENS1_36VarlenDynamicPersistentTileSchedulerILi128ELi128ELi256ELi128ELb0ELb1ELb1ELb1ELb1ELb1EEEEEEEEEvNT_6ParamsE,"ax",@progbits
	.align	128
.text._ZN7cutlass13device_kernelIN5flash11enable_sm90INS1_16FlashAttnFwdSm90INS1_25CollectiveMainloopFwdSm90ILi2EN4cute5tupleIJNS5_1CILi1EEES8_S8_EEENS6_IJNS7_ILi128EEESA_NS7_ILi256EEEEEELi256ENS_12float_e4m3_tEfNS_4arch4Sm90ELb1ELb0ELb0ELb1ELb0ELb0ELb0ELb1ELb1ELb1ELb0ELb0EEENS1_21CollectiveEpilogueFwdINS6_IJSA_SB_SA_EEES9_NS_10bfloat16_tESF_Li256ELb1ELb1ELb0ELb1EEENS1_36VarlenDynamicPersistentTileSchedulerILi128ELi128ELi256ELi128ELb0ELb1ELb1ELb1ELb1ELb1EEEEEEEEEvNT_6ParamsE:
        .type           _ZN7cutlass13device_kernelIN5flash11enable_sm90INS1_16FlashAttnFwdSm90INS1_25CollectiveMainloopFwdSm90ILi2EN4cute5tupleIJNS5_1CILi1EEES8_S8_EEENS6_IJNS7_ILi128EEESA_NS7_ILi256EEEEEELi256ENS_12float_e4m3_tEfNS_4arch4Sm90ELb1ELb0ELb0ELb1ELb0ELb0ELb0ELb1ELb1ELb1ELb0ELb0EEENS1_21CollectiveEpilogueFwdINS6_IJSA_SB_SA_EEES9_NS_10bfloat16_tESF_Li256ELb1ELb1ELb0ELb1EEENS1_36VarlenDynamicPersistentTileSchedulerILi128ELi128ELi256ELi128ELb0ELb1ELb1ELb1ELb1ELb1EEEEEEEEEvNT_6ParamsE,@function
        .size           _ZN7cutlass13device_kernelIN5flash11enable_sm90INS1_16FlashAttnFwdSm90INS1_25CollectiveMainloopFwdSm90ILi2EN4cute5tupleIJNS5_1CILi1EEES8_S8_EEENS6_IJNS7_ILi128EEESA_NS7_ILi256EEEEEELi256ENS_12float_e4m3_tEfNS_4arch4Sm90ELb1ELb0ELb0ELb1ELb0ELb0ELb0ELb1ELb1ELb1ELb0ELb0EEENS1_21CollectiveEpilogueFwdINS6_IJSA_SB_SA_EEES9_NS_10bfloat16_tESF_Li256ELb1ELb1ELb0ELb1EEENS1_36VarlenDynamicPersistentTileSchedulerILi128ELi128ELi256ELi128ELb0ELb1ELb1ELb1ELb1ELb1EEEEEEEEEvNT_6ParamsE,(.L_x_2903 - _ZN7cutlass13device_kernelIN5flash11enable_sm90INS1_16FlashAttnFwdSm90INS1_25CollectiveMainloopFwdSm90ILi2EN4cute5tupleIJNS5_1CILi1EEES8_S8_EEENS6_IJNS7_ILi128EEESA_NS7_ILi256EEEEEELi256ENS_12float_e4m3_tEfNS_4arch4Sm90ELb1ELb0ELb0ELb1ELb0ELb0ELb0ELb1ELb1ELb1ELb0ELb0EEENS1_21CollectiveEpilogueFwdINS6_IJSA_SB_SA_EEES9_NS_10bfloat16_tESF_Li256ELb1ELb1ELb0ELb1EEENS1_36VarlenDynamicPersistentTileSchedulerILi128ELi128ELi256ELi128ELb0ELb1ELb1ELb1ELb1ELb1EEEEEEEEEvNT_6ParamsE)
        .other          _ZN7cutlass13device_kernelIN5flash11enable_sm90INS1_16FlashAttnFwdSm90INS1_25CollectiveMainloopFwdSm90ILi2EN4cute5tupleIJNS5_1CILi1EEES8_S8_EEENS6_IJNS7_ILi128EEESA_NS7_ILi256EEEEEELi256ENS_12float_e4m3_tEfNS_4arch4Sm90ELb1ELb0ELb0ELb1ELb0ELb0ELb0ELb1ELb1ELb1ELb0ELb0EEENS1_21CollectiveEpilogueFwdINS6_IJSA_SB_SA_EEES9_NS_10bfloat16_tESF_Li256ELb1ELb1ELb0ELb1EEENS1_36VarlenDynamicPersistentTileSchedulerILi128ELi128ELi256ELi128ELb0ELb1ELb1ELb1ELb1ELb1EEEEEEEEEvNT_6ParamsE,@"STO_CUDA_ENTRY STV_DEFAULT"
_ZN7cutlass13device_kernelIN5flash11enable_sm90INS1_16FlashAttnFwdSm90INS1_25CollectiveMainloopFwdSm90ILi2EN4cute5tupleIJNS5_1CILi1EEES8_S8_EEENS6_IJNS7_ILi128EEESA_NS7_ILi256EEEEEELi256ENS_12float_e4m3_tEfNS_4arch4Sm90ELb1ELb0ELb0ELb1ELb0ELb0ELb0ELb1ELb1ELb1ELb0ELb0EEENS1_21CollectiveEpilogueFwdINS6_IJSA_SB_SA_EEES9_NS_10bfloat16_tESF_Li256ELb1ELb1ELb0ELb1EEENS1_36VarlenDynamicPersistentTileSchedulerILi128ELi128ELi256ELi128ELb0ELb1ELb1ELb1ELb1ELb1EEEEEEEEEvNT_6ParamsE:
        /* <DEDUP_REMOVED lines=18> */
.L_x_2128:
[----:B------:R-:W-:Y:S05]  /*0120*/  BSYNC B0 ;  /* 0x0000000000007941 */ /* 0x000fea0003800000 */
.L_x_2127:
        /* <DEDUP_REMOVED lines=41> */
.L_x_2129:
        /* <DEDUP_REMOVED lines=22> */
.L_x_2130:
        /* <DEDUP_REMOVED lines=18> */
.L_x_2131:
        /* <DEDUP_REMOVED lines=22> */
.L_x_2132:
        /* <DEDUP_REMOVED lines=22> */
.L_x_2133:
[----:B------:R-:W-:Y:S01]  /*0900*/  PLOP3.LUT P0, PT, PT, PT, UP0, 0x80, 0x0 ;  /* 0x000000000000781c */ /* 0x000fe20003f0f008 */
[----:B------:R-:W-:Y:S01]  /*0910*/  UMOV UR38, 0x1 ;  /* 0x0000000100267882 */ /* 0x000fe20000000000 */
[----:B------:R-:W-:Y:S01]  /*0920*/  NOP ;  /* 0x0000000000007918 */ /* 0x000fe20000000000 */
[----:B------:R-:W-:Y:S01]  /*0930*/  USEL UR38, UR38, 0x2, !UP0 ;  /* 0x0000000226267887 */ /* 0x000fe2000c000000 */
[----:B------:R-:W-:Y:S01]  /*0940*/  ULDC.64 UR50, c[0x0][0x208] ;  /* 0x0000820000327ab9 */ /* 0x000fe20000000a00 */
[----:B012-4-:R-:W-:Y:S08]  /*0950*/  BAR.SYNC.DEFER_BLOCKING 0x0 ;  /* 0x0000000000007b1d */ /* 0x017ff00000010000 */
[----:B------:R-:W-:Y:S05]  /*0960*/  @!P0 BRA `(.L_x_2134) ;  /* 0x000000d000dc8947 */ /* 0x000fea0003800000 */
.L_x_2135:
        /* <DEDUP_REMOVED lines=29> */
[-C--:B------:R-:W-:Y:S01]  /*0b40*/  LEA.HI R3, R0, R12.reuse, RZ, 0x4 ;  /* 0x0000000c00037211 */ /* 0x080fe200078f20ff */
[----:B------:R-:W-:Y:S01]  /*0b50*/  IMAD.SHL.U32 R5, R4, 0x20, RZ ;  /* 0x0000002004057824 */ /* 0x000fe200078e00ff */
[----:B------:R-:W-:Y:S01]  /*0b60*/  LEA.HI R11, R0, R12, RZ, 0x2 ;  /* 0x0000000c000b7211 */ /* 0x000fe200078f10ff */
[----:B------:R-:W-:Y:S01]  /*0b70*/  IMAD.IADD R234, R12, 0x1, -R234 ;  /* 0x000000010cea7824 */ /* 0x000fe200078e0aea */
[----:B------:R-:W-:Y:S02]  /*0b80*/  SHF.R.S32.HI R6, RZ, 0x4, R3 ;  /* 0x00000004ff067819 */ /* 0x000fe40000011403 */
[----:B------:R-:W-:Y:S02]  /*0b90*/  LOP3.LUT R4, R3, 0x3fffff0, RZ, 0xc0, !PT ;  /* 0x03fffff003047812 */ /* 0x000fe400078ec0ff */
[----:B------:R-:W-:-:S02]  /*0ba0*/  SHF.R.S32.HI R7, RZ, 0x1f, R234 ;  /* 0x0000001fff077819 */ /* 0x000fc400000114ea */
[----:B------:R-:W-:Y:S01]  /*0bb0*/  LOP3.LUT R11, R11, 0xfffffffc, RZ, 0xc0, !PT ;  /* 0xfffffffc0b0b7812 */ /* 0x000fe200078ec0ff */
[----:B------:R-:W-:Y:S01]  /*0bc0*/  IMAD.IADD R4, R12, 0x1, -R4 ;  /* 0x000000010c047824 */ /* 0x000fe200078e0a04 */
[----:B------:R-:W-:Y:S02]  /*0bd0*/  LEA.HI R8, R7, R234, RZ, 0x2 ;  /* 0x000000ea07087211 */ /* 0x000fe400078f10ff */
[----:B------:R-:W-:Y:S01]  /*0be0*/  LEA.HI R0, R0, R12, RZ, 0x3 ;  /* 0x0000000c00007211 */ /* 0x000fe200078f18ff */
[----:B------:R-:W-:Y:S01]  /*0bf0*/  IMAD.IADD R11, R12, 0x1, -R11 ;  /* 0x000000010c0b7824 */ /* 0x000fe200078e0a0b */
[--C-:B------:R-:W-:Y:S02]  /*0c00*/  SHF.R.S32.HI R9, RZ, 0x2, R8.reuse ;  /* 0x00000002ff097819 */ /* 0x100fe40000011408 */
[----:B------:R-:W-:Y:S02]  /*0c10*/  SHF.R.S32.HI R10, RZ, 0x1f, R8 ;  /* 0x0000001fff0a7819 */ /* 0x000fe40000011408 */
[----:B------:R-:W-:-:S02]  /*0c20*/  SHF.R.S32.HI R235, RZ, 0x7, R2 ;  /* 0x00000007ffeb7819 */ /* 0x000fc40000011402 */
[----:B------:R-:W-:Y:S02]  /*0c30*/  LEA.HI R10, R10, R9, RZ, 0x3 ;  /* 0x000000090a0a7211 */ /* 0x000fe400078f18ff */
[----:B------:R-:W-:Y:S02]  /*0c40*/  LEA.HI R3, R3, R6, RZ, 0x1 ;  /* 0x0000000603037211 */ /* 0x000fe400078f08ff */
[----:B------:R-:W-:Y:S02]  /*0c50*/  LOP3.LUT R5, R5, 0xfffffc00, RZ, 0xc0, !PT ;  /* 0xfffffc0005057812 */ /* 0x000fe400078ec0ff */
[----:B------:R-:W-:Y:S02]  /*0c60*/  LOP3.LUT R232, R0, 0xfffffff8, RZ, 0xc0, !PT ;  /* 0xfffffff800e87812 */ /* 0x000fe400078ec0ff */
        /* <DEDUP_REMOVED lines=8> */
[----:B------:R-:W-:-:S02]  /*0cf0*/  SHF.R.S32.HI R7, RZ, 0x5, R7 ;  /* 0x00000005ff077819 */ /* 0x000fc40000011407 */
        /* <DEDUP_REMOVED lines=20> */
.L_x_2192:
[----:B012---:R-:W0:Y:S01]  /*0e40*/  LDC.64 R2, c[0x0][0xc88] ;  /* 0x00032200ff027b82 */ /* 0x007e220000000a00 */
[----:B------:R-:W-:Y:S01]  /*0e50*/  ULDC.64 UR6, c[0x0][0xa28] ;  /* 0x00028a0000067ab9 */ /* 0x000fe20000000a00 */
[----:B------:R-:W-:Y:S01]  /*0e60*/  ULDC.64 UR8, c[0x0][0xa18] ;  /* 0x0002860000087ab9 */ /* 0x000fe20000000a00 */
[----:B------:R-:W-:Y:S01]  /*0e70*/  ULDC UR4, c[0x0][0x424] ;  /* 0x0001090000047ab9 */ /* 0x000fe20000000800 */
[----:B0-----:R-:W-:-:S06]  /*0e80*/  IMAD.WIDE R2, R55, 0x4, R2 ;  /* 0x0000000437027825 */ /* 0x001fcc00078e0202 */
[----:B------:R-:W2:Y:S01]  /*0e90*/  LDG.E R2, desc[UR50][R2.64] ;  /* 0x0000003202027981 */ /* 0x000ea2000c1e1900 */
[----:B------:R-:W-:Y:S02]  /*0ea0*/  UISETP.NE.U32.AND UP0, UPT, UR6, URZ, UPT ;  /* 0x0000003f0600728c */ /* 0x000fe4000bf05070 */
[----:B------:R-:W-:Y:S02]  /*0eb0*/  UISETP.NE.U32.AND UP1, UPT, UR8, URZ, UPT ;  /* 0x0000003f0800728c */ /* 0x000fe4000bf25070 */
[----:B------:R-:W-:Y:S02]  /*0ec0*/  UISETP.NE.AND.EX UP0, UPT, UR7, URZ, UPT, UP0 ;  /* 0x0000003f0700728c */ /* 0x000fe4000bf05300 */
[----:B------:R-:W-:-:S04]  /*0ed0*/  UISETP.NE.AND.EX UP1, UPT, UR9, URZ, UPT, UP1 ;  /* 0x0000003f0900728c */ /* 0x000fc8000bf25310 */
[----:B------:R-:W-:Y:S02]  /*0ee0*/  PLOP3.LUT P0, PT, PT, PT, UP0, 0x80, 0x0 ;  /* 0x000000000000781c */ /* 0x000fe40003f0f008 */
[----:B------:R-:W-:Y:S02]  /*0ef0*/  PLOP3.LUT P2, PT, PT, PT, UP1, 0x80, 0x0 ;  /* 0x000000000000781c */ /* 0x000fe40003f4f018 */
[----:B--2---:R-:W-:-:S13]  /*0f00*/  R2UR UR42, R2 ;  /* 0x00000000022a72ca */ /* 0x004fda00000e0000 */
[----:B------:R-:W-:Y:S02]  /*0f10*/  USHF.R.S32.HI UR36, URZ, 0x1f, UR42 ;  /* 0x0000001f3f247899 */ /* 0x000fe4000801142a */
[----:B------:R-:W-:-:S04]  /*0f20*/  @UP0 ULEA UR6, UP2, UR42, UR6, 0x2 ;  /* 0x000000062a060291 */ /* 0x000fc8000f84103f */
[----:B------:R-:W-:Y:S02]  /*0f30*/  @UP0 ULEA.HI.X UR7, UR42, UR7, UR36, 0x2, UP2 ;  /* 0x000000072a070291 */ /* 0x000fe400090f1424 */
[----:B------:R-:W-:Y:S01]  /*0f40*/  @UP1 ULEA UR8, UP0, UR42, UR8, 0x2 ;  /* 0x000000082a081291 */ /* 0x000fe2000f80103f */
[----:B------:R-:W-:-:S03]  /*0f50*/  IMAD.U32 R2, RZ, RZ, UR6 ;  /* 0x00000006ff027e24 */ /* 0x000fc6000f8e00ff */
[----:B------:R-:W-:Y:S01]  /*0f60*/  @UP1 ULEA.HI.X UR9, UR42, UR9, UR36, 0x2, UP0 ;  /* 0x000000092a091291 */ /* 0x000fe200080f1424 */
[----:B------:R-:W-:Y:S01]  /*0f70*/  IMAD.U32 R3, RZ, RZ, UR7 ;  /* 0x00000007ff037e24 */ /* 0x000fe2000f8e00ff */
[----:B------:R-:W-:Y:S01]  /*0f80*/  ULDC.64 UR6, c[0x0][0x418] ;  /* 0x0001060000067ab9 */ /* 0x000fe20000000a00 */
[----:B------:R-:W-:-:S03]  /*0f90*/  IMAD.U32 R4, RZ, RZ, UR8 ;  /* 0x00000008ff047e24 */ /* 0x000fc6000f8e00ff */
[----:B------:R-:W-:Y:S01]  /*0fa0*/  IMAD.U32 R5, RZ, RZ, UR9 ;  /* 0x00000009ff057e24 */ /* 0x000fe2000f8e00ff */
[----:B------:R-:W2:Y:S01]  /*0fb0*/  @P0 LDG.E R2, desc[UR50][R2.64] ;  /* 0x0000003202020981 */ /* 0x000ea2000c1e1900 */
[----:B------:R-:W-:Y:S01]  /*0fc0*/  UISETP.NE.U32.AND UP0, UPT, UR6, URZ, UPT ;  /* 0x0000003f0600728c */ /* 0x000fe2000bf05070 */
[----:B------:R-:W-:Y:S02]  /*0fd0*/  ULDC.64 UR8, c[0x0][0xa20] ;  /* 0x0002880000087ab9 */ /* 0x000fe40000000a00 */
[----:B---3--:R-:W3:Y:S01]  /*0fe0*/  @P2 LDG.E R4, desc[UR50][R4.64] ;  /* 0x0000003204042981 */ /* 0x008ee2000c1e1900 */
[----:B------:R-:W-:Y:S01]  /*0ff0*/  UISETP.NE.AND.EX UP0, UPT, UR7, URZ, UPT, UP0 ;  /* 0x0000003f0700728c */ /* 0x000fe2000bf05300 */
[----:B------:R-:W-:Y:S01]  /*1000*/  ISETP.NE.U32.AND P1, PT, RZ, UR8, PT ;  /* 0x00000008ff007c0c */ /* 0x000fe2000bf25070 */
[----:B------:R-:W-:Y:S01]  /*1010*/  ULDC UR6, c[0x0][0x2f0] ;  /* 0x0000bc0000067ab9 */ /* 0x000fe20000000800 */
[----:B------:R-:W-:Y:S01]  /*1020*/  UMOV UR52, URZ ;  /* 0x0000003f00347c82 */ /* 0x000fe20008000000 */
[----:B------:R-:W-:Y:S01]  /*1030*/  USEL UR4, UR4, 0x1, UP0 ;  /* 0x0000000104047887 */ /* 0x000fe20008000000 */
[----:B------:R-:W-:Y:S01]  /*1040*/  ISETP.NE.AND.EX P1, PT, RZ, UR9, PT, P1 ;  /* 0x00000009ff007c0c */ /* 0x000fe2000bf25310 */
[----:B------:R-:W-:-:S02]  /*1050*/  ULDC UR53, c[0x0][0x288] ;  /* 0x0000a20000357ab9 */ /* 0x000fc40000000800 */
[----:B------:R-:W-:Y:S01]  /*1060*/  UIMAD UR4, UR4, UR6, URZ ;  /* 0x00000006040472a4 */ /* 0x000fe2000f8e023f */
[----:B--2---:R-:W-:Y:S02]  /*1070*/  @P0 R2UR UR52, R2 ;  /* 0x00000000023402ca */ /* 0x004fe400000e0000 */
[----:B---3--:R-:W-:Y:S01]  /*1080*/  @P2 R2UR UR53, R4 ;  /* 0x00000000043522ca */ /* 0x008fe200000e0000 */
[----:B----4-:R-:W-:-:S14]  /*1090*/  @P2 BRA `(.L_x_2136) ;  /* 0x0000000000342947 */ /* 0x010fdc0003800000 */
        /* <DEDUP_REMOVED lines=13> */
.L_x_2136:
[----:B------:R-:W-:Y:S01]  /*1170*/  UMOV UR43, UR48 ;  /* 0x00000030002b7c82 */ /* 0x000fe20008000000 */
[----:B------:R-:W-:Y:S05]  /*1180*/  @!P1 BRA `(.L_x_2137) ;  /* 0x00000000001c9947 */ /* 0x000fea0003800000 */
[----:B------:R-:W-:-:S04]  /*1190*/  ULEA UR4, UP0, UR42, UR8, 0x2 ;  /* 0x000000082a047291 */ /* 0x000fc8000f80103f */
[----:B------:R-:W-:Y:S02]  /*11a0*/  ULEA.HI.X UR6, UR42, UR9, UR36, 0x2, UP0 ;  /* 0x000000092a067291 */ /* 0x000fe400080f1424 */
[----:B------:R-:W-:-:S04]  /*11b0*/  IMAD.U32 R2, RZ, RZ, UR4 ;  /* 0x00000004ff027e24 */ /* 0x000fc8000f8e00ff */
[----:B------:R-:W-:-:S05]  /*11c0*/  IMAD.U32 R3, RZ, RZ, UR6 ;  /* 0x00000006ff037e24 */ /* 0x000fca000f8e00ff */
[----:B------:R-:W2:Y:S02]  /*11d0*/  LDG.E R2, desc[UR50][R2.64] ;  /* 0x0000003202027981 */ /* 0x000ea4000c1e1900 */
[----:B--2---:R-:W-:Y:S01]  /*11e0*/  R2UR UR4, R2 ;  /* 0x00000000020472ca */ /* 0x004fe200000e0000 */
[----:B------:R-:W-:-:S14]  /*11f0*/  BRA `(.L_x_2138) ;  /* 0x0000000000347947 */ /* 0x000fdc0003800000 */
.L_x_2137:
        /* <DEDUP_REMOVED lines=13> */
.L_x_2138:
        /* <DEDUP_REMOVED lines=13> */
[----:B------:R-:W-:Y:S02]  /*13a0*/  @UP0 UIMAD UR10, UR36, UR16, URZ ;  /* 0x00000010240a02a4 */ /* 0x000fe4000f8e023f */
[----:B------:R-:W-:Y:S02]  /*13b0*/  @UP1 UIMAD UR12, UR36, UR18, URZ ;  /* 0x00000012240c12a4 */ /* 0x000fe4000f8e023f */
[----:B------:R-:W-:Y:S02]  /*13c0*/  @UP0 UIMAD UR17, UR42, UR17, UR10 ;  /* 0x000000112a1102a4 */ /* 0x000fe4000f8e020a */
[----:B------:R-:W-:Y:S02]  /*13d0*/  @UP1 UIMAD.WIDE.U32 UR10, UR42, UR18, URZ ;  /* 0x000000122a0a12a5 */ /* 0x000fe4000f8e003f */
[----:B------:R-:W-:-:S02]  /*13e0*/  @UP0 UIMAD.WIDE.U32 UR14, UR42, UR16, URZ ;  /* 0x000000102a0e02a5 */ /* 0x000fc4000f8e003f */
[----:B------:R-:W-:Y:S02]  /*13f0*/  @UP1 UIMAD UR18, UR42, UR19, UR12 ;  /* 0x000000132a1212a4 */ /* 0x000fe4000f8e020c */
[----:B------:R-:W-:Y:S02]  /*1400*/  @UP1 USHF.R.S32.HI UR19, URZ, 0x1f, UR48 ;  /* 0x0000001f3f131899 */ /* 0x000fe40008011430 */
[----:B------:R-:W-:Y:S01]  /*1410*/  @UP0 USHF.R.S32.HI UR16, URZ, 0x1f, UR48 ;  /* 0x0000001f3f100899 */ /* 0x000fe20008011430 */
[----:B------:R-:W-:Y:S01]  /*1420*/  @UP1 ULDC.64 UR12, c[0x0][0x9c0] ;  /* 0x00027000000c1ab9 */ /* 0x000fe20000000a00 */
[----:B------:R-:W-:Y:S02]  /*1430*/  @UP0 UIADD3 UR15, UR15, UR17, URZ ;  /* 0x000000110f0f0290 */ /* 0x000fe4000fffe03f */
[----:B------:R-:W-:Y:S02]  /*1440*/  @UP1 UIMAD UR17, UR19, UR12, URZ ;  /* 0x0000000c131112a4 */ /* 0x000fe4000f8e023f */
[----:B------:R-:W-:-:S02]  /*1450*/  @UP0 UIMAD UR16, UR16, UR20, URZ ;  /* 0x00000014101002a4 */ /* 0x000fc4000f8e023f */
[----:B------:R-:W-:Y:S02]  /*1460*/  @UP1 UIADD3 UR11, UR11, UR18, URZ ;  /* 0x000000120b0b1290 */ /* 0x000fe4000fffe03f */
[----:B------:R-:W-:Y:S02]  /*1470*/  @UP1 UIMAD UR17, UR48, UR13, UR17 ;  /* 0x0000000d301112a4 */ /* 0x000fe4000f8e0211 */
[----:B------:R-:W-:Y:S02]  /*1480*/  @UP0 UIMAD UR16, UR48, UR21, UR16 ;  /* 0x00000015301002a4 */ /* 0x000fe4000f8e0210 */
[----:B------:R-:W-:Y:S02]  /*1490*/  @UP0 UIMAD.WIDE.U32 UR14, UR48, UR20, UR14 ;  /* 0x00000014300e02a5 */ /* 0x000fe4000f8e000e */
[----:B------:R-:W-:Y:S02]  /*14a0*/  @UP1 UIMAD.WIDE.U32 UR12, UR48, UR12, UR10 ;  /* 0x0000000c300c12a5 */ /* 0x000fe4000f8e000a */
[----:B------:R-:W-:-:S02]  /*14b0*/  @UP0 UIADD3 UR11, UR15, UR16, URZ ;  /* 0x000000100f0b0290 */ /* 0x000fc4000fffe03f */
[----:B------:R-:W-:Y:S02]  /*14c0*/  @UP0 ULEA UR8, UP2, UR14, UR8, 0x2 ;  /* 0x000000080e080291 */ /* 0x000fe4000f84103f */
[----:B------:R-:W-:Y:S02]  /*14d0*/  @UP1 UIADD3 UR10, UR13, UR17, URZ ;  /* 0x000000110d0a1290 */ /* 0x000fe4000fffe03f */
[----:B------:R-:W-:Y:S02]  /*14e0*/  @UP1 ULEA UR6, UP3, UR12, UR6, 0x2 ;  /* 0x000000060c061291 */ /* 0x000fe4000f86103f */
[----:B------:R-:W-:Y:S01]  /*14f0*/  @UP0 ULEA.HI.X UR9, UR14, UR9, UR11, 0x2, UP2 ;  /* 0x000000090e090291 */ /* 0x000fe200090f140b */
[----:B------:R-:W-:Y:S01]  /*1500*/  IMAD.U32 R4, RZ, RZ, UR8 ;  /* 0x00000008ff047e24 */ /* 0x000fe2000f8e00ff */
[----:B------:R-:W-:Y:S02]  /*1510*/  @UP1 ULEA.HI.X UR7, UR12, UR7, UR10, 0x2, UP3 ;  /* 0x000000070c071291 */ /* 0x000fe400098f140a */
[----:B------:R-:W-:Y:S01]  /*1520*/  IMAD.U32 R6, RZ, RZ, UR6 ;  /* 0x00000006ff067e24 */ /* 0x000fe2000f8e00ff */
[----:B------:R-:W-:Y:S01]  /*1530*/  USHF.L.U32 UR37, UR5, 0x7, URZ ;  /* 0x0000000705257899 */ /* 0x000fe2000800063f */
[----:B------:R-:W-:Y:S01]  /*1540*/  IMAD.U32 R5, RZ, RZ, UR9 ;  /* 0x00000009ff057e24 */ /* 0x000fe2000f8e00ff */
[----:B------:R-:W-:Y:S01]  /*1550*/  ULDC UR6, c[0x0][0x988] ;  /* 0x0002620000067ab9 */ /* 0x000fe20000000800 */
[----:B------:R-:W-:Y:S01]  /*1560*/  IMAD.U32 R7, RZ, RZ, UR7 ;  /* 0x00000007ff077e24 */ /* 0x000fe2000f8e00ff */
[----:B------:R-:W-:-:S02]  /*1570*/  ULDC UR5, c[0x0][0x448] ;  /* 0x0001120000057ab9 */ /* 0x000fc40000000800 */
[----:B------:R0:W2:Y:S04]  /*1580*/  @P0 LDG.E R3, desc[UR50][R4.64] ;  /* 0x0000003204030981 */ /* 0x0000a8000c1e1900 */
[----:B------:R1:W2:Y:S01]  /*1590*/  @P1 LDG.E R0, desc[UR50][R6.64] ;  /* 0x0000003206001981 */ /* 0x0002a2000c1e1900 */
[----:B------:R-:W-:Y:S01]  /*15a0*/  UISETP.NE.AND UP0, UPT, UR5, 0x1, UPT ;  /* 0x000000010500788c */ /* 0x000fe2000bf05270 */
[----:B------:R-:W-:Y:S01]  /*15b0*/  PLOP3.LUT P0, PT, PT, PT, PT, 0x80, 0x0 ;  /* 0x000000000000781c */ /* 0x000fe20003f0f070 */
[----:B------:R-:W-:Y:S01]  /*15c0*/  UIADD3 UR52, -UR52, UR4, URZ ;  /* 0x0000000434347290 */ /* 0x000fe2000fffe13f */
[----:B------:R-:W-:Y:S02]  /*15d0*/  CS2R R150, SRZ ;  /* 0x0000000000967805 */ /* 0x000fe4000001ff00 */
[----:B------:R-:W-:-:S02]  /*15e0*/  CS2R R26, SRZ ;  /* 0x00000000001a7805 */ /* 0x000fc4000001ff00 */
[----:B0-----:R-:W-:Y:S01]  /*15f0*/  CS2R R4, SRZ ;  /* 0x0000000000047805 */ /* 0x001fe2000001ff00 */
[----:B------:R-:W-:Y:S01]  /*1600*/  UIADD3 UR7, UR52, 0x80, -UR53 ;  /* 0x0000008034077890 */ /* 0x000fe2000fffe835 */
[----:B------:R-:W-:Y:S02]  /*1610*/  CS2R R108, SRZ ;  /* 0x00000000006c7805 */ /* 0x000fe4000001ff00 */
[----:B------:R-:W-:Y:S02]  /*1620*/  CS2R R144, SRZ ;  /* 0x0000000000907805 */ /* 0x000fe4000001ff00 */
[----:B------:R-:W-:Y:S02]  /*1630*/  CS2R R142, SRZ ;  /* 0x00000000008e7805 */ /* 0x000fe4000001ff00 */
[----:B------:R-:W-:Y:S01]  /*1640*/  CS2R R30, SRZ ;  /* 0x00000000001e7805 */ /* 0x000fe2000001ff00 */
[----:B------:R-:W-:Y:S01]  /*1650*/  @UP0 ULDC UR4, c[0x0][0x44c] ;  /* 0x0001130000040ab9 */ /* 0x000fe20000000800 */
[----:B------:R-:W-:Y:S01]  /*1660*/  @UP0 ULDC UR8, c[0x0][0x450] ;  /* 0x0001140000080ab9 */ /* 0x000fe20000000800 */
        /* <DEDUP_REMOVED lines=51> */
[----:B-1----:R-:W-:Y:S02]  /*19a0*/  CS2R R6, SRZ ;  /* 0x0000000000067805 */ /* 0x002fe4000001ff00 */
[----:B------:R-:W-:Y:S02]  /*19b0*/  CS2R R32, SRZ ;  /* 0x0000000000207805 */ /* 0x000fe4000001ff00 */
[----:B------:R-:W-:Y:S02]  /*19c0*/  CS2R R158, SRZ ;  /* 0x00000000009e7805 */ /* 0x000fe4000001ff00 */
[----:B------:R-:W-:-:S02]  /*19d0*/  CS2R R160, SRZ ;  /* 0x0000000000a07805 */ /* 0x000fc4000001ff00 */
[----:B------:R-:W-:Y:S02]  /*19e0*/  CS2R R24, SRZ ;  /* 0x0000000000187805 */ /* 0x000fe4000001ff00 */
[----:B------:R-:W-:Y:S01]  /*19f0*/  CS2R R162, SRZ ;  /* 0x0000000000a27805 */ /* 0x000fe2000001ff00 */
[----:B--2---:R-:W-:Y:S01]  /*1a00*/  FMUL.FTZ R0, R3, R0 ;  /* 0x0000000003007220 */ /* 0x004fe20000410000 */
[----:B------:R-:W-:-:S03]  /*1a10*/  CS2R R2, SRZ ;  /* 0x0000000000027805 */ /* 0x000fc6000001ff00 */
[----:B------:R-:W-:Y:S01]  /*1a20*/  FMUL.FTZ R0, R0, UR6 ;  /* 0x0000000600007c20 */ /* 0x000fe20008410000 */
[----:B------:R-:W-:-:S04]  /*1a30*/  UIADD3 UR6, UR37, 0x7f, URZ ;  /* 0x0000007f25067890 */ /* 0x000fc8000fffe03f */
[----:B------:R-:W-:Y:S01]  /*1a40*/  UIMAD.WIDE.U32 UR4, UR6, UR4, URZ ;  /* 0x00000004060472a5 */ /* 0x000fe2000f8e003f */
[----:B------:R-:W-:Y:S01]  /*1a50*/  R2UR UR39, R0 ;  /* 0x00000000002772ca */ /* 0x000fe200000e0000 */
[----:B------:R-:W-:Y:S02]  /*1a60*/  UIADD3 UR4, UR52, 0x7f, URZ ;  /* 0x0000007f34047890 */ /* 0x000fe4000fffe03f */
        /* <DEDUP_REMOVED lines=44> */
.L_x_2140:
        /* <DEDUP_REMOVED lines=9> */
.L_x_2290:
[----:B------:R-:W-:Y:S05]  /*1dc0*/  @!P0 BRA `(.L_x_2142) ;  /* 0x0000000000048947 */ /* 0x000fea0003800000 */
[----:B------:R-:W-:Y:S01]  /*1dd0*/  BPT.TRAP 0x1 ;  /* 0x000000040000795c */ /* 0x000fe20000300000 */
.L_x_2142:
[----:B0-----:R-:W-:Y:S02]  /*1de0*/  IMAD.U32 R3, RZ, RZ, UR54 ;  /* 0x00000036ff037e24 */ /* 0x001fe4000f8e00ff */
[----:B------:R-:W-:-:S03]  /*1df0*/  IMAD.U32 R0, RZ, RZ, UR45 ;  /* 0x0000002dff007e24 */ /* 0x000fc6000f8e00ff */
[----:B------:R-:W-:Y:S02]  /*1e00*/  LEA R3, R3, UR41, 0x3 ;  /* 0x0000002903037c11 */ /* 0x000fe4000f8e18ff */
[----:B------:R-:W-:-:S04]  /*1e10*/  SHF.L.U32 R0, R0, 0x1f, RZ ;  /* 0x0000001f00007819 */ /* 0x000fc800000006ff */
[----:B------:R0:W1:Y:S01]  /*1e20*/  SYNCS.PHASECHK.TRANS64.TRYWAIT P2, [R3+URZ+0x38830], R0 ;  /* 0x03883000030075a7 */ /* 0x000062000804017f */
[----:B------:R-:W-:Y:S05]  /*1e30*/  @!P0 BRA `(.L_x_2143) ;  /* 0x0000000000048947 */ /* 0x000fea0003800000 */
[----:B------:R-:W-:Y:S01]  /*1e40*/  BPT.TRAP 0x1 ;  /* 0x000000040000795c */ /* 0x000fe20000300000 */
.L_x_2143:
[----:B------:R-:W2:Y:S02]  /*1e50*/  S2R R2, SR_TID.X ;  /* 0x0000000000027919 */ /* 0x000ea40000002100 */
[----:B--2---:R-:W-:Y:S01]  /*1e60*/  LOP3.LUT P1, RZ, R2, 0x7f, RZ, 0xc0, !PT ;  /* 0x0000007f02ff7812 */ /* 0x004fe2000782c0ff */
[----:B-1----:R-:W-:-:S12]  /*1e70*/  @P2 BRA `(.L_x_2144) ;  /* 0x0000000000082947 */ /* 0x002fd80003800000 */
[----:B------:R-:W1:Y:S02]  /*1e80*/  SYNCS.PHASECHK.TRANS64.TRYWAIT P2, [R3+URZ+0x38830], R0 ;  /* 0x03883000030075a7 */ /* 0x000e64000804017f */
[----:B-1----:R-:W-:Y:S05]  /*1e90*/  @!P2 BRA `(.L_x_2145) ;  /* 0x0000011c00a0a947 */ /* 0x002fea0003800000 */
.L_x_2144:
        /* <DEDUP_REMOVED lines=10> */
[----:B------:R-:W-:Y:S01]  /*1f40*/  IMAD.U32 R21, RZ, RZ, UR39 ;  /* 0x00000027ff157e24 */ /* 0x000fe2000f8e00ff */
[----:B------:R-:W-:Y:S01]  /*1f50*/  UMOV UR5, 0x40000040 ;  /* 0x4000004000057882 */ /* 0x000fe20000000000 */
[----:B------:R-:W-:Y:S01]  /*1f60*/  UMOV UR7, 0x40000040 ;  /* 0x4000004000077882 */ /* 0x000fe20000000000 */
[----:B------:R-:W-:Y:S01]  /*1f70*/  ULOP3.LUT UR49, UR4, 0x10000, URZ, 0xfc, !UPT ;  /* 0x0001000004317892 */ /* 0x000fe2000f8efc3f */
[----:B------:R-:W-:Y:S01]  /*1f80*/  @!P1 VIADD R3, R3, 0x38840 ;  /* 0x0003884003039836 */ /* 0x000fe20000000000 */
[----:B------:R-:W-:Y:S01]  /*1f90*/  UIADD3 UR4, UR32, 0x2, URZ ;  /* 0x0000000220047890 */ /* 0x000fe2000fffe03f */
[----:B------:R-:W-:Y:S01]  /*1fa0*/  CS2R R150, SRZ ;  /* 0x0000000000967805 */ /* 0x000fe2000001ff00 */
[----:B------:R-:W-:Y:S01]  /*1fb0*/  ULEA UR34, UR54, UR49, 0xb ;  /* 0x0000003136227291 */ /* 0x000fe2000f8e583f */
[----:B------:R-:W-:Y:S01]  /*1fc0*/  CS2R R148, SRZ ;  /* 0x0000000000947805 */ /* 0x000fe2000001ff00 */
[----:B------:R-:W-:Y:S01]  /*1fd0*/  UIADD3 UR8, UR32, 0x4, URZ ;  /* 0x0000000420087890 */ /* 0x000fe2000fffe03f */
[----:B------:R-:W-:Y:S01]  /*1fe0*/  @!P1 PRMT R3, RZ, 0x654, R3 ;  /* 0x00000654ff039816 */ /* 0x000fe20000000003 */
        /* <DEDUP_REMOVED lines=68> */
[----:B------:R-:W-:Y:S02]  /*2430*/  UIADD3 UR7, UR6, 0x1, URZ ;  /* 0x0000000106077890 */ /* 0x000fe4000fffe03f */
[----:B------:R-:W-:-:S04]  /*2440*/  UIADD3 UR6, UR52, UR6, URZ ;  /* 0x0000000634067290 */ /* 0x000fc8000fffe03f */
[----:B------:R-:W-:Y:S02]  /*2450*/  IMAD.U32 R4, RZ, RZ, UR7 ;  /* 0x00000007ff047e24 */ /* 0x000fe4000f8e00ff */
[----:B------:R-:W-:Y:S01]  /*2460*/  IMAD.U32 R2, RZ, RZ, UR6 ;  /* 0x00000006ff027e24 */ /* 0x000fe2000f8e00ff */
[----:B------:R-:W-:Y:S01]  /*2470*/  @UP0 ULDC UR6, c[0x0][0x44c] ;  /* 0x0001130000060ab9 */ /* 0x000fe20000000800 */
[C---:B------:R-:W-:Y:S01]  /*2480*/  IMAD R4, R17.reuse, -0x2, R4 ;  /* 0xfffffffe11047824 */ /* 0x040fe200078e0204 */
[----:B------:R-:W-:Y:S01]  /*2490*/  UIMAD.WIDE.U32 UR6, UR37, UR6, URZ ;  /* 0x00000006250672a5 */ /* 0x000fe2000f8e003f */
[----:B------:R-:W-:-:S03]  /*24a0*/  IMAD R2, R17, -0x2, R2 ;  /* 0xfffffffe11027824 */ /* 0x000fc600078e0202 */
[----:B------:R-:W-:-:S04]  /*24b0*/  IADD3 R5, -R5, UR52, R4 ;  /* 0x0000003405057c10 */ /* 0x000fc8000fffe104 */
[----:B0-----:R-:W-:-:S04]  /*24c0*/  VIADDMNMX R6, R6, R5, R2, PT ;  /* 0x0000000506067246 */ /* 0x001fc80003800102 */
[C---:B------:R-:W-:Y:S02]  /*24d0*/  ISETP.GT.AND P3, PT, R6.reuse, RZ, PT ;  /* 0x000000ff0600720c */ /* 0x040fe40003f64270 */
[C---:B------:R-:W-:Y:S02]  /*24e0*/  ISETP.GT.AND P4, PT, R6.reuse, 0x1, PT ;  /* 0x000000010600780c */ /* 0x040fe40003f84270 */
[----:B------:R-:W-:Y:S01]  /*24f0*/  ISETP.GT.AND P5, PT, R6, 0x8, PT ;  /* 0x000000080600780c */ /* 0x000fe20003fa4270 */
[----:B------:R-:W-:Y:S02]  /*2500*/  WARPGROUP.DEPBAR.LE gsb0, 0x0 ;  /* 0x00008000000079c5 */ /* 0x000fe40000010000 */
[----:B------:R-:W-:-:S06]  /*2510*/  WARPGROUP.ARRIVE ;  /* 0x00000000000079c5 */ /* 0x000fcc0000000000 */
[----:B------:R-:W-:Y:S01]  /*2520*/  QGMMA.64x128x32.F32.E4M3.E4M3 R24, gdesc[UR8], R24, gsb0 ;  /* 0x01e00000081879f3 */ /* 0x000fe20008000818 */
[----:B------:R-:W-:Y:S01]  /*2530*/  @UP0 ULDC UR11, c[0x0][0x450] ;  /* 0x00011400000b0ab9 */ /* 0x000fe20000000800 */
[----:B------:R-:W-:Y:S01]  /*2540*/  UMOV UR10, UR37 ;  /* 0x00000025000a7c82 */ /* 0x000fe20008000000 */
[----:B------:R-:W-:-:S04]  /*2550*/  @UP0 USHF.R.U32.HI UR10, URZ, UR11, UR7 ;  /* 0x0000000b3f0a0299 */ /* 0x000fc80008011607 */
[----:B------:R-:W-:-:S04]  /*2560*/  UIADD3 UR6, UR10, UR52, -UR53 ;  /* 0x000000340a067290 */ /* 0x000fc8000fffe835 */
[----:B------:R-:W-:-:S04]  /*2570*/  USHF.R.S32.HI UR7, URZ, 0x1f, UR6 ;  /* 0x0000001f3f077899 */ /* 0x000fc80008011406 */
[----:B------:R-:W-:-:S04]  /*2580*/  ULEA.HI UR7, UR7, UR6, URZ, 0x7 ;  /* 0x0000000607077291 */ /* 0x000fc8000f8f383f */
[----:B------:R-:W-:-:S04]  /*2590*/  USHF.R.S32.HI UR7, URZ, 0x7, UR7 ;  /* 0x000000073f077899 */ /* 0x000fc80008011407 */
[----:B------:R-:W-:-:S04]  /*25a0*/  UISETP.LT.AND UP1, UPT, URZ, UR7, UPT ;  /* 0x000000073f00728c */ /* 0x000fc8000bf21270 */
[----:B------:R-:W-:-:S04]  /*25b0*/  USEL UR55, URZ, UR7, !UP1 ;  /* 0x000000073f377287 */ /* 0x000fc8000c800000 */
[----:B------:R-:W-:Y:S01]  /*25c0*/  UISETP.GE.AND UP1, UPT, UR56, UR55, UPT ;  /* 0x000000373800728c */ /* 0x000fe2000bf26270 */
        /* <DEDUP_REMOVED lines=46> */
[C---:B------:R-:W-:Y:S02]  /*28b0*/  ISETP.GT.AND P4, PT, R6.reuse, 0x30, PT ;  /* 0x000000300600780c */ /* 0x040fe40003f84270 */
        /* <DEDUP_REMOVED lines=57> */
[----:B------:R-:W-:Y:S01]  /*2c50*/  FSEL R86, R86, -INF , P4 ;  /* 0xff80000056567808 */ /* 0x000fe20002000000 */
[----:B------:R-:W1:Y:S01]  /*2c60*/  SHFL.IDX PT, R6, R0, RZ, 0x1c1f ;  /* 0x001c1fff00067589 */ /* 0x000e6200000e0000 */
[----:B------:R-:W-:-:S02]  /*2c70*/  FMNMX.FTZ R7, R83, R4, !PT ;  /* 0x0000000453077209 */ /* 0x000fc40007810000 */
[----:B------:R-:W-:Y:S02]  /*2c80*/  FSEL R87, R87, -INF , P3 ;  /* 0xff80000057577808 */ /* 0x000fe40001800000 */
[----:B------:R-:W-:-:S04]  /*2c90*/  FMNMX.FTZ R4, R86, R7, !PT ;  /* 0x0000000756047209 */ /* 0x000fc80007810000 */
[----:B------:R-:W-:-:S05]  /*2ca0*/  FMNMX.FTZ R7, R87, R4, !PT ;  /* 0x0000000457077209 */ /* 0x000fca0007810000 */
[----:B------:R-:W2:Y:S01]  /*2cb0*/  SHFL.BFLY PT, R4, R7, 0x2, 0x1f ;  /* 0x0c401f0007047f89 */ /* 0x000ea200000e0000 */
[----:B-1----:R-:W-:-:S04]  /*2cc0*/  VIADDMNMX R2, R6, R5, R2, PT ;  /* 0x0000000506027246 */ /* 0x002fc80003800102 */
[C---:B------:R-:W-:Y:S02]  /*2cd0*/  ISETP.GT.AND P4, PT, R2.reuse, 0x1, PT ;  /* 0x000000010200780c */ /* 0x040fe40003f84270 */
[----:B------:R-:W-:Y:S02]  /*2ce0*/  ISETP.GT.AND P5, PT, R2, 0x8, PT ;  /* 0x000000080200780c */ /* 0x000fe40003fa4270 */
[----:B------:R-:W-:Y:S02]  /*2cf0*/  FSEL R38, R25, -INF , P4 ;  /* 0xff80000019267808 */ /* 0x000fe40002000000 */
[----:B------:R-:W-:Y:S02]  /*2d00*/  FSEL R39, R28, -INF , P5 ;  /* 0xff8000001c277808 */ /* 0x000fe40002800000 */
[----:B------:R-:W-:Y:S02]  /*2d10*/  ISETP.GT.AND P4, PT, R2, 0x10, PT ;  /* 0x000000100200780c */ /* 0x000fe40003f84270 */
[----:B--2---:R-:W-:-:S02]  /*2d20*/  FMNMX.FTZ R8, R7, R4, !PT ;  /* 0x0000000407087209 */ /* 0x004fc40007810000 */
[----:B------:R-:W-:Y:S02]  /*2d30*/  FSEL R43, R32, -INF , P4 ;  /* 0xff800000202b7808 */ /* 0x000fe40002000000 */
[----:B------:R-:W-:Y:S01]  /*2d40*/  ISETP.GT.AND P4, PT, R2, 0x18, PT ;  /* 0x000000180200780c */ /* 0x000fe20003f84270 */
[----:B------:R-:W1:Y:S03]  /*2d50*/  SHFL.BFLY PT, R13, R8, 0x1, 0x1f ;  /* 0x0c201f00080d7f89 */ /* 0x000e6600000e0000 */
[----:B------:R-:W-:Y:S02]  /*2d60*/  FSEL R36, R36, -INF , P4 ;  /* 0xff80000024247808 */ /* 0x000fe40002000000 */
[----:B------:R-:W-:-:S04]  /*2d70*/  ISETP.GT.AND P4, PT, R2, 0x20, PT ;  /* 0x000000200200780c */ /* 0x000fc80003f84270 */
[----:B------:R-:W-:Y:S02]  /*2d80*/  FSEL R40, R40, -INF , P4 ;  /* 0xff80000028287808 */ /* 0x000fe40002000000 */
[----:B------:R-:W-:-:S04]  /*2d90*/  ISETP.GT.AND P4, PT, R2, 0x28, PT ;  /* 0x000000280200780c */ /* 0x000fc80003f84270 */
[----:B------:R-:W-:Y:S02]  /*2da0*/  FSEL R44, R44, -INF , P4 ;  /* 0xff8000002c2c7808 */ /* 0x000fe40002000000 */
[----:B------:R-:W-:-:S04]  /*2db0*/  ISETP.GT.AND P4, PT, R2, 0x30, PT ;  /* 0x000000300200780c */ /* 0x000fc80003f84270 */
[----:B------:R-:W-:Y:S02]  /*2dc0*/  FSEL R48, R48, -INF , P4 ;  /* 0xff80000030307808 */ /* 0x000fe40002000000 */
[----:B------:R-:W-:Y:S02]  /*2dd0*/  ISETP.GT.AND P4, PT, R2, 0x38, PT ;  /* 0x000000380200780c */ /* 0x000fe40003f84270 */
[----:B-1----:R-:W-:Y:S02]  /*2de0*/  FMNMX.FTZ R0, R8, R13, !PT ;  /* 0x0000000d08007209 */ /* 0x002fe40007810000 */
[----:B------:R-:W-:Y:S02]  /*2df0*/  FSEL R52, R52, -INF , P4 ;  /* 0xff80000034347808 */ /* 0x000fe40002000000 */
[C---:B------:R-:W-:Y:S01]  /*2e00*/  FSETP.NEU.FTZ.AND P3, PT, R0.reuse, -INF , PT ;  /* 0xff8000000000780b */ /* 0x040fe20003f7d000 */
[----:B------:R-:W-:-:S01]  /*2e10*/  FFMA.FTZ R4, R0, R21, -8 ;  /* 0xc100000000047423 */ /* 0x000fc20000010015 */
[----:B------:R-:W-:-:S04]  /*2e20*/  ISETP.GT.AND P4, PT, R2, 0x40, PT ;  /* 0x000000400200780c */ /* 0x000fc80003f84270 */
[----:B------:R-:W-:Y:S02]  /*2e30*/  FSEL R88, R4, RZ, P3 ;  /* 0x000000ff04587208 */ /* 0x000fe40001800000 */
[----:B------:R-:W-:Y:S02]  /*2e40*/  ISETP.GT.AND P3, PT, R2, RZ, PT ;  /* 0x000000ff0200720c */ /* 0x000fe40003f64270 */
[----:B------:R-:W-:Y:S01]  /*2e50*/  FSEL R56, R56, -INF , P4 ;  /* 0xff80000038387808 */ /* 0x000fe20002000000 */
[----:B------:R-:W-:-:S01]  /*2e60*/  FFMA.FTZ R4, R26, UR39, -R88 ;  /* 0x000000271a047c23 */ /* 0x000fc20008010858 */
[----:B------:R-:W-:Y:S01]  /*2e70*/  FSEL R35, R24, -INF , P3 ;  /* 0xff80000018237808 */ /* 0x000fe20001800000 */
[----:B------:R-:W-:-:S01]  /*2e80*/  FFMA.FTZ R24, R11, UR39, -R88 ;  /* 0x000000270b187c23 */ /* 0x000fc20008010858 */
[----:B------:R-:W-:Y:S01]  /*2e90*/  ISETP.GT.AND P3, PT, R2, 0x9, PT ;  /* 0x000000090200780c */ /* 0x000fe20003f64270 */
[----:B------:R-:W-:-:S01]  /*2ea0*/  FFMA.FTZ R5, R27, UR39, -R88 ;  /* 0x000000271b057c23 */ /* 0x000fc20008010858 */
[----:B------:R-:W-:Y:S01]  /*2eb0*/  FMNMX.FTZ R8, R35, R38, !PT ;  /* 0x0000002623087209 */ /* 0x000fe20007810000 */
[----:B------:R-:W-:-:S01]  /*2ec0*/  FFMA.FTZ R6, R30, UR39, -R88 ;  /* 0x000000271e067c23 */ /* 0x000fc20008010858 */
[----:B------:R-:W-:Y:S01]  /*2ed0*/  FSEL R42, R29, -INF , P3 ;  /* 0xff8000001d2a7808 */ /* 0x000fe20001800000 */
[----:B------:R-:W-:Y:S01]  /*2ee0*/  MUFU.EX2 R4, R4 ;  /* 0x0000000400047308 */ /* 0x000fe20000000800 */
[----:B------:R-:W-:Y:S01]  /*2ef0*/  FMNMX.FTZ R13, R39, R8, !PT ;  /* 0x00000008270d7209 */ /* 0x000fe20007810000 */
[--C-:B------:R-:W-:Y:S01]  /*2f00*/  FFMA.FTZ R7, R31, UR39, -R88.reuse ;  /* 0x000000271f077c23 */ /* 0x100fe20008010858 */
[----:B------:R-:W-:Y:S01]  /*2f10*/  ISETP.GT.AND P3, PT, R2, 0x11, PT ;  /* 0x000000110200780c */ /* 0x000fe20003f64270 */
[--C-:B------:R-:W-:Y:S01]  /*2f20*/  FFMA.FTZ R34, R34, UR39, -R88.reuse ;  /* 0x0000002722227c23 */ /* 0x100fe20008010858 */
[----:B------:R-:W-:Y:S01]  /*2f30*/  FMNMX.FTZ R8, R42, R13, !PT ;  /* 0x0000000d2a087209 */ /* 0x000fe20007810000 */
[--C-:B------:R-:W-:Y:S01]  /*2f40*/  FFMA.FTZ R9, R9, UR39, -R88.reuse ;  /* 0x0000002709097c23 */ /* 0x100fe20008010858 */
[----:B------:R-:W-:Y:S01]  /*2f50*/  FSEL R46, R33, -INF , P3 ;  /* 0xff800000212e7808 */ /* 0x000fe20001800000 */
[----:B------:R-:W1:Y:S01]  /*2f60*/  MUFU.EX2 R5, R5 ;  /* 0x0000000500057308 */ /* 0x000e620000000800 */
[----:B------:R-:W-:Y:S01]  /*2f70*/  FMNMX.FTZ R13, R43, R8, !PT ;  /* 0x000000082b0d7209 */ /* 0x000fe20007810000 */
[--C-:B------:R-:W-:Y:S01]  /*2f80*/  FFMA.FTZ R50, R50, UR39, -R88.reuse ;  /* 0x0000002732327c23 */ /* 0x100fe20008010858 */
[----:B------:R-:W-:Y:S01]  /*2f90*/  ISETP.GT.AND P3, PT, R2, 0x19, PT ;  /* 0x000000190200780c */ /* 0x000fe20003f64270 */
[--C-:B------:R-:W-:Y:S01]  /*2fa0*/  FFMA.FTZ R10, R10, UR39, -R88.reuse ;  /* 0x000000270a0a7c23 */ /* 0x100fe20008010858 */
[----:B------:R-:W-:Y:S01]  /*2fb0*/  FMNMX.FTZ R13, R46, R13, !PT ;  /* 0x0000000d2e0d7209 */ /* 0x000fe20007810000 */
[--C-:B------:R-:W-:Y:S01]  /*2fc0*/  FFMA.FTZ R59, R59, UR39, -R88.reuse ;  /* 0x000000273b3b7c23 */ /* 0x100fe20008010858 */
[----:B------:R-:W-:Y:S01]  /*2fd0*/  FSEL R37, R37, -INF , P3 ;  /* 0xff80000025257808 */ /* 0x000fe20001800000 */
[----:B------:R-:W2:Y:S01]  /*2fe0*/  MUFU.EX2 R6, R6 ;  /* 0x0000000600067308 */ /* 0x000ea20000000800 */
[----:B------:R-:W-:Y:S01]  /*2ff0*/  FMNMX.FTZ R20, R36, R13, !PT ;  /* 0x0000000d24147209 */ /* 0x000fe20007810000 */
[--C-:B------:R-:W-:Y:S01]  /*3000*/  FFMA.FTZ R54, R54, UR39, -R88.reuse ;  /* 0x0000002736367c23 */ /* 0x100fe20008010858 */
[----:B------:R-:W-:Y:S01]  /*3010*/  ISETP.GT.AND P3, PT, R2, 0x21, PT ;  /* 0x000000210200780c */ /* 0x000fe20003f64270 */
[--C-:B------:R-:W-:Y:S01]  /*3020*/  FFMA.FTZ R55, R55, UR39, -R88.reuse ;  /* 0x0000002737377c23 */ /* 0x100fe20008010858 */
[----:B------:R-:W-:Y:S01]  /*3030*/  FMNMX.FTZ R13, R37, R20, !PT ;  /* 0x00000014250d7209 */ /* 0x000fe20007810000 */
[--C-:B------:R-:W-:Y:S01]  /*3040*/  FFMA.FTZ R62, R62, UR39, -R88.reuse ;  /* 0x000000273e3e7c23 */ /* 0x100fe20008010858 */
[----:B------:R-:W-:Y:S01]  /*3050*/  FSEL R41, R41, -INF , P3 ;  /* 0xff80000029297808 */ /* 0x000fe20001800000 */
[----:B------:R-:W3:Y:S01]  /*3060*/  MUFU.EX2 R7, R7 ;  /* 0x0000000700077308 */ /* 0x000ee20000000800 */
[----:B------:R-:W-:Y:S01]  /*3070*/  FMNMX.FTZ R20, R40, R13, !PT ;  /* 0x0000000d28147209 */ /* 0x000fe20007810000 */
[--C-:B------:R-:W-:Y:S01]  /*3080*/  FFMA.FTZ R63, R63, UR39, -R88.reuse ;  /* 0x000000273f3f7c23 */ /* 0x100fe20008010858 */
[----:B------:R-:W-:Y:S01]  /*3090*/  ISETP.GT.AND P3, PT, R2, 0x29, PT ;  /* 0x000000290200780c */ /* 0x000fe20003f64270 */
[--C-:B------:R-:W-:Y:S01]  /*30a0*/  FFMA.FTZ R27, R67, UR39, -R88.reuse ;  /* 0x00000027431b7c23 */ /* 0x100fe20008010858 */
[----:B------:R-:W-:Y:S01]  /*30b0*/  FMNMX.FTZ R13, R41, R20, !PT ;  /* 0x00000014290d7209 */ /* 0x000fe20007810000 */
[--C-:B------:R-:W-:Y:S01]  /*30c0*/  FFMA.FTZ R70, R70, UR39, -R88.reuse ;  /* 0x0000002746467c23 */ /* 0x100fe20008010858 */
[----:B------:R-:W-:Y:S01]  /*30d0*/  FSEL R45, R45, -INF , P3 ;  /* 0xff8000002d2d7808 */ /* 0x000fe20001800000 */
[----:B------:R4:W-:Y:S01]  /*30e0*/  MUFU.EX2 R8, R34 ;  /* 0x0000002200087308 */ /* 0x0009e20000000800 */
[----:B------:R-:W-:Y:S01]  /*30f0*/  FMNMX.FTZ R20, R44, R13, !PT ;  /* 0x0000000d2c147209 */ /* 0x000fe20007810000 */
[--C-:B------:R-:W-:Y:S01]  /*3100*/  FFMA.FTZ R71, R71, UR39, -R88.reuse ;  /* 0x0000002747477c23 */ /* 0x100fe20008010858 */
[----:B------:R-:W-:Y:S01]  /*3110*/  ISETP.GT.AND P3, PT, R2, 0x31, PT ;  /* 0x000000310200780c */ /* 0x000fe20003f64270 */
[--C-:B------:R-:W-:Y:S01]  /*3120*/  FFMA.FTZ R33, R78, UR39, -R88.reuse ;  /* 0x000000274e217c23 */ /* 0x100fe20008010858 */
[----:B------:R-:W-:Y:S01]  /*3130*/  FMNMX.FTZ R11, R45, R20, !PT ;  /* 0x000000142d0b7209 */ /* 0x000fe20007810000 */
[--C-:B------:R-:W-:Y:S01]  /*3140*/  FFMA.FTZ R20, R12, UR39, -R88.reuse ;  /* 0x000000270c147c23 */ /* 0x100fe20008010858 */
[----:B------:R-:W-:Y:S01]  /*3150*/  FSEL R49, R49, -INF , P3 ;  /* 0xff80000031317808 */ /* 0x000fe20001800000 */
[----:B------:R-:W-:Y:S01]  /*3160*/  MUFU.EX2 R13, R24 ;  /* 0x00000018000d7308 */ /* 0x000fe20000000800 */
[----:B------:R-:W-:Y:S01]  /*3170*/  FMNMX.FTZ R12, R48, R11, !PT ;  /* 0x0000000b300c7209 */ /* 0x000fe20007810000 */
[--C-:B------:R-:W-:Y:S01]  /*3180*/  FFMA.FTZ R30, R79, UR39, -R88.reuse ;  /* 0x000000274f1e7c23 */ /* 0x100fe20008010858 */
[----:B------:R-:W-:Y:S01]  /*3190*/  ISETP.GT.AND P3, PT, R2, 0x39, PT ;  /* 0x000000390200780c */ /* 0x000fe20003f64270 */
[--C-:B----4-:R-:W-:Y:S01]  /*31a0*/  FFMA.FTZ R34, R74, UR39, -R88.reuse ;  /* 0x000000274a227c23 */ /* 0x110fe20008010858 */
        /* <DEDUP_REMOVED lines=10> */
[----:B------:R-:W-:Y:S01]  /*3250*/  ISETP.GT.AND P4, PT, R2, 0x48, PT ;  /* 0x000000480200780c */ /* 0x000fe20003f84270 */
[----:B------:R-:W-:Y:S01]  /*3260*/  MUFU.EX2 R9, R9 ;  /* 0x0000000900097308 */ /* 0x000fe20000000800 */
[----:B------:R-:W-:Y:S01]  /*3270*/  FSEL R57, R57, -INF , P3 ;  /* 0xff80000039397808 */ /* 0x000fe20001800000 */
[--C-:B------:R-:W-:Y:S01]  /*3280*/  FFMA.FTZ R87, R87, UR39, -R88.reuse ;  /* 0x0000002757577c23 */ /* 0x100fe20008010858 */
[----:B----4-:R-:W-:Y:S01]  /*3290*/  FMNMX.FTZ R20, R56, R21, !PT ;  /* 0x0000001538147209 */ /* 0x010fe20007810000 */
[--C-:B------:R-:W-:Y:S01]  /*32a0*/  FFMA.FTZ R21, R47, UR39, -R88.reuse ;  /* 0x000000272f157c23 */ /* 0x100fe20008010858 */
[----:B------:R-:W-:Y:S01]  /*32b0*/  ISETP.GT.AND P3, PT, R2, 0x49, PT ;  /* 0x000000490200780c */ /* 0x000fe20003f64270 */
[----:B------:R-:W-:Y:S01]  /*32c0*/  IMAD.U32 R47, RZ, RZ, UR39 ;  /* 0x00000027ff2f7e24 */ /* 0x000fe2000f8e00ff */
[----:B------:R-:W-:Y:S01]  /*32d0*/  FSEL R60, R60, -INF , P4 ;  /* 0xff8000003c3c7808 */ /* 0x000fe20002000000 */
[----:B------:R-:W4:Y:S01]  /*32e0*/  MUFU.EX2 R10, R10 ;  /* 0x0000000a000a7308 */ /* 0x000f220000000800 */
[----:B------:R-:W-:Y:S01]  /*32f0*/  FMNMX.FTZ R15, R57, R20, !PT ;  /* 0x00000014390f7209 */ /* 0x000fe20007810000 */
[----:B------:R-:W-:Y:S01]  /*3300*/  FFMA.FTZ R31, R83, UR39, -R88 ;  /* 0x00000027531f7c23 */ /* 0x000fe20008010858 */
[----:B------:R-:W-:-:S02]  /*3310*/  ISETP.GT.AND P4, PT, R2, 0x50, PT ;  /* 0x000000500200780c */ /* 0x000fc40003f84270 */
[----:B------:R-:W-:Y:S02]  /*3320*/  CS2R R82, SRZ ;  /* 0x0000000000527805 */ /* 0x000fe4000001ff00 */
[----:B------:R-:W-:Y:S02]  /*3330*/  FSEL R61, R61, -INF , P3 ;  /* 0xff8000003d3d7808 */ /* 0x000fe40001800000 */
[----:B------:R-:W-:Y:S02]  /*3340*/  CS2R R78, SRZ ;  /* 0x00000000004e7805 */ /* 0x000fe4000001ff00 */
[----:B------:R-:W-:Y:S01]  /*3350*/  FMNMX.FTZ R20, R60, R15, !PT ;  /* 0x0000000f3c147209 */ /* 0x000fe20007810000 */
[----:B------:R-:W-:Y:S01]  /*3360*/  MUFU.EX2 R12, R12 ;  /* 0x0000000c000c7308 */ /* 0x000fe20000000800 */
[----:B------:R-:W-:Y:S02]  /*3370*/  ISETP.GT.AND P3, PT, R2, 0x51, PT ;  /* 0x000000510200780c */ /* 0x000fe40003f64270 */
[----:B------:R-:W-:-:S02]  /*3380*/  FSEL R64, R64, -INF , P4 ;  /* 0xff80000040407808 */ /* 0x000fc40002000000 */
[----:B------:R-:W-:Y:S02]  /*3390*/  FMNMX.FTZ R15, R61, R20, !PT ;  /* 0x000000143d0f7209 */ /* 0x000fe40007810000 */
[----:B------:R-:W-:Y:S01]  /*33a0*/  ISETP.GT.AND P4, PT, R2, 0x58, PT ;  /* 0x000000580200780c */ /* 0x000fe20003f84270 */
[----:B------:R-:W-:Y:S01]  /*33b0*/  MUFU.EX2 R14, R14 ;  /* 0x0000000e000e7308 */ /* 0x000fe20000000800 */
[----:B------:R-:W-:Y:S02]  /*33c0*/  FSEL R65, R65, -INF , P3 ;  /* 0xff80000041417808 */ /* 0x000fe40001800000 */
        /* <DEDUP_REMOVED lines=10> */
[----:B------:R-:W-:Y:S01]  /*3470*/  MUFU.EX2 R21, R21 ;  /* 0x0000001500157308 */ /* 0x000fe20000000800 */
        /* <DEDUP_REMOVED lines=14> */
[----:B------:R-:W1:Y:S01]  /*3560*/  MUFU.EX2 R55, R55 ;  /* 0x0000003700377308 */ /* 0x000e620000000800 */
        /* <DEDUP_REMOVED lines=21> */
[----:B-1----:R-:W-:Y:S01]  /*36c0*/  F2FP.SATFINITE.E4M3.F32.PACK_AB_MERGE_C R227, R55, R54, RZ ;  /* 0x0000003637e3723e */ /* 0x002fe200048070ff */
[----:B------:R-:W1:Y:S01]  /*36d0*/  SHFL.BFLY PT, R29, R2, 0x2, 0x1f ;  /* 0x0c401f00021d7f89 */ /* 0x000e6200000e0000 */
[----:B------:R-:W-:Y:S02]  /*36e0*/  F2FP.SATFINITE.E4M3.F32.PACK_AB_MERGE_C R229, R5, R4, R229 ;  /* 0x0000000405e5723e */ /* 0x000fe400048070e5 */
[----:B------:R-:W-:Y:S01]  /*36f0*/  F2FP.SATFINITE.E4M3.F32.PACK_AB_MERGE_C R225, R21, R14, RZ ;  /* 0x0000000e15e1723e */ /* 0x000fe200048070ff */
[----:B------:R-:W-:Y:S01]  /*3700*/  MUFU.EX2 R63, R63 ;  /* 0x0000003f003f7308 */ /* 0x000fe20000000800 */
[----:B--2---:R-:W-:-:S01]  /*3710*/  FADD.FTZ R59, R7, R58 ;  /* 0x0000003a073b7221 */ /* 0x004fc20000010000 */
[----:B------:R-:W-:-:S02]  /*3720*/  F2FP.SATFINITE.E4M3.F32.PACK_AB_MERGE_C R231, R9, R8, R231 ;  /* 0x0000000809e7723e */ /* 0x000fc400048070e7 */
[----:B------:R-:W-:Y:S01]  /*3730*/  F2FP.SATFINITE.E4M3.F32.PACK_AB_MERGE_C R225, R12, R11, R225 ;  /* 0x0000000b0ce1723e */ /* 0x000fe200048070e1 */
[----:B------:R-:W-:Y:S01]  /*3740*/  FADD.FTZ R58, R8, R59 ;  /* 0x0000003b083a7221 */ /* 0x000fe20000010000 */
[----:B------:R-:W-:Y:S02]  /*3750*/  F2FP.SATFINITE.E4M3.F32.PACK_AB_MERGE_C R227, R20, R15, R227 ;  /* 0x0000000f14e3723e */ /* 0x000fe400048070e3 */
[----:B------:R-:W-:Y:S01]  /*3760*/  MUFU.EX2 R26, R26 ;  /* 0x0000001a001a7308 */ /* 0x000fe20000000800 */
[----:B------:R-:W-:-:S04]  /*3770*/  FADD.FTZ R59, R9, R58 ;  /* 0x0000003a093b7221 */ /* 0x000fc80000010000 */
[----:B------:R-:W-:-:S03]  /*3780*/  FADD.FTZ R58, R10, R59 ;  /* 0x0000003b0a3a7221 */ /* 0x000fc60000010000 */
[----:B------:R-:W-:Y:S01]  /*3790*/  MUFU.EX2 R27, R27 ;  /* 0x0000001b001b7308 */ /* 0x000fe20000000800 */
[----:B------:R-:W-:-:S01]  /*37a0*/  FADD.FTZ R58, R13, R58 ;  /* 0x0000003a0d3a7221 */ /* 0x000fc20000010000 */
[----:B-1----:R-:W-:-:S06]  /*37b0*/  FMNMX.FTZ R29, R2, R29, !PT ;  /* 0x0000001d021d7209 */ /* 0x002fcc0007810000 */
[----:B------:R-:W-:Y:S01]  /*37c0*/  MUFU.EX2 R70, R70 ;  /* 0x0000004600467308 */ /* 0x000fe20000000800 */
[----:B------:R-:W1:Y:S07]  /*37d0*/  SHFL.BFLY PT, R2, R29, 0x1, 0x1f ;  /* 0x0c201f001d027f89 */ /* 0x000e6e00000e0000 */
[----:B------:R-:W-:Y:S08]  /*37e0*/  MUFU.EX2 R71, R71 ;  /* 0x0000004700477308 */ /* 0x000ff00000000800 */
        /* <DEDUP_REMOVED lines=130> */
[----:B------:R-:W-:-:S02]  /*4010*/  CS2R R56, SRZ ;  /* 0x0000000000387805 */ /* 0x000fc4000001ff00 */
[----:B------:R-:W-:Y:S01]  /*4020*/  CS2R R26, SRZ ;  /* 0x00000000001a7805 */ /* 0x000fe2000001ff00 */
[----:B------:R-:W1:Y:S01]  /*4030*/  MUFU.EX2 R69, R69 ;  /* 0x0000004500457308 */ /* 0x000e620000000800 */
[----:B--2---:R-:W-:-:S07]  /*4040*/  FADD.FTZ R3, R65, R4 ;  /* 0x0000000441037221 */ /* 0x004fce0000010000 */
[----:B------:R-:W2:Y:S01]  /*4050*/  MUFU.EX2 R72, R72 ;  /* 0x0000004800487308 */ /* 0x000ea20000000800 */
[----:B0-----:R-:W-:-:S01]  /*4060*/  FADD.FTZ R4, R68, R3 ;  /* 0x0000000344047221 */ /* 0x001fc20000010000 */
[----:B------:R-:W-:-:S06]  /*4070*/  F2FP.SATFINITE.E4M3.F32.PACK_AB_MERGE_C R3, R30, R33, RZ ;  /* 0x000000211e03723e */ /* 0x000fcc00048070ff */
[----:B------:R-:W0:Y:S01]  /*4080*/  MUFU.EX2 R75, R75 ;  /* 0x0000004b004b7308 */ /* 0x000e220000000800 */
[C---:B-1----:R-:W-:Y:S01]  /*4090*/  F2FP.SATFINITE.E4M3.F32.PACK_AB_MERGE_C R68, R69.reuse, R68, RZ ;  /* 0x000000444544723e */ /* 0x042fe200048070ff */
[----:B------:R-:W-:-:S03]  /*40a0*/  FADD.FTZ R69, R69, R4 ;  /* 0x0000000445457221 */ /* 0x000fc60000010000 */
[----:B------:R-:W-:Y:S02]  /*40b0*/  F2FP.SATFINITE.E4M3.F32.PACK_AB_MERGE_C R222, R65, R64, R68 ;  /* 0x0000004041de723e */ /* 0x000fe40004807044 */
[----:B------:R-:W-:Y:S01]  /*40c0*/  CS2R R64, SRZ ;  /* 0x0000000000407805 */ /* 0x000fe2000001ff00 */
[----:B------:R-:W1:Y:S01]  /*40d0*/  MUFU.EX2 R73, R73 ;  /* 0x0000004900497308 */ /* 0x000e620000000800 */
[----:B--2---:R-:W-:-:S01]  /*40e0*/  FADD.FTZ R4, R72, R69 ;  /* 0x0000004548047221 */ /* 0x004fc20000010000 */
[----:B------:R-:W-:-:S06]  /*40f0*/  CS2R R68, SRZ ;  /* 0x0000000000447805 */ /* 0x000fcc000001ff00 */
[----:B------:R-:W2:Y:S01]  /*4100*/  MUFU.EX2 R76, R76 ;  /* 0x0000004c004c7308 */ /* 0x000ea20000000800 */
[C---:B0-----:R-:W-:Y:S01]  /*4110*/  F2FP.SATFINITE.E4M3.F32.PACK_AB_MERGE_C R217, R75.reuse, R34, R3 ;  /* 0x000000224bd9723e */ /* 0x041fe20004807003 */
[----:B------:R-:W-:Y:S01]  /*4120*/  FADD.FTZ R6, R75, R6 ;  /* 0x000000064b067221 */ /* 0x000fe20000010000 */
[----:B------:R-:W-:Y:S02]  /*4130*/  CS2R R74, SRZ ;  /* 0x00000000004a7805 */ /* 0x000fe4000001ff00 */
[----:B------:R-:W-:Y:S01]  /*4140*/  CS2R R34, SRZ ;  /* 0x0000000000227805 */ /* 0x000fe2000001ff00 */
[----:B------:R-:W-:-:S02]  /*4150*/  FADD.FTZ R33, R33, R6 ;  /* 0x0000000621217221 */ /* 0x000fc40000010000 */
[----:B------:R-:W0:Y:S01]  /*4160*/  MUFU.EX2 R77, R77 ;  /* 0x0000004d004d7308 */ /* 0x000e220000000800 */
[----:B-1----:R-:W-:-:S01]  /*4170*/  FADD.FTZ R3, R73, R4 ;  /* 0x0000000449037221 */ /* 0x002fc20000010000 */
[----:B------:R-:W-:-:S06]  /*4180*/  FADD.FTZ R33, R30, R33 ;  /* 0x000000211e217221 */ /* 0x000fcc0000010000 */
[----:B------:R-:W-:Y:S01]  /*4190*/  MUFU.EX2 R29, R29 ;  /* 0x0000001d001d7308 */ /* 0x000fe20000000800 */
[----:B--2---:R-:W-:-:S07]  /*41a0*/  FADD.FTZ R4, R76, R3 ;  /* 0x000000034c047221 */ /* 0x004fce0000010000 */
[----:B------:R1:W2:Y:S01]  /*41b0*/  MUFU.EX2 R32, R87 ;  /* 0x0000005700207308 */ /* 0x0002a20000000800 */
[C---:B0-----:R-:W-:Y:S01]  /*41c0*/  F2FP.SATFINITE.E4M3.F32.PACK_AB_MERGE_C R76, R77.reuse, R76, RZ ;  /* 0x0000004c4d4c723e */ /* 0x041fe200048070ff */
[----:B------:R-:W-:-:S03]  /*41d0*/  FADD.FTZ R77, R77, R4 ;  /* 0x000000044d4d7221 */ /* 0x000fc60000010000 */
[----:B------:R-:W-:Y:S02]  /*41e0*/  F2FP.SATFINITE.E4M3.F32.PACK_AB_MERGE_C R216, R73, R72, R76 ;  /* 0x0000004849d8723e */ /* 0x000fe4000480704c */
[----:B------:R-:W-:Y:S01]  /*41f0*/  CS2R R72, SRZ ;  /* 0x0000000000487805 */ /* 0x000fe2000001ff00 */
[----:B------:R-:W0:Y:S01]  /*4200*/  MUFU.EX2 R28, R28 ;  /* 0x0000001c001c7308 */ /* 0x000e220000000800 */
[----:B-1----:R-:W-:-:S07]  /*4210*/  CS2R R86, SRZ ;  /* 0x0000000000567805 */ /* 0x002fce000001ff00 */
[----:B------:R-:W1:Y:S01]  /*4220*/  MUFU.EX2 R80, R80 ;  /* 0x0000005000507308 */ /* 0x000e620000000800 */
[----:B--2---:R-:W-:-:S07]  /*4230*/  F2FP.SATFINITE.E4M3.F32.PACK_AB_MERGE_C R3, R32, R29, RZ ;  /* 0x0000001d2003723e */ /* 0x004fce00048070ff */
[----:B------:R-:W2:Y:S01]  /*4240*/  MUFU.EX2 R31, R31 ;  /* 0x0000001f001f7308 */ /* 0x000ea20000000800 */
[----:B0-----:R-:W-:-:S07]  /*4250*/  FADD.FTZ R6, R28, R33 ;  /* 0x000000211c067221 */ /* 0x001fce0000010000 */
[----:B------:R-:W0:Y:S01]  /*4260*/  MUFU.EX2 R81, R81 ;  /* 0x0000005100517308 */ /* 0x000e220000000800 */
[----:B-1----:R-:W-:-:S01]  /*4270*/  FADD.FTZ R4, R80, R77 ;  /* 0x0000004d50047221 */ /* 0x002fc20000010000 */
[----:B------:R-:W-:-:S06]  /*4280*/  CS2R R76, SRZ ;  /* 0x00000000004c7805 */ /* 0x000fcc000001ff00 */
[----:B------:R-:W1:Y:S01]  /*4290*/  MUFU.EX2 R84, R84 ;  /* 0x0000005400547308 */ /* 0x000e620000000800 */
[C---:B--2---:R-:W-:Y:S01]  /*42a0*/  F2FP.SATFINITE.E4M3.F32.PACK_AB_MERGE_C R219, R31.reuse, R28, R3 ;  /* 0x0000001c1fdb723e */ /* 0x044fe20004807003 */
[----:B------:R-:W-:Y:S01]  /*42b0*/  FADD.FTZ R6, R31, R6 ;  /* 0x000000061f067221 */ /* 0x000fe20000010000 */
[----:B------:R-:W-:-:S03]  /*42c0*/  CS2R R30, SRZ ;  /* 0x00000000001e7805 */ /* 0x000fc6000001ff00 */
[----:B------:R-:W-:Y:S02]  /*42d0*/  FADD.FTZ R29, R29, R6 ;  /* 0x000000061d1d7221 */ /* 0x000fe40000010000 */
[----:B------:R-:W2:Y:S01]  /*42e0*/  MUFU.EX2 R47, R47 ;  /* 0x0000002f002f7308 */ /* 0x000ea20000000800 */
[----:B0-----:R-:W-:-:S04]  /*42f0*/  FADD.FTZ R3, R81, R4 ;  /* 0x0000000451037221 */ /* 0x001fc80000010000 */
[----:B-1----:R-:W-:Y:S01]  /*4300*/  FADD.FTZ R4, R84, R3 ;  /* 0x0000000354047221 */ /* 0x002fe20000010000 */
[----:B------:R-:W-:-:S01]  /*4310*/  FADD.FTZ R3, R32, R29 ;  /* 0x0000001d20037221 */ /* 0x000fc20000010000 */
[----:B------:R-:W-:Y:S02]  /*4320*/  CS2R R32, SRZ ;  /* 0x0000000000207805 */ /* 0x000fe4000001ff00 */
[----:B------:R-:W-:Y:S02]  /*4330*/  CS2R R28, SRZ ;  /* 0x00000000001c7805 */ /* 0x000fe4000001ff00 */
[C---:B--2---:R-:W-:Y:S01]  /*4340*/  F2FP.SATFINITE.E4M3.F32.PACK_AB_MERGE_C R5, R47.reuse, R84, RZ ;  /* 0x000000542f05723e */ /* 0x044fe200048070ff */
        /* <DEDUP_REMOVED lines=10> */
[----:B------:R-:W-:-:S07]  /*43f0*/  IMAD.MOV.U32 R151, RZ, RZ, RZ ;  /* 0x000000ffff977224 */ /* 0x000fce00078e00ff */
.L_x_2156:
[----:B------:R-:W-:Y:S01]  /*4400*/  ISETP.NE.AND P4, PT, RZ, UR44, PT ;  /* 0x0000002cff007c0c */ /* 0x000fe2000bf85270 */
[----:B------:R-:W-:-:S04]  /*4410*/  UISETP.NE.AND UP1, UPT, UR57, 0x1, UPT ;  /* 0x000000013900788c */ /* 0x000fc8000bf25270 */
[----:B------:R-:W-:-:S04]  /*4420*/  USEL UR45, URZ, 0x1, UP1 ;  /* 0x000000013f2d7887 */ /* 0x000fc80008800000 */
[----:B------:R-:W-:-:S04]  /*4430*/  ULOP3.LUT UR45, UR58, UR45, URZ, 0x3c, !UPT ;  /* 0x0000002d3a2d7292 */ /* 0x000fc8000f8e3c3f */
[----:B------:R-:W-:Y:S08]  /*4440*/  @P4 BRA `(.L_x_2147) ;  /* 0x0000000000384947 */ /* 0x000ff00003800000 */
[----:B------:R-:W-:Y:S05]  /*4450*/  @!P0 BRA `(.L_x_2148) ;  /* 0x0000000000048947 */ /* 0x000fea0003800000 */
[----:B------:R-:W-:Y:S01]  /*4460*/  BPT.TRAP 0x1 ;  /* 0x000000040000795c */ /* 0x000fe20000300000 */
.L_x_2148:
        /* <DEDUP_REMOVED lines=9> */
.L_x_2149:
[----:B-1----:R-:W-:Y:S05]  /*4500*/  @P3 BRA `(.L_x_2147) ;  /* 0x0000000000083947 */ /* 0x002fea0003800000 */
[----:B------:R-:W1:Y:S02]  /*4510*/  SYNCS.PHASECHK.TRANS64.TRYWAIT P3, [UR6+0x38830], R0 ;  /* 0x03883000ff0075a7 */ /* 0x000e640008060146 */
[----:B-1----:R-:W-:Y:S05]  /*4520*/  @!P3 BRA `(.L_x_2150) ;  /* 0x000000f80010b947 */ /* 0x002fea0003800000 */
.L_x_2147:
        /* <DEDUP_REMOVED lines=50> */
.L_x_2152:
[----:B------:R-:W-:Y:S01]  /*4850*/  ULEA UR6, UR57, UR41, 0x3 ;  /* 0x0000002939067291 */ /* 0x000fe2000f8e183f */
[----:B------:R-:W-:-:S05]  /*4860*/  IMAD.U32 R0, RZ, RZ, UR58 ;  /* 0x0000003aff007e24 */ /* 0x000fca000f8e00ff */
[----:B------:R-:W-:-:S04]  /*4870*/  SHF.L.U32 R0, R0, 0x1f, RZ ;  /* 0x0000001f00007819 */ /* 0x000fc800000006ff */
[----:B------:R0:W1:Y:S01]  /*4880*/  SYNCS.PHASECHK.TRANS64.TRYWAIT P3, [UR6+0x38850], R0 ;  /* 0x03885000ff0075a7 */ /* 0x0000620008060146 */
[----:B------:R-:W-:Y:S05]  /*4890*/  @!P0 BRA `(.L_x_2153) ;  /* 0x0000000000048947 */ /* 0x000fea0003800000 */
[----:B------:R-:W-:Y:S01]  /*48a0*/  BPT.TRAP 0x1 ;  /* 0x000000040000795c */ /* 0x000fe20000300000 */
.L_x_2153:
[----:B-1----:R-:W-:Y:S05]  /*48b0*/  @P3 BRA `(.L_x_2151) ;  /* 0x0000000000083947 */ /* 0x002fea0003800000 */
[----:B------:R-:W1:Y:S02]  /*48c0*/  SYNCS.PHASECHK.TRANS64.TRYWAIT P3, [UR6+0x38850], R0 ;  /* 0x03885000ff0075a7 */ /* 0x000e640008060146 */
[----:B-1----:R-:W-:Y:S05]  /*48d0*/  @!P3 BRA `(.L_x_2154) ;  /* 0x000000f4003cb947 */ /* 0x002fea0003800000 */
.L_x_2151:
[----:B------:R-:W-:Y:S01]  /*48e0*/  UIADD3 UR6, UR41, 0x400, URZ ;  /* 0x0000040029067890 */ /* 0x000fe2000fffe03f */
[----:B------:R-:W-:Y:S01]  /*48f0*/  WARPGROUP.ARRIVE ;  /* 0x00000000000079c5 */ /* 0x000fe20000000000 */
[----:B------:R-:W-:Y:S01]  /*4900*/  UMOV UR7, 0x40000040 ;  /* 0x4000004000077882 */ /* 0x000fe20000000000 */
[----:B-1----:R-:W-:Y:S01]  /*4910*/  VIADD R7, R18, UR37 ;  /* 0x0000002512077c36 */ /* 0x002fe20008000000 */
[----:B------:R-:W-:Y:S01]  /*4920*/  USHF.R.U32.HI UR6, URZ, 0x4, UR6 ;  /* 0x000000043f067899 */ /* 0x000fe20008011606 */
[----:B------:R-:W-:-:S03]  /*4930*/  IMAD.U32 R11, RZ, RZ, UR53 ;  /* 0x00000035ff0b7e24 */ /* 0x000fc6000f8e00ff */
        /* <DEDUP_REMOVED lines=9> */
[----:B------:R-:W1:-:S15]  /*49d0*/  S2R R231, SR_TID.X ;  /* 0x0000000000e77919 */ /* 0x000e5e0000002100 */
[----:B------:R-:W-:-:S02]  /*49e0*/  NOP ;  /* 0x0000000000007918 */ /* 0x000fc40000000000 */
[----:B------:R-:W-:Y:S01]  /*49f0*/  QGMMA.64x256x32.F32.E4M3.E4M3 R24, R224, gdesc[UR4], R24, gsb0 ;  /* 0x03e00004e0187df3 */ /* 0x000fe20008000818 */
[----:B------:R-:W-:Y:S01]  /*4a00*/  UIADD3 UR6, UR10, 0x4, URZ ;  /* 0x000000040a067890 */ /* 0x000fe2000fffe03f */
[----:B------:R-:W-:Y:S01]  /*4a10*/  UMOV UR7, 0x40000040 ;  /* 0x4000004000077882 */ /* 0x000fe20000000000 */
[----:B-1----:R-:W-:Y:S01]  /*4a20*/  SHF.R.U32.HI R231, RZ, 0x7, R231 ;  /* 0x00000007ffe77819 */ /* 0x002fe200000116e7 */
        /* <DEDUP_REMOVED lines=14> */
[----:B------:R-:W1:Y:S01]  /*4b10*/  SHFL.IDX PT, R7, R7, 0x1, 0x1c1f ;  /* 0x003c1f0007077f89 */ /* 0x000e6200000e0000 */
[----:B------:R-:W-:-:S03]  /*4b20*/  UIADD3 UR6, UR10, 0x6, URZ ;  /* 0x000000060a067890 */ /* 0x000fc6000fffe03f */
[----:B------:R-:W-:Y:S01]  /*4b30*/  IADD3 R0, -R11, UR52, R0 ;  /* 0x000000340b007c10 */ /* 0x000fe2000fffe100 */
[----:B------:R-:W-:-:S04]  /*4b40*/  IMAD.U32 R11, RZ, RZ, UR39 ;  /* 0x00000027ff0b7e24 */ /* 0x000fc8000f8e00ff */
[----:B0-----:R-:W-:-:S05]  /*4b50*/  IMAD.IADD R2, R0, 0x1, R9 ;  /* 0x0000000100027824 */ /* 0x001fca00078e0209 */
[----:B------:R-:W-:Y:S01]  /*4b60*/  ISETP.GT.AND P3, PT, R2, RZ, PT ;  /* 0x000000ff0200720c */ /* 0x000fe20003f64270 */
[----:B-1----:R-:W-:Y:S01]  /*4b70*/  IMAD.IADD R0, R0, 0x1, R7 ;  /* 0x0000000100007824 */ /* 0x002fe200078e0207 */
        /* <DEDUP_REMOVED lines=94> */
[----:B------:R-:W-:-:S02]  /*5160*/  ISETP.GT.AND P4, PT, R0, RZ, PT ;  /* 0x000000ff0000720c */ /* 0x000fc40003f84270 */
[----:B------:R-:W-:Y:S02]  /*5170*/  FMNMX.FTZ R8, R213, R2, !PT ;  /* 0x00000002d5087209 */ /* 0x000fe40007810000 */
[----:B------:R-:W-:Y:S02]  /*5180*/  ISETP.GT.AND P5, PT, R0, 0x1, PT ;  /* 0x000000010000780c */ /* 0x000fe40003fa4270 */
[----:B------:R-:W-:Y:S01]  /*5190*/  FSEL R7, R154, -INF , P4 ;  /* 0xff8000009a077808 */ /* 0x000fe20002000000 */
[----:B------:R-:W0:Y:S01]  /*51a0*/  SHFL.BFLY PT, R9, R8, 0x2, 0x1f ;  /* 0x0c401f0008097f89 */ /* 0x000e2200000e0000 */
        /* <DEDUP_REMOVED lines=12> */
[----:B0-----:R-:W-:Y:S02]  /*5270*/  FMNMX.FTZ R9, R8, R9, !PT ;  /* 0x0000000908097209 */ /* 0x001fe40007810000 */
[----:B------:R-:W-:Y:S02]  /*5280*/  ISETP.GT.AND P4, PT, R0, 0x18, PT ;  /* 0x000000180000780c */ /* 0x000fe40003f84270 */
[----:B------:R-:W-:Y:S01]  /*5290*/  FSEL R163, R163, -INF , P5 ;  /* 0xff800000a3a37808 */ /* 0x000fe20002800000 */
[----:B------:R-:W0:Y:S01]  /*52a0*/  SHFL.BFLY PT, R2, R9, 0x1, 0x1f ;  /* 0x0c201f0009027f89 */ /* 0x000e2200000e0000 */
[----:B------:R-:W-:Y:S01]  /*52b0*/  FMNMX.FTZ R14, R162, R13, !PT ;  /* 0x0000000da20e7209 */ /* 0x000fe20007810000 */
[----:B------:R-:W-:-:S02]  /*52c0*/  WARPGROUP.DEPBAR.LE gsb0, 0x0 ;  /* 0x00008000000079c5 */ /* 0x000fc40000010000 */
[----:B------:R-:W-:Y:S01]  /*52d0*/  ISETP.GT.AND P5, PT, R0, 0x19, PT ;  /* 0x000000190000780c */ /* 0x000fe20003fa4270 */
[----:B------:R-:W-:Y:S01]  /*52e0*/  WARPGROUP.ARRIVE ;  /* 0x00000000000079c5 */ /* 0x000fe20000000000 */
[----:B------:R-:W-:Y:S02]  /*52f0*/  FSEL R166, R166, -INF , P4 ;  /* 0xff800000a6a67808 */ /* 0x000fe40002000000 */
[----:B------:R-:W-:Y:S02]  /*5300*/  FMNMX.FTZ R15, R163, R14, !PT ;  /* 0x0000000ea30f7209 */ /* 0x000fe40007810000 */
[----:B------:R-:W-:Y:S01]  /*5310*/  ISETP.GT.AND P4, PT, R0, 0x20, PT ;  /* 0x000000200000780c */ /* 0x000fe20003f84270 */
[----:B------:R-:W-:Y:S01]  /*5320*/  QGMMA.64x256x32.F32.E4M3.E4M3 R24, R216, gdesc[UR4], R24, gsb0 ;  /* 0x03e00004d8187df3 */ /* 0x000fe20008000818 */
[----:B------:R-:W-:Y:S02]  /*5330*/  FSEL R167, R167, -INF , P5 ;  /* 0xff800000a7a77808 */ /* 0x000fe40002800000 */
[----:B------:R-:W-:-:S02]  /*5340*/  FMNMX.FTZ R20, R166, R15, !PT ;  /* 0x0000000fa6147209 */ /* 0x000fc40007810000 */
[----:B------:R-:W-:Y:S02]  /*5350*/  ISETP.GT.AND P5, PT, R0, 0x21, PT ;  /* 0x000000210000780c */ /* 0x000fe40003fa4270 */
[----:B------:R-:W-:Y:S02]  /*5360*/  FSEL R170, R170, -INF , P4 ;  /* 0xff800000aaaa7808 */ /* 0x000fe40002000000 */
[----:B------:R-:W-:Y:S02]  /*5370*/  FMNMX.FTZ R15, R167, R20, !PT ;  /* 0x00000014a70f7209 */ /* 0x000fe40007810000 */
[----:B------:R-:W-:Y:S02]  /*5380*/  ISETP.GT.AND P4, PT, R0, 0x28, PT ;  /* 0x000000280000780c */ /* 0x000fe40003f84270 */
[----:B0-----:R-:W-:Y:S02]  /*5390*/  FMNMX.FTZ R2, R9, R2, !PT ;  /* 0x0000000209027209 */ /* 0x001fe40007810000 */
[----:B------:R-:W-:-:S02]  /*53a0*/  FSEL R171, R171, -INF , P5 ;  /* 0xff800000abab7808 */ /* 0x000fc40002800000 */
[C---:B------:R-:W-:Y:S01]  /*53b0*/  FSETP.NEU.FTZ.AND P3, PT, R2.reuse, -INF , PT ;  /* 0xff8000000200780b */ /* 0x040fe20003f7d000 */
[----:B------:R-:W-:-:S01]  /*53c0*/  FFMA.FTZ R10, R2, R11, -8 ;  /* 0xc1000000020a7423 */ /* 0x000fc2000001000b */
[----:B------:R-:W-:Y:S02]  /*53d0*/  FMNMX.FTZ R20, R170, R15, !PT ;  /* 0x0000000faa147209 */ /* 0x000fe40007810000 */
[----:B------:R-:W-:Y:S02]  /*53e0*/  ISETP.GT.AND P5, PT, R0, 0x29, PT ;  /* 0x000000290000780c */ /* 0x000fe40003fa4270 */
[----:B------:R-:W-:Y:S02]  /*53f0*/  FSEL R8, R10, RZ, P3 ;  /* 0x000000ff0a087208 */ /* 0x000fe40001800000 */
[----:B------:R-:W-:Y:S02]  /*5400*/  FSEL R174, R174, -INF , P4 ;  /* 0xff800000aeae7808 */ /* 0x000fe40002000000 */
[----:B------:R-:W-:Y:S01]  /*5410*/  FMNMX.FTZ R21, R171, R20, !PT ;  /* 0x00000014ab157209 */ /* 0x000fe20007810000 */
[----:B------:R-:W-:-:S01]  /*5420*/  FFMA.FTZ R152, R152, UR39, -R8 ;  /* 0x0000002798987c23 */ /* 0x000fc20008010808 */
[----:B------:R-:W-:Y:S01]  /*5430*/  ISETP.GT.AND P4, PT, R0, 0x30, PT ;  /* 0x000000300000780c */ /* 0x000fe20003f84270 */
[----:B------:R-:W-:-:S01]  /*5440*/  FFMA.FTZ R10, R153, UR39, -R8 ;  /* 0x00000027990a7c23 */ /* 0x000fc20008010808 */
[----:B------:R-:W-:Y:S01]  /*5450*/  FSEL R175, R175, -INF , P5 ;  /* 0xff800000afaf7808 */ /* 0x000fe20002800000 */
[----:B------:R0:W-:Y:S01]  /*5460*/  MUFU.EX2 R9, R152 ;  /* 0x0000009800097308 */ /* 0x0001e20000000800 */
[----:B------:R-:W-:Y:S01]  /*5470*/  ISETP.GT.AND P5, PT, R0, 0x31, PT ;  /* 0x000000310000780c */ /* 0x000fe20003fa4270 */
[--C-:B------:R-:W-:Y:S01]  /*5480*/  FFMA.FTZ R12, R157, UR39, -R8.reuse ;  /* 0x000000279d0c7c23 */ /* 0x100fe20008010808 */
[----:B------:R-:W-:Y:S01]  /*5490*/  FSEL R178, R178, -INF , P4 ;  /* 0xff800000b2b27808 */ /* 0x000fe20002000000 */
[--C-:B------:R-:W-:Y:S01]  /*54a0*/  FFMA.FTZ R11, R156, UR39, -R8.reuse ;  /* 0x000000279c0b7c23 */ /* 0x100fe20008010808 */
[----:B------:R-:W-:Y:S01]  /*54b0*/  ISETP.GT.AND P4, PT, R0, 0x38, PT ;  /* 0x000000380000780c */ /* 0x000fe20003f84270 */
[--C-:B------:R-:W-:Y:S01]  /*54c0*/  FFMA.FTZ R160, R160, UR39, -R8.reuse ;  /* 0x00000027a0a07c23 */ /* 0x100fe20008010808 */
[----:B------:R-:W-:Y:S01]  /*54d0*/  FSEL R179, R179, -INF , P5 ;  /* 0xff800000b3b37808 */ /* 0x000fe20002800000 */
[--C-:B------:R-:W-:Y:S01]  /*54e0*/  FFMA.FTZ R14, R161, UR39, -R8.reuse ;  /* 0x00000027a10e7c23 */ /* 0x100fe20008010808 */
[----:B0-----:R-:W-:Y:S01]  /*54f0*/  FMNMX.FTZ R152, R174, R21, !PT ;  /* 0x00000015ae987209 */ /* 0x001fe20007810000 */
[----:B------:R-:W-:Y:S01]  /*5500*/  MUFU.EX2 R13, R160 ;  /* 0x000000a0000d7308 */ /* 0x000fe20000000800 */
[----:B------:R-:W-:Y:S01]  /*5510*/  ISETP.GT.AND P5, PT, R0, 0x39, PT ;  /* 0x000000390000780c */ /* 0x000fe20003fa4270 */
[--C-:B------:R-:W-:Y:S01]  /*5520*/  FFMA.FTZ R164, R164, UR39, -R8.reuse ;  /* 0x00000027a4a47c23 */ /* 0x100fe20008010808 */
[----:B------:R-:W-:Y:S01]  /*5530*/  FMNMX.FTZ R21, R175, R152, !PT ;  /* 0x00000098af157209 */ /* 0x000fe20007810000 */
[--C-:B------:R-:W-:Y:S01]  /*5540*/  FFMA.FTZ R20, R165, UR39, -R8.reuse ;  /* 0x00000027a5147c23 */ /* 0x100fe20008010808 */
[----:B------:R-:W-:Y:S01]  /*5550*/  FSEL R182, R182, -INF , P4 ;  /* 0xff800000b6b67808 */ /* 0x000fe20002000000 */
[--C-:B------:R-:W-:Y:S01]  /*5560*/  FFMA.FTZ R168, R168, UR39, -R8.reuse ;  /* 0x00000027a8a87c23 */ /* 0x100fe20008010808 */
[----:B------:R-:W-:Y:S01]  /*5570*/  FMNMX.FTZ R152, R178, R21, !PT ;  /* 0x00000015b2987209 */ /* 0x000fe20007810000 */
        /* <DEDUP_REMOVED lines=23> */
[----:B------:R-:W-:-:S01]  /*56f0*/  FFMA.FTZ R154, R173, UR39, -R8 ;  /* 0x00000027ad9a7c23 */ /* 0x000fc20008010808 */
[----:B------:R-:W-:Y:S01]  /*5700*/  ISETP.GT.AND P4, PT, R0, 0x50, PT ;  /* 0x000000500000780c */ /* 0x000fe20003f84270 */
[----:B------:R-:W-:-:S01]  /*5710*/  FFMA.FTZ R173, R193, UR39, -R8 ;  /* 0x00000027c1ad7c23 */ /* 0x000fc20008010808 */
[----:B------:R-:W-:Y:S01]  /*5720*/  FSEL R191, R191, -INF , P5 ;  /* 0xff800000bfbf7808 */ /* 0x000fe20002800000 */
[----:B------:R-:W-:Y:S01]  /*5730*/  IMAD.U32 R193, RZ, RZ, UR39 ;  /* 0x00000027ffc17e24 */ /* 0x000fe2000f8e00ff */
[----:B------:R-:W-:Y:S01]  /*5740*/  FMNMX.FTZ R156, R190, R157, !PT ;  /* 0x0000009dbe9c7209 */ /* 0x000fe20007810000 */
[----:B------:R0:W-:Y:S01]  /*5750*/  MUFU.EX2 R153, R172 ;  /* 0x000000ac00997308 */ /* 0x0001e20000000800 */
[----:B------:R-:W-:-:S02]  /*5760*/  ISETP.GT.AND P5, PT, R0, 0x51, PT ;  /* 0x000000510000780c */ /* 0x000fc40003fa4270 */
[----:B------:R-:W-:Y:S02]  /*5770*/  FSEL R194, R194, -INF , P4 ;  /* 0xff800000c2c27808 */ /* 0x000fe40002000000 */
[----:B------:R-:W-:Y:S01]  /*5780*/  FMNMX.FTZ R157, R191, R156, !PT ;  /* 0x0000009cbf9d7209 */ /* 0x000fe20007810000 */
[--C-:B------:R-:W-:Y:S01]  /*5790*/  FFMA.FTZ R156, R176, UR39, -R8.reuse ;  /* 0x00000027b09c7c23 */ /* 0x100fe20008010808 */
[----:B------:R-:W-:Y:S01]  /*57a0*/  ISETP.GT.AND P4, PT, R0, 0x58, PT ;  /* 0x000000580000780c */ /* 0x000fe20003f84270 */
[--C-:B------:R-:W-:Y:S01]  /*57b0*/  FFMA.FTZ R176, R196, UR39, -R8.reuse ;  /* 0x00000027c4b07c23 */ /* 0x100fe20008010808 */
[----:B------:R-:W-:Y:S01]  /*57c0*/  FSEL R195, R195, -INF , P5 ;  /* 0xff800000c3c37808 */ /* 0x000fe20002800000 */
[--C-:B0-----:R-:W-:Y:S01]  /*57d0*/  FFMA.FTZ R172, R192, UR39, -R8.reuse ;  /* 0x00000027c0ac7c23 */ /* 0x101fe20008010808 */
        /* <DEDUP_REMOVED lines=14> */
[----:B------:R-:W-:Y:S01]  /*58c0*/  ISETP.GT.AND P4, PT, R0, 0x68, PT ;  /* 0x000000680000780c */ /* 0x000fe20003f84270 */
[--C-:B------:R-:W-:Y:S01]  /*58d0*/  FFMA.FTZ R160, R180, UR39, -R8.reuse ;  /* 0x00000027b4a07c23 */ /* 0x100fe20008010808 */
[----:B------:R-:W-:Y:S01]  /*58e0*/  FSEL R203, R203, -INF , P5 ;  /* 0xff800000cbcb7808 */ /* 0x000fe20002800000 */
[----:B------:R-:W-:Y:S01]  /*58f0*/  FFMA.FTZ R180, R200, UR39, -R8 ;  /* 0x00000027c8b47c23 */ /* 0x000fe20008010808 */
        /* <DEDUP_REMOVED lines=12> */
[----:B------:R0:W-:Y:S01]  /*59c0*/  MUFU.EX2 R161, R181 ;  /* 0x000000b500a17308 */ /* 0x0001e20000000800 */
[----:B------:R-:W-:Y:S01]  /*59d0*/  ISETP.GT.AND P4, PT, R0, 0x78, PT ;  /* 0x000000780000780c */ /* 0x000fe20003f84270 */
[--C-:B------:R-:W-:Y:S01]  /*59e0*/  FFMA.FTZ R164, R184, UR39, -R8.reuse ;  /* 0x00000027b8a47c23 */ /* 0x100fe20008010808 */
[----:B------:R-:W-:Y:S01]  /*59f0*/  FSEL R211, R211, -INF , P5 ;  /* 0xff800000d3d37808 */ /* 0x000fe20002800000 */
[--C-:B------:R-:W-:Y:S01]  /*5a00*/  FFMA.FTZ R184, R204, UR39, -R8.reuse ;  /* 0x00000027ccb87c23 */ /* 0x100fe20008010808 */
[----:B------:R-:W-:Y:S02]  /*5a10*/  FMNMX.FTZ R168, R210, R165, !PT ;  /* 0x000000a5d2a87209 */ /* 0x000fe40007810000 */
[----:B------:R-:W-:Y:S01]  /*5a20*/  ISETP.GT.AND P5, PT, R0, 0x79, PT ;  /* 0x000000790000780c */ /* 0x000fe20003fa4270 */
[----:B------:R-:W-:Y:S01]  /*5a30*/  MUFU.EX2 R152, R152 ;  /* 0x0000009800987308 */ /* 0x000fe20000000800 */
[----:B------:R-:W-:Y:S01]  /*5a40*/  FSEL R214, R214, -INF , P4 ;  /* 0xff800000d6d67808 */ /* 0x000fe20002000000 */
[--C-:B0-----:R-:W-:Y:S01]  /*5a50*/  FFMA.FTZ R181, R201, UR39, -R8.reuse ;  /* 0x00000027c9b57c23 */ /* 0x101fe20008010808 */
[----:B------:R-:W-:Y:S01]  /*5a60*/  FMNMX.FTZ R165, R211, R168, !PT ;  /* 0x000000a8d3a57209 */ /* 0x000fe20007810000 */
[--C-:B------:R-:W-:Y:S01]  /*5a70*/  FFMA.FTZ R168, R188, UR39, -R8.reuse ;  /* 0x00000027bca87c23 */ /* 0x100fe20008010808 */
[----:B------:R-:W-:Y:S01]  /*5a80*/  FSEL R215, R215, -INF , P5 ;  /* 0xff800000d7d77808 */ /* 0x000fe20002800000 */
[----:B------:R-:W-:Y:S01]  /*5a90*/  FFMA.FTZ R188, R208, UR39, -R8 ;  /* 0x00000027d0bc7c23 */ /* 0x000fe20008010808 */
[----:B------:R-:W-:Y:S01]  /*5aa0*/  FMNMX.FTZ R0, R214, R165, !PT ;  /* 0x000000a5d6007209 */ /* 0x000fe20007810000 */
[----:B------:R-:W-:Y:S01]  /*5ab0*/  MUFU.EX2 R154, R154 ;  /* 0x0000009a009a7308 */ /* 0x000fe20000000800 */
[----:B------:R-:W-:-:S02]  /*5ac0*/  FSEL R200, R2, RZ, P3 ;  /* 0x000000ff02c87208 */ /* 0x000fc40001800000 */
        /* <DEDUP_REMOVED lines=110> */
[----:B------:R-:W-:-:S05]  /*61b0*/  FADD.FTZ R204, R172, R203 ;  /* 0x000000cbaccc7221 */ /* 0x000fca0000010000 */
        /* <DEDUP_REMOVED lines=14> */
[----:B--2---:R-:W-:Y:S02]  /*62a0*/  @!P1 VIADD R3, R207, 0x38840 ;  /* 0x00038840cf039836 */ /* 0x004fe40000000000 */
[----:B-1----:R-:W-:-:S01]  /*62b0*/  FADD.FTZ R205, R173, R204 ;  /* 0x000000ccadcd7221 */ /* 0x002fc20000010000 */
[----:B------:R-:W-:-:S02]  /*62c0*/  FFMA.FTZ R204, R211, UR39, -R8 ;  /* 0x00000027d3cc7c23 */ /* 0x000fc40008010808 */
[----:B------:R-:W-:Y:S01]  /*62d0*/  @!P1 PRMT R3, RZ, 0x654, R3 ;  /* 0x00000654ff039816 */ /* 0x000fe20000000003 */
[----:B------:R-:W0:Y:S03]  /*62e0*/  MUFU.EX2 R176, R176 ;  /* 0x000000b000b07308 */ /* 0x000e260000000800 */
[----:B------:R1:W-:Y:S05]  /*62f0*/  @!P1 SYNCS.ARRIVE.TRANS64.RED.A1T0 RZ, [R3+URZ], RZ ;  /* 0x000000ff03ff99a7 */ /* 0x0003ea000810043f */
[----:B------:R-:W2:Y:S01]  /*6300*/  MUFU.EX2 R195, R195 ;  /* 0x000000c300c37308 */ /* 0x000ea20000000800 */
[----:B---3--:R-:W-:-:S07]  /*6310*/  FADD.FTZ R4, R194, R203 ;  /* 0x000000cbc2047221 */ /* 0x008fce0000010000 */
[----:B------:R-:W3:Y:S01]  /*6320*/  MUFU.EX2 R198, R198 ;  /* 0x000000c600c67308 */ /* 0x000ee20000000800 */
[----:B0-----:R-:W-:-:S04]  /*6330*/  FADD.FTZ R206, R176, R205 ;  /* 0x000000cdb0ce7221 */ /* 0x001fc80000010000 */
[----:B------:R-:W-:-:S03]  /*6340*/  FADD.FTZ R205, R177, R206 ;  /* 0x000000ceb1cd7221 */ /* 0x000fc60000010000 */
[----:B------:R-:W0:Y:S01]  /*6350*/  MUFU.EX2 R180, R180 ;  /* 0x000000b400b47308 */ /* 0x000e220000000800 */
[----:B--2---:R-:W-:-:S07]  /*6360*/  FADD.FTZ R203, R195, R4 ;  /* 0x00000004c3cb7221 */ /* 0x004fce0000010000 */
[----:B------:R-:W2:Y:S01]  /*6370*/  MUFU.EX2 R197, R197 ;  /* 0x000000c500c57308 */ /* 0x000ea20000000800 */
[----:B---3--:R-:W-:-:S01]  /*6380*/  FADD.FTZ R4, R198, R203 ;  /* 0x000000cbc6047221 */ /* 0x008fc20000010000 */
[--C-:B------:R-:W-:Y:S01]  /*6390*/  FFMA.FTZ R203, R214, UR39, -R8.reuse ;  /* 0x00000027d6cb7c23 */ /* 0x100fe20008010808 */
[----:B------:R-:W-:-:S05]  /*63a0*/  FFMA.FTZ R8, R215, UR39, -R8 ;  /* 0x00000027d7087c23 */ /* 0x000fca0008010808 */
[----:B------:R-:W3:Y:S01]  /*63b0*/  MUFU.EX2 R181, R181 ;  /* 0x000000b500b57308 */ /* 0x000ee20000000800 */
[----:B0-----:R-:W-:-:S07]  /*63c0*/  FADD.FTZ R206, R180, R205 ;  /* 0x000000cdb4ce7221 */ /* 0x001fce0000010000 */
[----:B------:R-:W0:Y:S01]  /*63d0*/  MUFU.EX2 R200, R200 ;  /* 0x000000c800c87308 */ /* 0x000e220000000800 */
[----:B--2---:R-:W-:-:S07]  /*63e0*/  FADD.FTZ R205, R197, R4 ;  /* 0x00000004c5cd7221 */ /* 0x004fce0000010000 */
[----:B------:R-:W2:Y:S01]  /*63f0*/  MUFU.EX2 R184, R184 ;  /* 0x000000b800b87308 */ /* 0x000ea20000000800 */
[----:B---3--:R-:W-:-:S07]  /*6400*/  FADD.FTZ R207, R181, R206 ;  /* 0x000000ceb5cf7221 */ /* 0x008fce0000010000 */
[----:B------:R-:W3:Y:S01]  /*6410*/  MUFU.EX2 R199, R199 ;  /* 0x000000c700c77308 */ /* 0x000ee20000000800 */
[----:B0-----:R-:W-:-:S07]  /*6420*/  FADD.FTZ R4, R200, R205 ;  /* 0x000000cdc8047221 */ /* 0x001fce0000010000 */
[----:B------:R-:W1:Y:S01]  /*6430*/  MUFU.EX2 R185, R185 ;  /* 0x000000b900b97308 */ /* 0x000e620000000800 */
[----:B--2---:R-:W-:-:S07]  /*6440*/  FADD.FTZ R206, R184, R207 ;  /* 0x000000cfb8ce7221 */ /* 0x004fce0000010000 */
        /* <DEDUP_REMOVED lines=22> */
.L_x_2155:
        /* <DEDUP_REMOVED lines=172> */
.L_x_2146:
[----:B------:R-:W-:-:S13]  /*7070*/  ISETP.LE.AND P2, PT, RZ, UR56, PT ;  /* 0x00000038ff007c0c */ /* 0x000fda000bf43270 */
[----:B------:R-:W-:Y:S05]  /*7080*/  @!P2 BRA `(.L_x_2157) ;  /* 0x0000002000c0a947 */ /* 0x000fea0003800000 */
[----:B------:R-:W-:Y:S01]  /*7090*/  IMAD.MOV.U32 R7, RZ, RZ, R0 ;  /* 0x000000ffff077224 */ /* 0x000fe200078e0000 */
[----:B------:R-:W-:Y:S01]  /*70a0*/  UMOV UR53, UR45 ;  /* 0x0000002d00357c82 */ /* 0x000fe20008000000 */
[----:B------:R-:W-:Y:S01]  /*70b0*/  IMAD.MOV.U32 R5, RZ, RZ, R2 ;  /* 0x000000ffff057224 */ /* 0x000fe200078e0002 */
[----:B------:R-:W-:-:S06]  /*70c0*/  UMOV UR52, UR54 ;  /* 0x0000003600347c82 */ /* 0x000fcc0008000000 */
.L_x_2167:
        /* <DEDUP_REMOVED lines=9> */
.L_x_2159:
[----:B------:R-:W-:Y:S01]  /*7160*/  ULEA UR6, UR54, UR41, 0x3 ;  /* 0x0000002936067291 */ /* 0x000fe2000f8e183f */
[----:B------:R-:W-:-:S05]  /*7170*/  IMAD.U32 R0, RZ, RZ, UR45 ;  /* 0x0000002dff007e24 */ /* 0x000fca000f8e00ff */
[----:B------:R-:W-:-:S04]  /*7180*/  SHF.L.U32 R0, R0, 0x1f, RZ ;  /* 0x0000001f00007819 */ /* 0x000fc800000006ff */
[----:B------:R0:W1:Y:S01]  /*7190*/  SYNCS.PHASECHK.TRANS64.TRYWAIT P2, [UR6+0x38830], R0 ;  /* 0x03883000ff0075a7 */ /* 0x0000620008040146 */
[----:B------:R-:W-:Y:S05]  /*71a0*/  @!P0 BRA `(.L_x_2160) ;  /* 0x0000000000048947 */ /* 0x000fea0003800000 */
[----:B------:R-:W-:Y:S01]  /*71b0*/  BPT.TRAP 0x1 ;  /* 0x000000040000795c */ /* 0x000fe20000300000 */
.L_x_2160:
[----:B-1----:R-:W-:Y:S05]  /*71c0*/  @P2 BRA `(.L_x_2158) ;  /* 0x0000000000082947 */ /* 0x002fea0003800000 */
[----:B------:R-:W1:Y:S02]  /*71d0*/  SYNCS.PHASECHK.TRANS64.TRYWAIT P2, [UR6+0x38830], R0 ;  /* 0x03883000ff0075a7 */ /* 0x000e640008040146 */
[----:B-1----:R-:W-:Y:S05]  /*71e0*/  @!P2 BRA `(.L_x_2161) ;  /* 0x000000cc0010a947 */ /* 0x002fea0003800000 */
.L_x_2158:
        /* <DEDUP_REMOVED lines=47> */
.L_x_2163:
[----:B------:R-:W-:Y:S01]  /*74e0*/  ULEA UR6, UR52, UR41, 0x3 ;  /* 0x0000002934067291 */ /* 0x000fe2000f8e183f */
[----:B------:R-:W-:-:S05]  /*74f0*/  IMAD.U32 R0, RZ, RZ, UR53 ;  /* 0x00000035ff007e24 */ /* 0x000fca000f8e00ff */
[----:B------:R-:W-:-:S04]  /*7500*/  SHF.L.U32 R0, R0, 0x1f, RZ ;  /* 0x0000001f00007819 */ /* 0x000fc800000006ff */
[----:B------:R0:W1:Y:S01]  /*7510*/  SYNCS.PHASECHK.TRANS64.TRYWAIT P2, [UR6+0x38850], R0 ;  /* 0x03885000ff0075a7 */ /* 0x0000620008040146 */
[----:B------:R-:W-:Y:S05]  /*7520*/  @!P0 BRA `(.L_x_2164) ;  /* 0x0000000000048947 */ /* 0x000fea0003800000 */
[----:B------:R-:W-:Y:S01]  /*7530*/  BPT.TRAP 0x1 ;  /* 0x000000040000795c */ /* 0x000fe20000300000 */
.L_x_2164:
[----:B-1----:R-:W-:Y:S05]  /*7540*/  @P2 BRA `(.L_x_2162) ;  /* 0x0000000000082947 */ /* 0x002fea0003800000 */
[----:B------:R-:W1:Y:S02]  /*7550*/  SYNCS.PHASECHK.TRANS64.TRYWAIT P2, [UR6+0x38850], R0 ;  /* 0x03885000ff0075a7 */ /* 0x000e640008040146 */
[----:B-1----:R-:W-:Y:S05]  /*7560*/  @!P2 BRA `(.L_x_2165) ;  /* 0x000000c80048a947 */ /* 0x002fea0003800000 */
.L_x_2162:
        /* <DEDUP_REMOVED lines=310> */
.L_x_2166:
        /* <DEDUP_REMOVED lines=172> */
.L_x_2157:
[----:B------:R-:W-:Y:S06]  /*9390*/  BAR.ARV 0x8, 0x180 ;  /* 0x0206000000007b1d */ /* 0x000fec0000002000 */
[----:B------:R-:W-:Y:S05]  /*93a0*/  @!P0 BRA `(.L_x_2168) ;  /* 0x0000000000048947 */ /* 0x000fea0003800000 */
[----:B------:R-:W-:Y:S01]  /*93b0*/  BPT.TRAP 0x1 ;  /* 0x000000040000795c */ /* 0x000fe20000300000 */
.L_x_2168:
[----:B------:R-:W-:Y:S01]  /*93c0*/  ULEA UR16, UR54, UR41, 0x3 ;  /* 0x0000002936107291 */ /* 0x000fe2000f8e183f */
[----:B------:R-:W-:-:S05]  /*93d0*/  IMAD.U32 R5, RZ, RZ, UR45 ;  /* 0x0000002dff057e24 */ /* 0x000fca000f8e00ff */
[----:B------:R-:W-:-:S04]  /*93e0*/  SHF.L.U32 R5, R5, 0x1f, RZ ;  /* 0x0000001f05057819 */ /* 0x000fc800000006ff */
[----:B------:R0:W1:Y:S01]  /*93f0*/  SYNCS.PHASECHK.TRANS64.TRYWAIT P1, [UR16+0x38850], R5 ;  /* 0x03885005ff0075a7 */ /* 0x0000620008020150 */
[----:B------:R-:W-:Y:S05]  /*9400*/  @!P0 BRA `(.L_x_2169) ;  /* 0x0000000000048947 */ /* 0x000fea0003800000 */
[----:B------:R-:W-:Y:S01]  /*9410*/  BPT.TRAP 0x1 ;  /* 0x000000040000795c */ /* 0x000fe20000300000 */
.L_x_2169:
[----:B-1----:R-:W-:Y:S05]  /*9420*/  @P1 BRA `(.L_x_2170) ;  /* 0x0000000000081947 */ /* 0x002fea0003800000 */
[----:B------:R-:W1:Y:S02]  /*9430*/  SYNCS.PHASECHK.TRANS64.TRYWAIT P1, [UR16+0x38850], R5 ;  /* 0x03885005ff0075a7 */ /* 0x000e640008020150 */
[----:B-1----:R-:W-:Y:S05]  /*9440*/  @!P1 BRA `(.L_x_2171) ;  /* 0x000000a800a89947 */ /* 0x002fea0003800000 */
.L_x_2170:
        /* <DEDUP_REMOVED lines=14> */
[----:B------:R-:W-:Y:S01]  /*9530*/  UMOV UR6, UR10 ;  /* 0x0000000a00067c82 */ /* 0x000fe20008000000 */
[----:B------:R-:W-:Y:S01]  /*9540*/  @UP0 UIMAD UR8, UR36, UR12, URZ ;  /* 0x0000000c240802a4 */ /* 0x000fe2000f8e023f */
[----:B------:R-:W-:Y:S01]  /*9550*/  QGMMA.64x256x32.F32.E4M3.E4M3 R24, R228, gdesc[UR4], R24, gsb0 ;  /* 0x03e00004e4187df3 */ /* 0x000fe20008000818 */
[----:B------:R-:W-:Y:S01]  /*9560*/  UIADD3 UR6, UR10, 0x2, URZ ;  /* 0x000000020a067890 */ /* 0x000fe2000fffe03f */
[----:B------:R-:W-:Y:S01]  /*9570*/  UMOV UR7, 0x40000040 ;  /* 0x4000004000077882 */ /* 0x000fe20000000000 */
[----:B------:R-:W-:Y:S02]  /*9580*/  @UP0 UIMAD UR8, UR42, UR13, UR8 ;  /* 0x0000000d2a0802a4 */ /* 0x000fe4000f8e0208 */
[----:B------:R-:W-:Y:S01]  /*9590*/  @UP0 USHF.R.S32.HI UR9, URZ, 0x1f, UR48 ;  /* 0x0000001f3f090899 */ /* 0x000fe20008011430 */
[----:B------:R-:W-:Y:S01]  /*95a0*/  @UP0 ULDC.64 UR14, c[0x0][0x9d0] ;  /* 0x00027400000e0ab9 */ /* 0x000fe20000000a00 */
[----:B------:R-:W-:-:S02]  /*95b0*/  WARPGROUP.DEPBAR.LE gsb0, 0x0 ;  /* 0x00008000000079c5 */ /* 0x000fc40000010000 */
[----:B------:R-:W-:-:S15]  /*95c0*/  WARPGROUP.ARRIVE ;  /* 0x00000000000079c5 */ /* 0x000fde0000000000 */
[----:B------:R-:W-:-:S04]  /*95d0*/  NOP ;  /* 0x0000000000007918 */ /* 0x000fc80000000000 */
[----:B------:R-:W-:Y:S01]  /*95e0*/  QGMMA.64x256x32.F32.E4M3.E4M3 R24, R224, gdesc[UR4], R24, gsb0 ;  /* 0x03e00004e0187df3 */ /* 0x000fe20008000818 */
[----:B------:R-:W-:-:S04]  /*95f0*/  @UP0 UIMAD.WIDE.U32 UR6, UR42, UR12, URZ ;  /* 0x0000000c2a0602a5 */ /* 0x000fc8000f8e003f */
[----:B------:R-:W-:Y:S02]  /*9600*/  @UP0 UIADD3 UR7, UR7, UR8, URZ ;  /* 0x0000000807070290 */ /* 0x000fe4000fffe03f */
[----:B------:R-:W-:-:S04]  /*9610*/  @UP0 UIMAD UR8, UR9, UR14, URZ ;  /* 0x0000000e090802a4 */ /* 0x000fc8000f8e023f */
[----:B------:R-:W-:Y:S02]  /*9620*/  @UP0 UIMAD UR12, UR48, UR15, UR8 ;  /* 0x0000000f300c02a4 */ /* 0x000fe4000f8e0208 */
[----:B------:R-:W-:-:S03]  /*9630*/  @UP0 UIMAD.WIDE.U32 UR8, UR48, UR14, UR6 ;  /* 0x0000000e300802a5 */ /* 0x000fc6000f8e0006 */
[----:B------:R-:W-:Y:S01]  /*9640*/  UMOV UR6, UR11 ;  /* 0x0000000b00067c82 */ /* 0x000fe20008000000 */
[----:B------:R-:W-:Y:S01]  /*9650*/  UMOV UR7, 0x40000040 ;  /* 0x4000004000077882 */ /* 0x000fe20000000000 */
[----:B------:R-:W-:Y:S02]  /*9660*/  @UP0 UIADD3 UR9, UR9, UR12, URZ ;  /* 0x0000000c09090290 */ /* 0x000fe4000fffe03f */
[----:B------:R-:W-:-:S04]  /*9670*/  @UP0 ULEA UR4, UP1, UR8, UR4, 0x2 ;  /* 0x0000000408040291 */ /* 0x000fc8000f82103f */
[----:B------:R-:W-:Y:S02]  /*9680*/  @UP0 ULEA.HI.X UR5, UR8, UR5, UR9, 0x2, UP1 ;  /* 0x0000000508050291 */ /* 0x000fe400088f1409 */
[----:B------:R-:W-:-:S04]  /*9690*/  IMAD.U32 R6, RZ, RZ, UR4 ;  /* 0x00000004ff067e24 */ /* 0x000fc8000f8e00ff */
[----:B------:R-:W-:-:S05]  /*96a0*/  IMAD.U32 R7, RZ, RZ, UR5 ;  /* 0x00000005ff077e24 */ /* 0x000fca000f8e00ff */
[----:B------:R0:W2:Y:S01]  /*96b0*/  @P1 LDG.E R5, desc[UR50][R6.64] ;  /* 0x0000003206051981 */ /* 0x0000a2000c1e1900 */
[----:B------:R-:W-:Y:S01]  /*96c0*/  UIADD3 UR10, UR10, 0x6, URZ ;  /* 0x000000060a0a7890 */ /* 0x000fe2000fffe03f */
[----:B------:R-:W-:Y:S01]  /*96d0*/  UMOV UR11, 0x40000040 ;  /* 0x40000040000b7882 */ /* 0x000fe20000000000 */
[----:B------:R-:W-:Y:S02]  /*96e0*/  WARPGROUP.DEPBAR.LE gsb0, 0x0 ;  /* 0x00008000000079c5 */ /* 0x000fe40000010000 */
[----:B------:R-:W-:-:S06]  /*96f0*/  WARPGROUP.ARRIVE ;  /* 0x00000000000079c5 */ /* 0x000fcc0000000000 */
[----:B------:R-:W-:Y:S01]  /*9700*/  QGMMA.64x256x32.F32.E4M3.E4M3 R24, R220, gdesc[UR4], R24, gsb0 ;  /* 0x03e00004dc187df3 */ /* 0x000fe20008000818 */
        /* <DEDUP_REMOVED lines=20> */
[----:B------:R-:W-:-:S02]  /*9850*/  IMAD.U32 R14, RZ, RZ, UR39 ;  /* 0x00000027ff0e7e24 */ /* 0x000fc4000f8e00ff */
[----:B------:R-:W-:Y:S02]  /*9860*/  IMAD.U32 R7, RZ, RZ, UR39 ;  /* 0x00000027ff077e24 */ /* 0x000fe4000f8e00ff */
[----:B0-----:R-:W-:Y:S01]  /*9870*/  @P3 FMUL.FTZ R9, R9, 0.69314718246459960938 ;  /* 0x3f31721809093820 */ /* 0x001fe20000410000 */
[----:B------:R-:W-:Y:S01]  /*9880*/  @P3 FMUL.FTZ R12, R14, 0.69314718246459960938 ;  /* 0x3f3172180e0c3820 */ /* 0x000fe20000410000 */
[----:B------:R-:W-:Y:S02]  /*9890*/  WARPGROUP.DEPBAR.LE gsb0, 0x0 ;  /* 0x00008000000079c5 */ /* 0x000fe40000010000 */
[----:B------:R-:W-:-:S06]  /*98a0*/  WARPGROUP.ARRIVE ;  /* 0x00000000000079c5 */ /* 0x000fcc0000000000 */
[----:B------:R-:W-:Y:S01]  /*98b0*/  QGMMA.64x256x32.F32.E4M3.E4M3 R24, R216, gdesc[UR8], R24, gsb0 ;  /* 0x03e00008d8187df3 */ /* 0x000fe20008000818 */
[----:B------:R-:W-:Y:S01]  /*98c0*/  @P2 FMUL.FTZ R7, R7, 0.69314718246459960938 ;  /* 0x3f31721807072820 */ /* 0x000fe20000410000 */
[----:B-1----:R-:W-:Y:S01]  /*98d0*/  @P2 FMUL.FTZ R8, R8, 0.69314718246459960938 ;  /* 0x3f31721808082820 */ /* 0x002fe20000410000 */
        /* <DEDUP_REMOVED lines=9> */
.L_x_2172:
        /* <DEDUP_REMOVED lines=138> */
.L_x_2139:
        /* <DEDUP_REMOVED lines=85> */
[----:B------:R-:W-:Y:S02]  /*a760*/  SEL R87, R21, R20, P0 ;  /* 0x0000001415577207 */ /* 0x000fe40000000000 */
[----:B------:R-:W-:-:S02]  /*a770*/  SEL R15, R20, R21, P0 ;  /* 0x00000015140f7207 */ /* 0x000fc40000000000 */
        /* <DEDUP_REMOVED lines=31> */
[----:B------:R-:W-:Y:S01]  /*a970*/  SEL R64, R62, R63, P0 ;  /* 0x0000003f3e407207 */ /* 0x000fe20000000000 */
[--C-:B------:R-:W-:Y:S01]  /*a980*/  IMAD.X R63, RZ, RZ, R57.reuse, P2 ;  /* 0x000000ffff3f7224 */ /* 0x100fe200010e0639 */
[----:B------:R-:W-:Y:S02]  /*a990*/  SEL R125, R59, R58, P0 ;  /* 0x0000003a3b7d7207 */ /* 0x000fe40000000000 */
[----:B------:R-:W-:Y:S01]  /*a9a0*/  SEL R66, R58, R59, P0 ;  /* 0x0000003b3a427207 */ /* 0x000fe20000000000 */
[----:B------:R-:W-:Y:S01]  /*a9b0*/  IMAD.X R59, RZ, RZ, R57, P3 ;  /* 0x000000ffff3b7224 */ /* 0x000fe200018e0639 */
        /* <DEDUP_REMOVED lines=16> */
[C---:B------:R-:W-:Y:S02]  /*aac0*/  IADD3 R147, P1, R56.reuse, 0x4040, RZ ;  /* 0x0000404038937810 */ /* 0x040fe40007f3e0ff */
[C---:B------:R-:W-:Y:S01]  /*aad0*/  IADD3 R149, P2, R56.reuse, 0x4060, RZ ;  /* 0x0000406038957810 */ /* 0x040fe20007f5e0ff */
[----:B------:R-:W-:Y:S01]  /*aae0*/  IMAD.X R49, RZ, RZ, R57, P6 ;  /* 0x000000ffff317224 */ /* 0x000fe200030e0639 */
[C---:B------:R-:W-:Y:S02]  /*aaf0*/  IADD3 R151, P3, R56.reuse, 0x8000, RZ ;  /* 0x0000800038977810 */ /* 0x040fe40007f7e0ff */
[----:B------:R-:W-:Y:S02]  /*ab00*/  IADD3 R28, P4, R56, 0x8020, RZ ;  /* 0x00008020381c7810 */ /* 0x000fe40007f9e0ff */
        /* <DEDUP_REMOVED lines=12> */
[----:B------:R-:W-:-:S02]  /*abd0*/  SHF.R.U64 R5, R5, 0x3, RZ ;  /* 0x0000000305057819 */ /* 0x000fc400000012ff */
[----:B------:R-:W-:Y:S02]  /*abe0*/  SEL R77, R24, R25, P0 ;  /* 0x00000019184d7207 */ /* 0x000fe40000000000 */
[----:B------:R-:W-:Y:S02]  /*abf0*/  SEL R73, R25, R24, P0 ;  /* 0x0000001819497207 */ /* 0x000fe40000000000 */
        /* <DEDUP_REMOVED lines=15> */
[----:B------:R-:W-:-:S02]  /*acf0*/  LOP3.LUT R8, R10, 0x380, RZ, 0xc0, !PT ;  /* 0x000003800a087812 */ /* 0x000fc400078ec0ff */
[----:B------:R-:W-:Y:S02]  /*ad00*/  SEL R111, R154, R153, P0 ;  /* 0x000000999a6f7207 */ /* 0x000fe40000000000 */
[----:B------:R-:W-:Y:S02]  /*ad10*/  SEL R78, R153, R154, P0 ;  /* 0x0000009a994e7207 */ /* 0x000fe40000000000 */
[----:B------:R-:W-:Y:S02]  /*ad20*/  LOP3.LUT R24, R143, 0x380, RZ, 0xc0, !PT ;  /* 0x000003808f187812 */ /* 0x000fe400078ec0ff */
[C---:B------:R-:W-:Y:S02]  /*ad30*/  IADD3 R153, P5, R56.reuse, 0x8040, RZ ;  /* 0x0000804038997810 */ /* 0x040fe40007fbe0ff */
[C---:B------:R-:W-:Y:S02]  /*ad40*/  IADD3 R155, P6, R56.reuse, 0x8060, RZ ;  /* 0x00008060389b7810 */ /* 0x040fe40007fde0ff */
[C---:B------:R-:W-:Y:S01]  /*ad50*/  IADD3 R157, P1, R56.reuse, 0xc000, RZ ;  /* 0x0000c000389d7810 */ /* 0x040fe20007f3e0ff */
[--C-:B------:R-:W-:Y:S01]  /*ad60*/  IMAD.X R41, RZ, RZ, R57.reuse, P5 ;  /* 0x000000ffff297224 */ /* 0x100fe200028e0639 */
[C---:B------:R-:W-:Y:S01]  /*ad70*/  IADD3 R82, P2, R56.reuse, 0xc020, RZ ;  /* 0x0000c02038527810 */ /* 0x040fe20007f5e0ff */
[--C-:B------:R-:W-:Y:S01]  /*ad80*/  IMAD.X R29, RZ, RZ, R57.reuse, P6 ;  /* 0x000000ffff1d7224 */ /* 0x100fe200030e0639 */
[C---:B------:R-:W-:Y:S01]  /*ad90*/  IADD3 R159, P3, R56.reuse, 0xc040, RZ ;  /* 0x0000c040389f7810 */ /* 0x040fe20007f7e0ff */
[--C-:B------:R-:W-:Y:S01]  /*ada0*/  IMAD.X R27, RZ, RZ, R57.reuse, P1 ;  /* 0x000000ffff1b7224 */ /* 0x100fe200008e0639 */
[----:B------:R-:W-:Y:S01]  /*adb0*/  IADD3 R161, P4, R56, 0xc060, RZ ;  /* 0x0000c06038a17810 */ /* 0x000fe20007f9e0ff */
[--C-:B------:R-:W-:Y:S01]  /*adc0*/  IMAD.X R25, RZ, RZ, R57.reuse, P2 ;  /* 0x000000ffff197224 */ /* 0x100fe200010e0639 */
[----:B------:R-:W-:Y:S01]  /*add0*/  LOP3.LUT R56, R5, R56, RZ, 0x3c, !PT ;  /* 0x0000003805387212 */ /* 0x000fe200078e3cff */
[----:B--2---:R-:W-:Y:S01]  /*ade0*/  SHFL.IDX PT, R81, R81, R12, 0x1c1f ;  /* 0x001c1f0c51517589 */ /* 0x004fe200000e0000 */
[----:B------:R-:W-:Y:S01]  /*adf0*/  SHF.R.U64 R5, R8, 0x3, RZ ;  /* 0x0000000308057819 */ /* 0x000fe200000012ff */
[--C-:B------:R-:W-:Y:S01]  /*ae00*/  IMAD.X R11, RZ, RZ, R57.reuse, P3 ;  /* 0x000000ffff0b7224 */ /* 0x100fe200018e0639 */
[----:B------:R-:W-:Y:S01]  /*ae10*/  LOP3.LUT R2, R141, 0x380, RZ, 0xc0, !PT ;  /* 0x000003808d027812 */ /* 0x000fe200078ec0ff */
[----:B------:R-:W-:Y:S01]  /*ae20*/  SHFL.IDX PT, R111, R111, R12, 0x1c1f ;  /* 0x001c1f0c6f6f7589 */ /* 0x000fe200000e0000 */
[----:B------:R-:W-:Y:S01]  /*ae30*/  SHF.R.U64 R8, R24, 0x3, RZ ;  /* 0x0000000318087819 */ /* 0x000fe200000012ff */
[----:B------:R-:W-:Y:S01]  /*ae40*/  IMAD.X R9, RZ, RZ, R57, P4 ;  /* 0x000000ffff097224 */ /* 0x000fe200020e0639 */
[----:B------:R-:W-:Y:S01]  /*ae50*/  SHF.R.U64 R2, R2, 0x3, RZ ;  /* 0x0000000302027819 */ /* 0x000fe200000012ff */
[----:B------:R-:W-:Y:S01]  /*ae60*/  SHFL.IDX PT, R119, R119, R12, 0x1c1f ;  /* 0x001c1f0c77777589 */ /* 0x000fe200000e0000 */
[----:B------:R-:W-:-:S02]  /*ae70*/  LOP3.LUT R52, R8, R143, RZ, 0x3c, !PT ;  /* 0x0000008f08347212 */ /* 0x000fc400078e3cff */
[----:B------:R-:W-:Y:S01]  /*ae80*/  LOP3.LUT R8, R147, 0x380, RZ, 0xc0, !PT ;  /* 0x0000038093087812 */ /* 0x000fe200078ec0ff */
[----:B------:R-:W-:Y:S01]  /*ae90*/  SHFL.IDX PT, R77, R77, R12, 0x1c1f ;  /* 0x001c1f0c4d4d7589 */ /* 0x000fe200000e0000 */
[----:B------:R-:W-:Y:S02]  /*aea0*/  LOP3.LUT R62, R2, R141, RZ, 0x3c, !PT ;  /* 0x0000008d023e7212 */ /* 0x000fe400078e3cff */
[----:B------:R-:W-:Y:S01]  /*aeb0*/  LOP3.LUT R2, R145, 0x380, RZ, 0xc0, !PT ;  /* 0x0000038091027812 */ /* 0x000fe200078ec0ff */
[----:B------:R-:W-:Y:S01]  /*aec0*/  SHFL.IDX PT, R79, R79, R12, 0x1c1f ;  /* 0x001c1f0c4f4f7589 */ /* 0x000fe200000e0000 */
[----:B------:R-:W-:Y:S02]  /*aed0*/  SHF.R.U64 R8, R8, 0x3, RZ ;  /* 0x0000000308087819 */ /* 0x000fe400000012ff */
[----:B------:R-:W-:Y:S01]  /*aee0*/  LOP3.LUT R58, R5, R10, RZ, 0x3c, !PT ;  /* 0x0000000a053a7212 */ /* 0x000fe200078e3cff */
[----:B------:R-:W-:Y:S01]  /*aef0*/  SHFL.IDX PT, R117, R117, R12, 0x1c1f ;  /* 0x001c1f0c75757589 */ /* 0x000fe200000e0000 */
[----:B------:R-:W-:-:S02]  /*af00*/  LOP3.LUT R5, R26, 0x380, RZ, 0xc0, !PT ;  /* 0x000003801a057812 */ /* 0x000fc400078ec0ff */
[----:B------:R-:W-:Y:S01]  /*af10*/  SHF.R.U64 R2, R2, 0x3, RZ ;  /* 0x0000000302027819 */ /* 0x000fe200000012ff */
[----:B------:R-:W-:Y:S01]  /*af20*/  SHFL.IDX PT, R83, R83, R12, 0x1c1f ;  /* 0x001c1f0c53537589 */ /* 0x000fe200000e0000 */
[----:B------:R-:W-:Y:S02]  /*af30*/  LOP3.LUT R46, R8, R147, RZ, 0x3c, !PT ;  /* 0x00000093082e7212 */ /* 0x000fe400078e3cff */
[----:B------:R-:W-:Y:S01]  /*af40*/  LOP3.LUT R8, R153, 0x380, RZ, 0xc0, !PT ;  /* 0x0000038099087812 */ /* 0x000fe200078ec0ff */
[----:B------:R-:W-:Y:S01]  /*af50*/  SHFL.IDX PT, R109, R109, R12, 0x1c1f ;  /* 0x001c1f0c6d6d7589 */ /* 0x000fe200000e0000 */
[----:B------:R-:W-:Y:S02]  /*af60*/  LOP3.LUT R10, R149, 0x380, RZ, 0xc0, !PT ;  /* 0x00000380950a7812 */ /* 0x000fe400078ec0ff */
[----:B------:R-:W-:Y:S01]  /*af70*/  SHF.R.U64 R5, R5, 0x3, RZ ;  /* 0x0000000305057819 */ /* 0x000fe200000012ff */
[----:B------:R-:W-:Y:S01]  /*af80*/  SHFL.IDX PT, R85, R85, R12, 0x1c1f ;  /* 0x001c1f0c55557589 */ /* 0x000fe200000e0000 */
[----:B------:R-:W-:-:S02]  /*af90*/  LOP3.LUT R50, R2, R145, RZ, 0x3c, !PT ;  /* 0x0000009102327212 */ /* 0x000fc400078e3cff */
[----:B------:R-:W-:Y:S01]  /*afa0*/  LOP3.LUT R2, R151, 0x380, RZ, 0xc0, !PT ;  /* 0x0000038097027812 */ /* 0x000fe200078ec0ff */
[----:B------:R-:W-:Y:S01]  /*afb0*/  SHFL.IDX PT, R113, R113, R12, 0x1c1f ;  /* 0x001c1f0c71717589 */ /* 0x000fe200000e0000 */
[----:B------:R-:W-:Y:S02]  /*afc0*/  SHF.R.U64 R8, R8, 0x3, RZ ;  /* 0x0000000308087819 */ /* 0x000fe400000012ff */
[----:B------:R-:W-:Y:S01]  /*afd0*/  SHF.R.U64 R10, R10, 0x3, RZ ;  /* 0x000000030a0a7819 */ /* 0x000fe200000012ff */
[----:B------:R-:W-:Y:S01]  /*afe0*/  SHFL.IDX PT, R87, R87, R12, 0x1c1f ;  /* 0x001c1f0c57577589 */ /* 0x000fe200000e0000 */
[----:B------:R-:W-:Y:S02]  /*aff0*/  LOP3.LUT R48, R5, R26, RZ, 0x3c, !PT ;  /* 0x0000001a05307212 */ /* 0x000fe400078e3cff */
[----:B------:R-:W-:Y:S01]  /*b000*/  SHF.R.U64 R2, R2, 0x3, RZ ;  /* 0x0000000302027819 */ /* 0x000fe200000012ff */
[----:B------:R-:W-:Y:S01]  /*b010*/  SHFL.IDX PT, R115, R115, R12, 0x1c1f ;  /* 0x001c1f0c73737589 */ /* 0x000fe200000e0000 */
[----:B------:R-:W-:-:S02]  /*b020*/  LOP3.LUT R40, R8, R153, RZ, 0x3c, !PT ;  /* 0x0000009908287212 */ /* 0x000fc400078e3cff */
[----:B------:R-:W-:Y:S01]  /*b030*/  LOP3.LUT R44, R10, R149, RZ, 0x3c, !PT ;  /* 0x000000950a2c7212 */ /* 0x000fe200078e3cff */
[----:B------:R-:W-:Y:S01]  /*b040*/  SHFL.IDX PT, R89, R89, R12, 0x1c1f ;  /* 0x001c1f0c59597589 */ /* 0x000fe200000e0000 */
[----:B------:R-:W-:Y:S02]  /*b050*/  LOP3.LUT R5, R28, 0x380, RZ, 0xc0, !PT ;  /* 0x000003801c057812 */ /* 0x000fe400078ec0ff */
[----:B------:R-:W-:Y:S01]  /*b060*/  MOV R98, R62 ;  /* 0x0000003e00627202 */ /* 0x000fe20000000f00 */
[----:B------:R-:W-:Y:S01]  /*b070*/  SHFL.IDX PT, R121, R121, R12, 0x1c1f ;  /* 0x001c1f0c79797589 */ /* 0x000fe200000e0000 */
[----:B------:R-:W-:Y:S02]  /*b080*/  LOP3.LUT R10, R155, 0x380, RZ, 0xc0, !PT ;  /* 0x000003809b0a7812 */ /* 0x000fe400078ec0ff */
[----:B------:R-:W-:Y:S01]  /*b090*/  MOV R63, R48 ;  /* 0x00000030003f7202 */ /* 0x000fe20000000f00 */
[----:B------:R-:W-:Y:S01]  /*b0a0*/  SHFL.IDX PT, R91, R91, R12, 0x1c1f ;  /* 0x001c1f0c5b5b7589 */ /* 0x000fe200000e0000 */
[----:B------:R-:W-:-:S02]  /*b0b0*/  LOP3.LUT R42, R2, R151, RZ, 0x3c, !PT ;  /* 0x00000097022a7212 */ /* 0x000fc400078e3cff */
[----:B------:R-:W-:Y:S01]  /*b0c0*/  LOP3.LUT R8, R159, 0x380, RZ, 0xc0, !PT ;  /* 0x000003809f087812 */ /* 0x000fe200078ec0ff */
[----:B------:R-:W-:Y:S01]  /*b0d0*/  SHFL.IDX PT, R123, R123, R12, 0x1c1f ;  /* 0x001c1f0c7b7b7589 */ /* 0x000fe200000e0000 */
[----:B------:R-:W-:Y:S02]  /*b0e0*/  MOV R49, R40 ;  /* 0x0000002800317202 */ /* 0x000fe40000000f00 */
[----:B------:R-:W-:Y:S01]  /*b0f0*/  LOP3.LUT R2, R157, 0x380, RZ, 0xc0, !PT ;  /* 0x000003809d027812 */ /* 0x000fe200078ec0ff */
[----:B------:R-:W-:Y:S01]  /*b100*/  SHFL.IDX PT, R93, R93, R12, 0x1c1f ;  /* 0x001c1f0c5d5d7589 */ /* 0x000fe200000e0000 */
[----:B------:R-:W-:Y:S02]  /*b110*/  LOP3.LUT R41, R12, 0x2, RZ, 0x3c, !PT ;  /* 0x000000020c297812 */ /* 0x000fe400078e3cff */
[----:B------:R-:W-:Y:S01]  /*b120*/  SHF.R.U64 R5, R5, 0x3, RZ ;  /* 0x0000000305057819 */ /* 0x000fe200000012ff */
[----:B------:R-:W-:Y:S01]  /*b130*/  SHFL.IDX PT, R125, R125, R12, 0x1c1f ;  /* 0x001c1f0c7d7d7589 */ /* 0x000fe200000e0000 */
[----:B------:R-:W-:-:S02]  /*b140*/  SHF.R.U64 R10, R10, 0x3, RZ ;  /* 0x000000030a0a7819 */ /* 0x000fc400000012ff */
[----:B------:R-:W-:Y:S01]  /*b150*/  SHF.R.U64 R8, R8, 0x3, RZ ;  /* 0x0000000308087819 */ /* 0x000fe200000012ff */
[----:B------:R-:W0:Y:S01]  /*b160*/  SHFL.IDX PT, R68, R68, R41, 0x1c1f ;  /* 0x001c1f2944447589 */ /* 0x000e2200000e0000 */
[----:B------:R-:W-:Y:S02]  /*b170*/  SHF.R.U64 R2, R2, 0x3, RZ ;  /* 0x0000000302027819 */ /* 0x000fe400000012ff */
[----:B------:R-:W-:Y:S01]  /*b180*/  LOP3.LUT R30, R5, R28, RZ, 0x3c, !PT ;  /* 0x0000001c051e7212 */ /* 0x000fe200078e3cff */
[----:B------:R-:W1:Y:S01]  /*b190*/  SHFL.IDX PT, R78, R78, R41, 0x1c1f ;  /* 0x001c1f294e4e7589 */ /* 0x000e6200000e0000 */
[----:B------:R-:W-:Y:S02]  /*b1a0*/  LOP3.LUT R28, R10, R155, RZ, 0x3c, !PT ;  /* 0x0000009b0a1c7212 */ /* 0x000fe400078e3cff */
[----:B------:R-:W-:Y:S01]  /*b1b0*/  LOP3.LUT R10, R8, R159, RZ, 0x3c, !PT ;  /* 0x0000009f080a7212 */ /* 0x000fe200078e3cff */
[----:B------:R-:W2:Y:S01]  /*b1c0*/  SHFL.IDX PT, R80, R80, R41, 0x1c1f ;  /* 0x001c1f2950507589 */ /* 0x000ea200000e0000 */
[----:B------:R-:W-:-:S02]  /*b1d0*/  LOP3.LUT R26, R2, R157, RZ, 0x3c, !PT ;  /* 0x0000009d021a7212 */ /* 0x000fc400078e3cff */
[----:B------:R-:W-:Y:S01]  /*b1e0*/  LOP3.LUT R5, R82, 0x380, RZ, 0xc0, !PT ;  /* 0x0000038052057812 */ /* 0x000fe200078ec0ff */
[----:B------:R-:W-:Y:S01]  /*b1f0*/  SHFL.IDX PT, R156, R156, R41, 0x1c1f ;  /* 0x001c1f299c9c7589 */ /* 0x000fe200000e0000 */
[----:B------:R-:W-:Y:S02]  /*b200*/  MOV R100, R56 ;  /* 0x0000003800647202 */ /* 0x000fe40000000f00 */
[----:B------:R-:W-:Y:S01]  /*b210*/  LOP3.LUT R84, R161, 0x380, RZ, 0xc0, !PT ;  /* 0x00000380a1547812 */ /* 0x000fe200078ec0ff */
[----:B------:R-:W-:Y:S01]  /*b220*/  SHFL.IDX PT, R40, R13, R41, 0x1c1f ;  /* 0x001c1f290d287589 */ /* 0x000fe200000e0000 */
[----:B------:R-:W-:Y:S02]  /*b230*/  MOV R57, R44 ;  /* 0x0000002c00397202 */ /* 0x000fe40000000f00 */
[----:B------:R-:W-:Y:S01]  /*b240*/  MOV R44, R10 ;  /* 0x0000000a002c7202 */ /* 0x000fe20000000f00 */
[----:B------:R-:W-:Y:S01]  /*b250*/  SHFL.IDX PT, R60, R60, R41, 0x1c1f ;  /* 0x001c1f293c3c7589 */ /* 0x000fe200000e0000 */
[----:B------:R-:W-:-:S02]  /*b260*/  SHF.R.U64 R5, R5, 0x3, RZ ;  /* 0x0000000305057819 */ /* 0x000fc400000012ff */
[----:B------:R-:W-:Y:S01]  /*b270*/  MOV R2, R26 ;  /* 0x0000001a00027202 */ /* 0x000fe20000000f00 */
[----:B------:R-:W3:Y:S01]  /*b280*/  SHFL.IDX PT, R10, R73, R41, 0x1c1f ;  /* 0x001c1f29490a7589 */ /* 0x000ee200000e0000 */
[----:B------:R-:W-:Y:S02]  /*b290*/  SHF.R.U64 R84, R84, 0x3, RZ ;  /* 0x0000000354547819 */ /* 0x000fe400000012ff */
[----:B------:R-:W-:Y:S01]  /*b2a0*/  LOP3.LUT R24, R5, R82, RZ, 0x3c, !PT ;  /* 0x0000005205187212 */ /* 0x000fe200078e3cff */
[----:B------:R-:W4:Y:S01]  /*b2b0*/  SHFL.IDX PT, R26, R71, R41, 0x1c1f ;  /* 0x001c1f29471a7589 */ /* 0x000f2200000e0000 */
[----:B------:R-:W-:Y:S02]  /*b2c0*/  MOV R94, R52 ;  /* 0x00000034005e7202 */ /* 0x000fe40000000f00 */
[----:B------:R-:W-:Y:S01]  /*b2d0*/  MOV R96, R58 ;  /* 0x0000003a00607202 */ /* 0x000fe20000000f00 */
[----:B------:R-:W4:Y:S01]  /*b2e0*/  SHFL.IDX PT, R82, R65, R41, 0x1c1f ;  /* 0x001c1f2941527589 */ /* 0x000f2200000e0000 */
[----:B------:R-:W-:-:S02]  /*b2f0*/  MOV R53, R42 ;  /* 0x0000002a00357202 */ /* 0x000fc40000000f00 */
[----:B------:R-:W-:Y:S01]  /*b300*/  MOV R59, R46 ;  /* 0x0000002e003b7202 */ /* 0x000fe20000000f00 */
[----:B------:R4:W4:Y:S01]  /*b310*/  SHFL.IDX PT, R42, R14, R41, 0x1c1f ;  /* 0x001c1f290e2a7589 */ /* 0x00092200000e0000 */
[----:B------:R-:W-:Y:S02]  /*b320*/  LOP3.LUT R8, R84, R161, RZ, 0x3c, !PT ;  /* 0x000000a154087212 */ /* 0x000fe400078e3cff */
[----:B------:R-:W-:Y:S01]  /*b330*/  MOV R92, R50 ;  /* 0x00000032005c7202 */ /* 0x000fe20000000f00 */
[----:B------:R4:W-:Y:S01]  /*b340*/  SHFL.IDX PT, R46, R15, R41, 0x1c1f ;  /* 0x001c1f290f2e7589 */ /* 0x0009e200000e0000 */
[----:B------:R-:W-:Y:S02]  /*b350*/  MOV R51, R30 ;  /* 0x0000001e00337202 */ /* 0x000fe40000000f00 */
[----:B------:R-:W-:Y:S01]  /*b360*/  MOV R47, R28 ;  /* 0x0000001c002f7202 */ /* 0x000fe20000000f00 */
[----:B------:R-:W-:Y:S01]  /*b370*/  SHFL.IDX PT, R54, R54, R41, 0x1c1f ;  /* 0x001c1f2936367589 */ /* 0x000fe200000e0000 */
[----:B0-----:R-:W-:-:S02]  /*b380*/  SEL R28, R81, R68, P0 ;  /* 0x00000044511c7207 */ /* 0x001fc40000000000 */
[----:B------:R-:W-:Y:S01]  /*b390*/  SEL R30, R68, R81, P0 ;  /* 0x00000051441e7207 */ /* 0x000fe20000000000 */
[----:B------:R-:W-:Y:S01]  /*b3a0*/  SHFL.IDX PT, R20, R20, R41, 0x1c1f ;  /* 0x001c1f2914147589 */ /* 0x000fe200000e0000 */
[----:B-1----:R-:W-:Y:S02]  /*b3b0*/  SEL R29, R111, R78, P0 ;  /* 0x0000004e6f1d7207 */ /* 0x002fe40000000000 */
[----:B------:R-:W-:Y:S01]  /*b3c0*/  SEL R31, R78, R111, P0 ;  /* 0x0000006f4e1f7207 */ /* 0x000fe20000000000 */
[----:B------:R-:W-:Y:S01]  /*b3d0*/  SHFL.IDX PT, R84, R61, R41, 0x1c1f ;  /* 0x001c1f293d547589 */ /* 0x000fe200000e0000 */
[----:B------:R-:W-:Y:S02]  /*b3e0*/  MOV R45, R8 ;  /* 0x00000008002d7202 */ /* 0x000fe40000000f00 */
[----:B--2---:R-:W-:Y:S01]  /*b3f0*/  SEL R9, R119, R80, P0 ;  /* 0x0000005077097207 */ /* 0x004fe20000000000 */
[----:B------:R-:W-:Y:S01]  /*b400*/  SHFL.IDX PT, R48, R21, R41, 0x1c1f ;  /* 0x001c1f2915307589 */ /* 0x000fe200000e0000 */
[----:B------:R-:W-:-:S02]  /*b410*/  SEL R11, R80, R119, P0 ;  /* 0x00000077500b7207 */ /* 0x000fc40000000000 */
[----:B------:R-:W-:Y:S01]  /*b420*/  MOV R5, R24 ;  /* 0x0000001800057202 */ /* 0x000fe20000000f00 */
[----:B------:R-:W-:Y:S01]  /*b430*/  SHFL.IDX PT, R64, R64, R41, 0x1c1f ;  /* 0x001c1f2940407589 */ /* 0x000fe200000e0000 */
[----:B---3--:R-:W-:Y:S02]  /*b440*/  SEL R8, R77, R10, P0 ;  /* 0x0000000a4d087207 */ /* 0x008fe40000000000 */
[----:B------:R-:W-:Y:S01]  /*b450*/  SEL R10, R10, R77, P0 ;  /* 0x0000004d0a0a7207 */ /* 0x000fe20000000000 */
[----:B------:R-:W-:Y:S01]  /*b460*/  BAR.SYNC.DEFER_BLOCKING 0x1, 0x100 ;  /* 0x0044000000007b1d */ /* 0x000fe20000010000 */
[----:B----4-:R-:W-:Y:S02]  /*b470*/  SEL R24, R79, R26, P0 ;  /* 0x0000001a4f187207 */ /* 0x010fe40000000000 */
[----:B------:R-:W-:Y:S02]  /*b480*/  SEL R26, R26, R79, P0 ;  /* 0x0000004f1a1a7207 */ /* 0x000fe40000000000 */
[----:B------:R-:W-:-:S02]  /*b490*/  SEL R25, R117, R156, P0 ;  /* 0x0000009c75197207 */ /* 0x000fc40000000000 */
[----:B------:R-:W-:Y:S01]  /*b4a0*/  SEL R27, R156, R117, P0 ;  /* 0x000000759c1b7207 */ /* 0x000fe20000000000 */
[----:B------:R0:W-:Y:S01]  /*b4b0*/  SHFL.IDX PT, R50, R32, R41, 0x1c1f ;  /* 0x001c1f2920327589 */ /* 0x0001e200000e0000 */
[----:B------:R-:W-:Y:S02]  /*b4c0*/  SEL R14, R40, R83, P0 ;  /* 0x00000053280e7207 */ /* 0x000fe40000000000 */
[----:B------:R-:W-:Y:S01]  /*b4d0*/  SEL R13, R109, R82, P0 ;  /* 0x000000526d0d7207 */ /* 0x000fe20000000000 */
[----:B------:R-:W-:Y:S01]  /*b4e0*/  SHFL.IDX PT, R66, R66, R41, 0x1c1f ;  /* 0x001c1f2942427589 */ /* 0x000fe200000e0000 */
[----:B------:R-:W-:Y:S02]  /*b4f0*/  SEL R15, R82, R109, P0 ;  /* 0x0000006d520f7207 */ /* 0x000fe40000000000 */
[----:B------:R-:W-:Y:S01]  /*b500*/  PLOP3.LUT P2, PT, PT, PT, UP0, 0x80, 0x0 ;  /* 0x000000000000781c */ /* 0x000fe20003f4f008 */
[----:B------:R-:W-:Y:S01]  /*b510*/  SHFL.IDX PT, R99, R99, R12, 0x1c1f ;  /* 0x001c1f0c63637589 */ /* 0x000fe200000e0000 */
[----:B0-----:R-:W-:-:S03]  /*b520*/  SEL R32, R85, R42, P0 ;  /* 0x0000002a55207207 */ /* 0x001fc60000000000 */
[----:B------:R-:W-:Y:S04]  /*b530*/  SHFL.IDX PT, R97, R97, R12, 0x1c1f ;  /* 0x001c1f0c61617589 */ /* 0x000fe800000e0000 */
[----:B------:R-:W-:Y:S04]  /*b540*/  SHFL.IDX PT, R129, R129, R12, 0x1c1f ;  /* 0x001c1f0c81817589 */ /* 0x000fe800000e0000 */
[----:B------:R0:W1:Y:S04]  /*b550*/  SHFL.IDX PT, R52, R33, R41, 0x1c1f ;  /* 0x001c1f2921347589 */ /* 0x00006800000e0000 */
[----:B------:R2:W-:Y:S04]  /*b560*/  SHFL.IDX PT, R56, R34, R41, 0x1c1f ;  /* 0x001c1f2922387589 */ /* 0x0005e800000e0000 */
[----:B------:R-:W3:Y:S01]  /*b570*/  SHFL.IDX PT, R86, R67, R41, 0x1c1f ;  /* 0x001c1f2943567589 */ /* 0x000ee200000e0000 */
[----:B0-----:R-:W-:-:S03]  /*b580*/  SEL R33, R113, R60, P0 ;  /* 0x0000003c71217207 */ /* 0x001fc60000000000 */
[----:B------:R-:W-:Y:S01]  /*b590*/  SHFL.IDX PT, R101, R101, R12, 0x1c1f ;  /* 0x001c1f0c65657589 */ /* 0x000fe200000e0000 */
[----:B--2---:R-:W-:-:S03]  /*b5a0*/  SEL R34, R42, R85, P0 ;  /* 0x000000552a227207 */ /* 0x004fc60000000000 */
[----:B------:R-:W-:Y:S04]  /*b5b0*/  SHFL.IDX PT, R131, R131, R12, 0x1c1f ;  /* 0x001c1f0c83837589 */ /* 0x000fe800000e0000 */
[----:B------:R0:W-:Y:S04]  /*b5c0*/  SHFL.IDX PT, R58, R35, R41, 0x1c1f ;  /* 0x001c1f29233a7589 */ /* 0x0001e800000e0000 */
[----:B------:R-:W-:Y:S01]  /*b5d0*/  SHFL.IDX PT, R88, R69, R41, 0x1c1f ;  /* 0x001c1f2945587589 */ /* 0x000fe200000e0000 */
[----:B-1----:R-:W-:-:S03]  /*b5e0*/  SEL R42, R52, R99, P0 ;  /* 0x00000063342a7207 */ /* 0x002fc60000000000 */
[----:B------:R-:W-:Y:S01]  /*b5f0*/  SHFL.IDX PT, R105, R105, R12, 0x1c1f ;  /* 0x001c1f0c69697589 */ /* 0x000fe200000e0000 */
[----:B0-----:R-:W-:-:S03]  /*b600*/  SEL R35, R60, R113, P0 ;  /* 0x000000713c237207 */ /* 0x001fc60000000000 */
[----:B------:R-:W-:Y:S01]  /*b610*/  SHFL.IDX PT, R133, R133, R12, 0x1c1f ;  /* 0x001c1f0c85857589 */ /* 0x000fe200000e0000 */
[----:B---3--:R-:W-:-:S03]  /*b620*/  SEL R43, R86, R129, P0 ;  /* 0x00000081562b7207 */ /* 0x008fc60000000000 */
[----:B------:R0:W1:Y:S04]  /*b630*/  SHFL.IDX PT, R62, R36, R41, 0x1c1f ;  /* 0x001c1f29243e7589 */ /* 0x00006800000e0000 */
[----:B------:R-:W-:Y:S04]  /*b640*/  SHFL.IDX PT, R70, R70, R41, 0x1c1f ;  /* 0x001c1f2946467589 */ /* 0x000fe800000e0000 */
[----:B------:R-:W-:Y:S01]  /*b650*/  SHFL.IDX PT, R137, R137, R12, 0x1c1f ;  /* 0x001c1f0c89897589 */ /* 0x000fe200000e0000 */
[----:B0-----:R-:W-:-:S03]  /*b660*/  SEL R36, R93, R50, P0 ;  /* 0x000000325d247207 */ /* 0x001fc60000000000 */
[----:B------:R-:W-:Y:S04]  /*b670*/  SHFL.IDX PT, R139, R139, R12, 0x1c1f ;  /* 0x001c1f0c8b8b7589 */ /* 0x000fe800000e0000 */
[----:B------:R-:W0:Y:S04]  /*b680*/  SHFL.IDX PT, R72, R72, R41, 0x1c1f ;  /* 0x001c1f2948487589 */ /* 0x000e2800000e0000 */
[----:B------:R-:W-:Y:S04]  /*b690*/  SHFL.IDX PT, R76, R76, R41, 0x1c1f ;  /* 0x001c1f294c4c7589 */ /* 0x000fe800000e0000 */
[----:B------:R-:W-:Y:S01]  /*b6a0*/  SHFL.IDX PT, R107, R107, R12, 0x1c1f ;  /* 0x001c1f0c6b6b7589 */ /* 0x000fe200000e0000 */
[----:B-1----:R-:W-:-:S02]  /*b6b0*/  SEL R60, R105, R62, P0 ;  /* 0x0000003e693c7207 */ /* 0x002fc40000000000 */
[----:B------:R-:W-:Y:S01]  /*b6c0*/  SEL R62, R62, R105, P0 ;  /* 0x000000693e3e7207 */ /* 0x000fe20000000000 */
[----:B------:R-:W-:Y:S04]  /*b6d0*/  SHFL.IDX PT, R103, R103, R12, 0x1c1f ;  /* 0x001c1f0c67677589 */ /* 0x000fe800000e0000 */
[----:B------:R-:W-:Y:S04]  /*b6e0*/  SHFL.IDX PT, R127, R127, R12, 0x1c1f ;  /* 0x001c1f0c7f7f7589 */ /* 0x000fe800000e0000 */
[----:B------:R1:W-:Y:S04]  /*b6f0*/  SHFL.IDX PT, R68, R37, R41, 0x1c1f ;  /* 0x001c1f2925447589 */ /* 0x0003e800000e0000 */
[----:B------:R2:W-:Y:S01]  /*b700*/  SHFL.IDX PT, R78, R38, R41, 0x1c1f ;  /* 0x001c1f29264e7589 */ /* 0x0005e200000e0000 */
[----:B0-----:R-:W-:-:S03]  /*b710*/  SEL R61, R137, R72, P0 ;  /* 0x00000048893d7207 */ /* 0x001fc60000000000 */
[----:B------:R-:W-:Y:S01]  /*b720*/  SHFL.IDX PT, R74, R74, R41, 0x1c1f ;  /* 0x001c1f294a4a7589 */ /* 0x000fe200000e0000 */
[----:B-1----:R-:W-:-:S03]  /*b730*/  SEL R37, R125, R66, P0 ;  /* 0x000000427d257207 */ /* 0x002fc60000000000 */
[----:B------:R-:W-:Y:S01]  /*b740*/  SHFL.IDX PT, R135, R135, R12, 0x1c1f ;  /* 0x001c1f0c87877589 */ /* 0x000fe200000e0000 */
[----:B--2---:R-:W-:-:S03]  /*b750*/  SEL R38, R50, R93, P0 ;  /* 0x0000005d32267207 */ /* 0x004fc60000000000 */
[----:B------:R-:W0:Y:S04]  /*b760*/  SHFL.IDX PT, R90, R75, R41, 0x1c1f ;  /* 0x001c1f294b5a7589 */ /* 0x000e2800000e0000 */
[----:B------:R1:W-:Y:S04]  /*b770*/  SHFL.IDX PT, R95, R95, R12, 0x1c1f ;  /* 0x001c1f0c5f5f7589 */ /* 0x0003e800000e0000 */
[----:B------:R2:W3:Y:S04]  /*b780*/  SHFL.IDX PT, R80, R39, R41, 0x1c1f ;  /* 0x001c1f2927507589 */ /* 0x0004e800000e0000 */
[----:B------:R4:W-:Y:S01]  /*b790*/  STSM.16.M88.4 [R100], R8 ;  /* 0x0000000864007844 */ /* 0x0009e20000000200 */
[----:B-1----:R-:W-:-:S03]  /*b7a0*/  SEL R12, R83, R40, P0 ;  /* 0x00000028530c7207 */ /* 0x002fc60000000000 */
[----:B------:R1:W-:Y:S01]  /*b7b0*/  STSM.16.M88.4 [R98], R24 ;  /* 0x0000001862007844 */ /* 0x0003e20000000200 */
[----:B------:R-:W-:Y:S02]  /*b7c0*/  SEL R40, R99, R52, P0 ;  /* 0x0000003463287207 */ /* 0x000fe40000000000 */
[----:B--2---:R-:W-:Y:S01]  /*b7d0*/  SEL R39, R66, R125, P0 ;  /* 0x0000007d42277207 */ /* 0x004fe20000000000 */
[----:B------:R2:W-:Y:S01]  /*b7e0*/  STSM.16.M88.4 [R96], R28 ;  /* 0x0000001c60007844 */ /* 0x0005e20000000200 */
[----:B------:R-:W-:-:S03]  /*b7f0*/  SEL R41, R129, R86, P0 ;  /* 0x0000005681297207 */ /* 0x000fc60000000000 */
[----:B------:R3:W-:Y:S01]  /*b800*/  STSM.16.M88.4 [R94], R12 ;  /* 0x0000000c5e007844 */ /* 0x0007e20000000200 */
[----:B0-----:R-:W-:Y:S02]  /*b810*/  SEL R77, R135, R90, P0 ;  /* 0x0000005a874d7207 */ /* 0x001fe40000000000 */
[----:B------:R-:W-:Y:S01]  /*b820*/  SEL R79, R90, R135, P0 ;  /* 0x000000875a4f7207 */ /* 0x000fe20000000000 */
[----:B------:R-:W-:Y:S01]  /*b830*/  STSM.16.M88.4 [R92], R32 ;  /* 0x000000205c007844 */ /* 0x000fe20000000200 */
[----:B----4-:R-:W-:Y:S02]  /*b840*/  SEL R8, R87, R46, P0 ;  /* 0x0000002e57087207 */ /* 0x010fe40000000000 */
[----:B------:R-:W-:Y:S02]  /*b850*/  SEL R10, R46, R87, P0 ;  /* 0x000000572e0a7207 */ /* 0x000fe40000000000 */
[----:B------:R-:W-:Y:S02]  /*b860*/  SEL R9, R115, R54, P0 ;  /* 0x0000003673097207 */ /* 0x000fe40000000000 */
[----:B------:R-:W-:-:S02]  /*b870*/  SEL R11, R54, R115, P0 ;  /* 0x00000073360b7207 */ /* 0x000fc40000000000 */
[----:B-1----:R-:W-:Y:S02]  /*b880*/  SEL R24, R89, R20, P0 ;  /* 0x0000001459187207 */ /* 0x002fe40000000000 */
[----:B------:R-:W-:Y:S01]  /*b890*/  SEL R26, R20, R89, P0 ;  /* 0x00000059141a7207 */ /* 0x000fe20000000000 */
[----:B------:R0:W-:Y:S01]  /*b8a0*/  STSM.16.M88.4 [R63], R8 ;  /* 0x000000083f007844 */ /* 0x0001e20000000200 */
[----:B------:R-:W-:Y:S02]  /*b8b0*/  SEL R25, R121, R84, P0 ;  /* 0x0000005479197207 */ /* 0x000fe40000000000 */
[----:B------:R-:W-:Y:S02]  /*b8c0*/  SEL R27, R84, R121, P0 ;  /* 0x00000079541b7207 */ /* 0x000fe40000000000 */
[----:B--2---:R-:W-:Y:S02]  /*b8d0*/  SEL R28, R91, R48, P0 ;  /* 0x000000305b1c7207 */ /* 0x004fe40000000000 */
[----:B------:R-:W-:Y:S01]  /*b8e0*/  SEL R30, R48, R91, P0 ;  /* 0x0000005b301e7207 */ /* 0x000fe20000000000 */
[----:B------:R1:W-:Y:S01]  /*b8f0*/  STSM.16.M88.4 [R59], R24 ;  /* 0x000000183b007844 */ /* 0x0003e20000000200 */
[----:B------:R-:W-:-:S02]  /*b900*/  SEL R29, R123, R64, P0 ;  /* 0x000000407b1d7207 */ /* 0x000fc40000000000 */
[----:B------:R-:W-:Y:S02]  /*b910*/  SEL R31, R64, R123, P0 ;  /* 0x0000007b401f7207 */ /* 0x000fe40000000000 */
[----:B---3--:R-:W-:Y:S02]  /*b920*/  SEL R12, R107, R68, P0 ;  /* 0x000000446b0c7207 */ /* 0x008fe40000000000 */
[----:B------:R-:W-:Y:S01]  /*b930*/  SEL R14, R68, R107, P0 ;  /* 0x0000006b440e7207 */ /* 0x000fe20000000000 */
[----:B------:R2:W-:Y:S01]  /*b940*/  STSM.16.M88.4 [R57], R28 ;  /* 0x0000001c39007844 */ /* 0x0005e20000000200 */
[----:B0-----:R-:W-:Y:S02]  /*b950*/  SEL R8, R97, R56, P0 ;  /* 0x0000003861087207 */ /* 0x001fe40000000000 */
[----:B------:R-:W-:Y:S01]  /*b960*/  SEL R10, R56, R97, P0 ;  /* 0x00000061380a7207 */ /* 0x000fe20000000000 */
[----:B------:R0:W-:Y:S01]  /*b970*/  STSM.16.M88.4 [R53], R36 ;  /* 0x0000002435007844 */ /* 0x0001e20000000200 */
[----:B------:R-:W-:-:S02]  /*b980*/  SEL R9, R131, R88, P0 ;  /* 0x0000005883097207 */ /* 0x000fc40000000000 */
[----:B------:R-:W-:Y:S01]  /*b990*/  SEL R11, R88, R131, P0 ;  /* 0x00000083580b7207 */ /* 0x000fe20000000000 */
[----:B------:R-:W-:Y:S01]  /*b9a0*/  STSM.16.M88.4 [R51], R40 ;  /* 0x0000002833007844 */ /* 0x000fe20000000200 */
[----:B------:R-:W-:Y:S02]  /*b9b0*/  SEL R56, R101, R58, P0 ;  /* 0x0000003a65387207 */ /* 0x000fe40000000000 */
[----:B------:R-:W-:Y:S01]  /*b9c0*/  SEL R58, R58, R101, P0 ;  /* 0x000000653a3a7207 */ /* 0x000fe20000000000 */
[----:B------:R3:W-:Y:S01]  /*b9d0*/  STSM.16.M88.4 [R49], R8 ;  /* 0x0000000831007844 */ /* 0x0007e20000000200 */
[----:B-1----:R-:W-:Y:S02]  /*b9e0*/  SEL R59, R70, R133, P0 ;  /* 0x00000085463b7207 */ /* 0x002fe40000000000 */
[----:B------:R-:W-:Y:S02]  /*b9f0*/  SEL R25, R139, R76, P0 ;  /* 0x0000004c8b197207 */ /* 0x000fe40000000000 */
[----:B--2---:R-:W-:-:S02]  /*ba00*/  SEL R57, R133, R70, P0 ;  /* 0x0000004685397207 */ /* 0x004fc40000000000 */
[----:B------:R-:W-:Y:S01]  /*ba10*/  SEL R27, R76, R139, P0 ;  /* 0x0000008b4c1b7207 */ /* 0x000fe20000000000 */
[----:B------:R-:W-:Y:S01]  /*ba20*/  ULDC UR8, c[0x0][0xa88] ;  /* 0x0002a20000087ab9 */ /* 0x000fe20000000800 */
[----:B------:R-:W-:Y:S01]  /*ba30*/  SEL R63, R72, R137, P0 ;  /* 0x00000089483f7207 */ /* 0x000fe20000000000 */
[----:B------:R-:W-:Y:S01]  /*ba40*/  STSM.16.M88.4 [R47], R56 ;  /* 0x000000382f007844 */ /* 0x000fe20000000200 */
[----:B------:R-:W-:Y:S01]  /*ba50*/  SEL R13, R127, R74, P0 ;  /* 0x0000004a7f0d7207 */ /* 0x000fe20000000000 */
[----:B0-----:R-:W0:Y:S01]  /*ba60*/  LDC R53, c[0x0][0xbe8] ;  /* 0x0002fa00ff357b82 */ /* 0x001e220000000800 */
[----:B------:R-:W-:Y:S01]  /*ba70*/  SEL R15, R74, R127, P0 ;  /* 0x0000007f4a0f7207 */ /* 0x000fe20000000000 */
[----:B------:R1:W-:Y:S01]  /*ba80*/  STSM.16.M88.4 [R2], R60 ;  /* 0x0000003c02007844 */ /* 0x0003e20000000200 */
[----:B------:R-:W-:Y:S01]  /*ba90*/  SEL R76, R103, R78, P0 ;  /* 0x0000004e674c7207 */ /* 0x000fe20000000000 */
[----:B---3--:R-:W-:Y:S01]  /*baa0*/  IMAD.U32 R8, RZ, RZ, UR6 ;  /* 0x00000006ff087e24 */ /* 0x008fe2000f8e00ff */
[----:B------:R-:W-:Y:S01]  /*bab0*/  SEL R78, R78, R103, P0 ;  /* 0x000000674e4e7207 */ /* 0x000fe20000000000 */
[----:B------:R2:W-:Y:S01]  /*bac0*/  STSM.16.M88.4 [R5], R12 ;  /* 0x0000000c05007844 */ /* 0x0005e20000000200 */
[----:B------:R-:W-:Y:S01]  /*bad0*/  SEL R24, R95, R80, P0 ;  /* 0x000000505f187207 */ /* 0x000fe20000000000 */
[----:B------:R-:W-:Y:S01]  /*bae0*/  IMAD.U32 R9, RZ, RZ, UR7 ;  /* 0x00000007ff097e24 */ /* 0x000fe2000f8e00ff */
[----:B------:R-:W-:Y:S01]  /*baf0*/  SEL R26, R80, R95, P0 ;  /* 0x0000005f501a7207 */ /* 0x000fe20000000000 */
[----:B------:R3:W-:Y:S01]  /*bb00*/  STSM.16.M88.4 [R44], R76 ;  /* 0x0000004c2c007844 */ /* 0x0007e20000000200 */
[----:B------:R-:W-:-:S03]  /*bb10*/  ULDC.64 UR6, c[0x0][0xc08] ;  /* 0x0003020000067ab9 */ /* 0x000fc60000000a00 */
[----:B------:R3:W-:Y:S01]  /*bb20*/  STSM.16.M88.4 [R45], R24 ;  /* 0x000000182d007844 */ /* 0x0007e20000000200 */
[----:B------:R-:W-:Y:S01]  /*bb30*/  UISETP.NE.U32.AND UP1, UPT, UR6, URZ, UPT ;  /* 0x0000003f0600728c */ /* 0x000fe2000bf25070 */
[----:B------:R-:W-:Y:S03]  /*bb40*/  BAR.SYNC.DEFER_BLOCKING 0x1, 0x100 ;  /* 0x0044000000007b1d */ /* 0x000fe60000010000 */
[----:B------:R-:W-:-:S06]  /*bb50*/  UISETP.NE.AND.EX UP1, UPT, UR7, URZ, UPT, UP1 ;  /* 0x0000003f0700728c */ /* 0x000fcc000bf25310 */
[----:B------:R-:W-:-:S05]  /*bb60*/  PLOP3.LUT P0, PT, PT, PT, UP1, 0x80, 0x0 ;  /* 0x000000000000781c */ /* 0x000fca0003f0f018 */
[----:B------:R-:W-:-:S04]  /*bb70*/  @UP1 ULEA UR6, UP2, UR42, UR6, 0x2 ;  /* 0x000000062a061291 */ /* 0x000fc8000f84103f */
[----:B------:R-:W-:Y:S01]  /*bb80*/  @UP1 ULEA.HI.X UR7, UR42, UR7, UR36, 0x2, UP2 ;  /* 0x000000072a071291 */ /* 0x000fe200090f1424 */
[----:B-1----:R-:W-:Y:S02]  /*bb90*/  IMAD.U32 R2, RZ, RZ, UR8 ;  /* 0x00000008ff027e24 */ /* 0x002fe4000f8e00ff */
[----:B--2---:R-:W-:-:S03]  /*bba0*/  IMAD.U32 R14, RZ, RZ, UR6 ;  /* 0x00000006ff0e7e24 */ /* 0x004fc6000f8e00ff */
[----:B------:R-:W-:Y:S01]  /*bbb0*/  IMAD.U32 R15, RZ, RZ, UR7 ;  /* 0x00000007ff0f7e24 */ /* 0x000fe2000f8e00ff */
[----:B------:R-:W2:Y:S01]  /*bbc0*/  @P2 LDG.E R10, desc[UR50][R8.64] ;  /* 0x00000032080a2981 */ /* 0x000ea2000c1e1900 */
[----:B0-----:R-:W-:Y:S01]  /*bbd0*/  ISETP.NE.AND P1, PT, R53, 0x1, PT ;  /* 0x000000013500780c */ /* 0x001fe20003f25270 */
[----:B------:R-:W-:Y:S02]  /*bbe0*/  UMOV UR4, URZ ;  /* 0x0000003f00047c82 */ /* 0x000fe40008000000 */
[----:B------:R3:W5:Y:S10]  /*bbf0*/  @P0 LDG.E R2, desc[UR50][R14.64] ;  /* 0x000000320e020981 */ /* 0x000774000c1e1900 */
[----:B------:R-:W0:Y:S08]  /*bc00*/  @P1 LDC R11, c[0x0][0xbec] ;  /* 0x0002fb00ff0b1b82 */ /* 0x000e300000000800 */
[----:B------:R-:W1:Y:S01]  /*bc10*/  @P1 LDC R12, c[0x0][0xbf0] ;  /* 0x0002fc00ff0c1b82 */ /* 0x000e620000000800 */
[----:B--2---:R-:W-:Y:S01]  /*bc20*/  @P2 R2UR UR4, R10 ;  /* 0x000000000a0422ca */ /* 0x004fe200000e0000 */
[----:B01-3--:R-:W-:-:S14]  /*bc30*/  @P0 BRA `(.L_x_2175) ;  /* 0x0000000000100947 */ /* 0x00bfdc0003800000 */
[----:B------:R-:W-:Y:S05]  /*bc40*/  @!P2 BRA `(.L_x_2175) ;  /* 0x00000000000ca947 */ /* 0x000fea0003800000 */
[----:B------:R-:W2:Y:S04]  /*bc50*/  LDG.E R5, desc[UR50][R8.64] ;  /* 0x0000003208057981 */ /* 0x000ea8000c1e1900 */
[----:B-----5:R-:W2:Y:S02]  /*bc60*/  LDG.E R2, desc[UR50][R8.64+0x4] ;  /* 0x0000043208027981 */ /* 0x020ea4000c1e1900 */
[----:B--2---:R-:W-:-:S07]  /*bc70*/  IMAD.IADD R2, R2, 0x1, -R5 ;  /* 0x0000000102027824 */ /* 0x004fce00078e0a05 */
.L_x_2175:
[----:B------:R-:W-:Y:S01]  /*bc80*/  USHF.R.S32.HI UR14, URZ, 0x1f, UR43 ;  /* 0x0000001f3f0e7899 */ /* 0x000fe2000801142b */
[----:B------:R-:W-:Y:S01]  /*bc90*/  VIADD R14, R18, UR37 ;  /* 0x00000025120e7c36 */ /* 0x000fe20008000000 */
        /* <DEDUP_REMOVED lines=24> */
[----:B------:R-:W-:Y:S01]  /*be20*/  VIADD R14, R236, UR37 ;  /* 0x00000025ec0e7c36 */ /* 0x000fe20008000000 */
[----:B------:R-:W-:Y:S01]  /*be30*/  IADD3 R8, P0, R8, UR6, RZ ;  /* 0x0000000608087c10 */ /* 0x000fe2000ff1e0ff */
[----:B------:R-:W-:Y:S01]  /*be40*/  ULDC.64 UR10, c[0x0][0xaa0] ;  /* 0x0002a800000a7ab9 */ /* 0x000fe20000000a00 */
[----:B------:R-:W-:Y:S01]  /*be50*/  IMAD.U32 R12, RZ, RZ, UR8 ;  /* 0x00000008ff0c7e24 */ /* 0x000fe2000f8e00ff */
[----:B------:R-:W-:-:S02]  /*be60*/  SHF.R.S32.HI R10, RZ, 0x1f, R5 ;  /* 0x0000001fff0a7819 */ /* 0x000fc40000011405 */
[----:B------:R-:W-:Y:S02]  /*be70*/  LOP3.LUT R32, R33, 0x380, RZ, 0xc0, !PT ;  /* 0x0000038021207812 */ /* 0x000fe400078ec0ff */
[----:B------:R-:W-:Y:S01]  /*be80*/  IADD3.X R9, R9, UR7, R12, P0, !PT ;  /* 0x0000000709097c10 */ /* 0x000fe200087fe40c */
[----:B------:R-:W-:Y:S01]  /*be90*/  ULDC.64 UR6, c[0x0][0xb88] ;  /* 0x0002e20000067ab9 */ /* 0x000fe20000000a00 */
[----:B------:R-:W-:Y:S01]  /*bea0*/  SHF.R.U64 R32, R32, 0x3, RZ ;  /* 0x0000000320207819 */ /* 0x000fe200000012ff */
[----:B------:R-:W-:Y:S01]  /*beb0*/  IMAD R10, R10, UR6, RZ ;  /* 0x000000060a0a7c24 */ /* 0x000fe2000f8e02ff */
[----:B------:R-:W-:Y:S01]  /*bec0*/  IADD3 R57, P3, R6, 0x4000, RZ ;  /* 0x0000400006397810 */ /* 0x000fe20007f7e0ff */
[----:B------:R-:W-:Y:S01]  /*bed0*/  IMAD.WIDE.U32 R8, R5, UR6, R8 ;  /* 0x0000000605087c25 */ /* 0x000fe2000f8e0008 */
[----:B------:R-:W-:Y:S02]  /*bee0*/  LOP3.LUT R32, R32, R33, RZ, 0x3c, !PT ;  /* 0x0000002120207212 */ /* 0x000fe400078e3cff */
[----:B------:R-:W-:Y:S01]  /*bef0*/  LOP3.LUT R56, R57, 0x380, RZ, 0xc0, !PT ;  /* 0x0000038039387812 */ /* 0x000fe200078ec0ff */
[----:B------:R-:W-:Y:S01]  /*bf00*/  IMAD R11, R5, UR7, R10 ;  /* 0x00000007050b7c24 */ /* 0x000fe2000f8e020a */
[----:B------:R-:W-:Y:S01]  /*bf10*/  ULDC.64 UR6, c[0x0][0xb50] ;  /* 0x0002d40000067ab9 */ /* 0x000fe20000000a00 */
[----:B------:R-:W-:Y:S01]  /*bf20*/  IMAD.X R33, RZ, RZ, R7, P2 ;  /* 0x000000ffff217224 */ /* 0x000fe200010e0607 */
[----:B------:R-:W-:Y:S01]  /*bf30*/  LEA R10, P0, R8, UR6, 0x2 ;  /* 0x00000006080a7c11 */ /* 0x000fe2000f8010ff */
[----:B------:R-:W-:Y:S01]  /*bf40*/  IMAD.IADD R5, R9, 0x1, R11 ;  /* 0x0000000109057824 */ /* 0x000fe200078e020b */
[----:B------:R-:W-:-:S02]  /*bf50*/  IADD3 R21, P2, R6, 0xb000, RZ ;  /* 0x0000b00006157810 */ /* 0x000fc40007f5e0ff */
[----:B------:R-:W-:Y:S01]  /*bf60*/  SHF.R.U64 R56, R56, 0x3, RZ ;  /* 0x0000000338387819 */ /* 0x000fe200000012ff */
[----:B------:R-:W-:Y:S01]  /*bf70*/  SHFL.IDX PT, R46, R10, RZ, 0x1c1f ;  /* 0x001c1fff0a2e7589 */ /* 0x000fe200000e0000 */
[----:B------:R-:W-:Y:S01]  /*bf80*/  LEA.HI.X R8, R8, UR7, R5, 0x2, P0 ;  /* 0x0000000708087c11 */ /* 0x000fe200080f1405 */
[----:B------:R-:W-:Y:S01]  /*bf90*/  VIADD R5, R14, 0x8 ;  /* 0x000000080e057836 */ /* 0x000fe20000000000 */
[----:B------:R-:W-:Y:S01]  /*bfa0*/  IADD3 R29, P0, R6, 0x3000, RZ ;  /* 0x00003000061d7810 */ /* 0x000fe20007f1e0ff */
[----:B------:R-:W-:Y:S01]  /*bfb0*/  SHFL.IDX PT, R50, R10, 0x1, 0x1c1f ;  /* 0x003c1f000a327f89 */ /* 0x000fe200000e0000 */
[----:B------:R-:W-:Y:S02]  /*bfc0*/  LOP3.LUT R20, R21, 0x380, RZ, 0xc0, !PT ;  /* 0x0000038015147812 */ /* 0x000fe400078ec0ff */
[----:B------:R-:W-:Y:S01]  /*bfd0*/  LOP3.LUT R28, R29, 0x380, RZ, 0xc0, !PT ;  /* 0x000003801d1c7812 */ /* 0x000fe200078ec0ff */
[----:B------:R-:W1:Y:S01]  /*bfe0*/  SHFL.IDX PT, R47, R8, RZ, 0x1c1f ;  /* 0x001c1fff082f7589 */ /* 0x000e6200000e0000 */
[----:B------:R-:W-:-:S02]  /*bff0*/  SHF.R.U64 R20, R20, 0x3, RZ ;  /* 0x0000000314147819 */ /* 0x000fc400000012ff */
[----:B------:R-:W-:Y:S01]  /*c000*/  SHF.R.U64 R28, R28, 0x3, RZ ;  /* 0x000000031c1c7819 */ /* 0x000fe200000012ff */
[----:B------:R-:W2:Y:S01]  /*c010*/  SHFL.IDX PT, R51, R8, 0x1, 0x1c1f ;  /* 0x003c1f0008337f89 */ /* 0x000ea200000e0000 */
[----:B------:R-:W-:Y:S01]  /*c020*/  LOP3.LUT R20, R20, R21, RZ, 0x3c, !PT ;  /* 0x0000001514147212 */ /* 0x000fe200078e3cff */
[--C-:B------:R-:W-:Y:S01]  /*c030*/  IMAD.X R21, RZ, RZ, R7.reuse, P2 ;  /* 0x000000ffff157224 */ /* 0x100fe200010e0607 */
[----:B------:R-:W-:Y:S01]  /*c040*/  LOP3.LUT R28, R28, R29, RZ, 0x3c, !PT ;  /* 0x0000001d1c1c7212 */ /* 0x000fe200078e3cff */
[----:B------:R-:W-:Y:S01]  /*c050*/  IMAD.X R29, RZ, RZ, R7, P0 ;  /* 0x000000ffff1d7224 */ /* 0x000fe200000e0607 */
[C---:B------:R-:W-:Y:S02]  /*c060*/  IADD3 R61, P0, R6.reuse, 0x9000, RZ ;  /* 0x00009000063d7810 */ /* 0x040fe40007f1e0ff */
[----:B------:R-:W-:Y:S02]  /*c070*/  IADD3 R13, P5, R6, 0x1000, RZ ;  /* 0x00001000060d7810 */ /* 0x000fe40007fbe0ff */
[----:B------:R-:W-:-:S02]  /*c080*/  LOP3.LUT R60, R61, 0x380, RZ, 0xc0, !PT ;  /* 0x000003803d3c7812 */ /* 0x000fc400078ec0ff */
[----:B------:R-:W-:Y:S02]  /*c090*/  IADD3 R25, P4, R6, 0x2000, RZ ;  /* 0x0000200006197810 */ /* 0x000fe40007f9e0ff */
[----:B------:R-:W-:Y:S02]  /*c0a0*/  SHF.R.U64 R60, R60, 0x3, RZ ;  /* 0x000000033c3c7819 */ /* 0x000fe400000012ff */
[----:B------:R-:W-:Y:S01]  /*c0b0*/  LOP3.LUT R56, R56, R57, RZ, 0x3c, !PT ;  /* 0x0000003938387212 */ /* 0x000fe200078e3cff */
[--C-:B------:R-:W-:Y:S01]  /*c0c0*/  IMAD.X R57, RZ, RZ, R7.reuse, P3 ;  /* 0x000000ffff397224 */ /* 0x100fe200018e0607 */
[----:B------:R-:W-:Y:S01]  /*c0d0*/  LOP3.LUT R60, R60, R61, RZ, 0x3c, !PT ;  /* 0x0000003d3c3c7212 */ /* 0x000fe200078e3cff */
[----:B------:R-:W-:Y:S01]  /*c0e0*/  IMAD.X R61, RZ, RZ, R7, P0 ;  /* 0x000000ffff3d7224 */ /* 0x000fe200000e0607 */
[----:B------:R-:W-:Y:S02]  /*c0f0*/  LOP3.LUT P0, RZ, R234, 0x3, RZ, 0xc0, !PT ;  /* 0x00000003eaff7812 */ /* 0x000fe4000780c0ff */
[----:B------:R-:W-:-:S02]  /*c100*/  LOP3.LUT R12, R13, 0x380, RZ, 0xc0, !PT ;  /* 0x000003800d0c7812 */ /* 0x000fc400078ec0ff */
[-C--:B------:R-:W-:Y:S02]  /*c110*/  ISETP.GE.OR P2, PT, R14, R83.reuse, P0 ;  /* 0x000000530e00720c */ /* 0x080fe40000746670 */
[----:B------:R-:W-:Y:S02]  /*c120*/  ISETP.GE.OR P0, PT, R5, R83, P0 ;  /* 0x000000530500720c */ /* 0x000fe40000706670 */
[----:B------:R-:W-:Y:S02]  /*c130*/  LOP3.LUT R24, R25, 0x380, RZ, 0xc0, !PT ;  /* 0x0000038019187812 */ /* 0x000fe400078ec0ff */
[----:B------:R-:W-:Y:S02]  /*c140*/  IADD3 R45, P3, R6, 0xa000, RZ ;  /* 0x0000a000062d7810 */ /* 0x000fe40007f7e0ff */
[----:B------:R-:W-:Y:S02]  /*c150*/  SHF.R.U64 R12, R12, 0x3, RZ ;  /* 0x000000030c0c7819 */ /* 0x000fe400000012ff */
[----:B------:R-:W-:-:S02]  /*c160*/  SHF.R.U64 R24, R24, 0x3, RZ ;  /* 0x0000000318187819 */ /* 0x000fc400000012ff */
[----:B------:R-:W-:Y:S01]  /*c170*/  LOP3.LUT R44, R45, 0x380, RZ, 0xc0, !PT ;  /* 0x000003802d2c7812 */ /* 0x000fe200078ec0ff */
[----:B-1----:R-:W-:Y:S01]  /*c180*/  @!P2 ST.E desc[UR50][R46.64], R4 ;  /* 0x000000042e00a985 */ /* 0x002fe2000c101932 */
[----:B------:R-:W-:Y:S01]  /*c190*/  LOP3.LUT R12, R12, R13, RZ, 0x3c, !PT ;  /* 0x0000000d0c0c7212 */ /* 0x000fe200078e3cff */
[--C-:B------:R-:W-:Y:S01]  /*c1a0*/  IMAD.X R13, RZ, RZ, R7.reuse, P5 ;  /* 0x000000ffff0d7224 */ /* 0x100fe200028e0607 */
[----:B------:R-:W-:Y:S01]  /*c1b0*/  LOP3.LUT R24, R24, R25, RZ, 0x3c, !PT ;  /* 0x0000001918187212 */ /* 0x000fe200078e3cff */
[--C-:B------:R-:W-:Y:S01]  /*c1c0*/  IMAD.X R25, RZ, RZ, R7.reuse, P4 ;  /* 0x000000ffff197224 */ /* 0x100fe200020e0607 */
[----:B------:R-:W-:Y:S01]  /*c1d0*/  SHF.R.U64 R44, R44, 0x3, RZ ;  /* 0x000000032c2c7819 */ /* 0x000fe200000012ff */
[----:B--2---:R1:W-:Y:S01]  /*c1e0*/  @!P0 ST.E desc[UR50][R50.64], R3 ;  /* 0x0000000332008985 */ /* 0x0043e2000c101932 */
[C---:B------:R-:W-:Y:S02]  /*c1f0*/  IADD3 R37, P6, R6.reuse, 0x6000, RZ ;  /* 0x0000600006257810 */ /* 0x040fe40007fde0ff */
[C---:B------:R-:W-:Y:S01]  /*c200*/  IADD3 R41, P5, R6.reuse, 0x7000, RZ ;  /* 0x0000700006297810 */ /* 0x040fe20007fbe0ff */
[----:B------:R-:W-:Y:S01]  /*c210*/  UIMAD UR8, UR9, UR10, URZ ;  /* 0x0000000a090872a4 */ /* 0x000fe2000f8e023f */
[----:B------:R-:W-:Y:S01]  /*c220*/  IADD3 R69, P4, R6, 0x8000, RZ ;  /* 0x0000800006457810 */ /* 0x000fe20007f9e0ff */
[----:B------:R-:W-:Y:S01]  /*c230*/  UIMAD.WIDE.U32 UR6, UR4, UR10, URZ ;  /* 0x0000000a040672a5 */ /* 0x000fe2000f8e003f */
[----:B------:R-:W-:Y:S01]  /*c240*/  LOP3.LUT R44, R44, R45, RZ, 0x3c, !PT ;  /* 0x0000002d2c2c7212 */ /* 0x000fe200078e3cff */
[----:B------:R-:W-:Y:S01]  /*c250*/  IMAD.X R45, RZ, RZ, R7, P3 ;  /* 0x000000ffff2d7224 */ /* 0x000fe200018e0607 */
[----:B------:R-:W-:Y:S01]  /*c260*/  LOP3.LUT R36, R37, 0x380, RZ, 0xc0, !PT ;  /* 0x0000038025247812 */ /* 0x000fe200078ec0ff */
[----:B------:R-:W5:Y:S01]  /*c270*/  LD.E.128 R12, desc[UR50][R12.64] ;  /* 0x000000320c0c7980 */ /* 0x000f62000c101d00 */
[----:B------:R-:W-:Y:S01]  /*c280*/  LOP3.LUT R40, R41, 0x380, RZ, 0xc0, !PT ;  /* 0x0000038029287812 */ /* 0x000fe200078ec0ff */
[----:B-1----:R-:W1:Y:S01]  /*c290*/  @P1 LDC R3, c[0x0][0xbec] ;  /* 0x0002fb00ff031b82 */ /* 0x002e620000000800 */
[----:B------:R-:W-:Y:S01]  /*c2a0*/  LOP3.LUT R68, R69, 0x380, RZ, 0xc0, !PT ;  /* 0x0000038045447812 */ /* 0x000fe200078ec0ff */
[----:B------:R-:W-:Y:S01]  /*c2b0*/  UIMAD UR8, UR4, UR11, UR8 ;  /* 0x0000000b040872a4 */ /* 0x000fe2000f8e0208 */
[----:B------:R-:W-:Y:S01]  /*c2c0*/  IADD3 R9, P3, R6, 0xf000, RZ ;  /* 0x0000f00006097810 */ /* 0x000fe20007f7e0ff */
[----:B------:R-:W5:Y:S01]  /*c2d0*/  LD.E.128 R24, desc[UR50][R24.64] ;  /* 0x0000003218187980 */ /* 0x000f62000c101d00 */
[----:B------:R-:W-:Y:S01]  /*c2e0*/  SHF.R.U64 R36, R36, 0x3, RZ ;  /* 0x0000000324247819 */ /* 0x000fe200000012ff */
[----:B------:R-:W-:Y:S01]  /*c2f0*/  ULDC.64 UR10, c[0x0][0xae8] ;  /* 0x0002ba00000a7ab9 */ /* 0x000fe20000000a00 */
[----:B------:R-:W-:Y:S01]  /*c300*/  SHF.R.U64 R40, R40, 0x3, RZ ;  /* 0x0000000328287819 */ /* 0x000fe200000012ff */
[----:B------:R-:W5:Y:S01]  /*c310*/  LD.E.128 R28, desc[UR50][R28.64] ;  /* 0x000000321c1c7980 */ /* 0x000f62000c101d00 */
[----:B------:R-:W-:-:S02]  /*c320*/  SHF.R.U64 R68, R68, 0x3, RZ ;  /* 0x0000000344447819 */ /* 0x000fc400000012ff */
[----:B------:R-:W-:Y:S01]  /*c330*/  LOP3.LUT R11, R6, 0x380, RZ, 0xc0, !PT ;  /* 0x00000380060b7812 */ /* 0x000fe200078ec0ff */
[----:B------:R-:W-:Y:S01]  /*c340*/  UIADD3 UR7, UR7, UR8, URZ ;  /* 0x0000000807077290 */ /* 0x000fe2000fffe03f */
[----:B------:R-:W-:Y:S01]  /*c350*/  LOP3.LUT R2, R9, 0x380, RZ, 0xc0, !PT ;  /* 0x0000038009027812 */ /* 0x000fe200078ec0ff */
[--C-:B------:R-:W-:Y:S01]  /*c360*/  IMAD.X R49, RZ, RZ, R7.reuse, P3 ;  /* 0x000000ffff317224 */ /* 0x100fe200018e0607 */
[----:B------:R-:W-:Y:S01]  /*c370*/  LOP3.LUT R36, R36, R37, RZ, 0x3c, !PT ;  /* 0x0000002524247212 */ /* 0x000fe200078e3cff */
[--C-:B------:R-:W-:Y:S01]  /*c380*/  IMAD.X R37, RZ, RZ, R7.reuse, P6 ;  /* 0x000000ffff257224 */ /* 0x100fe200030e0607 */
[----:B------:R-:W-:Y:S01]  /*c390*/  LOP3.LUT R40, R40, R41, RZ, 0x3c, !PT ;  /* 0x0000002928287212 */ /* 0x000fe200078e3cff */
[--C-:B------:R-:W-:Y:S01]  /*c3a0*/  IMAD.X R41, RZ, RZ, R7.reuse, P5 ;  /* 0x000000ffff297224 */ /* 0x100fe200028e0607 */
[----:B------:R-:W-:Y:S01]  /*c3b0*/  LOP3.LUT R68, R68, R69, RZ, 0x3c, !PT ;  /* 0x0000004544447212 */ /* 0x000fe200078e3cff */
[----:B------:R-:W-:Y:S01]  /*c3c0*/  IMAD.X R69, RZ, RZ, R7, P4 ;  /* 0x000000ffff457224 */ /* 0x000fe200020e0607 */
[----:B------:R-:W-:Y:S01]  /*c3d0*/  SHF.R.U64 R2, R2, 0x3, RZ ;  /* 0x0000000302027819 */ /* 0x000fe200000012ff */
[----:B------:R-:W-:Y:S01]  /*c3e0*/  UIMAD UR4, UR14, UR10, URZ ;  /* 0x0000000a0e0472a4 */ /* 0x000fe2000f8e023f */
[C---:B------:R-:W-:Y:S01]  /*c3f0*/  IADD3 R77, P6, R6.reuse, 0xc000, RZ ;  /* 0x0000c000064d7810 */ /* 0x040fe20007fde0ff */
[----:B------:R-:W5:Y:S01]  /*c400*/  LD.E.128 R56, desc[UR50][R56.64] ;  /* 0x0000003238387980 */ /* 0x000f62000c101d00 */
[C---:B------:R-:W-:Y:S01]  /*c410*/  IADD3 R73, P5, R6.reuse, 0xd000, RZ ;  /* 0x0000d00006497810 */ /* 0x040fe20007fbe0ff */
[----:B------:R-:W-:Y:S01]  /*c420*/  ULDC.64 UR8, c[0x0][0xaf0] ;  /* 0x0002bc0000087ab9 */ /* 0x000fe20000000a00 */
[----:B------:R-:W-:Y:S01]  /*c430*/  IADD3 R65, P4, R6, 0xe000, RZ ;  /* 0x0000e00006417810 */ /* 0x000fe20007f9e0ff */
[----:B------:R-:W5:Y:S01]  /*c440*/  LD.E.128 R32, desc[UR50][R32.64] ;  /* 0x0000003220207980 */ /* 0x000f62000c101d00 */
[----:B------:R-:W-:Y:S01]  /*c450*/  LOP3.LUT R48, R2, R9, RZ, 0x3c, !PT ;  /* 0x0000000902307212 */ /* 0x000fe200078e3cff */
[----:B------:R-:W-:Y:S01]  /*c460*/  IMAD R2, R232, 0x20, R233 ;  /* 0x00000020e8027824 */ /* 0x000fe200078e02e9 */
[----:B------:R-:W-:Y:S01]  /*c470*/  LOP3.LUT R76, R77, 0x380, RZ, 0xc0, !PT ;  /* 0x000003804d4c7812 */ /* 0x000fe200078ec0ff */
[----:B------:R-:W5:Y:S01]  /*c480*/  LD.E.128 R60, desc[UR50][R60.64] ;  /* 0x000000323c3c7980 */ /* 0x000f62000c101d00 */
[----:B------:R-:W-:-:S02]  /*c490*/  LOP3.LUT R72, R73, 0x380, RZ, 0xc0, !PT ;  /* 0x0000038049487812 */ /* 0x000fc400078ec0ff */
[----:B------:R-:W-:Y:S01]  /*c4a0*/  LOP3.LUT R64, R65, 0x380, RZ, 0xc0, !PT ;  /* 0x0000038041407812 */ /* 0x000fe200078ec0ff */
[----:B------:R-:W5:Y:S01]  /*c4b0*/  LD.E.128 R44, desc[UR50][R44.64] ;  /* 0x000000322c2c7980 */ /* 0x000f62000c101d00 */
[----:B------:R-:W-:Y:S01]  /*c4c0*/  SHF.R.U64 R11, R11, 0x3, RZ ;  /* 0x000000030b0b7819 */ /* 0x000fe200000012ff */
[----:B------:R-:W-:Y:S01]  /*c4d0*/  VIADD R54, R2, UR37 ;  /* 0x0000002502367c36 */ /* 0x000fe20008000000 */
[----:B------:R-:W-:Y:S01]  /*c4e0*/  SHF.R.U64 R76, R76, 0x3, RZ ;  /* 0x000000034c4c7819 */ /* 0x000fe200000012ff */
[----:B------:R-:W-:Y:S01]  /*c4f0*/  UIMAD UR4, UR43, UR11, UR4 ;  /* 0x0000000b2b0472a4 */ /* 0x000fe2000f8e0204 */
[----:B------:R-:W-:Y:S01]  /*c500*/  SHF.R.U64 R72, R72, 0x3, RZ ;  /* 0x0000000348487819 */ /* 0x000fe200000012ff */
[----:B------:R-:W-:Y:S01]  /*c510*/  UIMAD.WIDE.U32 UR6, UR43, UR10, UR6 ;  /* 0x0000000a2b0672a5 */ /* 0x000fe2000f8e0006 */
[----:B------:R-:W-:Y:S01]  /*c520*/  SHF.R.U64 R64, R64, 0x3, RZ ;  /* 0x0000000340407819 */ /* 0x000fe200000012ff */
[----:B------:R-:W5:Y:S01]  /*c530*/  LD.E.128 R36, desc[UR50][R36.64] ;  /* 0x0000003224247980 */ /* 0x000f62000c101d00 */
[----:B------:R-:W-:Y:S01]  /*c540*/  LOP3.LUT R6, R11, R6, RZ, 0x3c, !PT ;  /* 0x000000060b067212 */ /* 0x000fe200078e3cff */
[----:B-1----:R-:W-:Y:S01]  /*c550*/  @P1 IMAD.HI.U32 R2, R54, R3, RZ ;  /* 0x0000000336021227 */ /* 0x002fe200078e00ff */
[----:B------:R-:W-:Y:S01]  /*c560*/  LOP3.LUT R76, R76, R77, RZ, 0x3c, !PT ;  /* 0x0000004d4c4c7212 */ /* 0x000fe200078e3cff */
[----:B------:R-:W-:Y:S01]  /*c570*/  UIADD3 UR7, UR7, UR4, URZ ;  /* 0x0000000407077290 */ /* 0x000fe2000fffe03f */
[----:B------:R-:W-:Y:S01]  /*c580*/  LOP3.LUT R72, R72, R73, RZ, 0x3c, !PT ;  /* 0x0000004948487212 */ /* 0x000fe200078e3cff */
[--C-:B------:R-:W-:Y:S01]  /*c590*/  IMAD.X R77, RZ, RZ, R7.reuse, P6 ;  /* 0x000000ffff4d7224 */ /* 0x100fe200030e0607 */
[----:B------:R-:W-:Y:S01]  /*c5a0*/  LOP3.LUT R64, R64, R65, RZ, 0x3c, !PT ;  /* 0x0000004140407212 */ /* 0x000fe200078e3cff */
[--C-:B------:R-:W-:Y:S01]  /*c5b0*/  IMAD.X R73, RZ, RZ, R7.reuse, P5 ;  /* 0x000000ffff497224 */ /* 0x100fe200028e0607 */
[----:B------:R-:W5:Y:S01]  /*c5c0*/  LD.E.128 R8, desc[UR50][R6.64] ;  /* 0x0000003206087980 */ /* 0x000f62000c101d00 */
[----:B------:R-:W-:Y:S01]  /*c5d0*/  IMAD.X R65, RZ, RZ, R7, P4 ;  /* 0x000000ffff417224 */ /* 0x000fe200020e0607 */
[----:B------:R-:W-:-:S02]  /*c5e0*/  UIMAD UR4, UR36, UR8, URZ ;  /* 0x00000008240472a4 */ /* 0x000fc4000f8e023f */
[----:B------:R-:W-:Y:S01]  /*c5f0*/  UIMAD.WIDE.U32 UR6, UR42, UR8, UR6 ;  /* 0x000000082a0672a5 */ /* 0x000fe2000f8e0006 */
[----:B------:R-:W5:Y:S01]  /*c600*/  LD.E.128 R40, desc[UR50][R40.64] ;  /* 0x0000003228287980 */ /* 0x000f62000c101d00 */
[----:B------:R-:W-:-:S03]  /*c610*/  UIMAD UR4, UR42, UR9, UR4 ;  /* 0x000000092a0472a4 */ /* 0x000fc6000f8e0204 */
[----:B------:R-:W-:Y:S01]  /*c620*/  ULDC.64 UR8, c[0x0][0xae0] ;  /* 0x0002b80000087ab9 */ /* 0x000fe20000000a00 */
[----:B------:R1:W5:Y:S01]  /*c630*/  LD.E.128 R4, desc[UR50][R20.64] ;  /* 0x0000003214047980 */ /* 0x000362000c101d00 */
[----:B------:R-:W-:-:S03]  /*c640*/  UIADD3 UR4, UR7, UR4, URZ ;  /* 0x0000000407047290 */ /* 0x000fc6000fffe03f */
[----:B------:R-:W5:Y:S04]  /*c650*/  LD.E.128 R68, desc[UR50][R68.64] ;  /* 0x0000003244447980 */ /* 0x000f68000c101d00 */
[----:B------:R-:W5:Y:S01]  /*c660*/  LD.E.128 R76, desc[UR50][R76.64] ;  /* 0x000000324c4c7980 */ /* 0x000f62000c101d00 */
[----:B-1----:R-:W-:Y:S01]  /*c670*/  IMAD.MOV.U32 R21, RZ, RZ, R54 ;  /* 0x000000ffff157224 */ /* 0x002fe200078e0036 */
[----:B0-----:R-:W-:Y:S02]  /*c680*/  @P1 SHF.R.U32.HI R21, RZ, R81, R2 ;  /* 0x00000051ff151219 */ /* 0x001fe40000011602 */
[----:B------:R-:W5:Y:S02]  /*c690*/  LD.E.128 R72, desc[UR50][R72.64] ;  /* 0x0000003248487980 */ /* 0x000f64000c101d00 */
[--C-:B------:R-:W-:Y:S01]  /*c6a0*/  SHF.R.S32.HI R20, RZ, 0x1f, R21.reuse ;  /* 0x0000001fff147819 */ /* 0x100fe20000011415 */
[----:B------:R-:W-:Y:S01]  /*c6b0*/  IMAD.MOV R52, RZ, RZ, -R21 ;  /* 0x000000ffff347224 */ /* 0x000fe200078e0a15 */
[----:B------:R-:W5:Y:S01]  /*c6c0*/  LD.E.128 R64, desc[UR50][R64.64] ;  /* 0x0000003240407980 */ /* 0x000f62000c101d00 */
[----:B------:R-:W-:-:S02]  /*c6d0*/  IMAD.U32 R3, RZ, RZ, UR7 ;  /* 0x00000007ff037e24 */ /* 0x000fc4000f8e00ff */
[----:B------:R-:W-:Y:S01]  /*c6e0*/  IMAD R20, R20, UR8, RZ ;  /* 0x0000000814147c24 */ /* 0x000fe2000f8e02ff */
[----:B------:R-:W5:Y:S01]  /*c6f0*/  LD.E.128 R48, desc[UR50][R48.64] ;  /* 0x0000003230307980 */ /* 0x000f62000c101d00 */
[----:B------:R-:W-:Y:S02]  /*c700*/  IMAD R53, R53, R52, R54 ;  /* 0x0000003435357224 */ /* 0x000fe400078e0236 */
[----:B------:R-:W-:Y:S01]  /*c710*/  IMAD.U32 R2, RZ, RZ, UR6 ;  /* 0x00000006ff027e24 */ /* 0x000fe2000f8e00ff */
[----:B------:R-:W-:Y:S01]  /*c720*/  @!PT LDS RZ, [RZ] ;  /* 0x00000000fffff984 */ /* 0x000fe20000000800 */
[----:B------:R-:W-:Y:S01]  /*c730*/  @!PT LDS RZ, [RZ] ;  /* 0x00000000fffff984 */ /* 0x000fe20000000800 */
[----:B------:R-:W-:Y:S01]  /*c740*/  @!PT LDS RZ, [RZ] ;  /* 0x00000000fffff984 */ /* 0x000fe20000000800 */
[----:B------:R-:W-:Y:S01]  /*c750*/  @!PT LDS RZ, [RZ] ;  /* 0x00000000fffff984 */ /* 0x000fe20000000800 */
[----:B------:R0:W-:Y:S06]  /*c760*/  MEMBAR.ALL.CTA ;  /* 0x0000000000007992 */ /* 0x0001ec0000008000 */
[----:B0-----:R-:W0:Y:S01]  /*c770*/  FENCE.VIEW.ASYNC.S ;  /* 0x00000000000073c6 */ /* 0x001e220000000000 */
[----:B------:R-:W-:Y:S01]  /*c780*/  IMAD.U32 R3, RZ, RZ, UR4 ;  /* 0x00000004ff037e24 */ /* 0x000fe2000f8e00ff */
[----:B------:R-:W-:Y:S01]  /*c790*/  ULDC.64 UR6, c[0x0][0xad8] ;  /* 0x0002b60000067ab9 */ /* 0x000fe20000000a00 */
[C---:B------:R-:W-:Y:S01]  /*c7a0*/  IMAD R81, R21.reuse, UR9, R20 ;  /* 0x0000000915517c24 */ /* 0x040fe2000f8e0214 */
[----:B------:R-:W-:Y:S01]  /*c7b0*/  SHF.R.S32.HI R20, RZ, 0x1f, R53 ;  /* 0x0000001fff147819 */ /* 0x000fe20000011435 */
[----:B------:R-:W-:-:S04]  /*c7c0*/  IMAD.WIDE.U32 R2, R21, UR8, R2 ;  /* 0x0000000815027c25 */ /* 0x000fc8000f8e0002 */
[----:B------:R-:W-:Y:S02]  /*c7d0*/  IMAD.IADD R3, R3, 0x1, R81 ;  /* 0x0000000103037824 */ /* 0x000fe400078e0251 */
[----:B------:R-:W-:Y:S02]  /*c7e0*/  IMAD R52, R20, UR6, RZ ;  /* 0x0000000614347c24 */ /* 0x000fe4000f8e02ff */
[----:B------:R-:W-:Y:S02]  /*c7f0*/  VIADD R84, R233, UR37 ;  /* 0x00000025e9547c36 */ /* 0x000fe40008000000 */
[C---:B------:R-:W-:Y:S02]  /*c800*/  IMAD R21, R53.reuse, UR7, R52 ;  /* 0x0000000735157c24 */ /* 0x040fe4000f8e0234 */
[----:B------:R-:W-:Y:S01]  /*c810*/  IMAD.WIDE.U32 R2, R53, UR6, R2 ;  /* 0x0000000635027c25 */ /* 0x000fe2000f8e0002 */
[----:B------:R-:W-:Y:S01]  /*c820*/  ISETP.GE.AND P2, PT, R84, R83, PT ;  /* 0x000000535400720c */ /* 0x000fe20003f46270 */
[----:B------:R-:W-:-:S02]  /*c830*/  ULDC.64 UR6, c[0x0][0xa80] ;  /* 0x0002a00000067ab9 */ /* 0x000fc40000000a00 */
[----:B------:R-:W-:Y:S01]  /*c840*/  VIADD R0, R0, 0x38820 ;  /* 0x0003882000007836 */ /* 0x000fe20000000000 */
[----:B------:R-:W-:Y:S01]  /*c850*/  LEA R54, P3, R2, UR6, 0x1 ;  /* 0x0000000602367c11 */ /* 0x000fe2000f8608ff */
[----:B------:R-:W-:Y:S02]  /*c860*/  IMAD.IADD R3, R3, 0x1, R21 ;  /* 0x0000000103037824 */ /* 0x000fe400078e0215 */
[----:B------:R-:W-:Y:S01]  /*c870*/  VIADD R20, R84, 0x20 ;  /* 0x0000002054147836 */ /* 0x000fe20000000000 */
[----:B------:R-:W-:Y:S02]  /*c880*/  PRMT R0, RZ, 0x654, R0 ;  /* 0x00000654ff007816 */ /* 0x000fe40000000000 */
[----:B------:R-:W-:Y:S02]  /*c890*/  LEA.HI.X R82, R2, UR7, R3, 0x1, P3 ;  /* 0x0000000702527c11 */ /* 0x000fe400098f0c03 */
[----:B------:R-:W-:Y:S01]  /*c8a0*/  ISETP.GE.AND P1, PT, R20, R83, PT ;  /* 0x000000531400720c */ /* 0x000fe20003f26270 */
[----:B------:R-:W-:Y:S01]  /*c8b0*/  VIADD R20, R84, 0x40 ;  /* 0x0000004054147836 */ /* 0x000fe20000000000 */
[----:B0-----:R0:W-:Y:S01]  /*c8c0*/  SYNCS.ARRIVE.TRANS64.RED.A1T0 RZ, [R0+URZ], RZ ;  /* 0x000000ff00ff79a7 */ /* 0x0011e2000810043f */
[----:B------:R1:W2:Y:S01]  /*c8d0*/  SHFL.IDX PT, R80, R54, RZ, 0x181f ;  /* 0x00181fff36507589 */ /* 0x0002a200000e0000 */
[----:B------:R-:W-:Y:S01]  /*c8e0*/  BSSY B1, `(.L_x_2176) ;  /* 0x0000019000017945 */ /* 0x000fe20003800000 */
[----:B------:R-:W-:-:S02]  /*c8f0*/  SHF.R.S32.HI R85, RZ, 0x1f, R23 ;  /* 0x0000001fff557819 */ /* 0x000fc40000011417 */
[----:B------:R-:W-:Y:S01]  /*c900*/  ISETP.GE.AND P0, PT, R20, R83, PT ;  /* 0x000000531400720c */ /* 0x000fe20003f06270 */
[----:B0-----:R1:W0:Y:S01]  /*c910*/  SHFL.IDX PT, R0, R82, RZ, 0x181f ;  /* 0x00181fff52007589 */ /* 0x00122200000e0000 */
[----:B------:R-:W-:Y:S02]  /*c920*/  SHF.R.S32.HI R86, RZ, 0x1f, R19 ;  /* 0x0000001fff567819 */ /* 0x000fe40000011413 */
[----:B------:R-:W-:Y:S02]  /*c930*/  SHF.R.S32.HI R87, RZ, 0x1f, R22 ;  /* 0x0000001fff577819 */ /* 0x000fe40000011416 */
[----:B------:R-:W-:Y:S01]  /*c940*/  SHF.R.S32.HI R88, RZ, 0x1f, R16 ;  /* 0x0000001fff587819 */ /* 0x000fe20000011410 */
[----:B------:R-:W-:Y:S06]  /*c950*/  @P2 BRA `(.L_x_2177) ;  /* 0x0000000000442947 */ /* 0x000fec0003800000 */
[----:B------:R-:W-:Y:S02]  /*c960*/  ULDC UR4, c[0x0][0xac8] ;  /* 0x0002b20000047ab9 */ /* 0x000fe40000000800 */
[----:B------:R-:W-:Y:S02]  /*c970*/  ISETP.GE.AND P5, PT, R16, UR4, PT ;  /* 0x0000000410007c0c */ /* 0x000fe4000bfa6270 */
[----:B------:R-:W-:Y:S02]  /*c980*/  ISETP.GE.AND P4, PT, R22, UR4, PT ;  /* 0x0000000416007c0c */ /* 0x000fe4000bf86270 */
[----:B------:R-:W-:Y:S02]  /*c990*/  ISETP.GE.AND P3, PT, R19, UR4, PT ;  /* 0x0000000413007c0c */ /* 0x000fe4000bf66270 */
[----:B------:R-:W-:-:S07]  /*c9a0*/  ISETP.GE.AND P2, PT, R23, UR4, PT ;  /* 0x0000000417007c0c */ /* 0x000fce000bf46270 */
[----:B--2---:R-:W-:-:S04]  /*c9b0*/  @!P5 LEA R2, P6, R16, R80, 0x1 ;  /* 0x000000501002d211 */ /* 0x004fc800078c08ff */
[----:B0-----:R-:W-:Y:S02]  /*c9c0*/  @!P5 LEA.HI.X R3, R16, R0, R88, 0x1, P6 ;  /* 0x000000001003d211 */ /* 0x001fe400030f0c58 */
        /* <DEDUP_REMOVED lines=10> */
.L_x_2177:
[----:B------:R-:W-:Y:S05]  /*ca70*/  BSYNC B1 ;  /* 0x0000000000017941 */ /* 0x000fea0003800000 */
.L_x_2176:
[----:B0-----:R0:W4:Y:S01]  /*ca80*/  SHFL.IDX PT, R0, R82, 0x1, 0x181f ;  /* 0x00381f0052007f89 */ /* 0x00112200000e0000 */
        /* <DEDUP_REMOVED lines=8> */
[-C--:B---3--:R-:W-:Y:S02]  /*cb10*/  @!P4 LEA R2, P6, R16, R20.reuse, 0x1 ;  /* 0x000000141002c211 */ /* 0x088fe400078c08ff */
[----:B-----5:R-:W-:Y:S02]  /*cb20*/  @!P3 LEA R8, P5, R22, R20, 0x1 ;  /* 0x000000141608b211 */ /* 0x020fe400078a08ff */
        /* <DEDUP_REMOVED lines=10> */
.L_x_2179:
[----:B------:R-:W-:Y:S05]  /*cbd0*/  BSYNC B1 ;  /* 0x0000000000017941 */ /* 0x000fea0003800000 */
.L_x_2178:
[----:B----4-:R4:W0:Y:S01]  /*cbe0*/  SHFL.IDX PT, R0, R82, 0x2, 0x181f ;  /* 0x00581f0052007f89 */ /* 0x01082200000e0000 */
[----:B------:R-:W-:Y:S03]  /*cbf0*/  BSSY B1, `(.L_x_2180) ;  /* 0x0000014000017945 */ /* 0x000fe60003800000 */
[----:B---3-5:R4:W3:Y:S01]  /*cc00*/  SHFL.IDX PT, R12, R54, 0x2, 0x181f ;  /* 0x00581f00360c7f89 */ /* 0x0288e200000e0000 */
        /* <DEDUP_REMOVED lines=18> */
.L_x_2181:
[----:B------:R-:W-:Y:S05]  /*cd30*/  BSYNC B1 ;  /* 0x0000000000017941 */ /* 0x000fea0003800000 */
.L_x_2180:
[----:B0-----:R-:W-:Y:S01]  /*cd40*/  VIADD R0, R84, 0x60 ;  /* 0x0000006054007836 */ /* 0x001fe20000000000 */
[----:B-1--4-:R-:W4:Y:S04]  /*cd50*/  SHFL.IDX PT, R82, R82, 0x3, 0x181f ;  /* 0x00781f0052527f89 */ /* 0x012f2800000e0000 */
        /* <DEDUP_REMOVED lines=10> */
[-C--:B----4-:R-:W-:Y:S02]  /*ce00*/  @!P3 LEA.HI.X R3, R16, R82.reuse, R88, 0x1, P0 ;  /* 0x000000521003b211 */ /* 0x090fe400000f0c58 */
        /* <DEDUP_REMOVED lines=11> */
.L_x_2174:
        /* <DEDUP_REMOVED lines=35> */
.L_x_2183:
[----:B------:R-:W-:Y:S01]  /*d0f0*/  USEL UR42, UR42, URZ, !UP0 ;  /* 0x0000003f2a2a7287 */ /* 0x000fe2000c000000 */
[----:B------:R-:W-:Y:S01]  /*d100*/  BSSY B1, `(.L_x_2184) ;  /* 0x000002c000017945 */ /* 0x000fe20003800000 */
[----:B------:R-:W-:-:S03]  /*d110*/  USEL UR36, UR36, URZ, !UP0 ;  /* 0x0000003f24247287 */ /* 0x000fc6000c000000 */
[----:B------:R-:W-:Y:S09]  /*d120*/  @P1 BRA `(.L_x_2185) ;  /* 0x0000000000a41947 */ /* 0x000ff20003800000 */
        /* <DEDUP_REMOVED lines=41> */
.L_x_2185:
[----:B------:R-:W-:Y:S05]  /*d3c0*/  BSYNC B1 ;  /* 0x0000000000017941 */ /* 0x000fea0003800000 */
.L_x_2184:
[----:B0-----:R-:W0:Y:S01]  /*d3d0*/  @P0 LDC R3, c[0x0][0xbf0] ;  /* 0x0002fc00ff030b82 */ /* 0x001e220000000800 */
[----:B------:R-:W-:Y:S01]  /*d3e0*/  ULDC.64 UR12, c[0x0][0xaa0] ;  /* 0x0002a800000c7ab9 */ /* 0x000fe20000000a00 */
[----:B------:R-:W-:Y:S01]  /*d3f0*/  IMAD R2, R232, 0x20, R233 ;  /* 0x00000020e8027824 */ /* 0x000fe200078e02e9 */
[----:B------:R-:W-:Y:S01]  /*d400*/  UIMAD UR8, UR9, UR12, URZ ;  /* 0x0000000c090872a4 */ /* 0x000fe2000f8e023f */
[----:B------:R-:W-:Y:S01]  /*d410*/  BSSY B1, `(.L_x_2186) ;  /* 0x0000045000017945 */ /* 0x000fe20003800000 */
[----:B------:R-:W-:Y:S01]  /*d420*/  UIMAD.WIDE.U32 UR6, UR4, UR12, URZ ;  /* 0x0000000c040672a5 */ /* 0x000fe2000f8e003f */
[----:B------:R-:W-:Y:S01]  /*d430*/  VIADD R6, R2, UR37 ;  /* 0x0000002502067c36 */ /* 0x000fe20008000000 */
[----:B------:R-:W-:Y:S01]  /*d440*/  UIMAD UR8, UR4, UR13, UR8 ;  /* 0x0000000d040872a4 */ /* 0x000fe2000f8e0208 */
[----:B------:R-:W-:Y:S02]  /*d450*/  SHF.R.S32.HI R20, RZ, 0x1f, R23 ;  /* 0x0000001fff147819 */ /* 0x000fe40000011417 */
        /* <DEDUP_REMOVED lines=64> */
.L_x_2187:
[----:B------:R-:W-:Y:S05]  /*d860*/  BSYNC B1 ;  /* 0x0000000000017941 */ /* 0x000fea0003800000 */
.L_x_2186:
        /* <DEDUP_REMOVED lines=21> */
.L_x_2189:
[----:B------:R-:W-:Y:S05]  /*d9c0*/  BSYNC B1 ;  /* 0x0000000000017941 */ /* 0x000fea0003800000 */
.L_x_2188:
        /* <DEDUP_REMOVED lines=21> */
.L_x_2191:
[----:B------:R-:W-:Y:S05]  /*db20*/  BSYNC B1 ;  /* 0x0000000000017941 */ /* 0x000fea0003800000 */
.L_x_2190:
        /* <DEDUP_REMOVED lines=22> */
.L_x_2182:
[----:B------:R-:W-:Y:S05]  /*dc90*/  BSYNC B0 ;  /* 0x0000000000007941 */ /* 0x000fea0003800000 */
.L_x_2173:
[----:B------:R-:W-:Y:S02]  /*dca0*/  ULDC UR4, c[0x0][0xc3c] ;  /* 0x00030f0000047ab9 */ /* 0x000fe40000000800 */
[----:B------:R-:W-:-:S13]  /*dcb0*/  ISETP.GE.AND P0, PT, R55, UR4, PT ;  /* 0x0000000437007c0c */ /* 0x000fda000bf06270 */
[----:B------:R-:W-:Y:S05]  /*dcc0*/  @!P0 BRA `(.L_x_2192) ;  /* 0xffffff30005c8947 */ /* 0x000fea000383ffff */
[----:B------:R-:W-:Y:S05]  /*dcd0*/  EXIT ;  /* 0x000000000000794d */ /* 0x000fea0003800000 */
.L_x_2134:
[----:B------:R-:W-:-:S08]  /*dce0*/  NOP ;  /* 0x0000000000007918 */ /* 0x000fd00000000000 */
[----:B------:R-:W0:-:S00]  /*dcf0*/  USETMAXREG.DEALLOC.CTAPOOL 0x18 ;  /* 0x00000018000079c8 */ /* 0x000e0000080e0500 */
[----:B0-----:R-:W-:Y:S01]  /*dd00*/  LOP3.LUT R0, R0, 0x3, RZ, 0xc0, !PT ;  /* 0x0000000300007812 */ /* 0x001fe200078ec0ff */
[----:B------:R-:W-:-:S05]  /*dd10*/  IMAD.MOV.U32 R6, RZ, RZ, RZ ;  /* 0x000000ffff067224 */ /* 0x000fca00078e00ff */
[----:B------:R-:W0:Y:S02]  /*dd20*/  SHFL.IDX PT, R0, R0, RZ, 0x1f ;  /* 0x00001fff00007589 */ /* 0x000e2400000e0000 */
[----:B0-----:R-:W-:-:S04]  /*dd30*/  ISETP.NE.AND P0, PT, R0, RZ, PT ;  /* 0x000000ff0000720c */ /* 0x001fc80003f05270 */
[----:B------:R-:W-:-:S05]  /*dd40*/  P2R R0, PR, RZ, 0x1 ;  /* 0x00000001ff007803 */ /* 0x000fca0000000000 */
[----:B------:R0:W-:Y:S04]  /*dd50*/  STL [R1+0x38], R0 ;  /* 0x0000380001007387 */ /* 0x0001e80000100800 */
        /* <DEDUP_REMOVED lines=12> */
.L_x_2193:
[----:B0-----:R-:W0:Y:S01]  /*de20*/  S2R R0, SR_TID.X ;  /* 0x0000000000007919 */ /* 0x001e220000002100 */
        /* <DEDUP_REMOVED lines=40> */
.L_x_2199:
        /* <DEDUP_REMOVED lines=14> */
.L_x_2198:
[----:B------:R-:W-:Y:S05]  /*e190*/  BSYNC B0 ;  /* 0x0000000000007941 */ /* 0x000fea0003800000 */
.L_x_2197:
        /* <DEDUP_REMOVED lines=22> */
.L_x_2195:
        /* <DEDUP_REMOVED lines=25> */
.L_x_2200:
        /* <DEDUP_REMOVED lines=58> */
.L_x_2196:
[----:B------:R0:W-:Y:S01]  /*e830*/  STL [R1+0x10], R0 ;  /* 0x0000100001007387 */ /* 0x0001e20000100800 */
[----:B------:R-:W-:-:S03]  /*e840*/  UMOV UR36, URZ ;  /* 0x0000003f00247c82 */ /* 0x000fc60008000000 */
[----:B------:R0:W-:Y:S02]  /*e850*/  STL [R1+0x14], RZ ;  /* 0x000014ff01007387 */ /* 0x0001e40000100800 */
.L_x_2201:
        /* <DEDUP_REMOVED lines=11> */
.L_x_2194:
[----:B0-----:R-:W-:Y:S01]  /*e910*/  IMAD.MOV.U32 R0, RZ, RZ, 0x1 ;  /* 0x00000001ff007424 */ /* 0x001fe200078e00ff */
[----:B------:R-:W-:Y:S01]  /*e920*/  ULDC UR4, c[0x0][0xc3c] ;  /* 0x00030f0000047ab9 */ /* 0x000fe20000000800 */
[----:B------:R0:W-:Y:S01]  /*e930*/  STL [R1+0x34], RZ ;  /* 0x000034ff01007387 */ /* 0x0001e20000100800 */
[----:B------:R-:W-:-:S03]  /*e940*/  UISETP.GE.AND UP0, UPT, UR42, UR4, UPT ;  /* 0x000000042a00728c */ /* 0x000fc6000bf06270 */
[----:B------:R0:W-:Y:S03]  /*e950*/  STL [R1+0x4], R0 ;  /* 0x0000040001007387 */ /* 0x0001e60000100800 */
[----:B------:R-:W-:Y:S01]  /*e960*/  PLOP3.LUT P0, PT, PT, PT, UP0, 0x80, 0x0 ;  /* 0x000000000000781c */ /* 0x000fe20003f0f008 */
[----:B------:R0:W-:-:S12]  /*e970*/  STL [R1], RZ ;  /* 0x000000ff01007387 */ /* 0x0001d80000100800 */
[----:B0-----:R-:W-:Y:S05]  /*e980*/  @P0 BRA `(.L_x_2202) ;  /* 0x0000004c00bc0947 */ /* 0x001fea0003800000 */
[----:B------:R-:W0:Y:S01]  /*e990*/  S2R R7, SR_TID.X ;  /* 0x0000000000077919 */ /* 0x000e220000002100 */
        /* <DEDUP_REMOVED lines=8> */
[C---:B0-----:R-:W-:Y:S01]  /*ea20*/  LOP3.LUT R6, R7.reuse, 0x7f, RZ, 0xc0, !PT ;  /* 0x0000007f07067812 */ /* 0x041fe200078ec0ff */
[C---:B------:R-:W-:Y:S01]  /*ea30*/  IMAD.SHL.U32 R2, R7.reuse, 0x80, RZ ;  /* 0x0000008007027824 */ /* 0x040fe200078e00ff */
        /* <DEDUP_REMOVED lines=35> */
.L_x_2273:
[----:B------:R-:W-:Y:S01]  /*ec70*/  ULDC.64 UR4, c[0x0][0xc88] ;  /* 0x0003220000047ab9 */ /* 0x000fe20000000a00 */
[----:B------:R-:W-:Y:S01]  /*ec80*/  IMAD.MOV.U32 R0, RZ, RZ, RZ ;  /* 0x000000ffff007224 */ /* 0x000fe200078e00ff */
[----:B------:R-:W-:Y:S01]  /*ec90*/  UIMAD.WIDE UR4, UR42, 0x4, UR4 ;  /* 0x000000042a0478a5 */ /* 0x000fe2000f8e0204 */
[----:B------:R-:W-:Y:S01]  /*eca0*/  ULDC.64 UR8, c[0x0][0xa18] ;  /* 0x0002860000087ab9 */ /* 0x000fe20000000a00 */
[----:B------:R-:W-:-:S04]  /*ecb0*/  ULDC.64 UR6, c[0x0][0xa08] ;  /* 0x0002820000067ab9 */ /* 0x000fc80000000a00 */
[----:B------:R-:W-:Y:S02]  /*ecc0*/  IMAD.U32 R2, RZ, RZ, UR4 ;  /* 0x00000004ff027e24 */ /* 0x000fe4000f8e00ff */
[----:B------:R-:W-:Y:S01]  /*ecd0*/  IMAD.U32 R3, RZ, RZ, UR5 ;  /* 0x00000005ff037e24 */ /* 0x000fe2000f8e00ff */
[----:B------:R-:W-:-:S04]  /*ece0*/  ULDC.64 UR4, c[0x0][0xa28] ;  /* 0x00028a0000047ab9 */ /* 0x000fc80000000a00 */
[----:B--2---:R-:W2:Y:S01]  /*ecf0*/  LDG.E R2, desc[UR50][R2.64] ;  /* 0x0000003202027981 */ /* 0x004ea2000c1e1900 */
[----:B------:R-:W-:-:S04]  /*ed00*/  UISETP.NE.U32.AND UP0, UPT, UR4, URZ, UPT ;  /* 0x0000003f0400728c */ /* 0x000fc8000bf05070 */
[----:B------:R-:W-:-:S06]  /*ed10*/  UISETP.NE.AND.EX UP0, UPT, UR5, URZ, UPT, UP0 ;  /* 0x0000003f0500728c */ /* 0x000fcc000bf05300 */
[----:B------:R-:W-:Y:S02]  /*ed20*/  PLOP3.LUT P0, PT, PT, PT, UP0, 0x80, 0x0 ;  /* 0x000000000000781c */ /* 0x000fe40003f0f008 */
[----:B------:R-:W-:-:S04]  /*ed30*/  ISETP.NE.U32.AND P1, PT, RZ, UR6, PT ;  /* 0x00000006ff007c0c */ /* 0x000fc8000bf25070 */
[----:B------:R-:W-:Y:S01]  /*ed40*/  ISETP.NE.AND.EX P1, PT, RZ, UR7, PT, P1 ;  /* 0x00000007ff007c0c */ /* 0x000fe2000bf25310 */
[----:B------:R-:W-:Y:S01]  /*ed50*/  IMAD.MOV.U32 R8, RZ, RZ, RZ ;  /* 0x000000ffff087224 */ /* 0x000fe200078e00ff */
[----:B--2---:R-:W-:-:S13]  /*ed60*/  R2UR UR43, R2 ;  /* 0x00000000022b72ca */ /* 0x004fda00000e0000 */
[----:B------:R-:W-:Y:S02]  /*ed70*/  USHF.R.S32.HI UR46, URZ, 0x1f, UR43 ;  /* 0x0000001f3f2e7899 */ /* 0x000fe4000801142b */
[----:B------:R-:W-:-:S04]  /*ed80*/  @UP0 ULEA UR4, UP1, UR43, UR4, 0x2 ;  /* 0x000000042b040291 */ /* 0x000fc8000f82103f */
[----:B------:R-:W-:Y:S02]  /*ed90*/  @UP0 ULEA.HI.X UR5, UR43, UR5, UR46, 0x2, UP1 ;  /* 0x000000052b050291 */ /* 0x000fe400088f142e */
[----:B------:R-:W-:Y:S01]  /*eda0*/  IMAD.U32 R2, RZ, RZ, UR4 ;  /* 0x00000004ff027e24 */ /* 0x000fe2000f8e00ff */
[----:B------:R-:W-:-:S03]  /*edb0*/  USHF.L.U32 UR44, UR43, 0x2, URZ ;  /* 0x000000022b2c7899 */ /* 0x000fc6000800063f */
[----:B------:R-:W-:Y:S01]  /*edc0*/  IMAD.U32 R3, RZ, RZ, UR5 ;  /* 0x00000005ff037e24 */ /* 0x000fe2000f8e00ff */
[----:B------:R-:W-:Y:S01]  /*edd0*/  ULDC.64 UR4, c[0x0][0xa00] ;  /* 0x0002800000047ab9 */ /* 0x000fe20000000a00 */
[----:B------:R-:W-:-:S03]  /*ede0*/  USHF.L.U64.HI UR45, UR43, 0x2, UR46 ;  /* 0x000000022b2d7899 */ /* 0x000fc6000801022e */
[----:B0-----:R0:W5:Y:S01]  /*edf0*/  @P0 LDG.E R0, desc[UR50][R2.64] ;  /* 0x0000003202000981 */ /* 0x001162000c1e1900 */
[----:B------:R-:W-:Y:S01]  /*ee00*/  ISETP.NE.U32.AND P0, PT, RZ, UR4, PT ;  /* 0x00000004ff007c0c */ /* 0x000fe2000bf05070 */
[----:B------:R-:W-:Y:S02]  /*ee10*/  UIADD3 UR4, UP0, UR44, UR4, URZ ;  /* 0x000000042c047290 */ /* 0x000fe4000ff1e03f */
[----:B------:R-:W-:Y:S01]  /*ee20*/  UIADD3 UR6, UP1, UR44, UR6, URZ ;  /* 0x000000062c067290 */ /* 0x000fe2000ff3e03f */
[----:B------:R-:W-:Y:S01]  /*ee30*/  ISETP.NE.AND.EX P0, PT, RZ, UR5, PT, P0 ;  /* 0x00000005ff007c0c */ /* 0x000fe2000bf05300 */
[----:B------:R-:W-:Y:S02]  /*ee40*/  UIADD3.X UR5, UR45, UR5, URZ, UP0, !UPT ;  /* 0x000000052d057290 */ /* 0x000fe400087fe43f */
[----:B------:R-:W-:Y:S02]  /*ee50*/  UISETP.NE.U32.AND UP0, UPT, UR8, URZ, UPT ;  /* 0x0000003f0800728c */ /* 0x000fe4000bf05070 */
[----:B------:R-:W-:Y:S01]  /*ee60*/  UIADD3.X UR7, UR45, UR7, URZ, UP1, !UPT ;  /* 0x000000072d077290 */ /* 0x000fe20008ffe43f */
[----:B0-----:R-:W-:Y:S01]  /*ee70*/  IMAD.U32 R2, RZ, RZ, UR4 ;  /* 0x00000004ff027e24 */ /* 0x001fe2000f8e00ff */
[----:B------:R-:W-:Y:S01]  /*ee80*/  UISETP.NE.AND.EX UP0, UPT, UR9, URZ, UPT, UP0 ;  /* 0x0000003f0900728c */ /* 0x000fe2000bf05300 */
[----:B------:R-:W-:-:S02]  /*ee90*/  IMAD.U32 R3, RZ, RZ, UR5 ;  /* 0x00000005ff037e24 */ /* 0x000fc4000f8e00ff */
[----:B------:R-:W-:Y:S02]  /*eea0*/  IMAD.U32 R4, RZ, RZ, UR6 ;  /* 0x00000006ff047e24 */ /* 0x000fe4000f8e00ff */
[----:B------:R-:W-:Y:S01]  /*eeb0*/  IMAD.U32 R5, RZ, RZ, UR7 ;  /* 0x00000007ff057e24 */ /* 0x000fe2000f8e00ff */
[----:B------:R-:W-:-:S05]  /*eec0*/  PLOP3.LUT P2, PT, PT, PT, UP0, 0x80, 0x0 ;  /* 0x000000000000781c */ /* 0x000fca0003f4f008 */
[----:B------:R-:W-:Y:S01]  /*eed0*/  @UP0 UIADD3 UR4, UP1, UR44, UR8, URZ ;  /* 0x000000082c040290 */ /* 0x000fe2000ff3e03f */
[----:B------:R0:W5:Y:S03]  /*eee0*/  @P1 LDG.E R8, desc[UR50][R4.64] ;  /* 0x0000003204081981 */ /* 0x000166000c1e1900 */
[----:B------:R-:W-:Y:S01]  /*eef0*/  @UP0 UIADD3.X UR5, UR45, UR9, URZ, UP1, !UPT ;  /* 0x000000092d050290 */ /* 0x000fe20008ffe43f */
[----:B------:R0:W5:Y:S01]  /*ef00*/  @P0 LDG.E R9, desc[UR50][R2.64] ;  /* 0x0000003202090981 */ /* 0x000162000c1e1900 */
[----:B------:R-:W-:Y:S01]  /*ef10*/  ULDC UR6, c[0x0][0x288] ;  /* 0x0000a20000067ab9 */ /* 0x000fe20000000800 */
[----:B------:R-:W-:Y:S02]  /*ef20*/  IMAD.U32 R6, RZ, RZ, UR4 ;  /* 0x00000004ff067e24 */ /* 0x000fe4000f8e00ff */
[----:B------:R-:W-:Y:S02]  /*ef30*/  IMAD.U32 R18, RZ, RZ, UR6 ;  /* 0x00000006ff127e24 */ /* 0x000fe4000f8e00ff */
[----:B------:R-:W-:-:S05]  /*ef40*/  IMAD.U32 R7, RZ, RZ, UR5 ;  /* 0x00000005ff077e24 */ /* 0x000fca000f8e00ff */
[----:B------:R0:W5:Y:S01]  /*ef50*/  @P2 LDG.E R18, desc[UR50][R6.64] ;  /* 0x0000003206122981 */ /* 0x000162000c1e1900 */
[----:B------:R-:W-:Y:S05]  /*ef60*/  @P2 BRA `(.L_x_2203) ;  /* 0x0000000000102947 */ /* 0x000fea0003800000 */
[----:B------:R-:W-:Y:S05]  /*ef70*/  @!P0 BRA `(.L_x_2203) ;  /* 0x00000000000c8947 */ /* 0x000fea0003800000 */
[----:B-----5:R-:W2:Y:S04]  /*ef80*/  LDG.E R18, desc[UR50][R2.64] ;  /* 0x0000003202127981 */ /* 0x020ea8000c1e1900 */
[----:B0-----:R-:W2:Y:S02]  /*ef90*/  LDG.E R2, desc[UR50][R2.64+0x4] ;  /* 0x0000043202027981 */ /* 0x001ea4000c1e1900 */
[----:B--2---:R-:W-:-:S07]  /*efa0*/  IMAD.IADD R18, R2, 0x1, -R18 ;  /* 0x0000000102127824 */ /* 0x004fce00078e0a12 */
.L_x_2203:
[----:B0----5:R-:W-:Y:S01]  /*efb0*/  IMAD.IADD R6, R8, 0x1, R0 ;  /* 0x0000000108067824 */ /* 0x021fe200078e0200 */
[----:B------:R-:W-:Y:S01]  /*efc0*/  ULDC.64 UR4, c[0x0][0x418] ;  /* 0x0001060000047ab9 */ /* 0x000fe20000000a00 */
[----:B------:R-:W-:Y:S01]  /*efd0*/  IMAD.U32 R3, RZ, RZ, UR43 ;  /* 0x0000002bff037e24 */ /* 0x000fe2000f8e00ff */
[----:B------:R-:W-:Y:S01]  /*efe0*/  UISETP.NE.U32.AND UP0, UPT, UR4, URZ, UPT ;  /* 0x0000003f0400728c */ /* 0x000fe2000bf05070 */
[----:B------:R-:W-:Y:S01]  /*eff0*/  UMOV UR47, URZ ;  /* 0x0000003f002f7c82 */ /* 0x000fe20008000000 */
[----:B------:R-:W-:Y:S01]  /*f000*/  ULDC.64 UR6, c[0x0][0xa20] ;  /* 0x0002880000067ab9 */ /* 0x000fe20000000a00 */
[----:B------:R0:W-:Y:S01]  /*f010*/  STL [R1+0x24], R6 ;  /* 0x0000240601007387 */ /* 0x0001e20000100800 */
[----:B------:R-:W-:Y:S01]  /*f020*/  @P0 R2UR UR47, R9 ;  /* 0x00000000092f02ca */ /* 0x000fe200000e0000 */
[----:B------:R-:W-:Y:S01]  /*f030*/  UISETP.NE.AND.EX UP0, UPT, UR5, URZ, UPT, UP0 ;  /* 0x0000003f0500728c */ /* 0x000fe2000bf05300 */
[----:B------:R-:W-:Y:S01]  /*f040*/  ISETP.NE.U32.AND P0, PT, RZ, UR6, PT ;  /* 0x00000006ff007c0c */ /* 0x000fe2000bf05070 */
[----:B------:R0:W-:Y:S01]  /*f050*/  STL [R1+0x8], R3 ;  /* 0x0000080301007387 */ /* 0x0001e20000100800 */
[----:B------:R-:W-:Y:S01]  /*f060*/  ULDC UR4, c[0x0][0x424] ;  /* 0x0001090000047ab9 */ /* 0x000fe20000000800 */
[----:B------:R-:W-:Y:S01]  /*f070*/  ULDC UR5, c[0x0][0x2f0] ;  /* 0x0000bc0000057ab9 */ /* 0x000fe20000000800 */
[----:B------:R-:W-:Y:S01]  /*f080*/  ISETP.NE.AND.EX P0, PT, RZ, UR7, PT, P0 ;  /* 0x00000007ff007c0c */ /* 0x000fe2000bf05300 */
[----:B------:R-:W-:-:S04]  /*f090*/  USEL UR4, UR4, 0x1, UP0 ;  /* 0x0000000104047887 */ /* 0x000fc80008000000 */
[----:B------:R-:W-:-:S06]  /*f0a0*/  UIMAD UR4, UR4, UR5, URZ ;  /* 0x00000005040472a4 */ /* 0x000fcc000f8e023f */
[----:B------:R-:W-:Y:S02]  /*f0b0*/  IMAD.U32 R2, RZ, RZ, UR4 ;  /* 0x00000004ff027e24 */ /* 0x000fe4000f8e00ff */
[----:B0-----:R-:W-:Y:S05]  /*f0c0*/  @!P0 BRA `(.L_x_2204) ;  /* 0x0000000000188947 */ /* 0x001fea0003800000 */
[----:B------:R-:W-:-:S04]  /*f0d0*/  UIADD3 UR4, UP0, UR44, UR6, URZ ;  /* 0x000000062c047290 */ /* 0x000fc8000ff1e03f */
[----:B------:R-:W-:Y:S02]  /*f0e0*/  UIADD3.X UR5, UR45, UR7, URZ, UP0, !UPT ;  /* 0x000000072d057290 */ /* 0x000fe400087fe43f */
[----:B------:R-:W-:-:S04]  /*f0f0*/  IMAD.U32 R2, RZ, RZ, UR4 ;  /* 0x00000004ff027e24 */ /* 0x000fc8000f8e00ff */
[----:B------:R-:W-:-:S05]  /*f100*/  IMAD.U32 R3, RZ, RZ, UR5 ;  /* 0x00000005ff037e24 */ /* 0x000fca000f8e00ff */
[----:B------:R0:W5:Y:S01]  /*f110*/  LDG.E R2, desc[UR50][R2.64] ;  /* 0x0000003202027981 */ /* 0x000162000c1e1900 */
[----:B------:R-:W-:Y:S05]  /*f120*/  BRA `(.L_x_2205) ;  /* 0x0000000000107947 */ /* 0x000fea0003800000 */
.L_x_2204:
[----:B------:R-:W-:Y:S05]  /*f130*/  @!P1 BRA `(.L_x_2205) ;  /* 0x00000000000c9947 */ /* 0x000fea0003800000 */
[----:B------:R-:W2:Y:S04]  /*f140*/  LDG.E R2, desc[UR50][R4.64] ;  /* 0x0000003204027981 */ /* 0x000ea8000c1e1900 */
[----:B------:R-:W2:Y:S02]  /*f150*/  LDG.E R4, desc[UR50][R4.64+0x4] ;  /* 0x0000043204047981 */ /* 0x000ea4000c1e1900 */
[----:B--2---:R-:W-:-:S07]  /*f160*/  IMAD.IADD R2, R4, 0x1, -R2 ;  /* 0x0000000104027824 */ /* 0x004fce00078e0a02 */
.L_x_2205:
[----:B0-----:R-:W2:Y:S01]  /*f170*/  LDL R3, [R1+0x14] ;  /* 0x0000140001037983 */ /* 0x001ea20000100800 */
[----:B-----5:R-:W-:Y:S01]  /*f180*/  IMAD.IADD R2, R2, 0x1, -R0 ;  /* 0x0000000102027824 */ /* 0x020fe200078e0a00 */
[----:B------:R-:W-:Y:S01]  /*f190*/  BSSY B7, `(.L_x_2206) ;  /* 0x00003a6000077945 */ /* 0x000fe20003800000 */
[----:B------:R-:W0:Y:S02]  /*f1a0*/  LDC R0, c[0x0][0x448] ;  /* 0x00011200ff007b82 */ /* 0x000e240000000800 */
[----:B0-----:R-:W-:-:S13]  /*f1b0*/  ISETP.NE.AND P0, PT, R0, 0x1, PT ;  /* 0x000000010000780c */ /* 0x001fda0003f05270 */
[----:B------:R-:W0:Y:S08]  /*f1c0*/  @P0 LDC R4, c[0x0][0x44c] ;  /* 0x00011300ff040b82 */ /* 0x000e300000000800 */
[----:B------:R-:W3:Y:S01]  /*f1d0*/  @P0 LDC R0, c[0x0][0x450] ;  /* 0x00011400ff000b82 */ /* 0x000ee20000000800 */
[----:B--2---:R-:W-:-:S04]  /*f1e0*/  IMAD.SHL.U32 R3, R3, 0x80, RZ ;  /* 0x0000008003037824 */ /* 0x004fc800078e00ff */
[----:B------:R-:W-:-:S04]  /*f1f0*/  VIADD R3, R3, 0x7f ;  /* 0x0000007f03037836 */ /* 0x000fc80000000000 */
[----:B0-----:R-:W-:-:S05]  /*f200*/  @P0 IMAD.HI.U32 R4, R3, R4, RZ ;  /* 0x0000000403040227 */ /* 0x001fca00078e00ff */
[----:B---3--:R-:W-:Y:S02]  /*f210*/  @P0 SHF.R.U32.HI R3, RZ, R0, R4 ;  /* 0x00000000ff030219 */ /* 0x008fe40000011604 */
[C---:B------:R-:W-:Y:S01]  /*f220*/  IADD3 R0, R2.reuse, 0x80, -R18 ;  /* 0x0000008002007810 */ /* 0x040fe20007ffe812 */
[----:B------:R-:W-:-:S04]  /*f230*/  VIADD R2, R2, 0x7f ;  /* 0x0000007f02027836 */ /* 0x000fc80000000000 */
[----:B------:R-:W-:Y:S01]  /*f240*/  IMAD.IADD R0, R0, 0x1, R3 ;  /* 0x0000000100007824 */ /* 0x000fe200078e0203 */
[----:B------:R-:W-:-:S04]  /*f250*/  SHF.R.S32.HI R3, RZ, 0x1f, R2 ;  /* 0x0000001fff037819 */ /* 0x000fc80000011402 */
[----:B------:R-:W-:Y:S02]  /*f260*/  LEA.HI R3, R3, R2, RZ, 0x7 ;  /* 0x0000000203037211 */ /* 0x000fe400078f38ff */
[----:B------:R-:W-:Y:S02]  /*f270*/  SHF.R.S32.HI R2, RZ, 0x1f, R0 ;  /* 0x0000001fff027819 */ /* 0x000fe40000011400 */
[----:B------:R-:W-:Y:S02]  /*f280*/  SHF.R.S32.HI R3, RZ, 0x7, R3 ;  /* 0x00000007ff037819 */ /* 0x000fe40000011403 */
[----:B------:R-:W-:-:S04]  /*f290*/  LEA.HI R2, R2, R0, RZ, 0x7 ;  /* 0x0000000002027211 */ /* 0x000fc800078f38ff */
[----:B------:R-:W-:-:S04]  /*f2a0*/  SHF.R.S32.HI R2, RZ, 0x7, R2 ;  /* 0x00000007ff027819 */ /* 0x000fc80000011402 */
[----:B------:R-:W-:-:S04]  /*f2b0*/  VIMNMX R17, R3, R2, PT ;  /* 0x0000000203117248 */ /* 0x000fc80003fe0100 */
[----:B------:R-:W-:-:S13]  /*f2c0*/  ISETP.GT.AND P0, PT, R17, RZ, PT ;  /* 0x000000ff1100720c */ /* 0x000fda0003f04270 */
        /* <DEDUP_REMOVED lines=19> */
.L_x_2207:
        /* <DEDUP_REMOVED lines=20> */
.L_x_2210:
[----:B------:R-:W-:Y:S05]  /*f540*/  BSYNC B6 ;  /* 0x0000000000067941 */ /* 0x000fea0003800000 */
.L_x_2209:
[----:B------:R-:W-:Y:S01]  /*f550*/  VIADD R0, R19, 0x10400 ;  /* 0x0001040013007836 */ /* 0x000fe20000000000 */
[----:B------:R-:W-:Y:S04]  /*f560*/  BSSY B6, `(.L_x_2211) ;  /* 0x0000014000067945 */ /* 0x000fe80003800000 */
[----:B------:R-:W-:-:S04]  /*f570*/  LOP3.LUT P0, RZ, R0, 0x3ff, RZ, 0xc0, !PT ;  /* 0x000003ff00ff7812 */ /* 0x000fc8000780c0ff */
[----:B------:R-:W-:-:S09]  /*f580*/  P2R R16, PR, RZ, 0x1 ;  /* 0x00000001ff107803 */ /* 0x000fd20000000000 */
        /* <DEDUP_REMOVED lines=17> */
.L_x_2212:
[----:B------:R-:W-:Y:S05]  /*f6a0*/  BSYNC B6 ;  /* 0x0000000000067941 */ /* 0x000fea0003800000 */
.L_x_2211:
        /* <DEDUP_REMOVED lines=20> */
.L_x_2214:
[----:B------:R-:W-:Y:S05]  /*f7f0*/  BSYNC B6 ;  /* 0x0000000000067941 */ /* 0x000fea0003800000 */
.L_x_2213:
[----:B------:R-:W-:Y:S01]  /*f800*/  ISETP.NE.AND P6, PT, R16, RZ, PT ;  /* 0x000000ff1000720c */ /* 0x000fe20003fc5270 */
[----:B------:R-:W-:-:S12]  /*f810*/  BSSY B6, `(.L_x_2215) ;  /* 0x0000012000067945 */ /* 0x000fd80003800000 */
        /* <DEDUP_REMOVED lines=17> */
.L_x_2216:
[----:B------:R-:W-:Y:S05]  /*f930*/  BSYNC B6 ;  /* 0x0000000000067941 */ /* 0x000fea0003800000 */
.L_x_2215:
        /* <DEDUP_REMOVED lines=9> */
[----:B------:R-:W0:Y:S01]  /*f9d0*/  S2R R0, SR_TID.X ;  /* 0x0000000000007919 */ /* 0x000e220000002100 */
[----:B------:R-:W-:-:S03]  /*f9e0*/  ULDC.64 UR4, c[0x0][0xa08] ;  /* 0x0002820000047ab9 */ /* 0x000fc60000000a00 */
[----:B--2---:R2:W3:Y:S01]  /*f9f0*/  @P0 LDG.E R8, desc[UR50][R2.64] ;  /* 0x0000003202080981 */ /* 0x0044e2000c1e1900 */
[----:B0-----:R-:W-:-:S04]  /*fa00*/  SHF.R.U32.HI R0, RZ, 0x5, R0 ;  /* 0x00000005ff007819 */ /* 0x001fc80000011600 */
[----:B------:R-:W-:Y:S01]  /*fa10*/  LOP3.LUT R0, R0, 0x3, RZ, 0xc0, !PT ;  /* 0x0000000300007812 */ /* 0x000fe200078ec0ff */
[----:B--2---:R-:W0:Y:S01]  /*fa20*/  LDC.64 R2, c[0x0][0x418] ;  /* 0x00010600ff027b82 */ /* 0x004e220000000a00 */
[----:B---3--:R-:W-:Y:S01]  /*fa30*/  SHF.R.S32.HI R9, RZ, 0x1f, R8 ;  /* 0x0000001fff097819 */ /* 0x008fe20000011408 */
[----:B------:R2:W-:Y:S01]  /*fa40*/  @P0 STL [R1+0x8], R8 ;  /* 0x0000080801000387 */ /* 0x0005e20000100800 */
[----:B0-----:R-:W-:Y:S01]  /*fa50*/  LOP3.LUT P0, RZ, R2, UR4, RZ, 0xfc, !PT ;  /* 0x0000000402ff7c12 */ /* 0x001fe2000f80fcff */
[----:B------:R-:W-:Y:S02]  /*fa60*/  UMOV UR4, 0xffffffff ;  /* 0xffffffff00047882 */ /* 0x000fe40000000000 */
[----:B------:R2:W-:Y:S01]  /*fa70*/  STL [R1+0x18], R9 ;  /* 0x0000180901007387 */ /* 0x0005e20000100800 */
[----:B------:R-:W-:-:S04]  /*fa80*/  LOP3.LUT P0, RZ, R3, UR5, RZ, 0xfc, P0 ;  /* 0x0000000503ff7c12 */ /* 0x000fc8000800fcff */
[----:B------:R-:W-:Y:S01]  /*fa90*/  SEL R16, R8, RZ, !P0 ;  /* 0x000000ff08107207 */ /* 0x000fe20004000000 */
[----:B------:R-:W-:Y:S08]  /*faa0*/  BRA.DIV UR4, `(.L_x_2217) ;  /* 0x0000004604287947 */ /* 0x000ff0000b800000 */
[----:B------:R0:W3:Y:S02]  /*fab0*/  SHFL.IDX PT, R14, R0, RZ, 0x1f ;  /* 0x00001fff000e7589 */ /* 0x0000e400000e0000 */
.L_x_2292:
[----:B------:R-:W-:Y:S02]  /*fac0*/  PLOP3.LUT P1, PT, PT, PT, PT, 0x8, 0x0 ;  /* 0x000000000000781c */ /* 0x000fe40003f2e170 */
[----:B---3--:R-:W-:Y:S02]  /*fad0*/  ISETP.NE.AND P0, PT, R14, RZ, PT ;  /* 0x000000ff0e00720c */ /* 0x008fe40003f05270 */
[----:B0-----:R-:W-:-:S05]  /*fae0*/  P2R R0, PR, RZ, 0x2 ;  /* 0x00000002ff007803 */ /* 0x001fca0000000000 */
[----:B------:R0:W-:Y:S06]  /*faf0*/  STL [R1+0x1c], R0 ;  /* 0x00001c0001007387 */ /* 0x0001ec0000100800 */
[----:B------:R-:W-:Y:S05]  /*fb00*/  @P0 BRA `(.L_x_2218) ;  /* 0x00000004008c0947 */ /* 0x000fea0003800000 */
[----:B------:R-:W-:Y:S01]  /*fb10*/  UMOV UR4, 0xffffffff ;  /* 0xffffffff00047882 */ /* 0x000fe20000000000 */
[----:B0-----:R-:W-:Y:S02]  /*fb20*/  VIADD R0, R17, 0xffffffff ;  /* 0xffffffff11007836 */ /* 0x001fe40000000000 */
[----:B------:R-:W-:Y:S05]  /*fb30*/  BRA.DIV UR4, `(.L_x_2219) ;  /* 0x0000004604247947 */ /* 0x000fea000b800000 */
[----:B------:R-:W-:-:S13]  /*fb40*/  ELECT P6, URZ, PT ;  /* 0x00000000003f782f */ /* 0x000fda00038c0000 */
.L_x_2295:
        /* <DEDUP_REMOVED lines=21> */
.L_x_2220:
[----:B0-----:R-:W3:Y:S04]  /*fca0*/  LDL R3, [R1] ;  /* 0x0000000001037983 */ /* 0x001ee80000100800 */
[----:B------:R-:W4:Y:S01]  /*fcb0*/  LDL R2, [R1+0x4] ;  /* 0x0000040001027983 */ /* 0x000f220000100800 */
[----:B--2---:R-:W0:Y:S02]  /*fcc0*/  S2R R8, SR_TID.X ;  /* 0x0000000000087919 */ /* 0x004e240000002100 */
[----:B0-----:R-:W-:-:S04]  /*fcd0*/  LOP3.LUT R8, R8, 0x7f, RZ, 0xc0, !PT ;  /* 0x0000007f08087812 */ /* 0x001fc800078ec0ff */
[----:B------:R-:W-:Y:S01]  /*fce0*/  ISETP.NE.AND P1, PT, R8, RZ, PT ;  /* 0x000000ff0800720c */ /* 0x000fe20003f25270 */
[----:B---3--:R-:W-:Y:S01]  /*fcf0*/  IMAD R4, R3, 0x8, R19 ;  /* 0x0000000803047824 */ /* 0x008fe200078e0213 */
[----:B----4-:R-:W-:-:S04]  /*fd00*/  SHF.L.U32 R3, R2, 0x1f, RZ ;  /* 0x0000001f02037819 */ /* 0x010fc800000006ff */
[----:B------:R-:W0:Y:S02]  /*fd10*/  SYNCS.PHASECHK.TRANS64.TRYWAIT P0, [R4+URZ+0x38880], R3 ;  /* 0x03888003040075a7 */ /* 0x000e24000800017f */
[----:B0-----:R-:W-:Y:S05]  /*fd20*/  @!P0 BRA `(.L_x_2221) ;  /* 0x0000004000c88947 */ /* 0x001fea0003800000 */
.L_x_2296:
        /* <DEDUP_REMOVED lines=8> */
.L_x_2222:
[----:B------:R-:W2:Y:S04]  /*fdb0*/  LDL R2, [R1] ;  /* 0x0000000001027983 */ /* 0x000ea80000100800 */
[----:B------:R-:W3:Y:S01]  /*fdc0*/  LDL R5, [R1+0x24] ;  /* 0x0000240001057983 */ /* 0x000ee20000100800 */
        /* <DEDUP_REMOVED lines=13> */
[----:B---3--:R-:W-:-:S03]  /*fea0*/  IMAD R0, R0, 0x80, R5 ;  /* 0x0000008000007824 */ /* 0x008fc600078e0205 */
[----:B------:R-:W-:Y:S02]  /*feb0*/  R2UR UR8, R2 ;  /* 0x00000000020872ca */ /* 0x000fe400000e0000 */
[----:B------:R-:W-:-:S11]  /*fec0*/  R2UR UR35, R0 ;  /* 0x00000000002372ca */ /* 0x000fd600000e0000 */
[----:B------:R-:W-:Y:S02]  /*fed0*/  UIADD3 UR32, UR8, 0x10400, URZ ;  /* 0x0001040008207890 */ /* 0x000fe4000fffe03f */
[----:B------:R-:W-:Y:S01]  /*fee0*/  UIADD3 UR8, UR8, 0x14400, URZ ;  /* 0x0001440008087890 */ /* 0x000fe2000fffe03f */
[----:B------:R-:W-:-:S06]  /*fef0*/  UMOV UR11, UR35 ;  /* 0x00000023000b7c82 */ /* 0x000fcc0008000000 */
[----:B------:R2:W-:Y:S02]  /*ff00*/  UTMALDG.4D [UR32], [UR4], desc[UR6] ;  /* 0x00000620040075b4 */ /* 0x0005e40008019000 */
[----:B------:R2:W-:Y:S01]  /*ff10*/  UTMALDG.4D [UR8], [UR4], desc[UR6] ;  /* 0x00000608040075b4 */ /* 0x0005e20008019000 */
[----:B------:R-:W3:Y:S02]  /*ff20*/  SYNCS.PHASECHK.TRANS64.TRYWAIT P0, [R4+URZ+0x38840], R3 ;  /* 0x03884003040075a7 */ /* 0x000ee4000800017f */
[----:B--23--:R-:W-:Y:S05]  /*ff30*/  @!P0 BRA `(.L_x_2223) ;  /* 0x0000004000588947 */ /* 0x00cfea0003800000 */
.L_x_2297:
[----:B------:R-:W-:Y:S05]  /*ff40*/  @P1 BRA `(.L_x_2224) ;  /* 0x00000000001c1947 */ /* 0x000fea0003800000 */
[----:B------:R-:W3:Y:S01]  /*ff50*/  S2R R5, SR_TID.X ;  /* 0x0000000000057919 */ /* 0x000ee20000002100 */
[----:B0-2---:R-:W-:-:S04]  /*ff60*/  IMAD.MOV.U32 R3, RZ, RZ, 0x8000 ;  /* 0x00008000ff037424 */ /* 0x005fc800078e00ff */
[----:B------:R4:W-:Y:S01]  /*ff70*/  SYNCS.ARRIVE.TRANS64 RZ, [R4+URZ+0x38830], R3 ;  /* 0x0388300304ff79a7 */ /* 0x0009e2000800003f */
[----:B---3--:R-:W-:-:S04]  /*ff80*/  LOP3.LUT R5, R5, 0x1f, RZ, 0xc0, !PT ;  /* 0x0000001f05057812 */ /* 0x008fc800078ec0ff */
[----:B------:R-:W-:-:S13]  /*ff90*/  ISETP.NE.AND P0, PT, R5, RZ, PT ;  /* 0x000000ff0500720c */ /* 0x000fda0003f05270 */
[----:B----4-:R-:W-:Y:S05]  /*ffa0*/  @!P0 BRA `(.L_x_2224) ;  /* 0x0000000000048947 */ /* 0x010fea0003800000 */
[----:B------:R-:W-:Y:S01]  /*ffb0*/  BPT.TRAP 0x1 ;  /* 0x000000040000795c */ /* 0x000fe20000300000 */
.L_x_2224:
[----:B------:R-:W-:Y:S01]  /*ffc0*/  R2UR UR8, R2 ;  /* 0x00000000020872ca */ /* 0x000fe200000e0000 */
[----:B------:R-:W-:Y:S01]  /*ffd0*/  UIADD3 UR4, UP0, UR48, 0x370, URZ ;  /* 0x0000037030047890 */ /* 0x000fe2000ff1e03f */
[----:B------:R-:W-:Y:S01]  /*ffe0*/  R2UR UR17, R4 ;  /* 0x00000000041172ca */ /* 0x000fe200000e0000 */
[----:B------:R-:W-:Y:S01]  /*fff0*/  UMOV UR6, 0x0 ;  /* 0x0000000000067882 */ /* 0x000fe20000000000 */
[----:B------:R-:W-:Y:S01]  /*10000*/  R2UR UR19, R0 ;  /* 0x00000000001372ca */ /* 0x000fe200000e0000 */
[----:B------:R-:W-:Y:S01]  /*10010*/  UIADD3.X UR5, URZ, UR49, URZ, UP0, !UPT ;  /* 0x000000313f057290 */ /* 0x000fe200087fe43f */
[----:B------:R-:W-:Y:S01]  /*10020*/  R2UR UR21, R16 ;  /* 0x00000000101572ca */ /* 0x000fe200000e0000 */
[----:B------:R-:W-:Y:S01]  /*10030*/  UMOV UR7, 0x14f00000 ;  /* 0x14f0000000077882 */ /* 0x000fe20000000000 */
[----:B------:R-:W-:Y:S01]  /*10040*/  PLOP3.LUT P0, PT, PT, PT, PT, 0x80, 0x0 ;  /* 0x000000000000781c */ /* 0x000fe20003f0f070 */
[----:B------:R-:W-:Y:S01]  /*10050*/  UMOV UR18, URZ ;  /* 0x0000003f00127c82 */ /* 0x000fe20008000000 */
[----:B------:R-:W-:Y:S01]  /*10060*/  UMOV UR20, UR36 ;  /* 0x0000002400147c82 */ /* 0x000fe20008000000 */
[----:B------:R-:W-:Y:S01]  /*10070*/  UMOV UR10, 0x80 ;  /* 0x00000080000a7882 */ /* 0x000fe20000000000 */
[----:B------:R-:W-:Y:S01]  /*10080*/  P2R R0, PR, RZ, 0x1 ;  /* 0x00000001ff007803 */ /* 0x000fe20000000000 */
[----:B------:R-:W-:-:S02]  /*10090*/  UIADD3 UR16, UR8, 0x28400, URZ ;  /* 0x0002840008107890 */ /* 0x000fc4000fffe03f */
[----:B------:R-:W-:Y:S02]  /*100a0*/  UIADD3 UR17, UR17, 0x38830, URZ ;  /* 0x0003883011117890 */ /* 0x000fe4000fffe03f */
[----:B------:R-:W-:Y:S01]  /*100b0*/  UIADD3 UR8, UR8, 0x2c400, URZ ;  /* 0x0002c40008087890 */ /* 0x000fe2000fffe03f */
[----:B------:R3:W-:Y:S01]  /*100c0*/  STL [R1+0x1c], R0 ;  /* 0x00001c0001007387 */ /* 0x0007e20000100800 */
[----:B------:R-:W-:Y:S01]  /*100d0*/  UMOV UR12, UR36 ;  /* 0x00000024000c7c82 */ /* 0x000fe20008000000 */
[----:B------:R-:W-:Y:S01]  /*100e0*/  UMOV UR11, UR19 ;  /* 0x00000013000b7c82 */ /* 0x000fe20008000000 */
[----:B------:R-:W-:Y:S01]  /*100f0*/  UMOV UR13, UR21 ;  /* 0x00000015000d7c82 */ /* 0x000fe20008000000 */
[----:B------:R-:W-:Y:S02]  /*10100*/  UMOV UR9, UR17 ;  /* 0x0000001100097c82 */ /* 0x000fe40008000000 */
[----:B------:R3:W-:Y:S02]  /*10110*/  UTMALDG.4D [UR16], [UR4], desc[UR6] ;  /* 0x00000610040075b4 */ /* 0x0007e40008019000 */
[----:B------:R3:W-:Y:S01]  /*10120*/  UTMALDG.4D [UR8], [UR4], desc[UR6] ;  /* 0x00000608040075b4 */ /* 0x0007e20008019000 */
[----:B------:R-:W-:-:S02]  /*10130*/  NOP ;  /* 0x0000000000007918 */ /* 0x000fc40000000000 */
.L_x_2218:
[----:B------:R-:W-:Y:S05]  /*10140*/  WARPSYNC.ALL ;  /* 0x0000000000007948 */ /* 0x000fea0003800000 */
[----:B0--3--:R-:W-:Y:S01]  /*10150*/  VIADD R0, R19, 0x20400 ;  /* 0x0002040013007836 */ /* 0x009fe20000000000 */
[----:B------:R-:W-:Y:S01]  /*10160*/  USHF.R.S32.HI UR4, URZ, 0x1f, UR47 ;  /* 0x0000001f3f047899 */ /* 0x000fe2000801142f */
        /* <DEDUP_REMOVED lines=19> */
[----:B--2---:R-:W-:Y:S02]  /*102a0*/  IMAD.U32 R4, RZ, RZ, UR6 ;  /* 0x00000006ff047e24 */ /* 0x004fe4000f8e00ff */
        /* <DEDUP_REMOVED lines=11> */
.L_x_2226:
[----:B------:R-:W-:Y:S05]  /*10360*/  BSYNC B6 ;  /* 0x0000000000067941 */ /* 0x000fea0003800000 */
.L_x_2225:
[----:B--2---:R-:W2:Y:S01]  /*10370*/  LDL R8, [R1+0x14] ;  /* 0x0000140001087983 */ /* 0x004ea20000100800 */
[----:B------:R-:W0:Y:S01]  /*10380*/  LDC R5, c[0x0][0x448] ;  /* 0x00011200ff057b82 */ /* 0x000e220000000800 */
[----:B------:R-:W-:Y:S02]  /*10390*/  ULDC.64 UR8, c[0x0][0x2d8] ;  /* 0x0000b60000087ab9 */ /* 0x000fe40000000a00 */
[----:B------:R3:W5:Y:S01]  /*103a0*/  LDL R9, [R1+0x30] ;  /* 0x0000300001097983 */ /* 0x0007620000100800 */
[----:B------:R-:W4:Y:S01]  /*103b0*/  S2R R2, SR_TID.X ;  /* 0x0000000000027919 */ /* 0x000f220000002100 */
[----:B0-----:R-:W-:-:S13]  /*103c0*/  ISETP.NE.AND P0, PT, R5, 0x1, PT ;  /* 0x000000010500780c */ /* 0x001fda0003f05270 */
[----:B------:R-:W0:Y:S01]  /*103d0*/  @P0 LDC R3, c[0x0][0x44c] ;  /* 0x00011300ff030b82 */ /* 0x000e220000000800 */
[C---:B----4-:R-:W-:Y:S01]  /*103e0*/  LOP3.LUT R0, R2.reuse, 0x7f, RZ, 0xc0, !PT ;  /* 0x0000007f02007812 */ /* 0x050fe200078ec0ff */
[----:B------:R-:W-:-:S03]  /*103f0*/  IMAD.SHL.U32 R2, R2, 0x10, RZ ;  /* 0x0000001002027824 */ /* 0x000fc600078e00ff */
[----:B------:R-:W-:-:S03]  /*10400*/  SHF.R.U32.HI R0, RZ, 0x3, R0 ;  /* 0x00000003ff007819 */ /* 0x000fc60000011600 */
[----:B------:R-:W4:Y:S01]  /*10410*/  @P0 LDC R4, c[0x0][0x450] ;  /* 0x00011400ff040b82 */ /* 0x000f220000000800 */
[----:B------:R-:W-:Y:S01]  /*10420*/  LOP3.LUT R2, R0, 0x70, R2, 0xf8, !PT ;  /* 0x0000007000027812 */ /* 0x000fe200078ef802 */
[----:B------:R-:W-:Y:S01]  /*10430*/  UIMAD UR6, UR44, UR8, URZ ;  /* 0x000000082c0672a4 */ /* 0x000fe2000f8e023f */
[----:B------:R-:W1:Y:S01]  /*10440*/  S2R R6, SR_TID.X ;  /* 0x0000000000067919 */ /* 0x000e620000002100 */
[----:B------:R-:W-:Y:S01]  /*10450*/  UMOV UR4, UR52 ;  /* 0x0000003400047c82 */ /* 0x000fe20008000000 */
[----:B------:R-:W-:Y:S01]  /*10460*/  UMOV UR5, UR45 ;  /* 0x0000002d00057c82 */ /* 0x000fe20008000000 */
[----:B------:R-:W-:Y:S01]  /*10470*/  UIMAD UR6, UR36, UR9, UR6 ;  /* 0x00000009240672a4 */ /* 0x000fe2000f8e0206 */
[----:B------:R-:W3:Y:S01]  /*10480*/  S2R R7, SR_TID.X ;  /* 0x0000000000077919 */ /* 0x000ee20000002100 */
[----:B------:R-:W-:-:S03]  /*10490*/  UIMAD.WIDE.U32 UR4, UR36, UR8, UR4 ;  /* 0x00000008240472a5 */ /* 0x000fc6000f8e0004 */
[----:B------:R-:W-:Y:S01]  /*104a0*/  ULDC.64 UR8, c[0x0][0x2e0] ;  /* 0x0000b80000087ab9 */ /* 0x000fe20000000a00 */
[----:B------:R-:W-:Y:S02]  /*104b0*/  UIADD3 UR5, UR5, UR6, URZ ;  /* 0x0000000605057290 */ /* 0x000fe4000fffe03f */
[----:B------:R-:W-:Y:S02]  /*104c0*/  UIMAD UR6, UR37, UR8, URZ ;  /* 0x00000008250672a4 */ /* 0x000fe4000f8e023f */
[----:B------:R-:W-:Y:S02]  /*104d0*/  UIMAD.WIDE.U32 UR4, UR43, UR8, UR4 ;  /* 0x000000082b0472a5 */ /* 0x000fe4000f8e0004 */
[----:B------:R-:W-:-:S03]  /*104e0*/  UIMAD UR6, UR43, UR9, UR6 ;  /* 0x000000092b0672a4 */ /* 0x000fc6000f8e0206 */
[----:B------:R-:W-:Y:S01]  /*104f0*/  ULDC.64 UR8, c[0x0][0x2d0] ;  /* 0x0000b40000087ab9 */ /* 0x000fe20000000a00 */
[----:B------:R-:W-:Y:S01]  /*10500*/  UIADD3 UR5, UR5, UR6, URZ ;  /* 0x0000000605057290 */ /* 0x000fe2000fffe03f */
[----:B-1----:R-:W-:Y:S02]  /*10510*/  IMAD.SHL.U32 R6, R6, 0x10, RZ ;  /* 0x0000001006067824 */ /* 0x002fe400078e00ff */
[----:B---3--:R-:W-:-:S03]  /*10520*/  IMAD.SHL.U32 R10, R7, 0x10, RZ ;  /* 0x00000010070a7824 */ /* 0x008fc600078e00ff */
[----:B------:R-:W-:Y:S02]  /*10530*/  LOP3.LUT R6, R6, 0x70, RZ, 0xc0, !PT ;  /* 0x0000007006067812 */ /* 0x000fe400078ec0ff */
[----:B------:R-:W-:Y:S02]  /*10540*/  LOP3.LUT R10, R10, 0x70, RZ, 0xc0, !PT ;  /* 0x000000700a0a7812 */ /* 0x000fe400078ec0ff */
[----:B------:R-:W-:Y:S01]  /*10550*/  LOP3.LUT R6, R6, 0x80, RZ, 0xfc, !PT ;  /* 0x0000008006067812 */ /* 0x000fe200078efcff */
[----:B--2---:R-:W-:-:S04]  /*10560*/  IMAD R0, R8, 0x80, R2 ;  /* 0x0000008008007824 */ /* 0x004fc800078e0202 */
[----:B0-----:R-:W-:-:S04]  /*10570*/  @P0 IMAD.HI.U32 R3, R0, R3, RZ ;  /* 0x0000000300030227 */ /* 0x001fc800078e00ff */
[----:B------:R-:W-:Y:S01]  /*10580*/  IMAD.MOV.U32 R2, RZ, RZ, R0 ;  /* 0x000000ffff027224 */ /* 0x000fe200078e0000 */
[----:B----4-:R-:W-:-:S04]  /*10590*/  @P0 SHF.R.U32.HI R2, RZ, R4, R3 ;  /* 0x00000004ff020219 */ /* 0x010fc80000011603 */
        /* <DEDUP_REMOVED lines=10> */
[----:B------:R-:W-:-:S04]  /*10640*/  IMAD.WIDE.U32 R2, R0, UR4, R2 ;  /* 0x0000000400027c25 */ /* 0x000fc8000f8e0002 */
[----:B------:R-:W-:-:S04]  /*10650*/  IMAD R4, R4, UR4, RZ ;  /* 0x0000000404047c24 */ /* 0x000fc8000f8e02ff */
[----:B------:R-:W-:Y:S01]  /*10660*/  IMAD R0, R0, UR5, R4 ;  /* 0x0000000500007c24 */ /* 0x000fe2000f8e0204 */
[----:B------:R-:W-:Y:S02]  /*10670*/  ULDC.64 UR4, c[0x0][0x280] ;  /* 0x0000a00000047ab9 */ /* 0x000fe40000000a00 */
[----:B------:R-:W-:Y:S01]  /*10680*/  IADD3 R2, P0, R2, UR4, RZ ;  /* 0x0000000402027c10 */ /* 0x000fe2000ff1e0ff */
[----:B------:R-:W-:Y:S02]  /*10690*/  ULDC UR4, c[0x0][0x2b8] ;  /* 0x0000ae0000047ab9 */ /* 0x000fe40000000800 */
[----:B------:R-:W-:Y:S02]  /*106a0*/  ISETP.GE.AND P1, PT, R6, UR4, PT ;  /* 0x0000000406007c0c */ /* 0x000fe4000bf26270 */
[----:B------:R-:W-:Y:S02]  /*106b0*/  IADD3.X R0, R3, UR5, R0, P0, !PT ;  /* 0x0000000503007c10 */ /* 0x000fe400087fe400 */
[----:B------:R-:W-:Y:S01]  /*106c0*/  ISETP.GE.AND P0, PT, R10, UR4, PT ;  /* 0x000000040a007c0c */ /* 0x000fe2000bf06270 */
[----:B------:R-:W-:-:S03]  /*106d0*/  UMOV UR4, 0xffffffff ;  /* 0xffffffff00047882 */ /* 0x000fc60000000000 */
[----:B------:R-:W-:Y:S09]  /*106e0*/  BRA.DIV UR4, `(.L_x_2227) ;  /* 0x0000003a04807947 */ /* 0x000ff2000b800000 */
[----:B------:R-:W0:Y:S02]  /*106f0*/  S2R R6, SR_TID.X ;  /* 0x0000000000067919 */ /* 0x000e240000002100 */
[----:B0-----:R-:W-:-:S04]  /*10700*/  LOP3.LUT R6, R6, 0x7f, RZ, 0xc0, !PT ;  /* 0x0000007f06067812 */ /* 0x001fc800078ec0ff */
[----:B------:R-:W-:Y:S02]  /*10710*/  SHF.R.U32.HI R7, RZ, 0x3, R6 ;  /* 0x00000003ff077819 */ /* 0x000fe40000011606 */
[----:B------:R-:W2:Y:S01]  /*10720*/  LDL.LU R6, [R1+0x14] ;  /* 0x0000140001067983 */ /* 0x000ea20000300800 */
[----:B------:R-:W-:-:S03]  /*10730*/  IMAD R3, R18, R5, RZ ;  /* 0x0000000512037224 */ /* 0x000fc600078e02ff */
[----:B------:R-:W-:Y:S01]  /*10740*/  SHFL.IDX PT, R8, R0, 0x1, 0x181f ;  /* 0x00381f0000087f89 */ /* 0x000fe200000e0000 */
[----:B--2---:R-:W-:-:S03]  /*10750*/  IMAD R4, R6, 0x80, R7 ;  /* 0x0000008006047824 */ /* 0x004fc600078e0207 */
[----:B------:R-:W0:Y:S01]  /*10760*/  SHFL.IDX PT, R7, R2, RZ, 0x181f ;  /* 0x00181fff02077589 */ /* 0x000e2200000e0000 */
[C---:B------:R-:W-:Y:S01]  /*10770*/  VIADD R5, R4.reuse, 0x10 ;  /* 0x0000001004057836 */ /* 0x040fe20000000000 */
[-C--:B------:R-:W-:Y:S02]  /*10780*/  ISETP.GE.AND P4, PT, R4, R3.reuse, PT ;  /* 0x000000030400720c */ /* 0x080fe40003f86270 */
[----:B------:R-:W1:Y:S02]  /*10790*/  SHFL.IDX PT, R6, R0, RZ, 0x181f ;  /* 0x00181fff00067589 */ /* 0x000e6400000e0000 */
[----:B------:R-:W-:Y:S02]  /*107a0*/  ISETP.GE.AND P2, PT, R5, R3, PT ;  /* 0x000000030500720c */ /* 0x000fe40003f46270 */
[----:B------:R-:W2:Y:S07]  /*107b0*/  SHFL.IDX PT, R5, R2, 0x1, 0x181f ;  /* 0x00381f0002057f89 */ /* 0x000eae00000e0000 */
[----:B0-----:R-:W-:-:S05]  /*107c0*/  @!P4 IADD3 R7, P3, R10, R7, RZ ;  /* 0x000000070a07c210 */ /* 0x001fca0007f7e0ff */
[----:B-1----:R-:W-:Y:S01]  /*107d0*/  @!P4 IMAD.X R6, RZ, RZ, R6, P3 ;  /* 0x000000ffff06c224 */ /* 0x002fe200018e0606 */
[----:B--2---:R-:W-:-:S04]  /*107e0*/  @!P2 IADD3 R5, P3, R10, R5, RZ ;  /* 0x000000050a05a210 */ /* 0x004fc80007f7e0ff */
[----:B------:R-:W-:-:S04]  /*107f0*/  @!P4 LOP3.LUT R7, R7, R6, RZ, 0x3c, !PT ;  /* 0x000000060707c212 */ /* 0x000fc800078e3cff */
        /* <DEDUP_REMOVED lines=56> */
.L_x_2314:
        /* <DEDUP_REMOVED lines=11> */
.L_x_2229:
[----:B------:R-:W-:Y:S05]  /*10c30*/  BSYNC B0 ;  /* 0x0000000000007941 */ /* 0x000fea0003800000 */
.L_x_2228:
[----:B------:R-:W-:Y:S01]  /*10c40*/  NOP ;  /* 0x0000000000007918 */ /* 0x000fe20000000000 */
[----:B------:R-:W-:-:S13]  /*10c50*/  PLOP3.LUT P0, PT, PT, PT, PT, 0x80, 0x0 ;  /* 0x000000000000781c */ /* 0x000fda0003f0f070 */
.L_x_2230:
[----:B------:R-:W-:Y:S02]  /*10c60*/  PLOP3.LUT P1, PT, P1, P0, PT, 0xa2, 0x0 ;  /* 0x000000000000781c */ /* 0x000fe40000f21472 */
[----:B------:R-:W-:-:S08]  /*10c70*/  @P0 R2UR P1, UR4, R19 ;  /* 0x00000000130402ca */ /* 0x000fd00000020000 */
[----:B------:R-:W-:-:S05]  /*10c80*/  @P0 PLOP3.LUT P0, PT, P1, PT, PT, 0x80, 0x0 ;  /* 0x000000000000081c */ /* 0x000fca0000f0f070 */
[----:B------:R-:W-:Y:S01]  /*10c90*/  @!P1 SYNCS.ARRIVE.TRANS64.RED.A0T1 RZ, [UR4+0x38800], RZ ;  /* 0x038800ffffff99a7 */ /* 0x000fe20008200404 */
[----:B------:R-:W-:Y:S07]  /*10ca0*/  @!P1 ARRIVES.LDGSTSBAR.64.TRANSCNT [UR4+0x38800] ;  /* 0x03880000ff0099b0 */ /* 0x000fee0008000a84 */
[----:B------:R-:W-:Y:S05]  /*10cb0*/  @P0 BRA.U.ANY `(.L_x_2230) ;  /* 0xfffffffd00e80947 */ /* 0x000fea000393ffff */
[----:B-1----:R-:W2:Y:S02]  /*10cc0*/  LDL.LU R2, [R1+0x34] ;  /* 0x0000340001027983 */ /* 0x002ea40000300800 */
        /* <DEDUP_REMOVED lines=9> */
[----:B------:R-:W2:Y:S03]  /*10d60*/  SYNCS.PHASECHK.TRANS64.TRYWAIT P0, [R19+URZ+0x38820], R0 ;  /* 0x03882000130075a7 */ /* 0x000ea6000800017f */
[----:B-12---:R-:W-:Y:S05]  /*10d70*/  @!P0 BRA `(.L_x_2232) ;  /* 0x0000003c00788947 */ /* 0x006fea0003800000 */
.L_x_2315:
[----:B------:R-:W-:Y:S05]  /*10d80*/  BSYNC B0 ;  /* 0x0000000000007941 */ /* 0x000fea0003800000 */
.L_x_2231:
[----:B------:R-:W-:-:S13]  /*10d90*/  ISETP.GE.AND P0, PT, R17, 0x2, PT ;  /* 0x000000021100780c */ /* 0x000fda0003f06270 */
[----:B------:R-:W-:Y:S05]  /*10da0*/  @!P0 BRA `(.L_x_2233) ;  /* 0x0000001000c08947 */ /* 0x000fea0003800000 */
[----:B0-----:R0:W5:Y:S01]  /*10db0*/  LDL.LU R6, [R1+0x4] ;  /* 0x0000040001067983 */ /* 0x0011620000300800 */
[----:B------:R-:W-:-:S03]  /*10dc0*/  VIADD R17, R17, 0xfffffffe ;  /* 0xfffffffe11117836 */ /* 0x000fc60000000000 */
[----:B-1----:R0:W5:Y:S04]  /*10dd0*/  LDL.LU R0, [R1] ;  /* 0x0000000001007983 */ /* 0x0021680000300800 */
.L_x_2255:
[----:B------:R-:W2:Y:S01]  /*10de0*/  LDL R2, [R1+0x1c] ;  /* 0x00001c0001027983 */ /* 0x000ea20000100800 */
[----:B-1---5:R-:W-:Y:S01]  /*10df0*/  VIADD R3, R0, 0x1 ;  /* 0x0000000100037836 */ /* 0x022fe20000000000 */
[----:B------:R-:W-:Y:S05]  /*10e00*/  YIELD ;  /* 0x0000000000007946 */ /* 0x000fea0003800000 */
[C---:B------:R-:W-:Y:S01]  /*10e10*/  ISETP.NE.AND P0, PT, R3.reuse, 0x2, PT ;  /* 0x000000020300780c */ /* 0x040fe20003f05270 */
[----:B------:R-:W-:Y:S03]  /*10e20*/  BSSY B0, `(.L_x_2234) ;  /* 0x000008b000007945 */ /* 0x000fe60003800000 */
[----:B------:R-:W-:-:S02]  /*10e30*/  SEL R9, R3, RZ, P0 ;  /* 0x000000ff03097207 */ /* 0x000fc40000000000 */
[----:B--2---:R-:W-:Y:S02]  /*10e40*/  ISETP.NE.AND P1, PT, R2, RZ, PT ;  /* 0x000000ff0200720c */ /* 0x004fe40003f25270 */
        /* <DEDUP_REMOVED lines=10> */
[----:B------:R-:W2:Y:S01]  /*10ef0*/  LDL R10, [R1+0x18] ;  /* 0x00001800010a7983 */ /* 0x000ea20000100800 */
[----:B------:R-:W3:Y:S01]  /*10f00*/  LDC R7, c[0x0][0x43c] ;  /* 0x00010f00ff077b82 */ /* 0x000ee20000000800 */
[----:B------:R-:W-:Y:S02]  /*10f10*/  ULDC.64 UR6, c[0x0][0x428] ;  /* 0x00010a0000067ab9 */ /* 0x000fe40000000a00 */
[----:B------:R-:W4:Y:S01]  /*10f20*/  LDL R5, [R1+0x8] ;  /* 0x0000080001057983 */ /* 0x000f220000100800 */
[----:B---3--:R-:W-:-:S13]  /*10f30*/  ISETP.NE.AND P0, PT, R7, 0x1, PT ;  /* 0x000000010700780c */ /* 0x008fda0003f05270 */
[----:B------:R-:W3:Y:S02]  /*10f40*/  @P0 LDC.64 R2, c[0x0][0x440] ;  /* 0x00011000ff020b82 */ /* 0x000ee40000000a00 */
[----:B---3--:R-:W-:-:S04]  /*10f50*/  @P0 IMAD.HI.U32 R4, R17, R2, RZ ;  /* 0x0000000211040227 */ /* 0x008fc800078e00ff */
[----:B------:R-:W-:Y:S01]  /*10f60*/  IMAD.MOV.U32 R2, RZ, RZ, R17 ;  /* 0x000000ffff027224 */ /* 0x000fe200078e0011 */
[----:B------:R-:W-:-:S05]  /*10f70*/  @P0 SHF.R.U32.HI R2, RZ, R3, R4 ;  /* 0x00000003ff020219 */ /* 0x000fca0000011604 */
[----:B------:R-:W-:-:S04]  /*10f80*/  IMAD.MOV R3, RZ, RZ, -R2 ;  /* 0x000000ffff037224 */ /* 0x000fc800078e0a02 */
[----:B------:R-:W-:Y:S01]  /*10f90*/  IMAD R7, R7, R3, R17 ;  /* 0x0000000307077224 */ /* 0x000fe200078e0211 */
[----:B------:R-:W-:Y:S01]  /*10fa0*/  SHF.R.S32.HI R3, RZ, 0x1f, R2 ;  /* 0x0000001fff037819 */ /* 0x000fe20000011402 */
[----:B--2---:R-:W-:-:S04]  /*10fb0*/  IMAD R4, R10, UR6, RZ ;  /* 0x000000060a047c24 */ /* 0x004fc8000f8e02ff */
[C---:B----4-:R-:W-:Y:S02]  /*10fc0*/  IMAD R4, R5.reuse, UR7, R4 ;  /* 0x0000000705047c24 */ /* 0x050fe4000f8e0204 */
[----:B------:R-:W-:-:S04]  /*10fd0*/  IMAD.WIDE.U32 R2, R5, UR6, R2 ;  /* 0x0000000605027c25 */ /* 0x000fc8000f8e0002 */
[----:B------:R-:W-:Y:S01]  /*10fe0*/  IMAD.IADD R3, R4, 0x1, R3 ;  /* 0x0000000104037824 */ /* 0x000fe200078e0203 */
[----:B------:R-:W-:-:S04]  /*10ff0*/  LEA R4, P0, R2, UR4, 0x2 ;  /* 0x0000000402047c11 */ /* 0x000fc8000f8010ff */
[----:B------:R-:W-:-:S05]  /*11000*/  LEA.HI.X R5, R2, UR5, R3, 0x2, P0 ;  /* 0x0000000502057c11 */ /* 0x000fca00080f1403 */
[----:B------:R2:W5:Y:S04]  /*11010*/  LDG.E R16, desc[UR50][R4.64] ;  /* 0x0000003204107981 */ /* 0x000568000c1e1900 */
.L_x_2236:
[----:B--2---:R-:W-:Y:S01]  /*11020*/  IMAD R4, R9, 0x8, R19 ;  /* 0x0000000809047824 */ /* 0x004fe200078e0213 */
[----:B------:R-:W-:Y:S01]  /*11030*/  SHF.L.U32 R3, R8, 0x1f, RZ ;  /* 0x0000001f08037819 */ /* 0x000fe200000006ff */
[----:B------:R-:W2:Y:S01]  /*11040*/  S2R R2, SR_TID.X ;  /* 0x0000000000027919 */ /* 0x000ea20000002100 */
[----:B------:R-:W-:Y:S02]  /*11050*/  BSSY B1, `(.L_x_2237) ;  /* 0x0000005000017945 */ /* 0x000fe40003800000 */
[----:B------:R-:W3:Y:S01]  /*11060*/  SYNCS.PHASECHK.TRANS64.TRYWAIT P0, [R4+URZ+0x38880], R3 ;  /* 0x03888003040075a7 */ /* 0x000ee2000800017f */
[----:B--2---:R-:W-:-:S04]  /*11070*/  LOP3.LUT R2, R2, 0x7f, RZ, 0xc0, !PT ;  /* 0x0000007f02027812 */ /* 0x004fc800078ec0ff */
[----:B------:R-:W-:Y:S01]  /*11080*/  ISETP.NE.AND P1, PT, R2, RZ, PT ;  /* 0x000000ff0200720c */ /* 0x000fe20003f25270 */
[----:B---3--:R-:W-:-:S12]  /*11090*/  @!P0 BRA `(.L_x_2238) ;  /* 0x0000003800c48947 */ /* 0x008fd80003800000 */
.L_x_2316:
[----:B------:R-:W-:Y:S05]  /*110a0*/  BSYNC B1 ;  /* 0x0000000000017941 */ /* 0x000fea0003800000 */
.L_x_2237:
[----:B------:R-:W-:Y:S04]  /*110b0*/  BSSY B1, `(.L_x_2239) ;  /* 0x0000009000017945 */ /* 0x000fe80003800000 */
        /* <DEDUP_REMOVED lines=8> */
.L_x_2240:
[----:B------:R-:W-:Y:S05]  /*11140*/  BSYNC B1 ;  /* 0x0000000000017941 */ /* 0x000fea0003800000 */
.L_x_2239:
[----:B------:R-:W3:Y:S04]  /*11150*/  LDL R2, [R1] ;  /* 0x0000000001027983 */ /* 0x000ee80000100800 */
[----:B------:R-:W4:Y:S01]  /*11160*/  LDL R5, [R1+0x24] ;  /* 0x0000240001057983 */ /* 0x000f220000100800 */
        /* <DEDUP_REMOVED lines=10> */
[----:B-1----:R-:W-:-:S07]  /*11210*/  VIADD R8, R2, 0x10400 ;  /* 0x0001040002087836 */ /* 0x002fce0000000000 */
.L_x_2241:
        /* <DEDUP_REMOVED lines=16> */
.L_x_2242:
        /* <DEDUP_REMOVED lines=13> */
.L_x_2317:
[----:B------:R-:W-:Y:S05]  /*113f0*/  BSYNC B1 ;  /* 0x0000000000017941 */ /* 0x000fea0003800000 */
.L_x_2243:
        /* <DEDUP_REMOVED lines=11> */
.L_x_2246:
[----:B------:R-:W-:Y:S05]  /*114b0*/  BSYNC B1 ;  /* 0x0000000000017941 */ /* 0x000fea0003800000 */
.L_x_2245:
        /* <DEDUP_REMOVED lines=8> */
.L_x_2247:
        /* <DEDUP_REMOVED lines=15> */
.L_x_2248:
        /* <DEDUP_REMOVED lines=10> */
.L_x_2235:
[----:B------:R-:W-:Y:S05]  /*116d0*/  BSYNC B0 ;  /* 0x0000000000007941 */ /* 0x000fea0003800000 */
.L_x_2234:
[----:B------:R-:W-:-:S06]  /*116e0*/  UISETP.NE.AND UP0, UPT, UR39, 0x3, UPT ;  /* 0x000000032700788c */ /* 0x000fcc000bf05270 */
[----:B------:R-:W-:-:S13]  /*116f0*/  PLOP3.LUT P0, PT, PT, PT, UP0, 0x80, 0x0 ;  /* 0x000000000000781c */ /* 0x000fda0003f0f008 */
[----:B------:R-:W-:Y:S05]  /*11700*/  @!P0 BRA `(.L_x_2249) ;  /* 0x0000000000048947 */ /* 0x000fea0003800000 */
[----:B------:R-:W-:Y:S01]  /*11710*/  BPT.TRAP 0x1 ;  /* 0x000000040000795c */ /* 0x000fe20000300000 */
.L_x_2249:
[----:B------:R-:W-:Y:S01]  /*11720*/  IMAD.U32 R2, RZ, RZ, UR41 ;  /* 0x00000029ff027e24 */ /* 0x000fe2000f8e00ff */
[----:B------:R-:W-:Y:S01]  /*11730*/  BSSY B0, `(.L_x_2250) ;  /* 0x0000007000007945 */ /* 0x000fe20003800000 */
[----:B------:R-:W-:-:S03]  /*11740*/  IMAD R20, R0, 0x8, R19 ;  /* 0x0000000800147824 */ /* 0x000fc600078e0213 */
[----:B------:R-:W-:Y:S02]  /*11750*/  ISETP.NE.AND P1, PT, R2, 0x3, PT ;  /* 0x000000030200780c */ /* 0x000fe40003f25270 */
[----:B------:R-:W-:-:S04]  /*11760*/  LOP3.LUT R2, R6, 0x1, RZ, 0x3c, !PT ;  /* 0x0000000106027812 */ /* 0x000fc800078e3cff */
[----:B------:R-:W-:-:S04]  /*11770*/  SHF.L.U32 R2, R2, 0x1f, RZ ;  /* 0x0000001f02027819 */ /* 0x000fc800000006ff */
[----:B------:R-:W2:Y:S02]  /*11780*/  SYNCS.PHASECHK.TRANS64.TRYWAIT P0, [R20+URZ+0x38870], R2 ;  /* 0x03887002140075a7 */ /* 0x000ea4000800017f */
[----:B--2---:R-:W-:Y:S05]  /*11790*/  @!P0 BRA `(.L_x_2251) ;  /* 0x00000034002c8947 */ /* 0x004fea0003800000 */
.L_x_2318:
[----:B------:R-:W-:Y:S05]  /*117a0*/  BSYNC B0 ;  /* 0x0000000000007941 */ /* 0x000fea0003800000 */
.L_x_2250:
[----:B------:R-:W-:Y:S05]  /*117b0*/  @!P1 BRA `(.L_x_2252) ;  /* 0x0000000000049947 */ /* 0x000fea0003800000 */
[----:B------:R-:W-:Y:S01]  /*117c0*/  BPT.TRAP 0x1 ;  /* 0x000000040000795c */ /* 0x000fe20000300000 */
.L_x_2252:
[----:B--2---:R-:W-:Y:S01]  /*117d0*/  SHF.L.U32 R2, R6, 0x1f, RZ ;  /* 0x0000001f06027819 */ /* 0x004fe200000006ff */
[----:B------:R-:W-:-:S03]  /*117e0*/  IMAD.SHL.U32 R3, R0, 0x8000, RZ ;  /* 0x0000800000037824 */ /* 0x000fc600078e00ff */
[----:B------:R-:W2:Y:S02]  /*117f0*/  SYNCS.PHASECHK.TRANS64.TRYWAIT P0, [R20+URZ+0x38860], R2 ;  /* 0x03886002140075a7 */ /* 0x000ea4000800017f */
[----:B--2---:R-:W-:Y:S05]  /*11800*/  @!P0 BRA `(.L_x_2253) ;  /* 0x0000003400248947 */ /* 0x004fea0003800000 */
.L_x_2319:
[----:B------:R-:W3:Y:S04]  /*11810*/  LDL R0, [R1+0x2c] ;  /* 0x00002c0001007983 */ /* 0x000ee80000100800 */
[----:B------:R-:W2:Y:S04]  /*11820*/  LDL R18, [R1+0x20] ;  /* 0x0000200001127983 */ /* 0x000ea80000100800 */
[----:B------:R-:W4:Y:S01]  /*11830*/  LDL R12, [R1+0x28] ;  /* 0x00002800010c7983 */ /* 0x000f220000100800 */
[----:B------:R-:W-:Y:S05]  /*11840*/  WARPSYNC.ALL ;  /* 0x0000000000007948 */ /* 0x000fea0003800000 */
[----:B---3--:R-:W-:-:S05]  /*11850*/  LOP3.LUT R0, R3, R0, RZ, 0xfc, !PT ;  /* 0x0000000003007212 */ /* 0x008fca00078efcff */
[----:B------:R-:W-:-:S05]  /*11860*/  IMAD.IADD R0, R19, 0x1, R0 ;  /* 0x0000000113007824 */ /* 0x000fca00078e0200 */
[----:B-1----:R-:W1:Y:S01]  /*11870*/  LDSM.16.MT88.4 R8, [R0+0x10400] ;  /* 0x010400000008783b */ /* 0x002e620000004200 */
[----:B--2---:R-:W-:Y:S01]  /*11880*/  IMAD.IADD R2, R18, 0x1, R0 ;  /* 0x0000000112027824 */ /* 0x004fe200078e0200 */
[C-C-:B-1----:R-:W-:Y:S02]  /*11890*/  PRMT R4, R8.reuse, 0x6420, R9.reuse ;  /* 0x0000642008047816 */ /* 0x142fe40000000009 */
[----:B------:R-:W-:Y:S02]  /*118a0*/  PRMT R5, R8, 0x7531, R9 ;  /* 0x0000753108057816 */ /* 0x000fe40000000009 */
[C-C-:B------:R-:W-:Y:S02]  /*118b0*/  PRMT R6, R10.reuse, 0x6420, R11.reuse ;  /* 0x000064200a067816 */ /* 0x140fe4000000000b */
[----:B------:R-:W-:Y:S02]  /*118c0*/  PRMT R7, R10, 0x7531, R11 ;  /* 0x000075310a077816 */ /* 0x000fe4000000000b */
[----:B------:R-:W1:Y:S01]  /*118d0*/  LDSM.16.MT88.4 R8, [R2+0x10400] ;  /* 0x010400000208783b */ /* 0x000e620000004200 */
[----:B----4-:R-:W-:-:S05]  /*118e0*/  IADD3 R3, R19, R3, R12 ;  /* 0x0000000313037210 */ /* 0x010fca0007ffe00c */
        /* <DEDUP_REMOVED lines=111> */
.L_x_2254:
[----:B------:R-:W3:Y:S01]  /*11fe0*/  S2R R0, SR_TID.X ;  /* 0x0000000000007919 */ /* 0x000ee20000002100 */
[----:B--2---:R2:W-:Y:S01]  /*11ff0*/  SYNCS.ARRIVE.TRANS64.A1T0 RZ, [R20+URZ+0x38850], RZ ;  /* 0x038850ff14ff79a7 */ /* 0x0045e2000810003f */
[----:B------:R4:W5:Y:S01]  /*12000*/  LDL R6, [R1+0x4] ;  /* 0x0000040001067983 */ /* 0x0009620000100800 */
[----:B---3--:R-:W-:Y:S01]  /*12010*/  LOP3.LUT R0, R0, 0x7f, RZ, 0xc0, !PT ;  /* 0x0000007f00007812 */ /* 0x008fe200078ec0ff */
[----:B------:R-:W-:Y:S03]  /*12020*/  BAR.SYNC.DEFER_BLOCKING 0x2, 0x80 ;  /* 0x0082000000007b1d */ /* 0x000fe60000010000 */
[----:B------:R-:W-:-:S03]  /*12030*/  ISETP.NE.AND P0, PT, R0, RZ, PT ;  /* 0x000000ff0000720c */ /* 0x000fc60003f05270 */
[----:B------:R4:W5:Y:S10]  /*12040*/  LDL R0, [R1] ;  /* 0x0000000001007983 */ /* 0x0009740000100800 */
[----:B--2---:R-:W-:-:S05]  /*12050*/  @!P0 VIADD R20, R20, 0x38880 ;  /* 0x0003888014148836 */ /* 0x004fca0000000000 */
[----:B------:R-:W-:-:S04]  /*12060*/  @!P0 PRMT R20, RZ, 0x654, R20 ;  /* 0x00000654ff148816 */ /* 0x000fc80000000014 */
[----:B------:R4:W-:Y:S01]  /*12070*/  @!P0 SYNCS.ARRIVE.TRANS64.RED.A1T0 RZ, [R20+URZ], RZ ;  /* 0x000000ff14ff89a7 */ /* 0x0009e2000810043f */
[C---:B------:R-:W-:Y:S01]  /*12080*/  ISETP.GT.AND P0, PT, R17.reuse, RZ, PT ;  /* 0x000000ff1100720c */ /* 0x040fe20003f04270 */
[----:B------:R-:W-:-:S12]  /*12090*/  VIADD R17, R17, 0xffffffff ;  /* 0xffffffff11117836 */ /* 0x000fd80000000000 */
[----:B----4-:R-:W-:Y:S05]  /*120a0*/  @P0 BRA `(.L_x_2255) ;  /* 0xffffffec004c0947 */ /* 0x010fea000383ffff */
.L_x_2233:
[----:B------:R-:W2:Y:S01]  /*120b0*/  S2R R2, SR_TID.X ;  /* 0x0000000000027919 */ /* 0x000ea20000002100 */
[----:B------:R-:W-:Y:S01]  /*120c0*/  BSSY B0, `(.L_x_2256) ;  /* 0x0000011000007945 */ /* 0x000fe20003800000 */
[----:B--2---:R-:W-:-:S04]  /*120d0*/  LOP3.LUT R2, R2, 0x7f, RZ, 0xc0, !PT ;  /* 0x0000007f02027812 */ /* 0x004fc800078ec0ff */
[----:B------:R-:W-:-:S13]  /*120e0*/  ISETP.NE.AND P0, PT, R2, RZ, PT ;  /* 0x000000ff0200720c */ /* 0x000fda0003f05270 */
[----:B------:R-:W-:Y:S05]  /*120f0*/  @P0 BRA `(.L_x_2257) ;  /* 0x0000000000340947 */ /* 0x000fea0003800000 */
[----:B-1----:R-:W1:Y:S01]  /*12100*/  S2R R3, SR_LANEID ;  /* 0x0000000000037919 */ /* 0x002e620000000000 */
[----:B------:R-:W-:Y:S02]  /*12110*/  VOTEU.ANY UR4, UPT, PT ;  /* 0x0000000000047886 */ /* 0x000fe400038e0100 */
[----:B-----5:R-:W1:Y:S08]  /*12120*/  FLO.U32 R0, UR4 ;  /* 0x0000000400007d00 */ /* 0x020e7000080e0000 */
[----:B------:R-:W2:Y:S01]  /*12130*/  POPC R5, UR4 ;  /* 0x0000000400057d09 */ /* 0x000ea20008000000 */
[----:B-1----:R-:W-:-:S02]  /*12140*/  ISETP.EQ.U32.AND P1, PT, R0, R3, PT ;  /* 0x000000030000720c */ /* 0x002fc40003f22070 */
[----:B------:R-:W2:Y:S11]  /*12150*/  LDC.64 R2, c[0x0][0xc60] ;  /* 0x00031800ff027b82 */ /* 0x000eb60000000a00 */
[----:B--2---:R-:W2:Y:S01]  /*12160*/  @P1 ATOMG.E.ADD.STRONG.GPU PT, R3, desc[UR50][R2.64], R5 ;  /* 0x00000005020319a8 */ /* 0x004ea200081ee1f2 */
[----:B------:R-:W1:Y:S02]  /*12170*/  S2R R4, SR_LTMASK ;  /* 0x0000000000047919 */ /* 0x000e640000003900 */
[----:B-1----:R-:W-:-:S04]  /*12180*/  LOP3.LUT R4, R4, UR4, RZ, 0xc0, !PT ;  /* 0x0000000404047c12 */ /* 0x002fc8000f8ec0ff */
[----:B0-----:R-:W0:Y:S01]  /*12190*/  POPC R7, R4 ;  /* 0x0000000400077309 */ /* 0x001e220000000000 */
[----:B--2---:R-:W0:Y:S02]  /*121a0*/  SHFL.IDX PT, R0, R3, R0, 0x1f ;  /* 0x00001f0003007589 */ /* 0x004e2400000e0000 */
[----:B0-----:R-:W-:-:S05]  /*121b0*/  IADD3 R0, R0, UR40, R7 ;  /* 0x0000002800007c10 */ /* 0x001fca000fffe007 */
[----:B------:R2:W-:Y:S02]  /*121c0*/  STL [R1+0x10], R0 ;  /* 0x0000100001007387 */ /* 0x0005e40000100800 */
.L_x_2257:
[----:B------:R-:W-:Y:S05]  /*121d0*/  BSYNC B0 ;  /* 0x0000000000007941 */ /* 0x000fea0003800000 */
.L_x_2256:
[----:B------:R-:W-:-:S06]  /*121e0*/  UISETP.NE.AND UP0, UPT, UR39, 0x3, UPT ;  /* 0x000000032700788c */ /* 0x000fcc000bf05270 */
[----:B------:R-:W-:-:S13]  /*121f0*/  PLOP3.LUT P1, PT, PT, PT, UP0, 0x80, 0x0 ;  /* 0x000000000000781c */ /* 0x000fda0003f2f008 */
[----:B------:R-:W-:Y:S05]  /*12200*/  @!P1 BRA `(.L_x_2258) ;  /* 0x0000000000049947 */ /* 0x000fea0003800000 */
[----:B------:R-:W-:Y:S01]  /*12210*/  BPT.TRAP 0x1 ;  /* 0x000000040000795c */ /* 0x000fe20000300000 */
.L_x_2258:
[----:B-1----:R-:W3:Y:S04]  /*12220*/  LDL R3, [R1+0x4] ;  /* 0x0000040001037983 */ /* 0x002ee80000100800 */
[----:B------:R-:W4:Y:S01]  /*12230*/  LDL R2, [R1] ;  /* 0x0000000001027983 */ /* 0x000f220000100800 */
[----:B--2--5:R-:W-:Y:S01]  /*12240*/  IMAD.U32 R0, RZ, RZ, UR41 ;  /* 0x00000029ff007e24 */ /* 0x024fe2000f8e00ff */
[----:B------:R-:W-:Y:S04]  /*12250*/  BSSY B0, `(.L_x_2259) ;  /* 0x0000007000007945 */ /* 0x000fe80003800000 */
[----:B------:R-:W-:-:S02]  /*12260*/  ISETP.NE.AND P2, PT, R0, 0x3, PT ;  /* 0x000000030000780c */ /* 0x000fc40003f45270 */
[----:B---3--:R-:W-:-:S04]  /*12270*/  LOP3.LUT R0, R3, 0x1, RZ, 0x3c, !PT ;  /* 0x0000000103007812 */ /* 0x008fc800078e3cff */
[----:B------:R-:W-:Y:S01]  /*12280*/  SHF.L.U32 R0, R0, 0x1f, RZ ;  /* 0x0000001f00007819 */ /* 0x000fe200000006ff */
[----:B----4-:R-:W-:-:S04]  /*12290*/  IMAD R17, R2, 0x8, R19 ;  /* 0x0000000802117824 */ /* 0x010fc800078e0213 */
[----:B------:R-:W1:Y:S02]  /*122a0*/  SYNCS.PHASECHK.TRANS64.TRYWAIT P1, [R17+URZ+0x38870], R0 ;  /* 0x03887000110075a7 */ /* 0x000e64000802017f */
[----:B-1----:R-:W-:Y:S05]  /*122b0*/  @!P1 BRA `(.L_x_2260) ;  /* 0x00000028008c9947 */ /* 0x002fea0003800000 */
.L_x_2320:
[----:B------:R-:W-:Y:S05]  /*122c0*/  BSYNC B0 ;  /* 0x0000000000007941 */ /* 0x000fea0003800000 */
.L_x_2259:
[----:B------:R-:W-:Y:S05]  /*122d0*/  @!P2 BRA `(.L_x_2261) ;  /* 0x000000000004a947 */ /* 0x000fea0003800000 */
[----:B------:R-:W-:Y:S01]  /*122e0*/  BPT.TRAP 0x1 ;  /* 0x000000040000795c */ /* 0x000fe20000300000 */
.L_x_2261:
[----:B-1----:R-:W2:Y:S02]  /*122f0*/  LDL R0, [R1+0x4] ;  /* 0x0000040001007983 */ /* 0x002ea40000100800 */
[----:B--2---:R-:W-:-:S04]  /*12300*/  SHF.L.U32 R0, R0, 0x1f, RZ ;  /* 0x0000001f00007819 */ /* 0x004fc800000006ff */
[----:B------:R-:W1:Y:S02]  /*12310*/  SYNCS.PHASECHK.TRANS64.TRYWAIT P1, [R17+URZ+0x38860], R0 ;  /* 0x03886000110075a7 */ /* 0x000e64000802017f */
[----:B-1----:R-:W-:Y:S05]  /*12320*/  @!P1 BRA `(.L_x_2262) ;  /* 0x0000002800849947 */ /* 0x002fea0003800000 */
.L_x_2321:
[----:B------:R-:W2:Y:S04]  /*12330*/  LDL R18, [R1] ;  /* 0x0000000001127983 */ /* 0x000ea80000100800 */
[----:B------:R-:W1:Y:S04]  /*12340*/  LDL R2, [R1+0x2c] ;  /* 0x00002c0001027983 */ /* 0x000e680000100800 */
[----:B------:R-:W3:Y:S04]  /*12350*/  LDL R16, [R1+0x20] ;  /* 0x0000200001107983 */ /* 0x000ee80000100800 */
[----:B------:R-:W4:Y:S01]  /*12360*/  LDL R12, [R1+0x28] ;  /* 0x00002800010c7983 */ /* 0x000f220000100800 */
[----:B------:R-:W-:Y:S05]  /*12370*/  WARPSYNC.ALL ;  /* 0x0000000000007948 */ /* 0x000fea0003800000 */
[----:B--2---:R-:W-:-:S05]  /*12380*/  IMAD.SHL.U32 R3, R18, 0x8000, RZ ;  /* 0x0000800012037824 */ /* 0x004fca00078e00ff */
[----:B-1----:R-:W-:-:S05]  /*12390*/  LOP3.LUT R0, R3, R2, RZ, 0xfc, !PT ;  /* 0x0000000203007212 */ /* 0x002fca00078efcff */
[----:B------:R-:W-:-:S05]  /*123a0*/  IMAD.IADD R0, R19, 0x1, R0 ;  /* 0x0000000113007824 */ /* 0x000fca00078e0200 */
[----:B0-----:R-:W0:Y:S01]  /*123b0*/  LDSM.16.MT88.4 R4, [R0+0x10400] ;  /* 0x010400000004783b */ /* 0x001e220000004200 */
        /* <DEDUP_REMOVED lines=118> */
.L_x_2263:
        /* <DEDUP_REMOVED lines=13> */
.L_x_2208:
[----:B------:R-:W-:Y:S05]  /*12bf0*/  BSYNC B7 ;  /* 0x0000000000077941 */ /* 0x000fea0003800000 */
.L_x_2206:
[----:B0-2---:R-:W2:Y:S02]  /*12c00*/  LDL R0, [R1+0x38] ;  /* 0x0000380001007983 */ /* 0x005ea40000100800 */
[----:B--2---:R-:W-:-:S13]  /*12c10*/  ISETP.NE.AND P0, PT, R0, RZ, PT ;  /* 0x000000ff0000720c */ /* 0x004fda0003f05270 */
        /* <DEDUP_REMOVED lines=14> */
.L_x_2264:
        /* <DEDUP_REMOVED lines=41> */
.L_x_2270:
        /* <DEDUP_REMOVED lines=14> */
.L_x_2269:
[----:B------:R-:W-:Y:S05]  /*13070*/  BSYNC B0 ;  /* 0x0000000000007941 */ /* 0x000fea0003800000 */
.L_x_2268:
        /* <DEDUP_REMOVED lines=21> */
.L_x_2266:
        /* <DEDUP_REMOVED lines=21> */
.L_x_2271:
        /* <DEDUP_REMOVED lines=63> */
.L_x_2267:
[----:B------:R0:W-:Y:S01]  /*13710*/  STL [R1+0x10], R0 ;  /* 0x0000100001007387 */ /* 0x0001e20000100800 */
[----:B------:R-:W-:Y:S01]  /*13720*/  ULDC UR42, c[0x0][0xc3c] ;  /* 0x00030f00002a7ab9 */ /* 0x000fe20000000800 */
[----:B------:R-:W-:Y:S02]  /*13730*/  UMOV UR36, URZ ;  /* 0x0000003f00247c82 */ /* 0x000fe40008000000 */
[----:B------:R0:W-:Y:S03]  /*13740*/  STL [R1+0x14], RZ ;  /* 0x000014ff01007387 */ /* 0x0001e60000100800 */
.L_x_2272:
        /* <DEDUP_REMOVED lines=15> */
.L_x_2265:
[----:B------:R-:W-:Y:S02]  /*13840*/  ULDC UR4, c[0x0][0xc3c] ;  /* 0x00030f0000047ab9 */ /* 0x000fe40000000800 */
[----:B------:R-:W-:-:S06]  /*13850*/  UISETP.GE.AND UP0, UPT, UR42, UR4, UPT ;  /* 0x000000042a00728c */ /* 0x000fcc000bf06270 */
[----:B------:R-:W-:-:S13]  /*13860*/  PLOP3.LUT P0, PT, PT, PT, UP0, 0x80, 0x0 ;  /* 0x000000000000781c */ /* 0x000fda0003f0f008 */
[----:B------:R-:W-:Y:S05]  /*13870*/  @!P0 BRA `(.L_x_2273) ;  /* 0xffffffb000fc8947 */ /* 0x000fea000383ffff */
.L_x_2202:
        /* <DEDUP_REMOVED lines=12> */
.L_x_2322:
[----:B------:R-:W-:Y:S05]  /*13940*/  BSYNC B0 ;  /* 0x0000000000007941 */ /* 0x000fea0003800000 */
.L_x_2274:
[----:B------:R-:W-:-:S03]  /*13950*/  UMOV UR4, 0xffffffff ;  /* 0xffffffff00047882 */ /* 0x000fc60000000000 */
[----:B------:R-:W-:Y:S05]  /*13960*/  BRA.DIV UR4, `(.L_x_2276) ;  /* 0x00000016041c7947 */ /* 0x000fea000b800000 */
[----:B------:R-:W1:Y:S02]  /*13970*/  S2R R2, SR_TID.X ;  /* 0x0000000000027919 */ /* 0x000e640000002100 */
[----:B-1----:R-:W-:-:S04]  /*13980*/  SHF.R.U32.HI R2, RZ, 0x5, R2 ;  /* 0x00000005ff027819 */ /* 0x002fc80000011602 */
[----:B------:R-:W-:-:S05]  /*13990*/  LOP3.LUT R2, R2, 0x3, RZ, 0xc0, !PT ;  /* 0x0000000302027812 */ /* 0x000fca00078ec0ff */
[----:B------:R1:W2:Y:S02]  /*139a0*/  SHFL.IDX PT, R14, R2, RZ, 0x1f ;  /* 0x00001fff020e7589 */ /* 0x0002a400000e0000 */
.L_x_2325:
[----:B--2---:R-:W-:Y:S01]  /*139b0*/  ISETP.NE.AND P0, PT, R14, RZ, PT ;  /* 0x000000ff0e00720c */ /* 0x004fe20003f05270 */
[----:B------:R-:W-:-:S12]  /*139c0*/  BSSY B0, `(.L_x_2277) ;  /* 0x000002e000007945 */ /* 0x000fd80003800000 */
[----:B------:R-:W-:Y:S05]  /*139d0*/  @P0 BRA `(.L_x_2278) ;  /* 0x0000000000b00947 */ /* 0x000fea0003800000 */
[----:B------:R-:W-:-:S03]  /*139e0*/  UMOV UR4, 0xffffffff ;  /* 0xffffffff00047882 */ /* 0x000fc60000000000 */
[----:B------:R-:W-:Y:S05]  /*139f0*/  BRA.DIV UR4, `(.L_x_2279) ;  /* 0x00000016042c7947 */ /* 0x000fea000b800000 */
[----:B------:R-:W-:-:S13]  /*13a00*/  ELECT P6, URZ, PT ;  /* 0x00000000003f782f */ /* 0x000fda00038c0000 */
.L_x_2328:
[----:B------:R-:W-:Y:S05]  /*13a10*/  @!P6 BRA `(.L_x_2278) ;  /* 0x0000000000a0e947 */ /* 0x000fea0003800000 */
[----:B------:R-:W-:-:S06]  /*13a20*/  ULOP3.LUT UR4, UR38, 0x2, URZ, 0xfc, !UPT ;  /* 0x0000000226047892 */ /* 0x000fcc000f8efc3f */
[----:B-1----:R-:W-:-:S05]  /*13a30*/  IMAD.U32 R2, RZ, RZ, UR4 ;  /* 0x00000004ff027e24 */ /* 0x002fca000f8e00ff */
[----:B------:R-:W-:-:S13]  /*13a40*/  ISETP.NE.AND P0, PT, R2, 0x3, PT ;  /* 0x000000030200780c */ /* 0x000fda0003f05270 */
[----:B------:R-:W-:Y:S05]  /*13a50*/  @!P0 BRA `(.L_x_2280) ;  /* 0x0000000000048947 */ /* 0x000fea0003800000 */
[----:B------:R-:W-:Y:S01]  /*13a60*/  BPT.TRAP 0x1 ;  /* 0x000000040000795c */ /* 0x000fe20000300000 */
.L_x_2280:
        /* <DEDUP_REMOVED lines=14> */
.L_x_2329:
[----:B------:R-:W1:Y:S02]  /*13b50*/  SYNCS.PHASECHK.TRANS64.TRYWAIT P1, [R7+URZ], R2 ;  /* 0x00000002070075a7 */ /* 0x000e64000802017f */
[----:B-1----:R-:W-:Y:S05]  /*13b60*/  @!P1 BRA `(.L_x_2282) ;  /* 0x0000001400049947 */ /* 0x002fea0003800000 */
.L_x_2330:
[----:B------:R-:W-:Y:S05]  /*13b70*/  @!P0 BRA `(.L_x_2283) ;  /* 0x0000000000048947 */ /* 0x000fea0003800000 */
[----:B------:R-:W-:Y:S01]  /*13b80*/  BPT.TRAP 0x1 ;  /* 0x000000040000795c */ /* 0x000fe20000300000 */
.L_x_2283:
[----:B------:R-:W2:Y:S02]  /*13b90*/  LDL.LU R4, [R1] ;  /* 0x0000000001047983 */ /* 0x000ea40000300800 */
[----:B--2---:R-:W-:-:S04]  /*13ba0*/  IMAD R4, R4, 0x8, R0 ;  /* 0x0000000804047824 */ /* 0x004fc800078e0200 */
[----:B------:R-:W2:Y:S02]  /*13bb0*/  SYNCS.PHASECHK.TRANS64.TRYWAIT P1, [R4+URZ+0x38860], R5 ;  /* 0x03886005040075a7 */ /* 0x000ea4000802017f */
[----:B--2---:R-:W-:Y:S05]  /*13bc0*/  @!P1 BRA `(.L_x_2284) ;  /* 0x0000001400009947 */ /* 0x004fea0003800000 */
.L_x_2331:
[----:B------:R-:W-:Y:S05]  /*13bd0*/  @!P0 BRA `(.L_x_2285) ;  /* 0x0000000000048947 */ /* 0x000fea0003800000 */
[----:B------:R-:W-:Y:S01]  /*13be0*/  BPT.TRAP 0x1 ;  /* 0x000000040000795c */ /* 0x000fe20000300000 */
.L_x_2285:
[----:B------:R-:W-:-:S04]  /*13bf0*/  IMAD R3, R3, 0x8, R0 ;  /* 0x0000000803037824 */ /* 0x000fc800078e0200 */
[----:B------:R-:W3:Y:S02]  /*13c00*/  SYNCS.PHASECHK.TRANS64.TRYWAIT P1, [R3+URZ+0x38860], R2 ;  /* 0x03886002030075a7 */ /* 0x000ee4000802017f */
[----:B---3--:R-:W-:Y:S05]  /*13c10*/  @!P1 BRA `(.L_x_2286) ;  /* 0x0000001400009947 */ /* 0x008fea0003800000 */
.L_x_2332:
[----:B------:R-:W-:Y:S05]  /*13c20*/  @!P0 BRA `(.L_x_2287) ;  /* 0x0000000000048947 */ /* 0x000fea0003800000 */
[----:B------:R-:W-:Y:S01]  /*13c30*/  BPT.TRAP 0x1 ;  /* 0x000000040000795c */ /* 0x000fe20000300000 */
.L_x_2287:
[----:B------:R-:W4:Y:S02]  /*13c40*/  SYNCS.PHASECHK.TRANS64.TRYWAIT P0, [R4+URZ+0x38880], R5 ;  /* 0x03888005040075a7 */ /* 0x000f24000800017f */
[----:B----4-:R-:W-:Y:S05]  /*13c50*/  @!P0 BRA `(.L_x_2288) ;  /* 0x0000001400048947 */ /* 0x010fea0003800000 */
.L_x_2289:
[----:B------:R0:W0:Y:S02]  /*13c60*/  SYNCS.PHASECHK.TRANS64.TRYWAIT P0, [R3+URZ+0x38880], R2 ;  /* 0x03888002030075a7 */ /* 0x000024000800017f */
[----:B0-----:R-:W-:Y:S05]  /*13c70*/  @!P0 NANOSLEEP.SYNCS 0x989680 ;  /* 0x009896800000895d */ /* 0x001fea0003900000 */
[----:B------:R-:W0:Y:S02]  /*13c80*/  @!P0 SYNCS.PHASECHK.TRANS64 P0, [R3+URZ+0x38880], R2 ;  /* 0x03888002030085a7 */ /* 0x000e24000800007f */
[----:B0-----:R-:W-:Y:S05]  /*13c90*/  @!P0 BRA `(.L_x_2289) ;  /* 0xfffffffc00f08947 */ /* 0x001fea000383ffff */
.L_x_2278:
[----:B------:R-:W-:Y:S05]  /*13ca0*/  BSYNC B0 ;  /* 0x0000000000007941 */ /* 0x000fea0003800000 */
.L_x_2277:
[----:B------:R-:W-:Y:S05]  /*13cb0*/  EXIT ;  /* 0x000000000000794d */ /* 0x000fea0003800000 */
.L_x_2141:
[----:B0-----:R-:W-:-:S04]  /*13cc0*/  IMAD.U32 R3, RZ, RZ, UR41 ;  /* 0x00000029ff037e24 */ /* 0x001fc8000f8e00ff */
[----:B------:R0:W1:Y:S03]  /*13cd0*/  SYNCS.PHASECHK.TRANS64.TRYWAIT P1, [R3+URZ+0x38800], R0 ;  /* 0x03880000030075a7 */ /* 0x000066000802017f */
[----:B-1----:R-:W-:Y:S05]  /*13ce0*/  @!P1 NANOSLEEP.SYNCS 0x989680 ;  /* 0x009896800000995d */ /* 0x002fea0003900000 */
[----:B------:R-:W1:Y:S02]  /*13cf0*/  @!P1 SYNCS.PHASECHK.TRANS64 P1, [R3+URZ+0x38800], R0 ;  /* 0x03880000030095a7 */ /* 0x000e64000802007f */
[----:B-1----:R-:W-:Y:S05]  /*13d00*/  @!P1 BRA `(.L_x_2141) ;  /* 0xfffffffc00ec9947 */ /* 0x002fea000383ffff */
[----:B------:R-:W-:Y:S05]  /*13d10*/  BRA `(.L_x_2290) ;  /* 0xfffffee000287947 */ /* 0x000fea000383ffff */
.L_x_2145:
[----:B-1----:R1:W2:Y:S02]  /*13d20*/  SYNCS.PHASECHK.TRANS64.TRYWAIT P2, [R3+URZ+0x38830], R0 ;  /* 0x03883000030075a7 */ /* 0x0022a4000804017f */
[----:B--2---:R-:W-:Y:S05]  /*13d30*/  @!P2 NANOSLEEP.SYNCS 0x989680 ;  /* 0x009896800000a95d */ /* 0x004fea0003900000 */
[----:B------:R-:W2:Y:S02]  /*13d40*/  @!P2 SYNCS.PHASECHK.TRANS64 P2, [R3+URZ+0x38830], R0 ;  /* 0x038830000300a5a7 */ /* 0x000ea4000804007f */
[----:B--2---:R-:W-:Y:S05]  /*13d50*/  @!P2 BRA `(.L_x_2145) ;  /* 0xfffffffc00f0a947 */ /* 0x004fea000383ffff */
[----:B------:R-:W-:Y:S05]  /*13d60*/  BRA `(.L_x_2144) ;  /* 0xfffffee0004c7947 */ /* 0x000fea000383ffff */
.L_x_2150:
[----:B-1----:R-:W-:-:S04]  /*13d70*/  IMAD.U32 R7, RZ, RZ, UR6 ;  /* 0x00000006ff077e24 */ /* 0x002fc8000f8e00ff */
[----:B------:R1:W2:Y:S03]  /*13d80*/  SYNCS.PHASECHK.TRANS64.TRYWAIT P3, [R7+URZ+0x38830], R0 ;  /* 0x03883000070075a7 */ /* 0x0002a6000806017f */
[----:B--2---:R-:W-:Y:S05]  /*13d90*/  @!P3 NANOSLEEP.SYNCS 0x989680 ;  /* 0x009896800000b95d */ /* 0x004fea0003900000 */
[----:B------:R-:W2:Y:S02]  /*13da0*/  @!P3 SYNCS.PHASECHK.TRANS64 P3, [R7+URZ+0x38830], R0 ;  /* 0x038830000700b5a7 */ /* 0x000ea4000806007f */
[----:B--2---:R-:W-:Y:S05]  /*13db0*/  @!P3 BRA `(.L_x_2150) ;  /* 0xfffffffc00ecb947 */ /* 0x004fea000383ffff */
[----:B------:R-:W-:Y:S05]  /*13dc0*/  BRA `(.L_x_2147) ;  /* 0xffffff0400d87947 */ /* 0x000fea000383ffff */
.L_x_2154:
[----:B-1----:R-:W-:-:S04]  /*13dd0*/  IMAD.U32 R7, RZ, RZ, UR6 ;  /* 0x00000006ff077e24 */ /* 0x002fc8000f8e00ff */
[----:B------:R1:W2:Y:S03]  /*13de0*/  SYNCS.PHASECHK.TRANS64.TRYWAIT P3, [R7+URZ+0x38850], R0 ;  /* 0x03885000070075a7 */ /* 0x0002a6000806017f */
[----:B--2---:R-:W-:Y:S05]  /*13df0*/  @!P3 NANOSLEEP.SYNCS 0x989680 ;  /* 0x009896800000b95d */ /* 0x004fea0003900000 */
[----:B------:R-:W2:Y:S02]  /*13e00*/  @!P3 SYNCS.PHASECHK.TRANS64 P3, [R7+URZ+0x38850], R0 ;  /* 0x038850000700b5a7 */ /* 0x000ea4000806007f */
[----:B--2---:R-:W-:Y:S05]  /*13e10*/  @!P3 BRA `(.L_x_2154) ;  /* 0xfffffffc00ecb947 */ /* 0x004fea000383ffff */
[----:B------:R-:W-:Y:S05]  /*13e20*/  BRA `(.L_x_2151) ;  /* 0xffffff0800ac7947 */ /* 0x000fea000383ffff */
.L_x_2161:
[----:B-1----:R-:W-:-:S04]  /*13e30*/  IMAD.U32 R9, RZ, RZ, UR6 ;  /* 0x00000006ff097e24 */ /* 0x002fc8000f8e00ff */
[----:B------:R1:W2:Y:S03]  /*13e40*/  SYNCS.PHASECHK.TRANS64.TRYWAIT P2, [R9+URZ+0x38830], R0 ;  /* 0x03883000090075a7 */ /* 0x0002a6000804017f */
[----:B--2---:R-:W-:Y:S05]  /*13e50*/  @!P2 NANOSLEEP.SYNCS 0x989680 ;  /* 0x009896800000a95d */ /* 0x004fea0003900000 */
[----:B------:R-:W2:Y:S02]  /*13e60*/  @!P2 SYNCS.PHASECHK.TRANS64 P2, [R9+URZ+0x38830], R0 ;  /* 0x038830000900a5a7 */ /* 0x000ea4000804007f */
[----:B--2---:R-:W-:Y:S05]  /*13e70*/  @!P2 BRA `(.L_x_2161) ;  /* 0xfffffffc00eca947 */ /* 0x004fea000383ffff */
[----:B------:R-:W-:Y:S05]  /*13e80*/  BRA `(.L_x_2158) ;  /* 0xffffff3000d87947 */ /* 0x000fea000383ffff */
.L_x_2165:
[----:B-1----:R-:W-:-:S04]  /*13e90*/  IMAD.U32 R9, RZ, RZ, UR6 ;  /* 0x00000006ff097e24 */ /* 0x002fc8000f8e00ff */
[----:B------:R1:W2:Y:S03]  /*13ea0*/  SYNCS.PHASECHK.TRANS64.TRYWAIT P2, [R9+URZ+0x38850], R0 ;  /* 0x03885000090075a7 */ /* 0x0002a6000804017f */
[----:B--2---:R-:W-:Y:S05]  /*13eb0*/  @!P2 NANOSLEEP.SYNCS 0x989680 ;  /* 0x009896800000a95d */ /* 0x004fea0003900000 */
[----:B------:R-:W2:Y:S02]  /*13ec0*/  @!P2 SYNCS.PHASECHK.TRANS64 P2, [R9+URZ+0x38850], R0 ;  /* 0x038850000900a5a7 */ /* 0x000ea4000804007f */
[----:B--2---:R-:W-:Y:S05]  /*13ed0*/  @!P2 BRA `(.L_x_2165) ;  /* 0xfffffffc00eca947 */ /* 0x004fea000383ffff */
[----:B------:R-:W-:Y:S05]  /*13ee0*/  BRA `(.L_x_2162) ;  /* 0xffffff3400a07947 */ /* 0x000fea000383ffff */
.L_x_2171:
[----:B-1----:R-:W-:-:S04]  /*13ef0*/  IMAD.U32 R6, RZ, RZ, UR16 ;  /* 0x00000010ff067e24 */ /* 0x002fc8000f8e00ff */
[----:B------:R1:W2:Y:S03]  /*13f00*/  SYNCS.PHASECHK.TRANS64.TRYWAIT P1, [R6+URZ+0x38850], R5 ;  /* 0x03885005060075a7 */ /* 0x0002a6000802017f */
[----:B--2---:R-:W-:Y:S05]  /*13f10*/  @!P1 NANOSLEEP.SYNCS 0x989680 ;  /* 0x009896800000995d */ /* 0x004fea0003900000 */
[----:B------:R-:W2:Y:S02]  /*13f20*/  @!P1 SYNCS.PHASECHK.TRANS64 P1, [R6+URZ+0x38850], R5 ;  /* 0x03885005060095a7 */ /* 0x000ea4000802007f */
[----:B--2---:R-:W-:Y:S05]  /*13f30*/  @!P1 BRA `(.L_x_2171) ;  /* 0xfffffffc00ec9947 */ /* 0x004fea000383ffff */
[----:B------:R-:W-:Y:S05]  /*13f40*/  BRA `(.L_x_2170) ;  /* 0xffffff5400407947 */ /* 0x000fea000383ffff */
.L_x_2217:
[----:B------:R-:W-:Y:S02]  /*13f50*/  IMAD.MOV.U32 R13, RZ, RZ, R0 ;  /* 0x000000ffff0d7224 */ /* 0x000fe400078e0000 */
[----:B------:R-:W-:Y:S02]  /*13f60*/  IMAD.MOV.U32 R12, RZ, RZ, RZ ;  /* 0x000000ffff0c7224 */ /* 0x000fe400078e00ff */
[----:B------:R-:W-:Y:S02]  /*13f70*/  IMAD.MOV.U32 R11, RZ, RZ, 0x1f ;  /* 0x0000001fff0b7424 */ /* 0x000fe400078e00ff */
[----:B------:R-:W-:-:S07]  /*13f80*/  IMAD.MOV.U32 R15, RZ, RZ, -0x1 ;  /* 0xffffffffff0f7424 */ /* 0x000fce00078e00ff */
[----:B-12---:R-:W-:Y:S05]  /*13f90*/  WARPSYNC.COLLECTIVE R15, `(.L_x_2291) ;  /* 0x000000000f087348 */ /* 0x006fea0003c00000 */
[----:B------:R0:W3:Y:S02]  /*13fa0*/  SHFL.IDX P6, R14, R13, R12, R11 ;  /* 0x0000000c0d0e7389 */ /* 0x0000e400000c000b */
[----:B0123--:R-:W-:Y:S01]  /*13fb0*/  ENDCOLLECTIVE ;  /* 0x000000000000791b */ /* 0x00ffe20003800000 */
.L_x_2291:
[----:B------:R-:W-:Y:S05]  /*13fc0*/  BRA `(.L_x_2292) ;  /* 0xffffffb800bc7947 */ /* 0x000fea000383ffff */
.L_x_2219:
[----:B------:R-:W-:Y:S01]  /*13fd0*/  BSSY B0, `(.L_x_2293) ;  /* 0x0000006000007945 */ /* 0x000fe20003800000 */
[----:B------:R-:W-:-:S07]  /*13fe0*/  IMAD.MOV.U32 R15, RZ, RZ, -0x1 ;  /* 0xffffffffff0f7424 */ /* 0x000fce00078e00ff */
[----:B-12---:R-:W-:Y:S05]  /*13ff0*/  WARPSYNC.COLLECTIVE R15, `(.L_x_2294) ;  /* 0x000000000f0c7348 */ /* 0x006fea0003c00000 */
[----:B------:R-:W-:Y:S02]  /*14000*/  ELECT P6, UR62, PT ;  /* 0x00000000003e782f */ /* 0x000fe400038c0000 */
[----:B------:R-:W-:Y:S01]  /*14010*/  MOV R14, UR62 ;  /* 0x0000003e000e7c02 */ /* 0x000fe20008000f00 */
[----:B-12---:R-:W-:Y:S10]  /*14020*/  ENDCOLLECTIVE ;  /* 0x000000000000791b */ /* 0x006ff40003800000 */
.L_x_2294:
[----:B------:R-:W-:Y:S05]  /*14030*/  BSYNC B0 ;  /* 0x0000000000007941 */ /* 0x000fea0003800000 */
.L_x_2293:
[----:B------:R-:W-:Y:S05]  /*14040*/  BRA `(.L_x_2295) ;  /* 0xffffffb800c07947 */ /* 0x000fea000383ffff */
.L_x_2221:
[----:B0-----:R0:W2:Y:S02]  /*14050*/  SYNCS.PHASECHK.TRANS64.TRYWAIT P0, [R4+URZ+0x38880], R3 ;  /* 0x03888003040075a7 */ /* 0x0010a4000800017f */
[----:B--2---:R-:W-:Y:S05]  /*14060*/  @!P0 NANOSLEEP.SYNCS 0x989680 ;  /* 0x009896800000895d */ /* 0x004fea0003900000 */
[----:B------:R-:W2:Y:S02]  /*14070*/  @!P0 SYNCS.PHASECHK.TRANS64 P0, [R4+URZ+0x38880], R3 ;  /* 0x03888003040085a7 */ /* 0x000ea4000800007f */
[----:B--2---:R-:W-:Y:S05]  /*14080*/  @!P0 BRA `(.L_x_2221) ;  /* 0xfffffffc00f08947 */ /* 0x004fea000383ffff */
[----:B------:R-:W-:Y:S05]  /*14090*/  BRA `(.L_x_2296) ;  /* 0xffffffbc00247947 */ /* 0x000fea000383ffff */
.L_x_2223:
[----:B--2---:R2:W3:Y:S02]  /*140a0*/  SYNCS.PHASECHK.TRANS64.TRYWAIT P0, [R4+URZ+0x38840], R3 ;  /* 0x03884003040075a7 */ /* 0x0044e4000800017f */
[----:B---3--:R-:W-:Y:S05]  /*140b0*/  @!P0 NANOSLEEP.SYNCS 0x989680 ;  /* 0x009896800000895d */ /* 0x008fea0003900000 */
[----:B------:R-:W3:Y:S02]  /*140c0*/  @!P0 SYNCS.PHASECHK.TRANS64 P0, [R4+URZ+0x38840], R3 ;  /* 0x03884003040085a7 */ /* 0x000ee4000800007f */
[----:B---3--:R-:W-:Y:S05]  /*140d0*/  @!P0 BRA `(.L_x_2223) ;  /* 0xfffffffc00f08947 */ /* 0x008fea000383ffff */
[----:B------:R-:W-:Y:S05]  /*140e0*/  BRA `(.L_x_2297) ;  /* 0xffffffbc00947947 */ /* 0x000fea000383ffff */
.L_x_2227:
[----:B------:R-:W-:Y:S01]  /*140f0*/  IMAD.MOV.U32 R13, RZ, RZ, R0 ;  /* 0x000000ffff0d7224 */ /* 0x000fe200078e0000 */
[----:B------:R-:W-:Y:S01]  /*14100*/  LOP3.LUT R7, R7, 0x7f, RZ, 0xc0, !PT ;  /* 0x0000007f07077812 */ /* 0x000fe200078ec0ff */
[----:B------:R-:W-:Y:S02]  /*14110*/  IMAD.MOV.U32 R12, RZ, RZ, RZ ;  /* 0x000000ffff0c7224 */ /* 0x000fe400078e00ff */
[----:B------:R-:W-:Y:S01]  /*14120*/  IMAD.MOV.U32 R11, RZ, RZ, 0x181f ;  /* 0x0000181fff0b7424 */ /* 0x000fe200078e00ff */
[----:B------:R-:W-:Y:S01]  /*14130*/  SHF.R.U32.HI R4, RZ, 0x3, R7 ;  /* 0x00000003ff047819 */ /* 0x000fe20000011607 */
[----:B------:R-:W-:Y:S02]  /*14140*/  IMAD.MOV.U32 R15, RZ, RZ, -0x1 ;  /* 0xffffffffff0f7424 */ /* 0x000fe400078e00ff */
[----:B------:R-:W-:Y:S02]  /*14150*/  IMAD R3, R18, R5, RZ ;  /* 0x0000000512037224 */ /* 0x000fe400078e02ff */
[----:B------:R-:W-:-:S07]  /*14160*/  IMAD R4, R8, 0x80, R4 ;  /* 0x0000008008047824 */ /* 0x000fce00078e0204 */
[----:B-----5:R-:W-:Y:S05]  /*14170*/  WARPSYNC.COLLECTIVE R15, `(.L_x_2298) ;  /* 0x000000000f087348 */ /* 0x020fea0003c00000 */
[----:B------:R0:W1:Y:S02]  /*14180*/  SHFL.IDX P6, R14, R13, R12, R11 ;  /* 0x0000000c0d0e7389 */ /* 0x00006400000c000b */
[----:B01---5:R-:W-:Y:S01]  /*14190*/  ENDCOLLECTIVE ;  /* 0x000000000000791b */ /* 0x023fe20003800000 */
.L_x_2298:
[C---:B------:R-:W-:Y:S01]  /*141a0*/  VIADD R5, R4.reuse, 0x10 ;  /* 0x0000001004057836 */ /* 0x040fe20000000000 */
[----:B------:R-:W-:Y:S01]  /*141b0*/  ISETP.GE.AND P2, PT, R4, R3, PT ;  /* 0x000000030400720c */ /* 0x000fe20003f46270 */
[----:B------:R-:W-:Y:S02]  /*141c0*/  IMAD.MOV.U32 R13, RZ, RZ, R2 ;  /* 0x000000ffff0d7224 */ /* 0x000fe400078e0002 */
[----:B------:R-:W-:-:S10]  /*141d0*/  IMAD.MOV.U32 R6, RZ, RZ, R14 ;  /* 0x000000ffff067224 */ /* 0x000fd400078e000e */
[----:B------:R-:W-:Y:S05]  /*141e0*/  WARPSYNC.COLLECTIVE R15, `(.L_x_2299) ;  /* 0x000000000f087348 */ /* 0x000fea0003c00000 */
[----:B------:R0:W1:Y:S02]  /*141f0*/  SHFL.IDX P6, R14, R13, R12, R11 ;  /* 0x0000000c0d0e7389 */ /* 0x00006400000c000b */
[----:B01----:R-:W-:Y:S01]  /*14200*/  ENDCOLLECTIVE ;  /* 0x000000000000791b */ /* 0x003fe20003800000 */
.L_x_2299:
[----:B------:R-:W-:Y:S02]  /*14210*/  IMAD.MOV.U32 R13, RZ, RZ, R0 ;  /* 0x000000ffff0d7224 */ /* 0x000fe400078e0000 */
[----:B------:R-:W-:Y:S02]  /*14220*/  IMAD.MOV.U32 R12, RZ, RZ, 0x1 ;  /* 0x00000001ff0c7424 */ /* 0x000fe400078e00ff */
[----:B------:R-:W-:-:S07]  /*14230*/  IMAD.MOV.U32 R7, RZ, RZ, R14 ;  /* 0x000000ffff077224 */ /* 0x000fce00078e000e */
[----:B------:R-:W-:Y:S05]  /*14240*/  WARPSYNC.COLLECTIVE R15, `(.L_x_2300) ;  /* 0x000000000f087348 */ /* 0x000fea0003c00000 */
[----:B------:R0:W1:Y:S02]  /*14250*/  SHFL.IDX P6, R14, R13, R12, R11 ;  /* 0x0000000c0d0e7389 */ /* 0x00006400000c000b */
[----:B01----:R-:W-:Y:S01]  /*14260*/  ENDCOLLECTIVE ;  /* 0x000000000000791b */ /* 0x003fe20003800000 */
.L_x_2300:
        /* <DEDUP_REMOVED lines=10> */
.L_x_2301:
        /* <DEDUP_REMOVED lines=12> */
.L_x_2302:
[----:B------:R-:W-:-:S05]  /*143d0*/  @!P2 IADD3 R5, P3, R10, R5, RZ ;  /* 0x000000050a05a210 */ /* 0x000fca0007f7e0ff */
[----:B------:R-:W-:Y:S02]  /*143e0*/  @!P2 IMAD.X R6, RZ, RZ, R8, P3 ;  /* 0x000000ffff06a224 */ /* 0x000fe400018e0608 */
[C---:B------:R-:W-:Y:S02]  /*143f0*/  VIADD R8, R4.reuse, 0x60 ;  /* 0x0000006004087836 */ /* 0x040fe40000000000 */
        /* <DEDUP_REMOVED lines=14> */
.L_x_2303:
[----:B------:R-:W-:Y:S02]  /*144e0*/  IMAD.MOV.U32 R13, RZ, RZ, R0 ;  /* 0x000000ffff0d7224 */ /* 0x000fe400078e0000 */
[----:B------:R-:W-:Y:S02]  /*144f0*/  IMAD.MOV.U32 R12, RZ, RZ, 0x3 ;  /* 0x00000003ff0c7424 */ /* 0x000fe400078e00ff */
[----:B------:R-:W-:-:S07]  /*14500*/  IMAD.MOV.U32 R6, RZ, RZ, R14 ;  /* 0x000000ffff067224 */ /* 0x000fce00078e000e */
[----:B------:R-:W-:Y:S05]  /*14510*/  WARPSYNC.COLLECTIVE R15, `(.L_x_2304) ;  /* 0x000000000f087348 */ /* 0x000fea0003c00000 */
[----:B------:R0:W1:Y:S02]  /*14520*/  SHFL.IDX P6, R14, R13, R12, R11 ;  /* 0x0000000c0d0e7389 */ /* 0x00006400000c000b */
[----:B01----:R-:W-:Y:S01]  /*14530*/  ENDCOLLECTIVE ;  /* 0x000000000000791b */ /* 0x003fe20003800000 */
.L_x_2304:
        /* <DEDUP_REMOVED lines=15> */
.L_x_2305:
[----:B------:R-:W-:Y:S02]  /*14630*/  IMAD.MOV.U32 R13, RZ, RZ, R0 ;  /* 0x000000ffff0d7224 */ /* 0x000fe400078e0000 */
[----:B------:R-:W-:Y:S02]  /*14640*/  IMAD.MOV.U32 R12, RZ, RZ, 0x4 ;  /* 0x00000004ff0c7424 */ /* 0x000fe400078e00ff */
[----:B------:R-:W-:-:S07]  /*14650*/  IMAD.MOV.U32 R6, RZ, RZ, R14 ;  /* 0x000000ffff067224 */ /* 0x000fce00078e000e */
[----:B------:R-:W-:Y:S05]  /*14660*/  WARPSYNC.COLLECTIVE R15, `(.L_x_2306) ;  /* 0x000000000f087348 */ /* 0x000fea0003c00000 */
[----:B------:R0:W1:Y:S02]  /*14670*/  SHFL.IDX P6, R14, R13, R12, R11 ;  /* 0x0000000c0d0e7389 */ /* 0x00006400000c000b */
[----:B01----:R-:W-:Y:S01]  /*14680*/  ENDCOLLECTIVE ;  /* 0x000000000000791b */ /* 0x003fe20003800000 */
.L_x_2306:
        /* <DEDUP_REMOVED lines=15> */
.L_x_2307:
[----:B------:R-:W-:Y:S02]  /*14780*/  IMAD.MOV.U32 R13, RZ, RZ, R0 ;  /* 0x000000ffff0d7224 */ /* 0x000fe400078e0000 */
[----:B------:R-:W-:Y:S02]  /*14790*/  IMAD.MOV.U32 R12, RZ, RZ, 0x5 ;  /* 0x00000005ff0c7424 */ /* 0x000fe400078e00ff */
[----:B------:R-:W-:-:S07]  /*147a0*/  IMAD.MOV.U32 R6, RZ, RZ, R14 ;  /* 0x000000ffff067224 */ /* 0x000fce00078e000e */
[----:B------:R-:W-:Y:S05]  /*147b0*/  WARPSYNC.COLLECTIVE R15, `(.L_x_2308) ;  /* 0x000000000f087348 */ /* 0x000fea0003c00000 */
[----:B------:R0:W1:Y:S02]  /*147c0*/  SHFL.IDX P6, R14, R13, R12, R11 ;  /* 0x0000000c0d0e7389 */ /* 0x00006400000c000b */
[----:B01----:R-:W-:Y:S01]  /*147d0*/  ENDCOLLECTIVE ;  /* 0x000000000000791b */ /* 0x003fe20003800000 */
.L_x_2308:
        /* <DEDUP_REMOVED lines=15> */
.L_x_2309:
[----:B------:R-:W-:Y:S02]  /*148d0*/  IMAD.MOV.U32 R13, RZ, RZ, R0 ;  /* 0x000000ffff0d7224 */ /* 0x000fe400078e0000 */
[----:B------:R-:W-:Y:S02]  /*148e0*/  IMAD.MOV.U32 R12, RZ, RZ, 0x6 ;  /* 0x00000006ff0c7424 */ /* 0x000fe400078e00ff */
[----:B------:R-:W-:-:S07]  /*148f0*/  IMAD.MOV.U32 R6, RZ, RZ, R14 ;  /* 0x000000ffff067224 */ /* 0x000fce00078e000e */
[----:B------:R-:W-:Y:S05]  /*14900*/  WARPSYNC.COLLECTIVE R15, `(.L_x_2310) ;  /* 0x000000000f087348 */ /* 0x000fea0003c00000 */
[----:B------:R0:W1:Y:S02]  /*14910*/  SHFL.IDX P6, R14, R13, R12, R11 ;  /* 0x0000000c0d0e7389 */ /* 0x00006400000c000b */
[----:B01----:R-:W-:Y:S01]  /*14920*/  ENDCOLLECTIVE ;  /* 0x000000000000791b */ /* 0x003fe20003800000 */
.L_x_2310:
        /* <DEDUP_REMOVED lines=14> */
.L_x_2311:
[----:B------:R-:W-:Y:S02]  /*14a10*/  IMAD.MOV.U32 R13, RZ, RZ, R0 ;  /* 0x000000ffff0d7224 */ /* 0x000fe400078e0000 */
[----:B------:R-:W-:Y:S02]  /*14a20*/  IMAD.MOV.U32 R12, RZ, RZ, 0x7 ;  /* 0x00000007ff0c7424 */ /* 0x000fe400078e00ff */
[----:B------:R-:W-:-:S07]  /*14a30*/  IMAD.MOV.U32 R6, RZ, RZ, R14 ;  /* 0x000000ffff067224 */ /* 0x000fce00078e000e */
[----:B------:R-:W-:Y:S05]  /*14a40*/  WARPSYNC.COLLECTIVE R15, `(.L_x_2312) ;  /* 0x000000000f087348 */ /* 0x000fea0003c00000 */
[----:B------:R0:W1:Y:S02]  /*14a50*/  SHFL.IDX P6, R14, R13, R12, R11 ;  /* 0x0000000c0d0e7389 */ /* 0x00006400000c000b */
[----:B01----:R-:W-:Y:S01]  /*14a60*/  ENDCOLLECTIVE ;  /* 0x000000000000791b */ /* 0x003fe20003800000 */
.L_x_2312:
        /* <DEDUP_REMOVED lines=13> */
.L_x_2313:
[----:B------:R-:W-:Y:S01]  /*14b40*/  IMAD.MOV.U32 R2, RZ, RZ, R14 ;  /* 0x000000ffff027224 */ /* 0x000fe200078e000e */
[----:B------:R-:W-:Y:S06]  /*14b50*/  BRA `(.L_x_2314) ;  /* 0xffffffc000087947 */ /* 0x000fec000383ffff */
.L_x_2232:
[----:B-1----:R1:W2:Y:S02]  /*14b60*/  SYNCS.PHASECHK.TRANS64.TRYWAIT P0, [R19+URZ+0x38820], R0 ;  /* 0x03882000130075a7 */ /* 0x0022a4000800017f */
[----:B--2---:R-:W-:Y:S05]  /*14b70*/  @!P0 NANOSLEEP.SYNCS 0x989680 ;  /* 0x009896800000895d */ /* 0x004fea0003900000 */
[----:B------:R-:W2:Y:S02]  /*14b80*/  @!P0 SYNCS.PHASECHK.TRANS64 P0, [R19+URZ+0x38820], R0 ;  /* 0x03882000130085a7 */ /* 0x000ea4000800007f */
[----:B--2---:R-:W-:Y:S05]  /*14b90*/  @!P0 BRA `(.L_x_2232) ;  /* 0xfffffffc00f08947 */ /* 0x004fea000383ffff */
[----:B------:R-:W-:Y:S05]  /*14ba0*/  BRA `(.L_x_2315) ;  /* 0xffffffc000747947 */ /* 0x000fea000383ffff */
.L_x_2238:
[----:B--2---:R2:W3:Y:S02]  /*14bb0*/  SYNCS.PHASECHK.TRANS64.TRYWAIT P0, [R4+URZ+0x38880], R3 ;  /* 0x03888003040075a7 */ /* 0x0044e4000800017f */
[----:B---3--:R-:W-:Y:S05]  /*14bc0*/  @!P0 NANOSLEEP.SYNCS 0x989680 ;  /* 0x009896800000895d */ /* 0x008fea0003900000 */
[----:B------:R-:W3:Y:S02]  /*14bd0*/  @!P0 SYNCS.PHASECHK.TRANS64 P0, [R4+URZ+0x38880], R3 ;  /* 0x03888003040085a7 */ /* 0x000ee4000800007f */
[----:B---3--:R-:W-:Y:S05]  /*14be0*/  @!P0 BRA `(.L_x_2238) ;  /* 0xfffffffc00f08947 */ /* 0x008fea000383ffff */
[----:B------:R-:W-:Y:S05]  /*14bf0*/  BRA `(.L_x_2316) ;  /* 0xffffffc400287947 */ /* 0x000fea000383ffff */
.L_x_2244:
[----:B-1----:R1:W3:Y:S02]  /*14c00*/  SYNCS.PHASECHK.TRANS64.TRYWAIT P0, [R4+URZ+0x38840], R3 ;  /* 0x03884003040075a7 */ /* 0x0022e4000800017f */
[----:B---3--:R-:W-:Y:S05]  /*14c10*/  @!P0 NANOSLEEP.SYNCS 0x989680 ;  /* 0x009896800000895d */ /* 0x008fea0003900000 */
[----:B------:R-:W3:Y:S02]  /*14c20*/  @!P0 SYNCS.PHASECHK.TRANS64 P0, [R4+URZ+0x38840], R3 ;  /* 0x03884003040085a7 */ /* 0x000ee4000800007f */
[----:B---3--:R-:W-:Y:S05]  /*14c30*/  @!P0 BRA `(.L_x_2244) ;  /* 0xfffffffc00f08947 */ /* 0x008fea000383ffff */
[----:B------:R-:W-:Y:S05]  /*14c40*/  BRA `(.L_x_2317) ;  /* 0xffffffc400e87947 */ /* 0x000fea000383ffff */
.L_x_2251:
[----:B--2---:R2:W3:Y:S02]  /*14c50*/  SYNCS.PHASECHK.TRANS64.TRYWAIT P0, [R20+URZ+0x38870], R2 ;  /* 0x03887002140075a7 */ /* 0x0044e4000800017f */
[----:B---3--:R-:W-:Y:S05]  /*14c60*/  @!P0 NANOSLEEP.SYNCS 0x989680 ;  /* 0x009896800000895d */ /* 0x008fea0003900000 */
[----:B------:R-:W3:Y:S02]  /*14c70*/  @!P0 SYNCS.PHASECHK.TRANS64 P0, [R20+URZ+0x38870], R2 ;  /* 0x03887002140085a7 */ /* 0x000ee4000800007f */
[----:B---3--:R-:W-:Y:S05]  /*14c80*/  @!P0 BRA `(.L_x_2251) ;  /* 0xfffffffc00f08947 */ /* 0x008fea000383ffff */
[----:B------:R-:W-:Y:S05]  /*14c90*/  BRA `(.L_x_2318) ;  /* 0xffffffc800c07947 */ /* 0x000fea000383ffff */
.L_x_2253:
[----:B--2---:R2:W3:Y:S02]  /*14ca0*/  SYNCS.PHASECHK.TRANS64.TRYWAIT P0, [R20+URZ+0x38860], R2 ;  /* 0x03886002140075a7 */ /* 0x0044e4000800017f */
[----:B---3--:R-:W-:Y:S05]  /*14cb0*/  @!P0 NANOSLEEP.SYNCS 0x989680 ;  /* 0x009896800000895d */ /* 0x008fea0003900000 */
[----:B------:R-:W3:Y:S02]  /*14cc0*/  @!P0 SYNCS.PHASECHK.TRANS64 P0, [R20+URZ+0x38860], R2 ;  /* 0x03886002140085a7 */ /* 0x000ee4000800007f */
[----:B---3--:R-:W-:Y:S05]  /*14cd0*/  @!P0 BRA `(.L_x_2253) ;  /* 0xfffffffc00f08947 */ /* 0x008fea000383ffff */
[----:B------:R-:W-:Y:S05]  /*14ce0*/  BRA `(.L_x_2319) ;  /* 0xffffffc800c87947 */ /* 0x000fea000383ffff */
.L_x_2260:
[----:B-1----:R1:W2:Y:S02]  /*14cf0*/  SYNCS.PHASECHK.TRANS64.TRYWAIT P1, [R17+URZ+0x38870], R0 ;  /* 0x03887000110075a7 */ /* 0x0022a4000802017f */
[----:B--2---:R-:W-:Y:S05]  /*14d00*/  @!P1 NANOSLEEP.SYNCS 0x989680 ;  /* 0x009896800000995d */ /* 0x004fea0003900000 */
[----:B------:R-:W2:Y:S02]  /*14d10*/  @!P1 SYNCS.PHASECHK.TRANS64 P1, [R17+URZ+0x38870], R0 ;  /* 0x03887000110095a7 */ /* 0x000ea4000802007f */
[----:B--2---:R-:W-:Y:S05]  /*14d20*/  @!P1 BRA `(.L_x_2260) ;  /* 0xfffffffc00f09947 */ /* 0x004fea000383ffff */
[----:B------:R-:W-:Y:S05]  /*14d30*/  BRA `(.L_x_2320) ;  /* 0xffffffd400607947 */ /* 0x000fea000383ffff */
.L_x_2262:
[----:B-1----:R1:W2:Y:S02]  /*14d40*/  SYNCS.PHASECHK.TRANS64.TRYWAIT P1, [R17+URZ+0x38860], R0 ;  /* 0x03886000110075a7 */ /* 0x0022a4000802017f */
[----:B--2---:R-:W-:Y:S05]  /*14d50*/  @!P1 NANOSLEEP.SYNCS 0x989680 ;  /* 0x009896800000995d */ /* 0x004fea0003900000 */
[----:B------:R-:W2:Y:S02]  /*14d60*/  @!P1 SYNCS.PHASECHK.TRANS64 P1, [R17+URZ+0x38860], R0 ;  /* 0x03886000110095a7 */ /* 0x000ea4000802007f */
[----:B--2---:R-:W-:Y:S05]  /*14d70*/  @!P1 BRA `(.L_x_2262) ;  /* 0xfffffffc00f09947 */ /* 0x004fea000383ffff */
[----:B------:R-:W-:Y:S05]  /*14d80*/  BRA `(.L_x_2321) ;  /* 0xffffffd400687947 */ /* 0x000fea000383ffff */
.L_x_2275:
[----:B0-----:R0:W1:Y:S02]  /*14d90*/  SYNCS.PHASECHK.TRANS64.TRYWAIT P0, [R0+URZ+0x38820], R3 ;  /* 0x03882003000075a7 */ /* 0x001064000800017f */
[----:B-1----:R-:W-:Y:S05]  /*14da0*/  @!P0 NANOSLEEP.SYNCS 0x989680 ;  /* 0x009896800000895d */ /* 0x002fea0003900000 */
[----:B------:R-:W1:Y:S02]  /*14db0*/  @!P0 SYNCS.PHASECHK.TRANS64 P0, [R0+URZ+0x38820], R3 ;  /* 0x03882003000085a7 */ /* 0x000e64000800007f */
[----:B-1----:R-:W-:Y:S05]  /*14dc0*/  @!P0 BRA `(.L_x_2275) ;  /* 0xfffffffc00f08947 */ /* 0x002fea000383ffff */
[----:B------:R-:W-:Y:S05]  /*14dd0*/  BRA `(.L_x_2322) ;  /* 0xffffffe800d87947 */ /* 0x000fea000383ffff */
.L_x_2276:
        /* <DEDUP_REMOVED lines=11> */
.L_x_2324:
[----:B------:R-:W-:Y:S05]  /*14e90*/  BSYNC B0 ;  /* 0x0000000000007941 */ /* 0x000fea0003800000 */
.L_x_2323:
[----:B------:R-:W-:Y:S05]  /*14ea0*/  BRA `(.L_x_2325) ;  /* 0xffffffe800c07947 */ /* 0x000fea000383ffff */
.L_x_2279:
[----:B------:R-:W-:Y:S01]  /*14eb0*/  BSSY B1, `(.L_x_2326) ;  /* 0x0000006000017945 */ /* 0x000fe20003800000 */
[----:B------:R-:W-:-:S07]  /*14ec0*/  IMAD.MOV.U32 R15, RZ, RZ, -0x1 ;  /* 0xffffffffff0f7424 */ /* 0x000fce00078e00ff */
[----:B01----:R-:W-:Y:S05]  /*14ed0*/  WARPSYNC.COLLECTIVE R15, `(.L_x_2327) ;  /* 0x000000000f0c7348 */ /* 0x003fea0003c00000 */
[----:B------:R-:W-:Y:S02]  /*14ee0*/  ELECT P6, UR62, PT ;  /* 0x00000000003e782f */ /* 0x000fe400038c0000 */
[----:B------:R-:W-:Y:S01]  /*14ef0*/  MOV R14, UR62 ;  /* 0x0000003e000e7c02 */ /* 0x000fe20008000f00 */
[----:B01----:R-:W-:Y:S10]  /*14f00*/  ENDCOLLECTIVE ;  /* 0x000000000000791b */ /* 0x003ff40003800000 */
.L_x_2327:
[----:B------:R-:W-:Y:S05]  /*14f10*/  BSYNC B1 ;  /* 0x0000000000017941 */ /* 0x000fea0003800000 */
.L_x_2326:
[----:B------:R-:W-:Y:S05]  /*14f20*/  BRA `(.L_x_2328) ;  /* 0xffffffe800b87947 */ /* 0x000fea000383ffff */
.L_x_2281:
[----:B0-----:R0:W1:Y:S02]  /*14f30*/  SYNCS.PHASECHK.TRANS64.TRYWAIT P1, [R6+URZ], R5 ;  /* 0x00000005060075a7 */ /* 0x001064000802017f */
[----:B-1----:R-:W-:Y:S05]  /*14f40*/  @!P1 NANOSLEEP.SYNCS 0x989680 ;  /* 0x009896800000995d */ /* 0x002fea0003900000 */
[----:B------:R-:W1:Y:S02]  /*14f50*/  @!P1 SYNCS.PHASECHK.TRANS64 P1, [R6+URZ], R5 ;  /* 0x00000005060095a7 */ /* 0x000e64000802007f */
[----:B-1----:R-:W-:Y:S05]  /*14f60*/  @!P1 BRA `(.L_x_2281) ;  /* 0xfffffffc00f09947 */ /* 0x002fea000383ffff */
[----:B------:R-:W-:Y:S05]  /*14f70*/  BRA `(.L_x_2329) ;  /* 0xffffffe800f47947 */ /* 0x000fea000383ffff */
.L_x_2282:
[----:B-1----:R1:W2:Y:S02]  /*14f80*/  SYNCS.PHASECHK.TRANS64.TRYWAIT P1, [R7+URZ], R2 ;  /* 0x00000002070075a7 */ /* 0x0022a4000802017f */
[----:B--2---:R-:W-:Y:S05]  /*14f90*/  @!P1 NANOSLEEP.SYNCS 0x989680 ;  /* 0x009896800000995d */ /* 0x004fea0003900000 */
[----:B------:R-:W2:Y:S02]  /*14fa0*/  @!P1 SYNCS.PHASECHK.TRANS64 P1, [R7+URZ], R2 ;  /* 0x00000002070095a7 */ /* 0x000ea4000802007f */
[----:B--2---:R-:W-:Y:S05]  /*14fb0*/  @!P1 BRA `(.L_x_2282) ;  /* 0xfffffffc00f09947 */ /* 0x004fea000383ffff */
[----:B------:R-:W-:Y:S05]  /*14fc0*/  BRA `(.L_x_2330) ;  /* 0xffffffe800e87947 */ /* 0x000fea000383ffff */
.L_x_2284:
[----:B--2---:R2:W3:Y:S02]  /*14fd0*/  SYNCS.PHASECHK.TRANS64.TRYWAIT P1, [R4+URZ+0x38860], R5 ;  /* 0x03886005040075a7 */ /* 0x0044e4000802017f */
[----:B---3--:R-:W-:Y:S05]  /*14fe0*/  @!P1 NANOSLEEP.SYNCS 0x989680 ;  /* 0x009896800000995d */ /* 0x008fea0003900000 */
[----:B------:R-:W3:Y:S02]  /*14ff0*/  @!P1 SYNCS.PHASECHK.TRANS64 P1, [R4+URZ+0x38860], R5 ;  /* 0x03886005040095a7 */ /* 0x000ee4000802007f */
[----:B---3--:R-:W-:Y:S05]  /*15000*/  @!P1 BRA `(.L_x_2284) ;  /* 0xfffffffc00f09947 */ /* 0x008fea000383ffff */
[----:B------:R-:W-:Y:S05]  /*15010*/  BRA `(.L_x_2331) ;  /* 0xffffffe800ec7947 */ /* 0x000fea000383ffff */
.L_x_2286:
[----:B---3--:R3:W4:Y:S02]  /*15020*/  SYNCS.PHASECHK.TRANS64.TRYWAIT P1, [R3+URZ+0x38860], R2 ;  /* 0x03886002030075a7 */ /* 0x008724000802017f */
[----:B----4-:R-:W-:Y:S05]  /*15030*/  @!P1 NANOSLEEP.SYNCS 0x989680 ;  /* 0x009896800000995d */ /* 0x010fea0003900000 */
[----:B------:R-:W4:Y:S02]  /*15040*/  @!P1 SYNCS.PHASECHK.TRANS64 P1, [R3+URZ+0x38860], R2 ;  /* 0x03886002030095a7 */ /* 0x000f24000802007f */
[----:B----4-:R-:W-:Y:S05]  /*15050*/  @!P1 BRA `(.L_x_2286) ;  /* 0xfffffffc00f09947 */ /* 0x010fea000383ffff */
[----:B------:R-:W-:Y:S05]  /*15060*/  BRA `(.L_x_2332) ;  /* 0xffffffe800ec7947 */ /* 0x000fea000383ffff */
.L_x_2288:
[----:B----4-:R4:W0:Y:S02]  /*15070*/  SYNCS.PHASECHK.TRANS64.TRYWAIT P0, [R4+URZ+0x38880], R5 ;  /* 0x03888005040075a7 */ /* 0x010824000800017f */
[----:B0-----:R-:W-:Y:S05]  /*15080*/  @!P0 NANOSLEEP.SYNCS 0x989680 ;  /* 0x009896800000895d */ /* 0x001fea0003900000 */
[----:B------:R-:W0:Y:S02]  /*15090*/  @!P0 SYNCS.PHASECHK.TRANS64 P0, [R4+URZ+0x38880], R5 ;  /* 0x03888005040085a7 */ /* 0x000e24000800007f */
[----:B0-----:R-:W-:Y:S05]  /*150a0*/  @!P0 BRA `(.L_x_2288) ;  /* 0xfffffffc00f08947 */ /* 0x001fea000383ffff */
[----:B------:R-:W-:Y:S05]  /*150b0*/  BRA `(.L_x_2289) ;  /* 0xffffffe800e87947 */ /* 0x000fea000383ffff */
.L_x_2333:
        /* <DEDUP_REMOVED lines=12> */
.L_x_2903:


//--------------------- .text._ZN7cutlass13device_kernelIN5flash11enable_sm90INS1_16FlashAttnFwdSm90INS1_25CollectiveMainloopFwdSm90ILi2EN4cute5tupleIJNS5_1CILi1EEES8_S8_EEENS6_IJNS7_ILi128EEESA_NS7_ILi256EEEEEELi256ENS_12float_e4m3_tEfNS_4arch4Sm90ELb1ELb0ELb0ELb1ELb0ELb1ELb0ELb1ELb1ELb1ELb0ELb0EEENS1_21CollectiveEpilogueFwdINS6_IJSA_SB_SA_EEES9_NS_10bfloat16_tESF_Li256ELb1ELb1ELb0ELb1EEENS1_36VarlenDynamicPersistentTileSchedulerILi128ELi128ELi256ELi128ELb0ELb1ELb1ELb1ELb1ELb1EEEEEEEEEvNT_6ParamsE --------------------------
	.section	.text._ZN7cutlass13device_kernelIN5flash11enable_sm90INS1_16FlashAttnFwdSm90INS1_25CollectiveMainloopFwdSm90ILi2EN4cute5tupleIJNS5_1CILi1EEES8_S8_EEENS6_IJNS7_ILi128EEESA_NS7_ILi256EEEEEELi256ENS_12float_e4m3_tEfNS_4arch4Sm90ELb1ELb0ELb0ELb1ELb0ELb1ELb0ELb1ELb1ELb1ELb0ELb0EEENS1_21CollectiveEpilogueFwdINS6_IJSA_SB_SA_EEES9_NS_10bfloat16_tESF_Li256ELb1ELb1ELb0ELb1EEENS1_36VarlenDynamicPersistentTileSchedulerILi128ELi128ELi256ELi128ELb0ELb1ELb1ELb1ELb1ELb1EEEEEEEEEvNT_6ParamsE,"ax",@progbits
	.align	128
.text._ZN7cutlass13device_kernelIN5flash11enable_sm90INS1_16FlashAttnFwdSm90INS1_25CollectiveMainloopFwdSm90ILi2EN4cute5tupleIJNS5_1CILi1EEES8_S8_EEENS6_IJNS7_ILi128EEESA_NS7_ILi256EEEEEELi256ENS_12float_e4m3_tEfNS_4arch4Sm90ELb1ELb0ELb0ELb1ELb0ELb1ELb0ELb1ELb1ELb1ELb0ELb0EEENS1_21CollectiveEpilogueFwdINS6_IJSA_SB_SA_EEES9_NS_10bfloat16_tESF_Li256ELb1ELb1ELb0ELb1EEENS1_36VarlenDynamicPersistentTileSchedulerILi128ELi128ELi256ELi128ELb0ELb1ELb1ELb1ELb1ELb1EEEEEEEEEvNT_6ParamsE:
        .type           _ZN7cutlass13device_kernelIN5flash11enable_sm90INS1_16FlashAttnFwdSm90INS1_25CollectiveMainloopFwdSm90ILi2EN4cute5tupleIJNS5_1CILi1EEES8_S8_EEENS6_IJNS7_ILi128EEESA_NS7_ILi256EEEEEELi256ENS_12float_e4m3_tEfNS_4arch4Sm90ELb1ELb0ELb0ELb1ELb0ELb1ELb0ELb1ELb1ELb1ELb0ELb0EEENS1_21CollectiveEpilogueFwdINS6_IJSA_SB_SA_EEES9_NS_10bfloat16_tESF_Li256ELb1ELb1ELb0ELb1EEENS1_36VarlenDynamicPersistentTileSchedulerILi128ELi128ELi256ELi128ELb0ELb1ELb1ELb1ELb1ELb1EEEEEEEEEvNT_6ParamsE,@function
        .size           _ZN7cutlass13device_kernelIN5flash11enable_sm90INS1_16FlashAttnFwdSm90INS1_25CollectiveMainloopFwdSm90ILi2EN4cute5tupleIJNS5_1CILi1EEES8_S8_EEENS6_IJNS7_ILi128EEESA_NS7_ILi256EEEEEELi256ENS_12float_e4m3_tEfNS_4arch4Sm90ELb1ELb0ELb0ELb1ELb0ELb1ELb0ELb1ELb1ELb1ELb0ELb0EEENS1_21CollectiveEpilogueFwdINS6_IJSA_SB_SA_EEES9_NS_10bfloat16_tESF_Li256ELb1ELb1ELb0ELb1EEENS1_36VarlenDynamicPersistentTileSchedulerILi128ELi128ELi256ELi128ELb0ELb1ELb1ELb1ELb1ELb1EEEEEEEEEvNT_6ParamsE,(.L_x_2904 - _ZN7cutlass13device_kernelIN5flash11enable_sm90INS1_16FlashAttnFwdSm90INS1_25CollectiveMainloopFwdSm90ILi2EN4cute5tupleIJNS5_1CILi1EEES8_S8_EEENS6_IJNS7_ILi128EEESA_NS7_ILi256EEEEEELi256ENS_12float_e4m3_tEfNS_4arch4Sm90ELb1ELb0ELb0ELb1ELb0ELb1ELb0ELb1ELb1ELb1ELb0ELb0EEENS1_21CollectiveEpilogueFwdINS6_IJSA_SB_SA_EEES9_NS_10bfloat16_tESF_Li256ELb1ELb1ELb0ELb1EEENS1_36VarlenDynamicPersistentTileSchedulerILi128ELi128ELi256ELi128ELb0ELb1ELb1ELb1ELb1ELb1EEEEEEEEEvNT_6ParamsE)
        .other          _ZN7cutlass13device_kernelIN5flash11enable_sm90INS1_16FlashAttnFwdSm90INS1_25CollectiveMainloopFwdSm90ILi2EN4cute5tupleIJNS5_1CILi1EEES8_S8_EEENS6_IJNS7_ILi128EEESA_NS7_ILi256EEEEEELi256ENS_12float_e4m3_tEfNS_4arch4Sm90ELb1ELb0ELb0ELb1ELb0ELb1ELb0ELb1ELb1ELb1ELb0ELb0EEENS1_21CollectiveEpilogueFwdINS6_IJSA_SB_SA_EEES9_NS_10bfloat16_tESF_Li256ELb1ELb1ELb0ELb1EEENS1_36VarlenDynamicPersistentTileSchedulerILi128ELi128ELi256ELi128ELb0ELb1ELb1ELb1ELb1ELb1EEEEEEEEEvNT_6ParamsE,@"STO_CUDA_ENTRY STV_DEFAULT"
_ZN7cutlass13device_kernelIN5flash11enable_sm90INS1_16FlashAttnFwdSm90INS1_25CollectiveMainloopFwdSm90ILi2EN4cute5tupleIJNS5_1CILi1EEES8_S8_EEENS6_IJNS7_ILi128EEESA_NS7_ILi256EEEEEELi256ENS_12float_e4m3_tEfNS_4arch4Sm90ELb1ELb0ELb0ELb1ELb0ELb1ELb0ELb1ELb1ELb1ELb0ELb0EEENS1_21CollectiveEpilogueFwdINS6_IJSA_SB_SA_EEES9_NS_10bfloat16_tESF_Li256ELb1ELb1ELb0ELb1EEENS1_36VarlenDynamicPersistentTileSchedulerILi128ELi128ELi256ELi128ELb0ELb1ELb1ELb1ELb1ELb1EEEEEEEEEvNT_6ParamsE:
        /* <DEDUP_REMOVED lines=24> */
.L_x_2335:
[----:B------:R-:W-:Y:S05]  /*0180*/  BSYNC B0 ;  /* 0x0000000000007941 */ /* 0x000fea0003800000 */
.L_x_2334:
        /* <DEDUP_REMOVED lines=41> */
.L_x_2336:
        /* <DEDUP_REMOVED lines=22> */
.L_x_2337:
        /* <DEDUP_REMOVED lines=18> */
.L_x_2338:
        /* <DEDUP_REMOVED lines=22> */
.L_x_2339:
        /* <DEDUP_REMOVED lines=22> */
.L_x_2340:
        /* <DEDUP_REMOVED lines=8> */
.L_x_2343:
        /* <DEDUP_REMOVED lines=23> */
[----:B------:R-:W-:Y:S01]  /*0b50*/  IMAD.MOV.U32 R236, RZ, RZ, RZ ;  /* 0x000000ffffec7224 */ /* 0x000fe200078e00ff */
[----:B------:R-:W-:Y:S01]  /*0b60*/  ULOP3.LUT UR45, UR40, 0x1, URZ, 0xfc, !UPT ;  /* 0x00000001282d7892 */ /* 0x000fe2000f8efc3f */
[----:B------:R-:W-:-:S08]  /*0b70*/  UMOV UR43, URZ ;  /* 0x0000003f002b7c82 */ /* 0x000fd00008000000 */
[----:B------:R-:W-:Y:S01]  /*0b80*/  UIADD3 UR44, UR44, 0x20400, URZ ;  /* 0x000204002c2c7890 */ /* 0x000fe2000fffe03f */
[----:B0-----:R-:W-:-:S05]  /*0b90*/  VIADD R0, R0, 0xffffff80 ;  /* 0xffffff8000007836 */ /* 0x001fca0000000000 */
[----:B------:R-:W-:-:S04]  /*0ba0*/  SHF.R.S32.HI R3, RZ, 0x1f, R0 ;  /* 0x0000001fff037819 */ /* 0x000fc80000011400 */
[CC--:B------:R-:W-:Y:S02]  /*0bb0*/  LEA.HI R2, R3.reuse, R0.reuse, RZ, 0x7 ;  /* 0x0000000003027211 */ /* 0x0c0fe400078f38ff */
[CC--:B------:R-:W-:Y:S02]  /*0bc0*/  LEA.HI R5, R3.reuse, R0.reuse, RZ, 0x4 ;  /* 0x0000000003057211 */ /* 0x0c0fe400078f20ff */
[CC--:B------:R-:W-:Y:S02]  /*0bd0*/  LEA.HI R19, R3.reuse, R0.reuse, RZ, 0x3 ;  /* 0x0000000003137211 */ /* 0x0c0fe400078f18ff */
[CC--:B------:R-:W-:Y:S02]  /*0be0*/  LEA.HI R8, R3.reuse, R0.reuse, RZ, 0x2 ;  /* 0x0000000003087211 */ /* 0x0c0fe400078f10ff */
[----:B------:R-:W-:Y:S02]  /*0bf0*/  LOP3.LUT R9, R2, 0xffffff80, RZ, 0xc0, !PT ;  /* 0xffffff8002097812 */ /* 0x000fe400078ec0ff */
[----:B------:R-:W-:-:S02]  /*0c00*/  LEA.HI R6, R3, R0, RZ, 0x5 ;  /* 0x0000000003067211 */ /* 0x000fc400078f28ff */
[----:B------:R-:W-:Y:S01]  /*0c10*/  LEA.HI R4, R3, R0, RZ, 0x6 ;  /* 0x0000000003047211 */ /* 0x000fe200078f30ff */
[----:B------:R-:W-:Y:S01]  /*0c20*/  IMAD.IADD R9, R0, 0x1, -R9 ;  /* 0x0000000100097824 */ /* 0x000fe200078e0a09 */
[----:B------:R-:W-:Y:S01]  /*0c30*/  LOP3.LUT R7, R5, 0x3fffff0, RZ, 0xc0, !PT ;  /* 0x03fffff005077812 */ /* 0x000fe200078ec0ff */
[----:B------:R-:W-:Y:S01]  /*0c40*/  IMAD.SHL.U32 R6, R6, 0x20, RZ ;  /* 0x0000002006067824 */ /* 0x000fe200078e00ff */
[----:B------:R-:W-:Y:S01]  /*0c50*/  LOP3.LUT R3, R19, 0xfffffff8, RZ, 0xc0, !PT ;  /* 0xfffffff813037812 */ /* 0x000fe200078ec0ff */
[----:B------:R-:W-:Y:S01]  /*0c60*/  IMAD.SHL.U32 R4, R4, 0x10, RZ ;  /* 0x0000001004047824 */ /* 0x000fe200078e00ff */
[----:B------:R-:W-:Y:S01]  /*0c70*/  LOP3.LUT R11, R8, 0xfffffffc, RZ, 0xc0, !PT ;  /* 0xfffffffc080b7812 */ /* 0x000fe200078ec0ff */
[C---:B------:R-:W-:Y:S01]  /*0c80*/  IMAD.IADD R7, R0.reuse, 0x1, -R7 ;  /* 0x0000000100077824 */ /* 0x040fe200078e0a07 */
[----:B------:R-:W-:Y:S01]  /*0c90*/  SHF.R.S32.HI R8, RZ, 0x1f, R9 ;  /* 0x0000001fff087819 */ /* 0x000fe20000011409 */
[C---:B------:R-:W-:Y:S01]  /*0ca0*/  IMAD.IADD R22, R0.reuse, 0x1, -R3 ;  /* 0x0000000100167824 */ /* 0x040fe200078e0a03 */
[----:B------:R-:W-:Y:S01]  /*0cb0*/  SHF.R.S32.HI R3, RZ, 0x7, R2 ;  /* 0x00000007ff037819 */ /* 0x000fe20000011402 */
[----:B------:R-:W-:Y:S01]  /*0cc0*/  IMAD.IADD R13, R0, 0x1, -R11 ;  /* 0x00000001000d7824 */ /* 0x000fe200078e0a0b */
[----:B------:R-:W-:Y:S01]  /*0cd0*/  SHF.R.S32.HI R0, RZ, 0x4, R5 ;  /* 0x00000004ff007819 */ /* 0x000fe20000011405 */
[----:B------:R-:W-:Y:S01]  /*0ce0*/  IMAD.SHL.U32 R16, R22, 0x10, RZ ;  /* 0x0000001016107824 */ /* 0x000fe200078e00ff */
[----:B------:R-:W-:Y:S01]  /*0cf0*/  LEA.HI R10, R8, R9, RZ, 0x2 ;  /* 0x00000009080a7211 */ /* 0x000fe200078f10ff */
[----:B------:R-:W-:Y:S01]  /*0d00*/  IMAD.SHL.U32 R22, R22, 0x8, RZ ;  /* 0x0000000816167824 */ /* 0x000fe200078e00ff */
[----:B------:R-:W-:-:S02]  /*0d10*/  LEA.HI R5, R5, R0, RZ, 0x1 ;  /* 0x0000000005057211 */ /* 0x000fc400078f08ff */
[--C-:B------:R-:W-:Y:S01]  /*0d20*/  SHF.R.S32.HI R11, RZ, 0x2, R10.reuse ;  /* 0x00000002ff0b7819 */ /* 0x100fe2000001140a */
[----:B------:R-:W-:Y:S01]  /*0d30*/  VIADD R233, R22, 0x40 ;  /* 0x0000004016e97836 */ /* 0x000fe20000000000 */
[----:B------:R-:W-:Y:S02]  /*0d40*/  LOP3.LUT R5, R5, 0x1ffffffe, RZ, 0xc0, !PT ;  /* 0x1ffffffe05057812 */ /* 0x000fe400078ec0ff */
[----:B------:R-:W-:Y:S02]  /*0d50*/  SHF.R.S32.HI R12, RZ, 0x1f, R10 ;  /* 0x0000001fff0c7819 */ /* 0x000fe4000001140a */
[----:B------:R-:W-:Y:S02]  /*0d60*/  LEA.HI R2, R2, R3, RZ, 0x1 ;  /* 0x0000000302027211 */ /* 0x000fe400078f08ff */
[----:B------:R-:W-:Y:S02]  /*0d70*/  LOP3.LUT R6, R6, 0xfffffc00, RZ, 0xc0, !PT ;  /* 0xfffffc0006067812 */ /* 0x000fe400078ec0ff */
[----:B------:R-:W-:-:S02]  /*0d80*/  IADD3 R5, R0, -R5, RZ ;  /* 0x8000000500057210 */ /* 0x000fc40007ffe0ff */
[----:B------:R-:W-:Y:S01]  /*0d90*/  LEA.HI R0, R13, R13, RZ, 0x1 ;  /* 0x0000000d0d007211 */ /* 0x000fe200078f08ff */
[----:B------:R-:W-:Y:S01]  /*0da0*/  IMAD R6, R7, 0x40, R6 ;  /* 0x0000004007067824 */ /* 0x000fe200078e0206 */
[----:B------:R-:W-:Y:S02]  /*0db0*/  LEA.HI R12, R12, R11, RZ, 0x3 ;  /* 0x0000000b0c0c7211 */ /* 0x000fe400078f18ff */
[----:B------:R-:W-:Y:S02]  /*0dc0*/  LOP3.LUT R2, R2, 0x3fffffe, RZ, 0xc0, !PT ;  /* 0x03fffffe02027812 */ /* 0x000fe400078ec0ff */
[----:B------:R-:W-:Y:S02]  /*0dd0*/  SHF.R.S32.HI R19, RZ, 0x3, R19 ;  /* 0x00000003ff137819 */ /* 0x000fe40000011413 */
[----:B------:R-:W-:Y:S01]  /*0de0*/  LOP3.LUT R0, R0, 0x1ffffffe, RZ, 0xc0, !PT ;  /* 0x1ffffffe00007812 */ /* 0x000fe200078ec0ff */
[----:B------:R-:W-:Y:S01]  /*0df0*/  IMAD.IADD R2, R3, 0x1, -R2 ;  /* 0x0000000103027824 */ /* 0x000fe200078e0a02 */
[----:B------:R-:W-:Y:S01]  /*0e00*/  LOP3.LUT R12, R12, 0xfffffff8, RZ, 0xc0, !PT ;  /* 0xfffffff80c0c7812 */ /* 0x000fe200078ec0ff */
[----:B------:R-:W-:Y:S01]  /*0e10*/  IMAD R3, R5, 0x8, R6 ;  /* 0x0000000805037824 */ /* 0x000fe200078e0206 */
[----:B------:R-:W-:Y:S01]  /*0e20*/  LOP3.LUT R10, R10, 0x7ffffffc, RZ, 0xc0, !PT ;  /* 0x7ffffffc0a0a7812 */ /* 0x000fe200078ec0ff */
[----:B------:R-:W-:Y:S01]  /*0e30*/  VIADD R5, R19, 0x40 ;  /* 0x0000004013057836 */ /* 0x000fe20000000000 */
[----:B------:R-:W-:Y:S01]  /*0e40*/  LEA.HI R8, R8, R9, RZ, 0x5 ;  /* 0x0000000908087211 */ /* 0x000fe200078f28ff */
[----:B------:R-:W-:Y:S01]  /*0e50*/  IMAD.IADD R13, R13, 0x1, -R0 ;  /* 0x000000010d0d7824 */ /* 0x000fe200078e0a00 */
[----:B------:R0:W-:Y:S01]  /*0e60*/  STL [R1+0x64], R3 ;  /* 0x0000640301007387 */ /* 0x0001e20000100800 */
[----:B------:R-:W-:Y:S01]  /*0e70*/  IMAD.IADD R11, R11, 0x1, -R12 ;  /* 0x000000010b0b7824 */ /* 0x000fe200078e0a0c */
[----:B------:R-:W-:Y:S01]  /*0e80*/  SHF.R.S32.HI R8, RZ, 0x5, R8 ;  /* 0x00000005ff087819 */ /* 0x000fe20000011408 */
[----:B------:R-:W-:Y:S01]  /*0e90*/  IMAD.IADD R0, R9, 0x1, -R10 ;  /* 0x0000000109007824 */ /* 0x000fe200078e0a0a */
[C---:B------:R-:W-:Y:S01]  /*0ea0*/  SHF.L.U32 R237, R19.reuse, 0x7, RZ ;  /* 0x0000000713ed7819 */ /* 0x040fe200000006ff */
[----:B------:R-:W-:Y:S01]  /*0eb0*/  VIADD R12, R19, 0x60 ;  /* 0x00000060130c7836 */ /* 0x000fe20000000000 */
[----:B------:R-:W-:Y:S01]  /*0ec0*/  SHF.R.S32.HI R17, RZ, 0x1f, R16 ;  /* 0x0000001fff117819 */ /* 0x000fe20000011410 */
[----:B------:R-:W-:Y:S01]  /*0ed0*/  IMAD R11, R8, 0x10, R11 ;  /* 0x00000010080b7824 */ /* 0x000fe200078e020b */
[----:B------:R1:W-:Y:S01]  /*0ee0*/  STL [R1+0x38], R0 ;  /* 0x0000380001007387 */ /* 0x0003e20000100800 */
[----:B------:R-:W-:Y:S01]  /*0ef0*/  IMAD.SHL.U32 R6, R12, 0x80, RZ ;  /* 0x000000800c067824 */ /* 0x000fe200078e00ff */
[----:B0-----:R-:W-:Y:S01]  /*0f00*/  SHF.R.S32.HI R3, RZ, 0x1f, R5 ;  /* 0x0000001fff037819 */ /* 0x001fe20000011405 */
[----:B------:R-:W-:Y:S01]  /*0f10*/  IMAD R2, R2, 0x40, R11 ;  /* 0x0000004002027824 */ /* 0x000fe200078e020b */
[----:B------:R-:W-:-:S02]  /*0f20*/  SHF.R.S32.HI R7, RZ, 0x1f, R12 ;  /* 0x0000001fff077819 */ /* 0x000fc4000001140c */
[----:B------:R-:W-:Y:S02]  /*0f30*/  LOP3.LUT R237, R237, 0x380, RZ, 0xc0, !PT ;  /* 0x00000380eded7812 */ /* 0x000fe400078ec0ff */
[----:B------:R-:W-:Y:S02]  /*0f40*/  LEA.HI R8, R7, R12, RZ, 0x3 ;  /* 0x0000000c07087211 */ /* 0x000fe400078f18ff */
[----:B-1----:R-:W-:Y:S02]  /*0f50*/  SHF.L.U32 R0, R5, 0x7, RZ ;  /* 0x0000000705007819 */ /* 0x002fe400000006ff */
[----:B------:R-:W-:Y:S01]  /*0f60*/  LEA.HI R5, R3, R5, RZ, 0x3 ;  /* 0x0000000503057211 */ /* 0x000fe200078f18ff */
[----:B------:R-:W-:Y:S01]  /*0f70*/  IMAD.SHL.U32 R8, R8, 0x80, RZ ;  /* 0x0000008008087824 */ /* 0x000fe200078e00ff */
[----:B------:R-:W-:Y:S02]  /*0f80*/  LOP3.LUT R3, R0, 0x380, RZ, 0xc0, !PT ;  /* 0x0000038000037812 */ /* 0x000fe400078ec0ff */
[----:B------:R-:W-:Y:S01]  /*0f90*/  LOP3.LUT R7, R6, 0x380, RZ, 0xc0, !PT ;  /* 0x0000038006077812 */ /* 0x000fe200078ec0ff */
[----:B------:R-:W-:Y:S01]  /*0fa0*/  IMAD.SHL.U32 R5, R5, 0x80, RZ ;  /* 0x0000008005057824 */ /* 0x000fe200078e00ff */
[----:B------:R-:W-:-:S02]  /*0fb0*/  SHF.R.U32.HI R0, RZ, 0x3, R3 ;  /* 0x00000003ff007819 */ /* 0x000fc40000011603 */
[----:B------:R-:W-:Y:S02]  /*0fc0*/  LOP3.LUT R9, R3, 0x70, R16, 0xf8, !PT ;  /* 0x0000007003097812 */ /* 0x000fe400078ef810 */
[----:B------:R-:W-:Y:S01]  /*0fd0*/  LOP3.LUT R12, R5, 0xfffffc00, RZ, 0xc0, !PT ;  /* 0xfffffc00050c7812 */ /* 0x000fe200078ec0ff */
[----:B------:R-:W-:Y:S01]  /*0fe0*/  VIADD R5, R19, 0x20 ;  /* 0x0000002013057836 */ /* 0x000fe20000000000 */
[----:B------:R-:W-:Y:S02]  /*0ff0*/  LOP3.LUT R10, R8, 0xfffffc00, RZ, 0xc0, !PT ;  /* 0xfffffc00080a7812 */ /* 0x000fe400078ec0ff */
[----:B------:R-:W-:Y:S01]  /*1000*/  LOP3.LUT R9, R12, R9, R0, 0xf6, !PT ;  /* 0x000000090c097212 */ /* 0x000fe200078ef600 */
[----:B------:R-:W-:Y:S01]  /*1010*/  IMAD R0, R13, 0x8, R2 ;  /* 0x000000080d007824 */ /* 0x000fe200078e0202 */
[----:B------:R-:W-:Y:S01]  /*1020*/  STL [R1+0x2c], R12 ;  /* 0x00002c0c01007387 */ /* 0x000fe20000100800 */
[----:B------:R-:W-:Y:S02]  /*1030*/  SHF.R.U32.HI R3, RZ, 0x3, R7 ;  /* 0x00000003ff037819 */ /* 0x000fe40000011607 */
[----:B------:R-:W-:Y:S01]  /*1040*/  LOP3.LUT R6, R7, 0x70, R16, 0xf8, !PT ;  /* 0x0000007007067812 */ /* 0x000fe200078ef810 */
[----:B------:R-:W-:Y:S01]  /*1050*/  STL [R1+0x28], R10 ;  /* 0x0000280a01007387 */ /* 0x000fe20000100800 */
[----:B------:R-:W-:-:S02]  /*1060*/  SHF.R.S32.HI R2, RZ, 0x1f, R5 ;  /* 0x0000001fff027819 */ /* 0x000fc40000011405 */
[----:B------:R-:W-:Y:S01]  /*1070*/  LOP3.LUT R7, R10, R6, R3, 0xf6, !PT ;  /* 0x000000060a077212 */ /* 0x000fe200078ef603 */
[----:B------:R-:W-:Y:S01]  /*1080*/  STL [R1+0x14], R25 ;  /* 0x0000141901007387 */ /* 0x000fe20000100800 */
[----:B------:R-:W-:Y:S02]  /*1090*/  LEA.HI R2, R2, R5, RZ, 0x3 ;  /* 0x0000000502027211 */ /* 0x000fe400078f18ff */
[----:B------:R-:W-:Y:S01]  /*10a0*/  LOP3.LUT R3, R4, 0xfffffc00, RZ, 0xc0, !PT ;  /* 0xfffffc0004037812 */ /* 0x000fe200078ec0ff */
[----:B------:R0:W-:Y:S01]  /*10b0*/  STL [R1+0x3c], R0 ;  /* 0x00003c0001007387 */ /* 0x0001e20000100800 */
[----:B------:R-:W-:Y:S01]  /*10c0*/  SHF.R.S32.HI R4, RZ, 0x1f, R19 ;  /* 0x0000001fff047819 */ /* 0x000fe20000011413 */
[----:B------:R-:W-:Y:S01]  /*10d0*/  IMAD.SHL.U32 R2, R2, 0x80, RZ ;  /* 0x0000008002027824 */ /* 0x000fe200078e00ff */
[----:B------:R-:W-:Y:S01]  /*10e0*/  SHF.R.U32.HI R6, RZ, 0x3, R237 ;  /* 0x00000003ff067819 */ /* 0x000fe200000116ed */
[----:B------:R-:W-:Y:S03]  /*10f0*/  STL [R1+0x18], R26 ;  /* 0x0000181a01007387 */ /* 0x000fe60000100800 */
[----:B------:R-:W-:Y:S01]  /*1100*/  LOP3.LUT R2, R2, 0xfffffc00, RZ, 0xc0, !PT ;  /* 0xfffffc0002027812 */ /* 0x000fe200078ec0ff */
[----:B------:R-:W-:Y:S01]  /*1110*/  STL [R1+0x1c], R27 ;  /* 0x00001c1b01007387 */ /* 0x000fe20000100800 */
[----:B0-----:R-:W-:-:S03]  /*1120*/  IMAD.SHL.U32 R0, R5, 0x80, RZ ;  /* 0x0000008005007824 */ /* 0x001fc600078e00ff */
[----:B------:R0:W-:Y:S02]  /*1130*/  STL [R1+0x4], R3 ;  /* 0x0000040301007387 */ /* 0x0001e40000100800 */
[----:B------:R-:W-:Y:S02]  /*1140*/  LOP3.LUT R4, R0, 0x380, RZ, 0xc0, !PT ;  /* 0x0000038000047812 */ /* 0x000fe400078ec0ff */
[----:B------:R1:W-:Y:S01]  /*1150*/  STL [R1+0x30], R2 ;  /* 0x0000300201007387 */ /* 0x0003e20000100800 */
[----:B------:R-:W-:Y:S02]  /*1160*/  LOP3.LUT R0, R237, 0x70, R16, 0xf8, !PT ;  /* 0x00000070ed007812 */ /* 0x000fe400078ef810 */
[----:B------:R-:W-:Y:S02]  /*1170*/  SHF.R.U32.HI R5, RZ, 0x3, R4 ;  /* 0x00000003ff057819 */ /* 0x000fe40000011604 */
[----:B------:R-:W-:Y:S02]  /*1180*/  LOP3.LUT R4, R4, 0x70, R16, 0xf8, !PT ;  /* 0x0000007004047812 */ /* 0x000fe400078ef810 */
[----:B0-----:R-:W-:-:S02]  /*1190*/  LOP3.LUT R3, R3, R0, R6, 0xf6, !PT ;  /* 0x0000000003037212 */ /* 0x001fc400078ef606 */
[----:B------:R-:W-:Y:S01]  /*11a0*/  LOP3.LUT R5, R2, R4, R5, 0xf6, !PT ;  /* 0x0000000402057212 */ /* 0x000fe200078ef605 */
[C---:B-1----:R-:W-:Y:S02]  /*11b0*/  IMAD.IADD R2, R18.reuse, 0x1, R7 ;  /* 0x0000000112027824 */ /* 0x042fe400078e0207 */
[C---:B------:R-:W-:Y:S02]  /*11c0*/  IMAD.IADD R0, R18.reuse, 0x1, R3 ;  /* 0x0000000112007824 */ /* 0x040fe400078e0203 */
[----:B------:R-:W-:-:S03]  /*11d0*/  IMAD.IADD R3, R18, 0x1, R9 ;  /* 0x0000000112037824 */ /* 0x000fc600078e0209 */
[----:B------:R0:W-:Y:S04]  /*11e0*/  STL [R1+0x34], R0 ;  /* 0x0000340001007387 */ /* 0x0001e80000100800 */
[----:B------:R1:W-:Y:S04]  /*11f0*/  STL [R1+0x5c], R3 ;  /* 0x00005c0301007387 */ /* 0x0003e80000100800 */
[----:B------:R1:W-:Y:S01]  /*1200*/  STL [R1+0x58], R2 ;  /* 0x0000580201007387 */ /* 0x0003e20000100800 */
[----:B0-----:R-:W-:-:S05]  /*1210*/  IMAD.IADD R0, R18, 0x1, R5 ;  /* 0x0000000112007824 */ /* 0x001fca00078e0205 */
[----:B------:R1:W-:Y:S02]  /*1220*/  STL [R1+0x60], R0 ;  /* 0x0000600001007387 */ /* 0x0003e40000100800 */
.L_x_2549:
        /* <DEDUP_REMOVED lines=10> */
[----:B------:R-:W-:Y:S01]  /*12d0*/  IMAD.MOV.U32 R29, RZ, RZ, RZ ;  /* 0x000000ffff1d7224 */ /* 0x000fe200078e00ff */
        /* <DEDUP_REMOVED lines=12> */
[----:B---3--:R-:W-:Y:S01]  /*13a0*/  IADD3 R8, P3, R28, UR6, RZ ;  /* 0x000000061c087c10 */ /* 0x008fe2000ff7e0ff */
        /* <DEDUP_REMOVED lines=8> */
[----:B------:R-:W2:Y:S01]  /*1430*/  @P2 LDG.E R2, desc[UR46][R6.64] ;  /* 0x0000002e06022981 */ /* 0x000ea2000c1e1900 */
[----:B------:R-:W-:-:S03]  /*1440*/  UISETP.NE.U32.AND UP0, UPT, UR4, URZ, UPT ;  /* 0x0000003f0400728c */ /* 0x000fc6000bf05070 */
[----:B------:R-:W-:Y:S01]  /*1450*/  ULDC UR4, c[0x0][0x424] ;  /* 0x0001090000047ab9 */ /* 0x000fe20000000800 */
[----:B------:R-:W-:-:S03]  /*1460*/  UISETP.NE.AND.EX UP0, UPT, UR5, URZ, UPT, UP0 ;  /* 0x0000003f0500728c */ /* 0x000fc6000bf05300 */
[----:B------:R-:W-:Y:S01]  /*1470*/  ULDC UR5, c[0x0][0x2f0] ;  /* 0x0000bc0000057ab9 */ /* 0x000fe20000000800 */
[----:B------:R-:W-:-:S04]  /*1480*/  USEL UR4, UR4, 0x1, UP0 ;  /* 0x0000000104047887 */ /* 0x000fc80008000000 */
[----:B------:R-:W-:-:S03]  /*1490*/  UIMAD UR4, UR4, UR5, URZ ;  /* 0x00000005040472a4 */ /* 0x000fc6000f8e023f */
[----:B------:R-:W-:-:S03]  /*14a0*/  ULDC UR5, c[0x0][0x348] ;  /* 0x0000d20000057ab9 */ /* 0x000fc60000000800 */
[----:B------:R-:W-:Y:S02]  /*14b0*/  IMAD.U32 R26, RZ, RZ, UR4 ;  /* 0x00000004ff1a7e24 */ /* 0x000fe4000f8e00ff */
[----:B------:R-:W-:Y:S01]  /*14c0*/  IMAD.MOV.U32 R27, RZ, RZ, R0 ;  /* 0x000000ffff1b7224 */ /* 0x000fe200078e0000 */
[----:B--2---:R0:W-:Y:S01]  /*14d0*/  STL [R1+0xc], R2 ;  /* 0x00000c0201007387 */ /* 0x0041e20000100800 */
[----:B------:R-:W-:Y:S02]  /*14e0*/  IMAD.MOV.U32 R10, RZ, RZ, R2 ;  /* 0x000000ffff0a7224 */ /* 0x000fe400078e0002 */
[----:B0-----:R-:W-:Y:S01]  /*14f0*/  IMAD.U32 R2, RZ, RZ, UR5 ;  /* 0x00000005ff027e24 */ /* 0x001fe2000f8e00ff */
[----:B-1----:R-:W-:Y:S06]  /*1500*/  @P2 BRA `(.L_x_2345) ;  /* 0x0000000000282947 */ /* 0x002fec0003800000 */
[----:B------:R-:W-:Y:S02]  /*1510*/  ULDC.64 UR4, c[0x0][0xa00] ;  /* 0x0002800000047ab9 */ /* 0x000fe40000000a00 */
[----:B------:R-:W-:-:S04]  /*1520*/  ISETP.NE.U32.AND P1, PT, RZ, UR4, PT ;  /* 0x00000004ff007c0c */ /* 0x000fc8000bf25070 */
[----:B------:R-:W-:-:S13]  /*1530*/  ISETP.NE.AND.EX P1, PT, RZ, UR5, PT, P1 ;  /* 0x00000005ff007c0c */ /* 0x000fda000bf25310 */
[----:B------:R-:W-:Y:S05]  /*1540*/  @!P1 BRA `(.L_x_2345) ;  /* 0x0000000000189947 */ /* 0x000fea0003800000 */
[----:B------:R-:W0:Y:S02]  /*1550*/  LDC.64 R4, c[0x0][0xa00] ;  /* 0x00028000ff047b82 */ /* 0x000e240000000a00 */
[----:B0-----:R-:W-:-:S05]  /*1560*/  IMAD.WIDE R4, R27, 0x4, R4 ;  /* 0x000000041b047825 */ /* 0x001fca00078e0204 */
[----:B------:R-:W2:Y:S04]  /*1570*/  LDG.E R0, desc[UR46][R4.64] ;  /* 0x0000002e04007981 */ /* 0x000ea8000c1e1900 */
[----:B------:R-:W2:Y:S02]  /*1580*/  LDG.E R7, desc[UR46][R4.64+0x4] ;  /* 0x0000042e04077981 */ /* 0x000ea4000c1e1900 */
[----:B--2---:R-:W-:-:S05]  /*1590*/  IMAD.IADD R10, R7, 0x1, -R0 ;  /* 0x00000001070a7824 */ /* 0x004fca00078e0a00 */
[----:B------:R0:W-:Y:S02]  /*15a0*/  STL [R1+0xc], R10 ;  /* 0x00000c0a01007387 */ /* 0x0001e40000100800 */
.L_x_2345:
[----:B------:R-:W2:Y:S01]  /*15b0*/  LDL R31, [R1+0x18] ;  /* 0x00001800011f7983 */ /* 0x000ea20000100800 */
[----:B------:R-:W-:Y:S02]  /*15c0*/  ULDC.64 UR4, c[0x0][0xa20] ;  /* 0x0002880000047ab9 */ /* 0x000fe40000000a00 */
[----:B------:R-:W-:-:S04]  /*15d0*/  ISETP.NE.U32.AND P1, PT, RZ, UR4, PT ;  /* 0x00000004ff007c0c */ /* 0x000fc8000bf25070 */
[----:B------:R-:W-:Y:S01]  /*15e0*/  ISETP.NE.AND.EX P1, PT, RZ, UR5, PT, P1 ;  /* 0x00000005ff007c0c */ /* 0x000fe2000bf25310 */
[----:B--2---:R1:W-:-:S12]  /*15f0*/  STL [R1+0x40], R31 ;  /* 0x0000401f01007387 */ /* 0x0043d80000100800 */
[----:B------:R-:W-:Y:S05]  /*1600*/  @!P1 BRA `(.L_x_2346) ;  /* 0x0000000000109947 */ /* 0x000fea0003800000 */
[----:B------:R-:W-:-:S04]  /*1610*/  IADD3 R4, P0, R28, UR4, RZ ;  /* 0x000000041c047c10 */ /* 0x000fc8000ff1e0ff */
[----:B------:R-:W-:-:S05]  /*1620*/  IADD3.X R5, R30, UR5, RZ, P0, !PT ;  /* 0x000000051e057c10 */ /* 0x000fca00087fe4ff */
[----:B------:R2:W5:Y:S01]  /*1630*/  LDG.E R26, desc[UR46][R4.64] ;  /* 0x0000002e041a7981 */ /* 0x000562000c1e1900 */
[----:B------:R-:W-:Y:S05]  /*1640*/  BRA `(.L_x_2347) ;  /* 0x0000000000107947 */ /* 0x000fea0003800000 */
.L_x_2346:
[----:B------:R-:W-:Y:S05]  /*1650*/  @!P0 BRA `(.L_x_2347) ;  /* 0x00000000000c8947 */ /* 0x000fea0003800000 */
[----:B------:R-:W2:Y:S04]  /*1660*/  LDG.E R5, desc[UR46][R8.64] ;  /* 0x0000002e08057981 */ /* 0x000ea8000c1e1900 */
[----:B------:R-:W2:Y:S02]  /*1670*/  LDG.E R26, desc[UR46][R8.64+0x4] ;  /* 0x0000042e081a7981 */ /* 0x000ea4000c1e1900 */
[----:B--2---:R-:W-:-:S07]  /*1680*/  IMAD.IADD R26, R26, 0x1, -R5 ;  /* 0x000000011a1a7824 */ /* 0x004fce00078e0a05 */
.L_x_2347:
[----:B------:R-:W-:Y:S01]  /*1690*/  ULDC.64 UR4, c[0x0][0xa10] ;  /* 0x0002840000047ab9 */ /* 0x000fe20000000a00 */
[----:B------:R-:W3:Y:S01]  /*16a0*/  LDL.LU R12, [R1+0x14] ;  /* 0x00001400010c7983 */ /* 0x000ee20000300800 */
[----:B------:R-:W-:Y:S01]  /*16b0*/  ISETP.NE.U32.AND P0, PT, RZ, UR4, PT ;  /* 0x00000004ff007c0c */ /* 0x000fe2000bf05070 */
[----:B------:R-:W4:Y:S03]  /*16c0*/  LDC R8, c[0x0][0x448] ;  /* 0x00011200ff087b82 */ /* 0x000f260000000800 */
[----:B------:R-:W-:Y:S01]  /*16d0*/  ISETP.NE.AND.EX P0, PT, RZ, UR5, PT, P0 ;  /* 0x00000005ff007c0c */ /* 0x000fe2000bf05300 */
[----:B------:R-:W-:-:S12]  /*16e0*/  ULDC.64 UR4, c[0x0][0xa30] ;  /* 0x00028c0000047ab9 */ /* 0x000fd80000000a00 */
[----:B--2---:R-:W2:Y:S02]  /*16f0*/  @P0 LDC.64 R4, c[0x0][0xa10] ;  /* 0x00028400ff040b82 */ /* 0x004ea40000000a00 */
[----:B--2---:R-:W-:-:S05]  /*1700*/  @P0 IMAD.WIDE R4, R27, 0x4, R4 ;  /* 0x000000041b040825 */ /* 0x004fca00078e0204 */
[----:B------:R-:W2:Y:S04]  /*1710*/  @P0 LDG.E R0, desc[UR46][R4.64] ;  /* 0x0000002e04000981 */ /* 0x000ea8000c1e1900 */
[----:B------:R0:W2:Y:S01]  /*1720*/  @P0 LDG.E R9, desc[UR46][R4.64+0x4] ;  /* 0x0000042e04090981 */ /* 0x0000a2000c1e1900 */
[----:B------:R-:W-:Y:S01]  /*1730*/  ISETP.NE.U32.AND P1, PT, RZ, UR4, PT ;  /* 0x00000004ff007c0c */ /* 0x000fe2000bf25070 */
[----:B-----5:R-:W-:-:S03]  /*1740*/  IMAD.MOV.U32 R116, RZ, RZ, R26 ;  /* 0x000000ffff747224 */ /* 0x020fc600078e001a */
[----:B------:R-:W-:-:S13]  /*1750*/  ISETP.NE.AND.EX P1, PT, RZ, UR5, PT, P1 ;  /* 0x00000005ff007c0c */ /* 0x000fda000bf25310 */
[----:B------:R-:W-:-:S04]  /*1760*/  @P1 IADD3 R6, P2, R28, UR4, RZ ;  /* 0x000000041c061c10 */ /* 0x000fc8000ff5e0ff */
[----:B------:R-:W-:-:S05]  /*1770*/  @P1 IADD3.X R7, R30, UR5, RZ, P2, !PT ;  /* 0x000000051e071c10 */ /* 0x000fca00097fe4ff */
[----:B------:R1:W5:Y:S01]  /*1780*/  @P1 LDG.E R116, desc[UR46][R6.64] ;  /* 0x0000002e06741981 */ /* 0x000362000c1e1900 */
[----:B----4-:R-:W-:-:S13]  /*1790*/  ISETP.NE.AND P1, PT, R8, 0x1, PT ;  /* 0x000000010800780c */ /* 0x010fda0003f25270 */
[----:B------:R-:W4:Y:S08]  /*17a0*/  @P1 LDC R11, c[0x0][0x44c] ;  /* 0x00011300ff0b1b82 */ /* 0x000f300000000800 */
[----:B0-----:R-:W0:Y:S01]  /*17b0*/  @P1 LDC R5, c[0x0][0x450] ;  /* 0x00011400ff051b82 */ /* 0x001e220000000800 */
[----:B---3--:R-:W-:-:S05]  /*17c0*/  SHF.L.U32 R12, R12, 0x7, RZ ;  /* 0x000000070c0c7819 */ /* 0x008fca00000006ff */
[----:B------:R-:W-:Y:S01]  /*17d0*/  VIADD R4, R12, 0x7f ;  /* 0x0000007f0c047836 */ /* 0x000fe20000000000 */
[----:B------:R3:W-:Y:S01]  /*17e0*/  STL [R1+0x8], R12 ;  /* 0x0000080c01007387 */ /* 0x0007e20000100800 */
[----:B--2---:R-:W-:Y:S02]  /*17f0*/  @P0 IMAD.IADD R2, R9, 0x1, -R0 ;  /* 0x0000000109020824 */ /* 0x004fe400078e0a00 */
[----:B------:R-:W-:Y:S02]  /*1800*/  IMAD.IADD R9, R26, 0x1, -R3 ;  /* 0x000000011a097824 */ /* 0x000fe400078e0a03 */
[----:B----4-:R-:W-:-:S04]  /*1810*/  @P1 IMAD.HI.U32 R0, R4, R11, RZ ;  /* 0x0000000b04001227 */ /* 0x010fc800078e00ff */
[----:B-1----:R-:W-:Y:S01]  /*1820*/  IMAD.IADD R6, R9, 0x1, R2 ;  /* 0x0000000109067824 */ /* 0x002fe200078e0202 */
[----:B0-----:R-:W-:Y:S01]  /*1830*/  @P1 SHF.R.U32.HI R4, RZ, R5, R0 ;  /* 0x00000005ff041219 */ /* 0x001fe20000011600 */
[----:B------:R-:W-:Y:S02]  /*1840*/  IMAD.MOV R24, RZ, RZ, -R9 ;  /* 0x000000ffff187224 */ /* 0x000fe400078e0a09 */
[C---:B------:R-:W-:Y:S01]  /*1850*/  VIADD R0, R6.reuse, 0x7f ;  /* 0x0000007f06007836 */ /* 0x040fe20000000000 */
[----:B------:R-:W-:Y:S01]  /*1860*/  IADD3 R130, R6, 0x80, -R10 ;  /* 0x0000008006827810 */ /* 0x000fe20007ffe80a */
[----:B------:R3:W-:Y:S01]  /*1870*/  STL [R1+0x10], R6 ;  /* 0x0000100601007387 */ /* 0x0007e20000100800 */
[----:B------:R-:W-:Y:S02]  /*1880*/  VIMNMX R24, RZ, R24, !PT ;  /* 0x00000018ff187248 */ /* 0x000fe40007fe0100 */
[----:B------:R-:W-:Y:S01]  /*1890*/  SHF.R.S32.HI R3, RZ, 0x1f, R0 ;  /* 0x0000001fff037819 */ /* 0x000fe20000011400 */
[----:B------:R-:W-:-:S03]  /*18a0*/  IMAD.IADD R4, R130, 0x1, R4 ;  /* 0x0000000182047824 */ /* 0x000fc600078e0204 */
[----:B------:R-:W-:Y:S02]  /*18b0*/  LEA.HI R3, R3, R0, RZ, 0x7 ;  /* 0x0000000003037211 */ /* 0x000fe400078f38ff */
[----:B------:R-:W-:Y:S02]  /*18c0*/  SHF.R.S32.HI R5, RZ, 0x1f, R4 ;  /* 0x0000001fff057819 */ /* 0x000fe40000011404 */
[----:B------:R-:W-:Y:S02]  /*18d0*/  SHF.R.S32.HI R131, RZ, 0x7, R3 ;  /* 0x00000007ff837819 */ /* 0x000fe40000011403 */
[----:B------:R-:W-:-:S04]  /*18e0*/  LEA.HI R5, R5, R4, RZ, 0x7 ;  /* 0x0000000405057211 */ /* 0x000fc800078f38ff */
[----:B------:R-:W-:-:S04]  /*18f0*/  SHF.R.S32.HI R0, RZ, 0x7, R5 ;  /* 0x00000007ff007819 */ /* 0x000fc80000011405 */
[----:B------:R-:W-:-:S05]  /*1900*/  VIMNMX R0, R131, R0, PT ;  /* 0x0000000083007248 */ /* 0x000fca0003fe0100 */
[----:B------:R-:W-:-:S05]  /*1910*/  IMAD R3, R0, 0x80, -R9 ;  /* 0x0000008000037824 */ /* 0x000fca00078e0a09 */
[----:B------:R-:W-:-:S04]  /*1920*/  VIMNMX R3, R3, R2, PT ;  /* 0x0000000203037248 */ /* 0x000fc80003fe0100 */
[----:B------:R-:W-:Y:S02]  /*1930*/  ISETP.GT.AND P0, PT, R3, R24, PT ;  /* 0x000000180300720c */ /* 0x000fe40003f04270 */
[----:B------:R-:W-:-:S04]  /*1940*/  SHF.R.U32.HI R24, RZ, 0x7, R24 ;  /* 0x00000007ff187819 */ /* 0x000fc80000011618 */
[----:B------:R-:W-:-:S07]  /*1950*/  MOV R25, R24 ;  /* 0x0000001800197202 */ /* 0x000fce0000000f00 */
[----:B------:R-:W-:-:S05]  /*1960*/  @P0 VIADD R0, R3, 0x7f ;  /* 0x0000007f03000836 */ /* 0x000fca0000000000 */
[----:B------:R-:W-:-:S04]  /*1970*/  @P0 SHF.R.S32.HI R3, RZ, 0x1f, R0 ;  /* 0x0000001fff030819 */ /* 0x000fc80000011400 */
[----:B------:R-:W-:-:S04]  /*1980*/  @P0 LEA.HI R3, R3, R0, RZ, 0x7 ;  /* 0x0000000003030211 */ /* 0x000fc800078f38ff */
[----:B------:R-:W-:Y:S02]  /*1990*/  @P0 SHF.R.S32.HI R25, RZ, 0x7, R3 ;  /* 0x00000007ff190819 */ /* 0x000fe40000011403 */
[----:B------:R-:W-:Y:S02]  /*19a0*/  PLOP3.LUT P0, PT, PT, PT, PT, 0x80, 0x0 ;  /* 0x000000000000781c */ /* 0x000fe40003f0f070 */
[----:B------:R-:W-:-:S13]  /*19b0*/  ISETP.GT.AND P1, PT, R25, R24, PT ;  /* 0x000000181900720c */ /* 0x000fda0003f24270 */
[----:B---3--:R-:W-:Y:S05]  /*19c0*/  @!P1 BRA `(.L_x_2348) ;  /* 0x000000a400b09947 */ /* 0x008fea0003800000 */
        /* <DEDUP_REMOVED lines=17> */
[----:B0-----:R-:W-:-:S07]  /*1ae0*/  IMAD.MOV.U32 R12, RZ, RZ, 0x1 ;  /* 0x00000001ff0c7424 */ /* 0x001fce00078e00ff */
[----:B------:R-:W-:-:S07]  /*1af0*/  LEPC R20, `(.L_x_2350) ;  /* 0x000000001014794e */ /* 0x000fce0000000000 */
[----:B-1---5:R-:W-:Y:S05]  /*1b00*/  CALL.ABS.NOINC R14 ;  /* 0x000000000e007343 */ /* 0x022fea0003c00000 */
.L_x_2350:
[----:B------:R-:W-:Y:S05]  /*1b10*/  BSYNC B6 ;  /* 0x0000000000067941 */ /* 0x000fea0003800000 */
.L_x_2349:
        /* <DEDUP_REMOVED lines=20> */
.L_x_2352:
[----:B------:R-:W-:Y:S05]  /*1c60*/  BSYNC B6 ;  /* 0x0000000000067941 */ /* 0x000fea0003800000 */
.L_x_2351:
[----:B------:R-:W-:Y:S01]  /*1c70*/  ULDC.64 UR4, c[0x0][0x9f8] ;  /* 0x00027e0000047ab9 */ /* 0x000fe20000000a00 */
[----:B------:R-:W0:Y:S01]  /*1c80*/  LDC.64 R102, c[0x0][0x300] ;  /* 0x0000c000ff667b82 */ /* 0x000e220000000a00 */
[----:B------:R-:W-:Y:S01]  /*1c90*/  ISETP.NE.U32.AND P0, PT, RZ, UR4, PT ;  /* 0x00000004ff007c0c */ /* 0x000fe2000bf05070 */
[----:B------:R-:W1:Y:S01]  /*1ca0*/  S2R R20, SR_TID.X ;  /* 0x0000000000147919 */ /* 0x000e620000002100 */
[----:B------:R-:W-:Y:S01]  /*1cb0*/  IMAD.IADD R46, R29, 0x1, R26 ;  /* 0x000000011d2e7824 */ /* 0x000fe200078e021a */
[----:B------:R-:W-:Y:S01]  /*1cc0*/  SHF.R.S32.HI R8, RZ, 0x1f, R31 ;  /* 0x0000001fff087819 */ /* 0x000fe2000001141f */
[----:B------:R-:W-:Y:S01]  /*1cd0*/  ULDC.64 UR6, c[0x0][0xa08] ;  /* 0x0002820000067ab9 */ /* 0x000fe20000000a00 */
[----:B------:R-:W-:Y:S01]  /*1ce0*/  ISETP.NE.AND.EX P0, PT, RZ, UR5, PT, P0 ;  /* 0x00000005ff007c0c */ /* 0x000fe2000bf05300 */
[----:B------:R-:W2:Y:S01]  /*1cf0*/  LDL R26, [R1+0x30] ;  /* 0x00003000011a7983 */ /* 0x000ea20000100800 */
[----:B------:R-:W3:Y:S03]  /*1d00*/  LDC.64 R32, c[0x0][0x3f8] ;  /* 0x0000fe00ff207b82 */ /* 0x000ee60000000a00 */
[----:B------:R-:W4:Y:S05]  /*1d10*/  LDL R21, [R1+0x2c] ;  /* 0x00002c0001157983 */ /* 0x000f2a0000100800 */
[----:B------:R-:W3:Y:S03]  /*1d20*/  LDC R39, c[0x0][0x3f4] ;  /* 0x0000fd00ff277b82 */ /* 0x000ee60000000800 */
[----:B------:R-:W-:-:S04]  /*1d30*/  @P0 IADD3 R4, P1, R28, UR4, RZ ;  /* 0x000000041c040c10 */ /* 0x000fc8000ff3e0ff */
[----:B------:R-:W-:Y:S01]  /*1d40*/  @P0 IADD3.X R5, R30, UR5, RZ, P1, !PT ;  /* 0x000000051e050c10 */ /* 0x000fe20008ffe4ff */
[----:B------:R-:W-:-:S04]  /*1d50*/  ULDC.64 UR4, c[0x0][0x308] ;  /* 0x0000c20000047ab9 */ /* 0x000fc80000000a00 */
[----:B------:R1:W2:Y:S01]  /*1d60*/  @P0 LDG.E R27, desc[UR46][R4.64] ;  /* 0x0000002e041b0981 */ /* 0x0002a2000c1e1900 */
[----:B------:R-:W-:Y:S01]  /*1d70*/  SHF.R.S32.HI R43, RZ, 0x1f, R46 ;  /* 0x0000001fff2b7819 */ /* 0x000fe2000001142e */
[----:B0-----:R-:W-:Y:S01]  /*1d80*/  IMAD.WIDE.U32 R6, R46, R102, RZ ;  /* 0x000000662e067225 */ /* 0x001fe200078e00ff */
[----:B------:R-:W-:-:S03]  /*1d90*/  ISETP.NE.U32.AND P0, PT, RZ, UR6, PT ;  /* 0x00000006ff007c0c */ /* 0x000fc6000bf05070 */
[----:B------:R-:W-:Y:S01]  /*1da0*/  IMAD R0, R43, R102, RZ ;  /* 0x000000662b007224 */ /* 0x000fe200078e02ff */
[----:B------:R-:W-:Y:S02]  /*1db0*/  ISETP.NE.AND.EX P0, PT, RZ, UR7, PT, P0 ;  /* 0x00000007ff007c0c */ /* 0x000fe4000bf05300 */
[----:B-1----:R-:W-:Y:S01]  /*1dc0*/  SHF.R.U32.HI R36, RZ, 0x7, R20 ;  /* 0x00000007ff247819 */ /* 0x002fe20000011614 */
[----:B------:R-:W-:Y:S01]  /*1dd0*/  IMAD R3, R46, R103, R0 ;  /* 0x000000672e037224 */ /* 0x000fe200078e0200 */
[----:B------:R-:W4:Y:S01]  /*1de0*/  LDL R20, [R1+0x28] ;  /* 0x0000280001147983 */ /* 0x000f220000100800 */
[----:B------:R-:W-:Y:S01]  /*1df0*/  IMAD R0, R8, UR4, RZ ;  /* 0x0000000408007c24 */ /* 0x000fe2000f8e02ff */
[----:B------:R-:W-:Y:S01]  /*1e00*/  ISETP.NE.AND P6, PT, R36, 0x1, PT ;  /* 0x000000012400780c */ /* 0x000fe20003fc5270 */
[----:B------:R-:W-:Y:S02]  /*1e10*/  IMAD.IADD R7, R7, 0x1, R3 ;  /* 0x0000000107077824 */ /* 0x000fe400078e0203 */
[----:B------:R-:W-:-:S02]  /*1e20*/  IMAD R3, R31, UR5, R0 ;  /* 0x000000051f037c24 */ /* 0x000fc4000f8e0200 */
[----:B------:R-:W-:Y:S01]  /*1e30*/  IMAD.WIDE.U32 R4, R31, UR4, R6 ;  /* 0x000000041f047c25 */ /* 0x000fe2000f8e0006 */
[----:B------:R-:W-:-:S03]  /*1e40*/  ULDC.64 UR4, c[0x0][0x310] ;  /* 0x0000c40000047ab9 */ /* 0x000fc60000000a00 */
[----:B------:R-:W-:Y:S01]  /*1e50*/  IMAD.IADD R5, R5, 0x1, R3 ;  /* 0x0000000105057824 */ /* 0x000fe200078e0203 */
[----:B------:R-:W-:Y:S02]  /*1e60*/  SHF.R.S32.HI R34, RZ, 0x1f, R19 ;  /* 0x0000001fff227819 */ /* 0x000fe40000011413 */
[----:B------:R-:W-:Y:S01]  /*1e70*/  SHF.R.S32.HI R23, RZ, 0x1f, R22 ;  /* 0x0000001fff177819 */ /* 0x000fe20000011416 */
[----:B---3--:R-:W-:Y:S01]  /*1e80*/  IMAD.WIDE.U32 R10, R19, R32, R16 ;  /* 0x00000020130a7225 */ /* 0x008fe200078e0010 */
[----:B------:R-:W-:Y:S02]  /*1e90*/  ISETP.GE.AND P2, PT, R16, R39, PT ;  /* 0x000000271000720c */ /* 0x000fe40003f46270 */
[----:B--2---:R-:W-:Y:S02]  /*1ea0*/  SHF.R.S32.HI R0, RZ, 0x1f, R27 ;  /* 0x0000001fff007819 */ /* 0x004fe4000001141b */
[----:B------:R-:W-:Y:S02]  /*1eb0*/  SEL R99, R27, RZ, !P0 ;  /* 0x000000ff1b637207 */ /* 0x000fe40004000000 */
[----:B------:R-:W2:Y:S01]  /*1ec0*/  LDL R27, [R1+0x4] ;  /* 0x00000400011b7983 */ /* 0x000ea20000100800 */
[----:B------:R-:W-:-:S02]  /*1ed0*/  SEL R9, R0, RZ, !P0 ;  /* 0x000000ff00097207 */ /* 0x000fc40004000000 */
        /* <DEDUP_REMOVED lines=9> */
[----:B------:R-:W-:Y:S02]  /*1f70*/  ULDC.64 UR4, c[0x0][0x338] ;  /* 0x0000ce0000047ab9 */ /* 0x000fe40000000a00 */
[----:B------:R-:W-:Y:S02]  /*1f80*/  IMAD R0, R9, UR4, RZ ;  /* 0x0000000409007c24 */ /* 0x000fe4000f8e02ff */
[----:B------:R-:W-:Y:S02]  /*1f90*/  IMAD.IADD R7, R7, 0x1, R3 ;  /* 0x0000000107077824 */ /* 0x000fe400078e0203 */
[C---:B------:R-:W-:Y:S02]  /*1fa0*/  IMAD R109, R99.reuse, UR5, R0 ;  /* 0x00000005636d7c24 */ /* 0x040fe4000f8e0200 */
[----:B------:R-:W-:Y:S02]  /*1fb0*/  IMAD R0, R34, R32, RZ ;  /* 0x0000002022007224 */ /* 0x000fe400078e02ff */
[----:B------:R-:W-:Y:S01]  /*1fc0*/  IMAD.WIDE.U32 R98, R99, UR4, R6 ;  /* 0x0000000463627c25 */ /* 0x000fe2000f8e0006 */
[----:B------:R-:W-:Y:S01]  /*1fd0*/  IADD3 R35, R19, 0x40, RZ ;  /* 0x0000004013237810 */ /* 0x000fe20007ffe0ff */
[----:B------:R-:W-:-:S02]  /*1fe0*/  ULDC UR4, c[0x0][0x2f4] ;  /* 0x0000bd0000047ab9 */ /* 0x000fc40000000800 */
[C---:B------:R-:W-:Y:S02]  /*1ff0*/  IMAD R3, R19.reuse, R33, R0 ;  /* 0x0000002113037224 */ /* 0x040fe400078e0200 */
[----:B------:R-:W-:-:S04]  /*2000*/  IMAD.WIDE.U32 R6, R19, R32, R22 ;  /* 0x0000002013067225 */ /* 0x000fc800078e0016 */
[----:B------:R-:W-:Y:S02]  /*2010*/  IMAD.IADD R7, R7, 0x1, R3 ;  /* 0x0000000107077824 */ /* 0x000fe400078e0203 */
[----:B------:R-:W-:Y:S01]  /*2020*/  IMAD.IADD R11, R3, 0x1, R11 ;  /* 0x00000001030b7824 */ /* 0x000fe200078e020b */
[----:B------:R-:W-:Y:S01]  /*2030*/  SEL R3, R39, RZ, P2 ;  /* 0x000000ff27037207 */ /* 0x000fe20001000000 */
[----:B0-----:R-:W-:-:S04]  /*2040*/  IMAD.WIDE.U32 R8, R19, R4, R22 ;  /* 0x0000000413087225 */ /* 0x001fc800078e0016 */
[----:B------:R-:W-:Y:S02]  /*2050*/  IMAD.IADD R3, R16, 0x1, R3 ;  /* 0x0000000110037824 */ /* 0x000fe400078e0203 */
[C---:B------:R-:W-:Y:S02]  /*2060*/  VIADD R15, R19.reuse, 0x20 ;  /* 0x00000020130f7836 */ /* 0x040fe40000000000 */
[----:B------:R-:W-:Y:S01]  /*2070*/  IMAD.MOV.U32 R92, RZ, RZ, R8 ;  /* 0x000000ffff5c7224 */ /* 0x000fe200078e0008 */
[----:B------:R-:W-:Y:S01]  /*2080*/  SHF.R.S32.HI R8, RZ, 0x1f, R3 ;  /* 0x0000001fff087819 */ /* 0x000fe20000011403 */
[C---:B------:R-:W-:Y:S02]  /*2090*/  VIADD R38, R19.reuse, 0x60 ;  /* 0x0000006013267836 */ /* 0x040fe40000000000 */
[----:B------:R-:W-:Y:S02]  /*20a0*/  VIADD R28, R19, 0x20 ;  /* 0x00000020131c7836 */ /* 0x000fe40000000000 */
[----:B------:R-:W-:-:S02]  /*20b0*/  IMAD R12, R34, R4, RZ ;  /* 0x00000004220c7224 */ /* 0x000fc400078e02ff */
[----:B------:R-:W-:Y:S01]  /*20c0*/  IMAD.SHL.U32 R15, R15, 0x80, RZ ;  /* 0x000000800f0f7824 */ /* 0x000fe200078e00ff */
[-C--:B------:R-:W-:Y:S01]  /*20d0*/  LEA.HI R48, R8, R3.reuse, RZ, 0x4 ;  /* 0x0000000308307211 */ /* 0x080fe200078f20ff */
[----:B------:R-:W-:Y:S01]  /*20e0*/  IMAD.SHL.U32 R30, R35, 0x80, RZ ;  /* 0x00000080231e7824 */ /* 0x000fe200078e00ff */
[----:B------:R-:W-:Y:S01]  /*20f0*/  SHF.L.U32 R28, R28, 0x7, RZ ;  /* 0x000000071c1c7819 */ /* 0x000fe200000006ff */
[----:B------:R-:W-:Y:S01]  /*2100*/  IMAD.SHL.U32 R29, R38, 0x80, RZ ;  /* 0x00000080261d7824 */ /* 0x000fe200078e00ff */
[----:B------:R-:W-:Y:S01]  /*2110*/  LEA.HI R3, R8, R3, RZ, 0x7 ;  /* 0x0000000308037211 */ /* 0x000fe200078f38ff */
[----:B------:R-:W-:Y:S01]  /*2120*/  IMAD R91, R19, R5, R12 ;  /* 0x00000005135b7224 */ /* 0x000fe200078e020c */
[----:B------:R-:W-:Y:S01]  /*2130*/  LOP3.LUT R15, R15, 0x380, RZ, 0xc0, !PT ;  /* 0x000003800f0f7812 */ /* 0x000fe200078ec0ff */
[----:B------:R-:W-:Y:S01]  /*2140*/  IMAD.WIDE.U32 R12, R19, R4, R16 ;  /* 0x00000004130c7225 */ /* 0x000fe200078e0010 */
[----:B------:R-:W-:Y:S02]  /*2150*/  LOP3.LUT R30, R30, 0x380, RZ, 0xc0, !PT ;  /* 0x000003801e1e7812 */ /* 0x000fe400078ec0ff */
[----:B------:R-:W-:-:S02]  /*2160*/  LOP3.LUT R29, R29, 0x380, RZ, 0xc0, !PT ;  /* 0x000003801d1d7812 */ /* 0x000fc400078ec0ff */
[----:B------:R-:W-:Y:S01]  /*2170*/  LOP3.LUT R28, R28, 0x380, RZ, 0xc0, !PT ;  /* 0x000003801c1c7812 */ /* 0x000fe200078ec0ff */
[----:B------:R-:W-:Y:S01]  /*2180*/  IMAD.IADD R93, R9, 0x1, R91 ;  /* 0x00000001095d7824 */ /* 0x000fe200078e025b */
[--C-:B------:R-:W-:Y:S01]  /*2190*/  LOP3.LUT R9, R15, 0x70, R48.reuse, 0xf8, !PT ;  /* 0x000000700f097812 */ /* 0x100fe200078ef830 */
[----:B------:R-:W-:Y:S01]  /*21a0*/  IMAD.SHL.U32 R8, R3, 0x80, RZ ;  /* 0x0000008003087824 */ /* 0x000fe200078e00ff */
[----:B------:R-:W-:Y:S01]  /*21b0*/  LOP3.LUT R3, R237, 0x70, R48, 0xf8, !PT ;  /* 0x00000070ed037812 */ /* 0x000fe200078ef830 */
[----:B------:R-:W-:Y:S01]  /*21c0*/  IMAD.MOV.U32 R90, RZ, RZ, R12 ;  /* 0x000000ffff5a7224 */ /* 0x000fe200078e000c */
[----:B------:R-:W-:Y:S02]  /*21d0*/  SHF.R.U32.HI R37, RZ, 0x3, R237 ;  /* 0x00000003ff257819 */ /* 0x000fe400000116ed */
[----:B------:R-:W-:Y:S02]  /*21e0*/  SHF.R.U32.HI R135, RZ, 0x3, R30 ;  /* 0x00000003ff877819 */ /* 0x000fe4000001161e */
[----:B------:R-:W-:-:S02]  /*21f0*/  SHF.R.U32.HI R134, RZ, 0x3, R29 ;  /* 0x00000003ff867819 */ /* 0x000fc4000001161d */
[----:B------:R-:W-:Y:S02]  /*2200*/  LOP3.LUT R12, R30, 0x70, R48, 0xf8, !PT ;  /* 0x000000701e0c7812 */ /* 0x000fe400078ef830 */
[----:B------:R-:W-:Y:S02]  /*2210*/  SHF.R.U32.HI R28, RZ, 0x3, R28 ;  /* 0x00000003ff1c7819 */ /* 0x000fe4000001161c */
[----:B------:R-:W-:Y:S01]  /*2220*/  LOP3.LUT R15, R29, 0x70, R48, 0xf8, !PT ;  /* 0x000000701d0f7812 */ /* 0x000fe200078ef830 */
[----:B------:R-:W-:Y:S01]  /*2230*/  IMAD.IADD R91, R91, 0x1, R13 ;  /* 0x000000015b5b7824 */ /* 0x000fe200078e020d */
[----:B-----5:R-:W-:Y:S02]  /*2240*/  SHF.R.S32.HI R31, RZ, 0x1f, R116 ;  /* 0x0000001fff1f7819 */ /* 0x020fe40000011474 */
[----:B------:R-:W-:Y:S02]  /*2250*/  LOP3.LUT R8, R8, 0xffffc000, RZ, 0xc0, !PT ;  /* 0xffffc00008087812 */ /* 0x000fe400078ec0ff */
[----:B------:R-:W-:-:S02]  /*2260*/  LOP3.LUT R3, R3, R37, RZ, 0x3c, !PT ;  /* 0x0000002503037212 */ /* 0x000fc400078e3cff */
[----:B------:R-:W-:Y:S02]  /*2270*/  LOP3.LUT R9, R9, R28, RZ, 0x3c, !PT ;  /* 0x0000001c09097212 */ /* 0x000fe400078e3cff */
[----:B------:R-:W-:Y:S02]  /*2280*/  LOP3.LUT R13, R12, R135, RZ, 0x3c, !PT ;  /* 0x000000870c0d7212 */ /* 0x000fe400078e3cff */
[----:B------:R-:W-:Y:S01]  /*2290*/  LOP3.LUT R15, R15, R134, RZ, 0x3c, !PT ;  /* 0x000000860f0f7212 */ /* 0x000fe200078e3cff */
[-C--:B------:R-:W-:Y:S01]  /*22a0*/  IMAD R14, R31, R32.reuse, RZ ;  /* 0x000000201f0e7224 */ /* 0x080fe200078e02ff */
[----:B------:R-:W-:Y:S01]  /*22b0*/  SHF.L.U64.HI R89, R102, 0x5, R103 ;  /* 0x0000000566597819 */ /* 0x000fe20000010267 */
[C---:B------:R-:W-:Y:S01]  /*22c0*/  IMAD.WIDE.U32 R96, R116.reuse, R32, R6 ;  /* 0x0000002074607225 */ /* 0x040fe200078e0006 */
[-C--:B------:R-:W-:Y:S02]  /*22d0*/  IADD3 R112, R9, R8.reuse, R26 ;  /* 0x0000000809707210 */ /* 0x080fe40007ffe01a */
[----:B----4-:R-:W-:Y:S01]  /*22e0*/  IADD3 R28, R13, R8, R21 ;  /* 0x000000080d1c7210 */ /* 0x010fe20007ffe015 */
[----:B------:R-:W-:Y:S01]  /*22f0*/  IMAD.WIDE.U32 R94, R116, R32, R10 ;  /* 0x00000020745e7225 */ /* 0x000fe200078e000a */
[----:B------:R-:W-:-:S02]  /*2300*/  SHF.L.U64.HI R12, R4, 0x5, R5 ;  /* 0x00000005040c7819 */ /* 0x000fc40000010205 */
[--C-:B------:R-:W-:Y:S01]  /*2310*/  SHF.L.U64.HI R11, R4, 0x6, R5.reuse ;  /* 0x00000006040b7819 */ /* 0x100fe20000010205 */
[----:B------:R-:W-:Y:S01]  /*2320*/  IMAD.SHL.U32 R88, R102, 0x20, RZ ;  /* 0x0000002066587824 */ /* 0x000fe200078e00ff */
[C---:B------:R-:W-:Y:S01]  /*2330*/  SHF.L.U64.HI R10, R4.reuse, 0x7, R5 ;  /* 0x00000007040a7819 */ /* 0x040fe20000010205 */
[-C--:B------:R-:W-:Y:S02]  /*2340*/  IMAD R31, R31, R4.reuse, RZ ;  /* 0x000000041f1f7224 */ /* 0x080fe400078e02ff */
[----:B------:R-:W-:Y:S02]  /*2350*/  IMAD.SHL.U32 R9, R4, 0x20, RZ ;  /* 0x0000002004097824 */ /* 0x000fe400078e00ff */
[----:B------:R-:W-:-:S04]  /*2360*/  IMAD.WIDE.U32 R92, R116, R4, R92 ;  /* 0x00000004745c7225 */ /* 0x000fc800078e005c */
[----:B------:R-:W-:-:S04]  /*2370*/  IMAD.WIDE.U32 R90, R116, R4, R90 ;  /* 0x00000004745a7225 */ /* 0x000fc800078e005a */
[----:B------:R-:W-:Y:S01]  /*2380*/  IMAD.SHL.U32 R7, R4, 0x80, RZ ;  /* 0x0000008004077824 */ /* 0x000fe200078e00ff */
[----:B------:R-:W-:Y:S01]  /*2390*/  SHF.R.S32.HI R119, RZ, 0x1f, R35 ;  /* 0x0000001fff777819 */ /* 0x000fe20000011423 */
[C---:B------:R-:W-:Y:S01]  /*23a0*/  IMAD.WIDE.U32 R132, R19.reuse, R102, R88 ;  /* 0x0000006613847225 */ /* 0x040fe200078e0058 */
[----:B------:R-:W-:-:S03]  /*23b0*/  IADD3 R46, P0, R19, R46, RZ ;  /* 0x0000002e132e7210 */ /* 0x000fc60007f1e0ff */
[----:B------:R-:W-:-:S04]  /*23c0*/  IMAD.WIDE.U32 R44, R19, R102, R16 ;  /* 0x00000066132c7225 */ /* 0x000fc800078e0010 */
[----:B------:R-:W-:Y:S02]  /*23d0*/  IMAD R49, R116, R5, R31 ;  /* 0x0000000574317224 */ /* 0x000fe400078e021f */
[----:B------:R-:W-:Y:S02]  /*23e0*/  VIADD R40, R19, 0x20 ;  /* 0x0000002013287836 */ /* 0x000fe40000000000 */
[----:B------:R-:W-:Y:S02]  /*23f0*/  IMAD.SHL.U32 R114, R39, 0x2, RZ ;  /* 0x0000000227727824 */ /* 0x000fe400078e00ff */
[----:B------:R-:W-:Y:S01]  /*2400*/  IMAD.X R47, R34, 0x1, R43, P0 ;  /* 0x00000001222f7824 */ /* 0x000fe200000e062b */
[----:B------:R-:W-:Y:S01]  /*2410*/  IADD3 R39, P0, R100, R44, RZ ;  /* 0x0000002c64277210 */ /* 0x000fe20007f1e0ff */
[----:B------:R-:W-:Y:S01]  /*2420*/  IMAD R37, R116, R33, R14 ;  /* 0x0000002174257224 */ /* 0x000fe200078e020e */
[C-C-:B------:R-:W-:Y:S01]  /*2430*/  SHF.L.U64.HI R26, R32.reuse, 0x5, R33.reuse ;  /* 0x00000005201a7819 */ /* 0x140fe20000010221 */
[C---:B------:R-:W-:Y:S01]  /*2440*/  IMAD.SHL.U32 R14, R32.reuse, 0x40, RZ ;  /* 0x00000040200e7824 */ /* 0x040fe200078e00ff */
[C---:B------:R-:W-:Y:S01]  /*2450*/  SHF.L.U64.HI R21, R32.reuse, 0x6, R33 ;  /* 0x0000000620157819 */ /* 0x040fe20000010221 */
[----:B------:R-:W-:-:S02]  /*2460*/  IMAD.SHL.U32 R13, R32, 0x80, RZ ;  /* 0x00000080200d7824 */ /* 0x000fc400078e00ff */
[----:B------:R-:W-:Y:S01]  /*2470*/  IMAD.IADD R41, R101, 0x1, R41 ;  /* 0x0000000165297824 */ /* 0x000fe200078e0229 */
[----:B------:R-:W-:Y:S01]  /*2480*/  P2R R0, PR, RZ, 0x4 ;  /* 0x00000004ff007803 */ /* 0x000fe20000000000 */
[----:B------:R-:W-:Y:S01]  /*2490*/  VIADD R6, R16, 0x80 ;  /* 0x0000008010067836 */ /* 0x000fe20000000000 */
[----:B------:R-:W-:Y:S02]  /*24a0*/  SHF.R.S32.HI R120, RZ, 0x1f, R40 ;  /* 0x0000001fff787819 */ /* 0x000fe40000011428 */
[----:B------:R-:W-:Y:S02]  /*24b0*/  SHF.L.U64.HI R31, R102, 0x6, R103 ;  /* 0x00000006661f7819 */ /* 0x000fe40000010267 */
[----:B------:R-:W-:Y:S02]  /*24c0*/  IADD3 R42, P3, R100, 0x80, RZ ;  /* 0x00000080642a7810 */ /* 0x000fe40007f7e0ff */
[----:B------:R-:W-:Y:S02]  /*24d0*/  IADD3 R43, P2, R39, 0x80, RZ ;  /* 0x00000080272b7810 */ /* 0x000fe40007f5e0ff */
[----:B------:R-:W-:-:S02]  /*24e0*/  LOP3.LUT R40, R48, 0xfffffff0, RZ, 0xc0, !PT ;  /* 0xfffffff030287812 */ /* 0x000fc400078ec0ff */
[----:B------:R-:W-:Y:S01]  /*24f0*/  IADD3 R126, R36, 0x8, RZ ;  /* 0x00000008247e7810 */ /* 0x000fe20007ffe0ff */
[----:B------:R-:W-:Y:S01]  /*2500*/  IMAD.IADD R36, R97, 0x1, R37 ;  /* 0x0000000161247824 */ /* 0x000fe200078e0225 */
[----:B------:R-:W-:Y:S01]  /*2510*/  SHF.R.S32.HI R118, RZ, 0x1f, R38 ;  /* 0x0000001fff767819 */ /* 0x000fe20000011426 */
[----:B------:R-:W-:Y:S01]  /*2520*/  IMAD.SHL.U32 R127, R102, 0x80, RZ ;  /* 0x00000080667f7824 */ /* 0x000fe200078e00ff */
[----:B------:R-:W-:Y:S01]  /*2530*/  IADD3 R38, R93, R49, RZ ;  /* 0x000000315d267210 */ /* 0x000fe20007ffe0ff */
[----:B------:R-:W-:Y:S01]  /*2540*/  IMAD.IADD R37, R37, 0x1, R95 ;  /* 0x0000000125257824 */ /* 0x000fe200078e025f */
[----:B------:R-:W-:Y:S01]  /*2550*/  SHF.R.S32.HI R105, RZ, 0x4, R48 ;  /* 0x00000004ff697819 */ /* 0x000fe20000011430 */
[----:B------:R-:W-:Y:S01]  /*2560*/  IMAD.IADD R104, R49, 0x1, R91 ;  /* 0x0000000131687824 */ /* 0x000fe200078e025b */
[----:B------:R-:W-:Y:S01]  /*2570*/  SHF.R.S32.HI R106, RZ, 0x1f, R40 ;  /* 0x0000001fff6a7819 */ /* 0x000fe20000011428 */
[----:B------:R-:W-:Y:S02]  /*2580*/  IMAD.X R107, RZ, RZ, R41, P3 ;  /* 0x000000ffff6b7224 */ /* 0x000fe400018e0629 */
[----:B------:R-:W-:Y:S01]  /*2590*/  IMAD.IADD R109, R99, 0x1, R109 ;  /* 0x00000001636d7824 */ /* 0x000fe200078e026d */
[----:B--2---:R-:W-:-:S02]  /*25a0*/  IADD3 R113, R3, R8, R27 ;  /* 0x0000000803717210 */ /* 0x004fc40007ffe01b */
[----:B------:R-:W-:Y:S01]  /*25b0*/  IADD3 R27, R15, R8, R20 ;  /* 0x000000080f1b7210 */ /* 0x000fe20007ffe014 */
[----:B------:R-:W-:Y:S02]  /*25c0*/  IMAD.SHL.U32 R8, R4, 0x40, RZ ;  /* 0x0000004004087824 */ /* 0x000fe400078e00ff */
[----:B------:R-:W-:-:S04]  /*25d0*/  IMAD R4, R34, R102, RZ ;  /* 0x0000006622047224 */ /* 0x000fc800078e02ff */
[----:B------:R-:W-:Y:S01]  /*25e0*/  IMAD R35, R19, R103, R4 ;  /* 0x0000006713237224 */ /* 0x000fe200078e0204 */
[----:B------:R-:W-:Y:S01]  /*25f0*/  @!P6 BAR.SYNC.DEFER_BLOCKING 0x9, 0x100 ;  /* 0x024400000000eb1d */ /* 0x000fe20000010000 */
[----:B------:R-:W-:Y:S02]  /*2600*/  IADD3 R4, P1, R88, R132, RZ ;  /* 0x0000008458047210 */ /* 0x000fe40007f3e0ff */
[----:B------:R-:W-:Y:S01]  /*2610*/  IMAD.IADD R5, R35, 0x1, R133 ;  /* 0x0000000123057824 */ /* 0x000fe200078e0285 */
[C---:B------:R-:W-:Y:S01]  /*2620*/  SHF.L.U64.HI R20, R32.reuse, 0x7, R33 ;  /* 0x0000000720147819 */ /* 0x040fe20000010221 */
[----:B------:R-:W-:Y:S02]  /*2630*/  IMAD.SHL.U32 R15, R32, 0x20, RZ ;  /* 0x00000020200f7824 */ /* 0x000fe400078e00ff */
[----:B------:R-:W-:Y:S02]  /*2640*/  IMAD.IADD R34, R45, 0x1, R35 ;  /* 0x000000012d227824 */ /* 0x000fe400078e0223 */
[----:B------:R-:W-:Y:S01]  /*2650*/  IMAD.X R32, R5, 0x1, R89, P1 ;  /* 0x0000000105207824 */ /* 0x000fe200008e0659 */
[----:B------:R-:W-:-:S02]  /*2660*/  IADD3 R33, P1, R4, R88, RZ ;  /* 0x0000005804217210 */ /* 0x000fc40007f3e0ff */
[----:B------:R-:W-:Y:S01]  /*2670*/  SHF.L.U64.HI R3, R102, 0x7, R103 ;  /* 0x0000000766037819 */ /* 0x000fe20000010267 */
[----:B------:R-:W-:Y:S01]  /*2680*/  IMAD.X R103, R34, 0x1, R41, P0 ;  /* 0x0000000122677824 */ /* 0x000fe200000e0629 */
[----:B------:R-:W-:Y:S01]  /*2690*/  ISETP.GE.AND P0, PT, R16, UR4, PT ;  /* 0x0000000410007c0c */ /* 0x000fe2000bf06270 */
[----:B------:R-:W-:Y:S01]  /*26a0*/  IMAD.X R35, R32, 0x1, R89, P1 ;  /* 0x0000000120237824 */ /* 0x000fe200008e0659 */
[----:B------:R-:W-:Y:S01]  /*26b0*/  ISETP.GE.AND P1, PT, R6, UR4, PT ;  /* 0x0000000406007c0c */ /* 0x000fe2000bf26270 */
[----:B------:R-:W-:-:S12]  /*26c0*/  IMAD.X R108, RZ, RZ, R103, P2 ;  /* 0x000000ffff6c7224 */ /* 0x000fd800010e0667 */
.L_x_2436:
[----:B------:R-:W2:Y:S01]  /*26d0*/  LDL R49, [R1+0x4] ;  /* 0x0000040001317983 */ /* 0x000ea20000100800 */
[----:B------:R-:W0:Y:S01]  /*26e0*/  LDC R124, c[0x0][0x3f4] ;  /* 0x0000fd00ff7c7b82 */ /* 0x000e220000000800 */
[----:B------:R-:W-:Y:S02]  /*26f0*/  SHF.R.U32.HI R50, RZ, 0x3, R237 ;  /* 0x00000003ff327819 */ /* 0x000fe400000116ed */
[----:B------:R-:W-:Y:S01]  /*2700*/  LOP3.LUT R48, R237, 0x70, R16, 0xf8, !PT ;  /* 0x00000070ed307812 */ /* 0x000fe200078ef810 */
[----:B------:R-:W-:Y:S01]  /*2710*/  VIADD R25, R25, 0xffffffff ;  /* 0xffffffff19197836 */ /* 0x000fe20000000000 */
[----:B------:R-:W-:Y:S05]  /*2720*/  YIELD ;  /* 0x0000000000007946 */ /* 0x000fea0003800000 */
[----:B------:R-:W-:Y:S01]  /*2730*/  ISETP.GT.AND P3, PT, R25, R24, PT ;  /* 0x000000181900720c */ /* 0x000fe20003f64270 */
[----:B------:R-:W-:Y:S01]  /*2740*/  BSSY B0, `(.L_x_2353) ;  /* 0x0000917000007945 */ /* 0x000fe20003800000 */
[----:B0-----:R-:W-:-:S02]  /*2750*/  ISETP.GE.AND P2, PT, R124, 0x1, PT ;  /* 0x000000017c00780c */ /* 0x001fc40003f46270 */
[----:B------:R-:W-:Y:S02]  /*2760*/  P2R R111, PR, RZ, 0x8 ;  /* 0x00000008ff6f7803 */ /* 0x000fe40000000000 */
[----:B--2---:R-:W-:-:S05]  /*2770*/  LOP3.LUT R115, R49, R48, R50, 0xf6, !PT ;  /* 0x0000003031737212 */ /* 0x004fca00078ef632 */
[----:B------:R-:W-:-:S04]  /*2780*/  IMAD R115, R232, 0x8000, R115 ;  /* 0x00008000e8737824 */ /* 0x000fc800078e0273 */
[----:B------:R-:W-:Y:S01]  /*2790*/  IMAD.IADD R115, R18, 0x1, R115 ;  /* 0x0000000112737824 */ /* 0x000fe200078e0273 */
[----:B------:R-:W-:Y:S06]  /*27a0*/  @!P2 BRA `(.L_x_2354) ;  /* 0x0000008800f4a947 */ /* 0x000fec0003800000 */
        /* <DEDUP_REMOVED lines=42> */
.L_x_2357:
[----:B------:R-:W-:Y:S05]  /*2a50*/  BSYNC B1 ;  /* 0x0000000000017941 */ /* 0x000fea0003800000 */
.L_x_2356:
        /* <DEDUP_REMOVED lines=14> */
[----:B------:R-:W-:Y:S01]  /*2b40*/  CS2R R74, SRZ ;  /* 0x00000000004a7805 */ /* 0x000fe2000001ff00 */
[----:B------:R-:W-:Y:S01]  /*2b50*/  IMAD.MOV.U32 R146, RZ, RZ, R80 ;  /* 0x000000ffff927224 */ /* 0x000fe200078e0050 */
        /* <DEDUP_REMOVED lines=21> */
.L_x_2359:
[----:B------:R-:W-:Y:S05]  /*2cb0*/  BSYNC B1 ;  /* 0x0000000000017941 */ /* 0x000fea0003800000 */
.L_x_2358:
        /* <DEDUP_REMOVED lines=25> */
.L_x_2361:
[----:B------:R-:W-:Y:S05]  /*2e50*/  BSYNC B1 ;  /* 0x0000000000017941 */ /* 0x000fea0003800000 */
.L_x_2360:
[----:B0-----:R-:W-:Y:S01]  /*2e60*/  VIADD R84, R19, 0x60 ;  /* 0x0000006013547836 */ /* 0x001fe20000000000 */
[----:B------:R-:W-:Y:S04]  /*2e70*/  BSSY B1, `(.L_x_2362) ;  /* 0x000001d000017945 */ /* 0x000fe80003800000 */
[----:B------:R-:W-:-:S13]  /*2e80*/  ISETP.GE.AND P4, PT, R84, R117, PT ;  /* 0x000000755400720c */ /* 0x000fda0003f86270 */
[----:B------:R-:W-:Y:S05]  /*2e90*/  @P4 BRA `(.L_x_2363) ;  /* 0x0000000000684947 */ /* 0x000fea0003800000 */
[----:B------:R-:W0:Y:S01]  /*2ea0*/  LDC.64 R52, c[0x0][0x3f8] ;  /* 0x0000fe00ff347b82 */ /* 0x000e220000000a00 */
[----:B------:R-:W-:Y:S01]  /*2eb0*/  IMAD.MOV.U32 R49, RZ, RZ, R129 ;  /* 0x000000ffff317224 */ /* 0x000fe200078e0081 */
[----:B------:R-:W-:Y:S01]  /*2ec0*/  MOV R51, R121 ;  /* 0x0000007900337202 */ /* 0x000fe20000000f00 */
[----:B------:R-:W-:Y:S01]  /*2ed0*/  ULDC.64 UR4, c[0x0][0x3e8] ;  /* 0x0000fa0000047ab9 */ /* 0x000fe20000000a00 */
[----:B------:R-:W-:Y:S02]  /*2ee0*/  CS2R R56, SRZ ;  /* 0x0000000000387805 */ /* 0x000fe4000001ff00 */
[----:B------:R-:W-:Y:S01]  /*2ef0*/  CS2R R58, SRZ ;  /* 0x00000000003a7805 */ /* 0x000fe2000001ff00 */
[----:B0-----:R-:W-:Y:S02]  /*2f00*/  IMAD R53, R53, 0x60, RZ ;  /* 0x0000006035357824 */ /* 0x001fe400078e02ff */
[----:B------:R-:W-:-:S04]  /*2f10*/  IMAD.WIDE.U32 R48, R52, 0x60, R48 ;  /* 0x0000006034307825 */ /* 0x000fc800078e0030 */
[----:B------:R-:W-:Y:S01]  /*2f20*/  IMAD.IADD R49, R49, 0x1, R53 ;  /* 0x0000000131317824 */ /* 0x000fe200078e0235 */
[----:B------:R-:W-:Y:S01]  /*2f30*/  IADD3 R48, P5, P6, R96, UR4, R48 ;  /* 0x0000000460307c10 */ /* 0x000fe2000febe030 */
[----:B------:R-:W0:Y:S03]  /*2f40*/  LDC.64 R52, c[0x0][0x408] ;  /* 0x00010200ff347b82 */ /* 0x000e260000000a00 */
        /* <DEDUP_REMOVED lines=15> */
.L_x_2363:
[----:B------:R-:W-:Y:S05]  /*3040*/  BSYNC B1 ;  /* 0x0000000000017941 */ /* 0x000fea0003800000 */
.L_x_2362:
[----:B------:R-:W-:Y:S01]  /*3050*/  UISETP.NE.AND UP0, UPT, UR45, 0x3, UPT ;  /* 0x000000032d00788c */ /* 0x000fe2000bf05270 */
[----:B------:R-:W-:Y:S01]  /*3060*/  IMAD.MOV.U32 R145, RZ, RZ, R78 ;  /* 0x000000ffff917224 */ /* 0x000fe200078e004e */
[----:B-----5:R-:W-:Y:S01]  /*3070*/  MOV R129, R62 ;  /* 0x0000003e00817202 */ /* 0x020fe20000000f00 */
[----:B------:R-:W-:Y:S02]  /*3080*/  IMAD.MOV.U32 R156, RZ, RZ, R82 ;  /* 0x000000ffff9c7224 */ /* 0x000fe400078e0052 */
[----:B------:R-:W-:Y:S01]  /*3090*/  IMAD.MOV.U32 R139, RZ, RZ, R68 ;  /* 0x000000ffff8b7224 */ /* 0x000fe200078e0044 */
[----:B------:R-:W-:Y:S01]  /*30a0*/  PLOP3.LUT P5, PT, PT, PT, UP0, 0x80, 0x0 ;  /* 0x000000000000781c */ /* 0x000fe20003faf008 */
[----:B------:R-:W-:Y:S02]  /*30b0*/  IMAD.MOV.U32 R141, RZ, RZ, R72 ;  /* 0x000000ffff8d7224 */ /* 0x000fe400078e0048 */
[----:B------:R-:W-:Y:S02]  /*30c0*/  IMAD.MOV.U32 R140, RZ, RZ, R70 ;  /* 0x000000ffff8c7224 */ /* 0x000fe400078e0046 */
[----:B------:R-:W-:-:S02]  /*30d0*/  IMAD.MOV.U32 R142, RZ, RZ, R74 ;  /* 0x000000ffff8e7224 */ /* 0x000fc400078e004a */
[----:B------:R-:W-:Y:S02]  /*30e0*/  IMAD.MOV.U32 R128, RZ, RZ, R60 ;  /* 0x000000ffff807224 */ /* 0x000fe400078e003c */
[----:B------:R-:W-:Y:S02]  /*30f0*/  IMAD.MOV.U32 R137, RZ, RZ, R64 ;  /* 0x000000ffff897224 */ /* 0x000fe400078e0040 */
[----:B------:R-:W-:Y:S02]  /*3100*/  IMAD.MOV.U32 R138, RZ, RZ, R66 ;  /* 0x000000ffff8a7224 */ /* 0x000fe400078e0042 */
[----:B------:R-:W-:Y:S02]  /*3110*/  IMAD.MOV.U32 R84, RZ, RZ, R52 ;  /* 0x000000ffff547224 */ /* 0x000fe400078e0034 */
[----:B------:R-:W-:Y:S02]  /*3120*/  IMAD.MOV.U32 R86, RZ, RZ, R56 ;  /* 0x000000ffff567224 */ /* 0x000fe400078e0038 */
[----:B------:R-:W-:-:S02]  /*3130*/  IMAD.MOV.U32 R85, RZ, RZ, R54 ;  /* 0x000000ffff557224 */ /* 0x000fc400078e0036 */
[----:B------:R-:W-:Y:S01]  /*3140*/  IMAD.MOV.U32 R87, RZ, RZ, R58 ;  /* 0x000000ffff577224 */ /* 0x000fe200078e003a */
[----:B------:R-:W-:Y:S06]  /*3150*/  @!P5 BRA `(.L_x_2364) ;  /* 0x000000000004d947 */ /* 0x000fec0003800000 */
[----:B------:R-:W-:Y:S01]  /*3160*/  BPT.TRAP 0x1 ;  /* 0x000000040000795c */ /* 0x000fe20000300000 */
.L_x_2364:
[----:B------:R-:W-:Y:S01]  /*3170*/  IMAD R110, R232, 0x8, R18 ;  /* 0x00000008e86e7824 */ /* 0x000fe200078e0212 */
[----:B------:R-:W-:Y:S01]  /*3180*/  SHF.L.U32 R121, R236, 0x1f, RZ ;  /* 0x0000001fec797819 */ /* 0x000fe200000006ff */
[----:B------:R-:W-:Y:S03]  /*3190*/  BSSY B1, `(.L_x_2365) ;  /* 0x0000003000017945 */ /* 0x000fe60003800000 */
[----:B------:R-:W1:Y:S02]  /*31a0*/  SYNCS.PHASECHK.TRANS64.TRYWAIT P6, [R110+URZ+0x38890], R121 ;  /* 0x038890796e0075a7 */ /* 0x000e6400080c017f */
[----:B-1----:R-:W-:Y:S05]  /*31b0*/  @!P6 BRA `(.L_x_2366) ;  /* 0x0000026c0054e947 */ /* 0x002fea0003800000 */
.L_x_2684:
[----:B------:R-:W-:Y:S05]  /*31c0*/  BSYNC B1 ;  /* 0x0000000000017941 */ /* 0x000fea0003800000 */
.L_x_2365:
        /* <DEDUP_REMOVED lines=113> */
.L_x_2372:
[----:B------:R-:W-:Y:S05]  /*38e0*/  BSYNC B3 ;  /* 0x0000000000037941 */ /* 0x000fea0003800000 */
.L_x_2371:
[----:B------:R-:W-:Y:S02]  /*38f0*/  ULDC.64 UR4, c[0x0][0x2e8] ;  /* 0x0000ba0000047ab9 */ /* 0x000fe40000000a00 */
[----:B------:R-:W-:-:S04]  /*3900*/  IADD3 R80, P2, P6, R143, UR4, R100 ;  /* 0x000000048f507c10 */ /* 0x000fc8000fe5e064 */
[----:B------:R-:W-:-:S05]  /*3910*/  IADD3.X R81, R144, UR5, R41, P2, P6 ;  /* 0x0000000590517c10 */ /* 0x000fca00097ec429 */
[----:B--2---:R2:W-:Y:S04]  /*3920*/  STG.E.128 desc[UR46][R80.64], R48 ;  /* 0x0000003050007986 */ /* 0x0045e8000c101d2e */
.L_x_2370:
[----:B------:R-:W-:Y:S05]  /*3930*/  BSYNC B2 ;  /* 0x0000000000027941 */ /* 0x000fea0003800000 */
.L_x_2369:
        /* <DEDUP_REMOVED lines=15> */
[----:B------:R-:W-:Y:S01]  /*3a30*/  F2FP.F16.E4M3.UNPACK_B R48, R49 ;  /* 0x00000031ff30723e */ /* 0x000fe200020006ff */
[----:B------:R-:W-:Y:S01]  /*3a40*/  IMAD.U32 R78, R82, 0x10000, RZ ;  /* 0x00010000524e7824 */ /* 0x000fe200078e00ff */
[----:B------:R-:W-:Y:S01]  /*3a50*/  LOP3.LUT R80, R80, 0xff00, R79, 0xf8, !PT ;  /* 0x0000ff0050507812 */ /* 0x000fe200078ef84f */
[----:B------:R-:W-:Y:S01]  /*3a60*/  IMAD.U32 R81, R81, 0x10000, RZ ;  /* 0x0001000051517824 */ /* 0x000fe200078e00ff */
[----:B------:R-:W-:-:S02]  /*3a70*/  F2FP.F16.E4M3.UNPACK_B R79, R145.H1 ;  /* 0x00000091ff4f723e */ /* 0x000fc400030006ff */
[----:B------:R-:W-:Y:S01]  /*3a80*/  LOP3.LUT R82, R77, 0xff0000, R78, 0xf8, !PT ;  /* 0x00ff00004d527812 */ /* 0x000fe200078ef84e */
[--C-:B------:R-:W-:Y:S01]  /*3a90*/  HADD2.F32 R77, -RZ, R48.reuse.H1_H1 ;  /* 0x30000030ff4d7230 */ /* 0x100fe20000004100 */
[----:B------:R-:W-:Y:S01]  /*3aa0*/  LOP3.LUT R148, R80, 0xff0000, R81, 0xf8, !PT ;  /* 0x00ff000050947812 */ /* 0x000fe200078ef851 */
[--C-:B------:R-:W-:Y:S01]  /*3ab0*/  HADD2.F32 R83, -RZ, R79.reuse.H0_H0 ;  /* 0x2000004fff537230 */ /* 0x100fe20000004100 */
[----:B------:R-:W-:Y:S01]  /*3ac0*/  F2FP.F16.E4M3.UNPACK_B R80, R136.H1 ;  /* 0x00000088ff50723e */ /* 0x000fe200030006ff */
[----:B------:R-:W-:Y:S01]  /*3ad0*/  HADD2.F32 R48, -RZ, R48.H0_H0 ;  /* 0x20000030ff307230 */ /* 0x000fe20000004100 */
[----:B------:R-:W-:Y:S01]  /*3ae0*/  F2FP.F16.E4M3.UNPACK_B R49, R49.H1 ;  /* 0x00000031ff31723e */ /* 0x000fe200030006ff */
[----:B------:R-:W-:Y:S02]  /*3af0*/  HADD2.F32 R146, -RZ, R79.H1_H1 ;  /* 0x3000004fff927230 */ /* 0x000fe40000004100 */
[----:B------:R-:W-:Y:S01]  /*3b00*/  FMUL.FTZ R149, R77, R83 ;  /* 0x000000534d957220 */ /* 0x000fe20000410000 */
[----:B------:R-:W-:-:S02]  /*3b10*/  HADD2.F32 R81, -RZ, R80.H0_H0 ;  /* 0x20000050ff517230 */ /* 0x000fc40000004100 */
        /* <DEDUP_REMOVED lines=78> */
.L_x_2374:
[----:B------:R-:W-:Y:S05]  /*4000*/  BSYNC B2 ;  /* 0x0000000000027941 */ /* 0x000fea0003800000 */
.L_x_2373:
[----:B------:R-:W-:Y:S02]  /*4010*/  ULDC.64 UR4, c[0x0][0x2e8] ;  /* 0x0000ba0000047ab9 */ /* 0x000fe40000000a00 */
[----:B------:R-:W-:-:S04]  /*4020*/  IADD3 R76, P2, P6, R42, UR4, R143 ;  /* 0x000000042a4c7c10 */ /* 0x000fc8000fe5e08f */
[----:B------:R-:W-:-:S05]  /*4030*/  IADD3.X R77, R107, UR5, R144, P2, P6 ;  /* 0x000000056b4d7c10 */ /* 0x000fca00097ec490 */
[----:B--2---:R3:W-:Y:S04]  /*4040*/  STG.E.128 desc[UR46][R76.64], R48 ;  /* 0x000000304c007986 */ /* 0x0047e8000c101d2e */
.L_x_2368:
[----:B------:R-:W-:Y:S05]  /*4050*/  BSYNC B1 ;  /* 0x0000000000017941 */ /* 0x000fea0003800000 */
.L_x_2367:
        /* <DEDUP_REMOVED lines=19> */
[----:B------:R-:W-:Y:S01]  /*4190*/  IMAD.U32 R74, R80, 0x10000, RZ ;  /* 0x00010000504a7824 */ /* 0x000fe200078e00ff */
[----:B--2---:R-:W-:Y:S01]  /*41a0*/  MOV R72, R48 ;  /* 0x0000003000487202 */ /* 0x004fe20000000f00 */
        /* <DEDUP_REMOVED lines=92> */
.L_x_2380:
[----:B------:R-:W-:Y:S05]  /*4770*/  BSYNC B3 ;  /* 0x0000000000037941 */ /* 0x000fea0003800000 */
.L_x_2379:
[----:B------:R-:W-:Y:S02]  /*4780*/  ULDC.64 UR4, c[0x0][0x2e8] ;  /* 0x0000ba0000047ab9 */ /* 0x000fe40000000a00 */
[----:B------:R-:W-:-:S04]  /*4790*/  IADD3 R72, P2, P3, R77, UR4, R100 ;  /* 0x000000044d487c10 */ /* 0x000fc8000fb5e064 */
[----:B------:R-:W-:-:S05]  /*47a0*/  IADD3.X R73, R76, UR5, R41, P2, P3 ;  /* 0x000000054c497c10 */ /* 0x000fca00097e6429 */
[----:B--2---:R3:W-:Y:S04]  /*47b0*/  STG.E.128 desc[UR46][R72.64], R48 ;  /* 0x0000003048007986 */ /* 0x0047e8000c101d2e */
.L_x_2378:
[----:B------:R-:W-:Y:S05]  /*47c0*/  BSYNC B2 ;  /* 0x0000000000027941 */ /* 0x000fea0003800000 */
.L_x_2377:
        /* <DEDUP_REMOVED lines=10> */
[----:B------:R-:W-:Y:S01]  /*4870*/  SHF.R.U32.HI R75, RZ, 0x10, R69 ;  /* 0x00000010ff4b7819 */ /* 0x000fe20000011645 */
[----:B--2---:R-:W-:Y:S01]  /*4880*/  IMAD.MOV.U32 R68, RZ, RZ, R48 ;  /* 0x000000ffff447224 */ /* 0x004fe200078e0030 */
[----:B------:R-:W-:Y:S01]  /*4890*/  LOP3.LUT R70, R69, 0xff0000ff, RZ, 0xc0, !PT ;  /* 0xff0000ff45467812 */ /* 0x000fe200078ec0ff */
[----:B------:R-:W-:Y:S01]  /*48a0*/  IMAD.SHL.U32 R69, R74, 0x100, RZ ;  /* 0x000001004a457824 */ /* 0x000fe200078e00ff */
[----:B------:R-:W-:Y:S01]  /*48b0*/  LOP3.LUT R74, R72, 0xff00, R71, 0xf8, !PT ;  /* 0x0000ff00484a7812 */ /* 0x000fe200078ef847 */
[----:B------:R-:W-:Y:S01]  /*48c0*/  IMAD.U32 R71, R73, 0x10000, RZ ;  /* 0x0001000049477824 */ /* 0x000fe200078e00ff */
[----:B------:R-:W-:-:S02]  /*48d0*/  F2FP.F16.E4M3.UNPACK_B R48, R49 ;  /* 0x00000031ff30723e */ /* 0x000fc400020006ff */
[----:B------:R-:W-:Y:S01]  /*48e0*/  LOP3.LUT R70, R70, 0xff00, R69, 0xf8, !PT ;  /* 0x0000ff0046467812 */ /* 0x000fe200078ef845 */
[----:B------:R-:W-:Y:S01]  /*48f0*/  IMAD.U32 R69, R75, 0x10000, RZ ;  /* 0x000100004b457824 */ /* 0x000fe200078e00ff */
        /* <DEDUP_REMOVED lines=89> */
.L_x_2382:
[----:B------:R-:W-:Y:S05]  /*4e90*/  BSYNC B2 ;  /* 0x0000000000027941 */ /* 0x000fea0003800000 */
.L_x_2381:
[----:B------:R-:W-:Y:S02]  /*4ea0*/  ULDC.64 UR4, c[0x0][0x2e8] ;  /* 0x0000ba0000047ab9 */ /* 0x000fe40000000a00 */
[----:B------:R-:W-:-:S04]  /*4eb0*/  IADD3 R68, P2, P3, R42, UR4, R77 ;  /* 0x000000042a447c10 */ /* 0x000fc8000fb5e04d */
[----:B------:R-:W-:-:S05]  /*4ec0*/  IADD3.X R69, R107, UR5, R76, P2, P3 ;  /* 0x000000056b457c10 */ /* 0x000fca00097e644c */
[----:B--2---:R4:W-:Y:S04]  /*4ed0*/  STG.E.128 desc[UR46][R68.64], R48 ;  /* 0x0000003044007986 */ /* 0x0049e8000c101d2e */
.L_x_2376:
[----:B------:R-:W-:Y:S05]  /*4ee0*/  BSYNC B1 ;  /* 0x0000000000017941 */ /* 0x000fea0003800000 */
.L_x_2375:
        /* <DEDUP_REMOVED lines=116> */
.L_x_2388:
[----:B------:R-:W-:Y:S05]  /*5630*/  BSYNC B3 ;  /* 0x0000000000037941 */ /* 0x000fea0003800000 */
.L_x_2387:
[----:B------:R-:W-:Y:S02]  /*5640*/  ULDC.64 UR4, c[0x0][0x2e8] ;  /* 0x0000ba0000047ab9 */ /* 0x000fe40000000a00 */
[----:B------:R-:W-:-:S04]  /*5650*/  IADD3 R64, P2, P3, R69, UR4, R100 ;  /* 0x0000000445407c10 */ /* 0x000fc8000fb5e064 */
[----:B------:R-:W-:-:S05]  /*5660*/  IADD3.X R65, R68, UR5, R41, P2, P3 ;  /* 0x0000000544417c10 */ /* 0x000fca00097e6429 */
[----:B--2---:R4:W-:Y:S04]  /*5670*/  STG.E.128 desc[UR46][R64.64], R48 ;  /* 0x0000003040007986 */ /* 0x0049e8000c101d2e */
.L_x_2386:
[----:B------:R-:W-:Y:S05]  /*5680*/  BSYNC B2 ;  /* 0x0000000000027941 */ /* 0x000fea0003800000 */
.L_x_2385:
        /* <DEDUP_REMOVED lines=8> */
[----:B------:R-:W-:Y:S01]  /*5710*/  LOP3.LUT R64, R63, 0xff0000ff, RZ, 0xc0, !PT ;  /* 0xff0000ff3f407812 */ /* 0x000fe200078ec0ff */
[----:B------:R-:W-:Y:S01]  /*5720*/  IMAD.SHL.U32 R51, R70, 0x100, RZ ;  /* 0x0000010046337824 */ /* 0x000fe200078e00ff */
[----:B------:R-:W-:Y:S01]  /*5730*/  SHF.R.U32.HI R66, RZ, 0x10, R63 ;  /* 0x00000010ff427819 */ /* 0x000fe2000001163f */
[----:B------:R-:W-:Y:S01]  /*5740*/  IMAD.SHL.U32 R63, R65, 0x100, RZ ;  /* 0x00000100413f7824 */ /* 0x000fe200078e00ff */
[----:B------:R-:W-:Y:S02]  /*5750*/  LOP3.LUT R60, R61, 0xff0000ff, RZ, 0xc0, !PT ;  /* 0xff0000ff3d3c7812 */ /* 0x000fe400078ec0ff */
[----:B------:R-:W-:Y:S01]  /*5760*/  SHF.R.U32.HI R67, RZ, 0x10, R61 ;  /* 0x00000010ff437819 */ /* 0x000fe2000001163d */
[----:B------:R-:W-:Y:S01]  /*5770*/  IMAD.MOV.U32 R61, RZ, RZ, R50 ;  /* 0x000000ffff3d7224 */ /* 0x000fe200078e0032 */
[----:B------:R-:W-:-:S02]  /*5780*/  LOP3.LUT R51, R60, 0xff00, R51, 0xf8, !PT ;  /* 0x0000ff003c337812 */ /* 0x000fc400078ef833 */
[----:B------:R-:W-:Y:S01]  /*5790*/  LOP3.LUT R63, R64, 0xff00, R63, 0xf8, !PT ;  /* 0x0000ff00403f7812 */ /* 0x000fe200078ef83f */
[----:B------:R-:W-:Y:S01]  /*57a0*/  IMAD.U32 R60, R67, 0x10000, RZ ;  /* 0x00010000433c7824 */ /* 0x000fe200078e00ff */
[----:B------:R-:W-:Y:S02]  /*57b0*/  SHF.L.U32 R66, R66, 0x10, RZ ;  /* 0x0000001042427819 */ /* 0x000fe400000006ff */
        /* <DEDUP_REMOVED lines=91> */
.L_x_2390:
[----:B------:R-:W-:Y:S05]  /*5d70*/  BSYNC B2 ;  /* 0x0000000000027941 */ /* 0x000fea0003800000 */
.L_x_2389:
[----:B------:R-:W-:Y:S02]  /*5d80*/  ULDC.64 UR4, c[0x0][0x2e8] ;  /* 0x0000ba0000047ab9 */ /* 0x000fe40000000a00 */
[----:B------:R-:W-:-:S04]  /*5d90*/  IADD3 R60, P2, P3, R42, UR4, R69 ;  /* 0x000000042a3c7c10 */ /* 0x000fc8000fb5e045 */
[----:B------:R-:W-:-:S05]  /*5da0*/  IADD3.X R61, R107, UR5, R68, P2, P3 ;  /* 0x000000056b3d7c10 */ /* 0x000fca00097e6444 */
[----:B--2---:R0:W-:Y:S04]  /*5db0*/  STG.E.128 desc[UR46][R60.64], R48 ;  /* 0x000000303c007986 */ /* 0x0041e8000c101d2e */
.L_x_2384:
[----:B------:R-:W-:Y:S05]  /*5dc0*/  BSYNC B1 ;  /* 0x0000000000017941 */ /* 0x000fea0003800000 */
.L_x_2383:
        /* <DEDUP_REMOVED lines=16> */
[----:B------:R-:W-:Y:S01]  /*5ed0*/  SHF.R.U32.HI R64, RZ, 0x10, R59 ;  /* 0x00000010ff407819 */ /* 0x000fe2000001163b */
[----:B------:R-:W-:Y:S01]  /*5ee0*/  IMAD.SHL.U32 R50, R62, 0x100, RZ ;  /* 0x000001003e327824 */ /* 0x000fe200078e00ff */
[----:B------:R-:W-:-:S02]  /*5ef0*/  LOP3.LUT R61, R59, 0xff0000ff, RZ, 0xc0, !PT ;  /* 0xff0000ff3b3d7812 */ /* 0x000fc400078ec0ff */
        /* <DEDUP_REMOVED lines=94> */
.L_x_2395:
[----:B------:R-:W-:Y:S05]  /*64e0*/  BSYNC B2 ;  /* 0x0000000000027941 */ /* 0x000fea0003800000 */
.L_x_2394:
[----:B------:R-:W-:Y:S02]  /*64f0*/  ULDC.64 UR4, c[0x0][0x2e8] ;  /* 0x0000ba0000047ab9 */ /* 0x000fe40000000a00 */
[----:B------:R-:W-:-:S04]  /*6500*/  IADD3 R56, P2, P3, R123, UR4, R100 ;  /* 0x000000047b387c10 */ /* 0x000fc8000fb5e064 */
[----:B------:R-:W-:-:S05]  /*6510*/  IADD3.X R57, R60, UR5, R41, P2, P3 ;  /* 0x000000053c397c10 */ /* 0x000fca00097e6429 */
[----:B--2---:R0:W-:Y:S04]  /*6520*/  STG.E.128 desc[UR46][R56.64], R48 ;  /* 0x0000003038007986 */ /* 0x0041e8000c101d2e */
.L_x_2393:
[----:B------:R-:W-:Y:S05]  /*6530*/  BSYNC B1 ;  /* 0x0000000000017941 */ /* 0x000fea0003800000 */
.L_x_2392:
        /* <DEDUP_REMOVED lines=109> */
.L_x_2397:
[----:B------:R-:W-:Y:S05]  /*6c10*/  BSYNC B1 ;  /* 0x0000000000017941 */ /* 0x000fea0003800000 */
.L_x_2396:
[----:B------:R-:W-:Y:S02]  /*6c20*/  ULDC.64 UR4, c[0x0][0x2e8] ;  /* 0x0000ba0000047ab9 */ /* 0x000fe40000000a00 */
[----:B------:R-:W-:-:S04]  /*6c30*/  IADD3 R52, P2, P3, R42, UR4, R123 ;  /* 0x000000042a347c10 */ /* 0x000fc8000fb5e07b */
[----:B------:R-:W-:-:S05]  /*6c40*/  IADD3.X R53, R107, UR5, R60, P2, P3 ;  /* 0x000000056b357c10 */ /* 0x000fca00097e643c */
[----:B--2---:R0:W-:Y:S01]  /*6c50*/  STG.E.128 desc[UR46][R52.64], R48 ;  /* 0x0000003034007986 */ /* 0x0041e2000c101d2e */
[----:B------:R-:W-:Y:S05]  /*6c60*/  BRA `(.L_x_2391) ;  /* 0x0000004c00107947 */ /* 0x000fea0003800000 */
.L_x_2355:
[C---:B------:R-:W-:Y:S01]  /*6c70*/  ISETP.GE.AND P5, PT, R19.reuse, R117, PT ;  /* 0x000000751300720c */ /* 0x040fe20003fa6270 */
[C---:B------:R-:W-:Y:S01]  /*6c80*/  VIADD R52, R19.reuse, 0x60 ;  /* 0x0000006013347836 */ /* 0x040fe20000000000 */
[C---:B------:R-:W-:Y:S01]  /*6c90*/  IADD3 R62, R19.reuse, 0x40, RZ ;  /* 0x00000040133e7810 */ /* 0x040fe20007ffe0ff */
[----:B------:R-:W-:Y:S01]  /*6ca0*/  VIADD R60, R19, 0x20 ;  /* 0x00000020133c7836 */ /* 0x000fe20000000000 */
[----:B------:R-:W-:Y:S02]  /*6cb0*/  ISETP.GE.OR P5, PT, R16, R124, P5 ;  /* 0x0000007c1000720c */ /* 0x000fe40002fa6670 */
[----:B------:R-:W-:-:S11]  /*6cc0*/  P2R R61, PR, RZ, 0x1 ;  /* 0x00000001ff3d7803 */ /* 0x000fd60000000000 */
[----:B------:R-:W0:Y:S08]  /*6cd0*/  @!P5 LDC.64 R56, c[0x0][0x3e8] ;  /* 0x0000fa00ff38db82 */ /* 0x000e300000000a00 */
[----:B------:R-:W1:Y:S01]  /*6ce0*/  @!P5 LDC.64 R58, c[0x0][0x400] ;  /* 0x00010000ff3adb82 */ /* 0x000e620000000a00 */
[----:B0-----:R-:W-:-:S04]  /*6cf0*/  @!P5 IADD3 R56, P2, P3, R94, R56, R48 ;  /* 0x000000385e38d210 */ /* 0x001fc80007b5e030 */
[----:B------:R-:W-:Y:S02]  /*6d00*/  @!P5 IADD3.X R57, R37, R57, R129, P2, P3 ;  /* 0x000000392539d210 */ /* 0x000fe400017e6481 */
[----:B------:R-:W-:-:S04]  /*6d10*/  ISETP.GE.AND P2, PT, R52, R117, PT ;  /* 0x000000753400720c */ /* 0x000fc80003f46270 */
[----:B------:R-:W-:-:S13]  /*6d20*/  ISETP.GE.OR P2, PT, R16, R124, P2 ;  /* 0x0000007c1000720c */ /* 0x000fda0001746670 */
[----:B------:R-:W0:Y:S01]  /*6d30*/  @!P2 LDC.64 R52, c[0x0][0x3f8] ;  /* 0x0000fe00ff34ab82 */ /* 0x000e220000000a00 */
[----:B------:R-:W-:Y:S02]  /*6d40*/  @!P2 IMAD.MOV.U32 R49, RZ, RZ, R129 ;  /* 0x000000ffff31a224 */ /* 0x000fe400078e0081 */
[----:B------:R-:W-:-:S05]  /*6d50*/  @!P2 IMAD.MOV.U32 R51, RZ, RZ, R121 ;  /* 0x000000ffff33a224 */ /* 0x000fca00078e0079 */
        /* <DEDUP_REMOVED lines=33> */
[----:B------:R-:W-:Y:S01]  /*6f70*/  ISETP.NE.AND P0, PT, R61, RZ, PT ;  /* 0x000000ff3d00720c */ /* 0x000fe20003f05270 */
[----:B------:R-:W-:Y:S01]  /*6f80*/  @!P4 IMAD.X R65, R60, 0x1, R65, P6 ;  /* 0x000000013c41c824 */ /* 0x000fe200030e0641 */
        /* <DEDUP_REMOVED lines=33> */
[----:B------:R-:W-:Y:S02]  /*71a0*/  IMAD.MOV.U32 R154, RZ, RZ, R54 ;  /* 0x000000ffff9a7224 */ /* 0x000fe400078e0036 */
[----:B---3--:R-:W-:Y:S02]  /*71b0*/  IMAD.MOV.U32 R155, RZ, RZ, R48 ;  /* 0x000000ffff9b7224 */ /* 0x008fe400078e0030 */
[----:B------:R-:W-:Y:S02]  /*71c0*/  IMAD.MOV.U32 R153, RZ, RZ, R50 ;  /* 0x000000ffff997224 */ /* 0x000fe400078e0032 */
[----:B-----5:R-:W-:-:S02]  /*71d0*/  IMAD.MOV.U32 R146, RZ, RZ, R60 ;  /* 0x000000ffff927224 */ /* 0x020fc400078e003c */
[----:B------:R-:W-:Y:S02]  /*71e0*/  IMAD.MOV.U32 R147, RZ, RZ, R62 ;  /* 0x000000ffff937224 */ /* 0x000fe400078e003e */
[----:B----4-:R-:W-:Y:S01]  /*71f0*/  IMAD.MOV.U32 R149, RZ, RZ, R56 ;  /* 0x000000ffff957224 */ /* 0x010fe200078e0038 */
[----:B------:R-:W-:Y:S01]  /*7200*/  MOV R148, R58 ;  /* 0x0000003a00947202 */ /* 0x000fe20000000f00 */
[----:B------:R-:W-:Y:S02]  /*7210*/  IMAD.MOV.U32 R136, RZ, RZ, R72 ;  /* 0x000000ffff887224 */ /* 0x000fe400078e0048 */
[----:B------:R-:W-:Y:S02]  /*7220*/  IMAD.MOV.U32 R137, RZ, RZ, R74 ;  /* 0x000000ffff897224 */ /* 0x000fe400078e004a */
[----:B------:R-:W-:Y:S01]  /*7230*/  IMAD.MOV.U32 R138, RZ, RZ, R76 ;  /* 0x000000ffff8a7224 */ /* 0x000fe200078e004c */
[----:B------:R-:W-:Y:S01]  /*7240*/  MOV R139, R78 ;  /* 0x0000004e008b7202 */ /* 0x000fe20000000f00 */
[----:B------:R-:W-:-:S02]  /*7250*/  IMAD.MOV.U32 R140, RZ, RZ, R64 ;  /* 0x000000ffff8c7224 */ /* 0x000fc400078e0040 */
[----:B------:R-:W-:Y:S02]  /*7260*/  IMAD.MOV.U32 R142, RZ, RZ, R66 ;  /* 0x000000ffff8e7224 */ /* 0x000fe400078e0042 */
[----:B------:R-:W-:Y:S02]  /*7270*/  IMAD.MOV.U32 R144, RZ, RZ, R68 ;  /* 0x000000ffff907224 */ /* 0x000fe400078e0044 */
[----:B------:R-:W-:Y:S01]  /*7280*/  IMAD.MOV.U32 R145, RZ, RZ, R70 ;  /* 0x000000ffff917224 */ /* 0x000fe200078e0046 */
[----:B------:R-:W-:Y:S06]  /*7290*/  @!P5 BRA `(.L_x_2398) ;  /* 0x000000000004d947 */ /* 0x000fec0003800000 */
[----:B------:R-:W-:Y:S01]  /*72a0*/  BPT.TRAP 0x1 ;  /* 0x000000040000795c */ /* 0x000fe20000300000 */
.L_x_2398:
[----:B------:R-:W-:Y:S01]  /*72b0*/  IMAD R110, R232, 0x8, R18 ;  /* 0x00000008e86e7824 */ /* 0x000fe200078e0212 */
[----:B------:R-:W-:Y:S01]  /*72c0*/  SHF.L.U32 R121, R236, 0x1f, RZ ;  /* 0x0000001fec797819 */ /* 0x000fe200000006ff */
[----:B------:R-:W0:Y:S01]  /*72d0*/  LDC R141, c[0x0][0x2f4] ;  /* 0x0000bd00ff8d7b82 */ /* 0x000e220000000800 */
[----:B------:R-:W-:Y:S01]  /*72e0*/  IMAD.MOV.U32 R123, RZ, RZ, R125 ;  /* 0x000000ffff7b7224 */ /* 0x000fe200078e007d */
[----:B------:R-:W-:Y:S01]  /*72f0*/  BSSY B1, `(.L_x_2399) ;  /* 0x0000005000017945 */ /* 0x000fe20003800000 */
[----:B------:R-:W1:Y:S05]  /*7300*/  SYNCS.PHASECHK.TRANS64.TRYWAIT P3, [R110+URZ+0x38890], R121 ;  /* 0x038890796e0075a7 */ /* 0x000e6a000806017f */
[----:B------:R-:W2:Y:S01]  /*7310*/  LDC.64 R124, c[0x0][0x300] ;  /* 0x0000c000ff7c7b82 */ /* 0x000ea20000000a00 */
[----:B0-----:R-:W-:Y:S01]  /*7320*/  IMAD.IADD R143, R141, 0x1, -R114 ;  /* 0x000000018d8f7824 */ /* 0x001fe200078e0a72 */
[----:B-1----:R-:W-:Y:S06]  /*7330*/  @!P3 BRA `(.L_x_2400) ;  /* 0x0000022c0008b947 */ /* 0x002fec0003800000 */
.L_x_2685:
[----:B------:R-:W-:Y:S05]  /*7340*/  BSYNC B1 ;  /* 0x0000000000017941 */ /* 0x000fea0003800000 */
.L_x_2399:
[----:B------:R-:W-:Y:S01]  /*7350*/  ISETP.GE.OR P3, PT, R19, R117, P0 ;  /* 0x000000751300720c */ /* 0x000fe20000766670 */
[----:B------:R-:W-:-:S12]  /*7360*/  BSSY B1, `(.L_x_2401) ;  /* 0x00000f8000017945 */ /* 0x000fd80003800000 */
[----:B------:R-:W-:Y:S05]  /*7370*/  @P3 BRA `(.L_x_2402) ;  /* 0x0000000c00d83947 */ /* 0x000fea0003800000 */
[----:B------:R-:W3:Y:S01]  /*7380*/  LDL R82, [R1+0x4] ;  /* 0x0000040001527983 */ /* 0x000ee20000100800 */
[----:B------:R-:W-:Y:S02]  /*7390*/  SHF.R.S32.HI R80, RZ, 0x1f, R19 ;  /* 0x0000001fff507819 */ /* 0x000fe40000011413 */
[----:B------:R-:W-:-:S03]  /*73a0*/  ISETP.NE.AND P6, PT, R0, RZ, PT ;  /* 0x000000ff0000720c */ /* 0x000fc60003fc5270 */
[-C--:B--2---:R-:W-:Y:S02]  /*73b0*/  IMAD R80, R80, R124.reuse, RZ ;  /* 0x0000007c50507224 */ /* 0x084fe400078e02ff */
[----:B------:R-:W-:-:S04]  /*73c0*/  IMAD.WIDE.U32 R128, R19, R124, R122 ;  /* 0x0000007c13807225 */ /* 0x000fc800078e007a */
[----:B------:R-:W-:Y:S01]  /*73d0*/  IMAD R81, R19, R125, R80 ;  /* 0x0000007d13517224 */ /* 0x000fe200078e0250 */
[----:B------:R-:W-:-:S03]  /*73e0*/  SEL R80, R114, R143, !P6 ;  /* 0x0000008f72507207 */ /* 0x000fc60007000000 */
[----:B------:R-:W-:Y:S01]  /*73f0*/  IMAD.IADD R150, R81, 0x1, R129 ;  /* 0x0000000151967824 */ /* 0x000fe200078e0281 */
[----:B------:R-:W-:-:S04]  /*7400*/  SHF.R.S32.HI R81, RZ, 0x1f, R80 ;  /* 0x0000001fff517819 */ /* 0x000fc80000011450 */
[----:B------:R-:W-:-:S04]  /*7410*/  LEA.HI R80, R81, R80, RZ, 0x5 ;  /* 0x0000005051507211 */ /* 0x000fc800078f28ff */
[----:B------:R-:W-:-:S04]  /*7420*/  LEA.HI.SX32 R80, R80, R105, 0x1b ;  /* 0x0000006950507211 */ /* 0x000fc800078fdaff */
[----:B------:R-:W-:Y:S01]  /*7430*/  SHF.R.S32.HI R81, RZ, 0x1f, R80 ;  /* 0x0000001fff517819 */ /* 0x000fe20000011450 */
[----:B------:R-:W-:-:S03]  /*7440*/  IMAD.SHL.U32 R152, R80, 0x10, RZ ;  /* 0x0000001050987824 */ /* 0x000fc600078e00ff */
[----:B------:R-:W-:Y:S02]  /*7450*/  LEA.HI R81, R81, R80, RZ, 0x3 ;  /* 0x0000005051517211 */ /* 0x000fe400078f18ff */
[----:B------:R-:W-:Y:S02]  /*7460*/  SHF.R.U32.HI R83, RZ, 0x3, R237 ;  /* 0x00000003ff537819 */ /* 0x000fe400000116ed */
[----:B------:R-:W-:Y:S01]  /*7470*/  LOP3.LUT R80, R237, 0x70, R152, 0xf8, !PT ;  /* 0x00000070ed507812 */ /* 0x000fe200078ef898 */
[----:B------:R-:W-:-:S03]  /*7480*/  IMAD.SHL.U32 R81, R81, 0x800, RZ ;  /* 0x0000080051517824 */ /* 0x000fc600078e00ff */
[----:B------:R-:W-:Y:S02]  /*7490*/  LOP3.LUT R80, R80, R83, RZ, 0x3c, !PT ;  /* 0x0000005350507212 */ /* 0x000fe400078e3cff */
[----:B------:R-:W-:Y:S01]  /*74a0*/  LOP3.LUT R81, R81, 0xffffc000, RZ, 0xc0, !PT ;  /* 0xffffc00051517812 */ /* 0x000fe200078ec0ff */
[----:B------:R-:W-:Y:S01]  /*74b0*/  BSSY B2, `(.L_x_2403) ;  /* 0x00000d7000027945 */ /* 0x000fe20003800000 */
[----:B------:R-:W-:-:S04]  /*74c0*/  IADD3 R151, P3, P4, R100, R128, R40 ;  /* 0x0000008064977210 */ /* 0x000fc80007c7e028 */
[----:B------:R-:W-:Y:S02]  /*74d0*/  IADD3.X R158, R41, R150, R106, P3, P4 ;  /* 0x00000096299e7210 */ /* 0x000fe40001fe846a */
        /* <DEDUP_REMOVED lines=25> */
[----:B------:R-:W-:-:S02]  /*7670*/  LOP3.LUT R52, R53, 0xff0000ff, RZ, 0xc0, !PT ;  /* 0xff0000ff35347812 */ /* 0x000fc400078ec0ff */
[----:B------:R-:W-:Y:S01]  /*7680*/  SHF.R.U32.HI R159, RZ, 0x10, R53 ;  /* 0x00000010ff9f7819 */ /* 0x000fe20000011635 */
[----:B------:R-:W-:Y:S01]  /*7690*/  IMAD.SHL.U32 R53, R160, 0x100, RZ ;  /* 0x00000100a0357824 */ /* 0x000fe200078e00ff */
[----:B------:R-:W-:Y:S01]  /*76a0*/  LOP3.LUT R50, R48, 0xff0000, R49, 0xf8, !PT ;  /* 0x00ff000030327812 */ /* 0x000fe200078ef831 */
[----:B------:R-:W-:Y:S01]  /*76b0*/  IMAD.U32 R48, R161, 0x10000, RZ ;  /* 0x00010000a1307824 */ /* 0x000fe200078e00ff */
[----:B------:R-:W-:Y:S02]  /*76c0*/  LOP3.LUT R162, R54, 0xff00, R55, 0xf8, !PT ;  /* 0x0000ff0036a27812 */ /* 0x000fe400078ef837 */
        /* <DEDUP_REMOVED lines=9> */
[----:B------:R-:W-:-:S02]  /*7760*/  IMAD.U32 R51, R159, 0x10000, RZ ;  /* 0x000100009f337824 */ /* 0x000fc400078e00ff */
[CC--:B------:R-:W-:Y:S01]  /*7770*/  FMUL.FTZ R165, R53.reuse, R49.reuse ;  /* 0x0000003135a57220 */ /* 0x0c0fe20000410000 */
[----:B------:R-:W-:Y:S02]  /*7780*/  HADD2.F32 R159, -RZ, R157.H0_H0 ;  /* 0x2000009dff9f7230 */ /* 0x000fe40000004100 */
[----:B------:R-:W-:Y:S01]  /*7790*/  FMUL.FTZ R164, R52, R49 ;  /* 0x0000003134a47220 */ /* 0x000fe20000410000 */
        /* <DEDUP_REMOVED lines=54> */
[----:B------:R-:W-:Y:S01]  /*7b00*/  FFMA.FTZ R169, R156, R163, -R167 ;  /* 0x000000a39ca97223 */ /* 0x000fe200000108a7 */
[----:B------:R-:W-:Y:S01]  /*7b10*/  F2FP.F16.E4M3.UNPACK_B R156, R153 ;  /* 0x00000099ff9c723e */ /* 0x000fe200020006ff */
[----:B------:R-:W-:Y:S01]  /*7b20*/  FFMA.FTZ R171, R160, R163, R165 ;  /* 0x000000a3a0ab7223 */ /* 0x000fe200000100a5 */
[----:B------:R-:W-:-:S02]  /*7b30*/  HADD2.F32 R160, -RZ, R159.H0_H0 ;  /* 0x2000009fffa07230 */ /* 0x000fc40000004100 */
[----:B------:R-:W-:Y:S01]  /*7b40*/  FFMA.FTZ R164, R161, R162, R164 ;  /* 0x000000a2a1a47223 */ /* 0x000fe200000100a4 */
[----:B------:R-:W-:Y:S01]  /*7b50*/  HADD2.F32 R153, -RZ, R154.H0_H0 ;  /* 0x2000009aff997230 */ /* 0x000fe20000004100 */
[----:B------:R-:W-:Y:S01]  /*7b60*/  F2FP.SATFINITE.E4M3.F32.PACK_AB_MERGE_C R84, R157, R84, R53 ;  /* 0x000000549d54723e */ /* 0x000fe20004807035 */
[----:B------:R-:W-:Y:S01]  /*7b70*/  HADD2.F32 R163, -RZ, R159.H1_H1 ;  /* 0x3000009fffa37230 */ /* 0x000fe20000004100 */
[----:B------:R-:W-:Y:S01]  /*7b80*/  F2FP.F16.E4M3.UNPACK_B R54, R85 ;  /* 0x00000055ff36723e */ /* 0x000fe200020006ff */
[----:B------:R-:W-:Y:S02]  /*7b90*/  HADD2.F32 R86, -RZ, R82.H0_H0 ;  /* 0x20000052ff567230 */ /* 0x000fe40000004100 */
[----:B------:R-:W-:Y:S01]  /*7ba0*/  FMUL.FTZ R165, R153, R160 ;  /* 0x000000a099a57220 */ /* 0x000fe20000410000 */
[----:B------:R-:W-:Y:S01]  /*7bb0*/  HADD2.F32 R154, -RZ, R154.H1_H1 ;  /* 0x3000009aff9a7230 */ /* 0x000fe20000004100 */
[----:B------:R-:W-:Y:S01]  /*7bc0*/  F2FP.F16.E4M3.UNPACK_B R55, R51 ;  /* 0x00000033ff37723e */ /* 0x000fe200020006ff */
[----:B------:R-:W-:-:S02]  /*7bd0*/  HADD2.F32 R82, -RZ, R82.H1_H1 ;  /* 0x30000052ff527230 */ /* 0x000fc40000004100 */
[----:B------:R-:W-:Y:S01]  /*7be0*/  FMUL.FTZ R160, R86, R160 ;  /* 0x000000a056a07220 */ /* 0x000fe20000410000 */
[--C-:B------:R-:W-:Y:S02]  /*7bf0*/  HADD2.F32 R159, -RZ, R156.reuse.H0_H0 ;  /* 0x2000009cff9f7230 */ /* 0x100fe40000004100 */
[----:B------:R-:W-:Y:S01]  /*7c00*/  FMUL.FTZ R167, R154, R163 ;  /* 0x000000a39aa77220 */ /* 0x000fe20000410000 */
[----:B------:R-:W-:Y:S01]  /*7c10*/  HADD2.F32 R161, -RZ, R156.H1_H1 ;  /* 0x3000009cffa17230 */ /* 0x000fe20000004100 */
[----:B------:R-:W-:Y:S01]  /*7c20*/  F2FP.F16.E4M3.UNPACK_B R53, R81 ;  /* 0x00000051ff35723e */ /* 0x000fe200020006ff */
[----:B------:R-:W-:Y:S01]  /*7c30*/  FMUL.FTZ R163, R82, R163 ;  /* 0x000000a352a37220 */ /* 0x000fe20000410000 */
[-C--:B------:R-:W-:Y:S01]  /*7c40*/  FFMA.FTZ R165, R86, R159.reuse, -R165 ;  /* 0x0000009f56a57223 */ /* 0x080fe200000108a5 */
[----:B------:R-:W-:Y:S01]  /*7c50*/  FFMA.FTZ R86, R153, R159, R160 ;  /* 0x0000009f99567223 */ /* 0x000fe200000100a0 */
[----:B------:R-:W-:Y:S01]  /*7c60*/  F2FP.SATFINITE.E4M3.F32.PACK_AB_MERGE_C R80, R155, R80, R52 ;  /* 0x000000509b50723e */ /* 0x000fe20004807034 */
[----:B------:R-:W-:Y:S01]  /*7c70*/  FFMA.FTZ R163, R154, R161, R163 ;  /* 0x000000a19aa37223 */ /* 0x000fe200000100a3 */
[----:B------:R-:W-:Y:S01]  /*7c80*/  HADD2.F32 R153, -RZ, R54.H0_H0 ;  /* 0x20000036ff997230 */ /* 0x000fe20000004100 */
[----:B------:R-:W-:Y:S01]  /*7c90*/  F2FP.F16.E4M3.UNPACK_B R154, R50 ;  /* 0x00000032ff9a723e */ /* 0x000fe200020006ff */
[----:B------:R-:W-:Y:S01]  /*7ca0*/  HADD2.F32 R156, -RZ, R55.H0_H0 ;  /* 0x20000037ff9c7230 */ /* 0x000fe20000004100 */
[----:B------:R-:W-:Y:S01]  /*7cb0*/  F2FP.F16.E4M3.UNPACK_B R81, R81.H1 ;  /* 0x00000051ff51723e */ /* 0x000fe200030006ff */
[----:B------:R-:W-:Y:S01]  /*7cc0*/  HADD2.F32 R52, -RZ, R53.H0_H0 ;  /* 0x20000035ff347230 */ /* 0x000fe20000004100 */
[----:B------:R-:W-:Y:S01]  /*7cd0*/  F2FP.F16.E4M3.UNPACK_B R85, R85.H1 ;  /* 0x00000055ff55723e */ /* 0x000fe200030006ff */
[----:B------:R-:W-:-:S02]  /*7ce0*/  HADD2.F32 R155, -RZ, R154.H0_H0 ;  /* 0x2000009aff9b7230 */ /* 0x000fc40000004100 */
[CC--:B------:R-:W-:Y:S01]  /*7cf0*/  FMUL.FTZ R157, R153.reuse, R156.reuse ;  /* 0x0000009c999d7220 */ /* 0x0c0fe20000410000 */
[----:B------:R-:W-:Y:S02]  /*7d00*/  HADD2.F32 R54, -RZ, R54.H1_H1 ;  /* 0x30000036ff367230 */ /* 0x000fe40000004100 */
[C---:B------:R-:W-:Y:S01]  /*7d10*/  FMUL.FTZ R160, R52.reuse, R156 ;  /* 0x0000009c34a07220 */ /* 0x040fe20000410000 */
[----:B------:R-:W-:Y:S02]  /*7d20*/  HADD2.F32 R156, -RZ, R55.H1_H1 ;  /* 0x30000037ff9c7230 */ /* 0x000fe40000004100 */
[-C--:B------:R-:W-:Y:S01]  /*7d30*/  FFMA.FTZ R52, R52, R155.reuse, -R157 ;  /* 0x0000009b34347223 */ /* 0x080fe2000001089d */
[----:B------:R-:W-:Y:S02]  /*7d40*/  HADD2.F32 R55, -RZ, R53.H1_H1 ;  /* 0x30000035ff377230 */ /* 0x000fe40000004100 */
[----:B------:R-:W-:Y:S01]  /*7d50*/  FFMA.FTZ R53, R153, R155, R160 ;  /* 0x0000009b99357223 */ /* 0x000fe200000100a0 */
[----:B------:R-:W-:Y:S01]  /*7d60*/  HADD2.F32 R154, -RZ, R154.H1_H1 ;  /* 0x3000009aff9a7230 */ /* 0x000fe20000004100 */
[----:B------:R-:W-:Y:S01]  /*7d70*/  F2FP.F16.E4M3.UNPACK_B R155, R51.H1 ;  /* 0x00000033ff9b723e */ /* 0x000fe200030006ff */
[CC--:B------:R-:W-:Y:S01]  /*7d80*/  FMUL.FTZ R160, R54.reuse, R156.reuse ;  /* 0x0000009c36a07220 */ /* 0x0c0fe20000410000 */
[----:B------:R-:W-:Y:S01]  /*7d90*/  FMUL.FTZ R153, R55, R156 ;  /* 0x0000009c37997220 */ /* 0x000fe20000410000 */
[----:B------:R-:W-:Y:S01]  /*7da0*/  F2FP.SATFINITE.E4M3.F32.PACK_AB_MERGE_C R164, R171, R164, RZ ;  /* 0x000000a4aba4723e */ /* 0x000fe200048070ff */
[----:B------:R-:W-:Y:S01]  /*7db0*/  HADD2.F32 R51, -RZ, R81.H0_H0 ;  /* 0x20000051ff337230 */ /* 0x000fe20000004100 */
[----:B------:R-:W-:Y:S01]  /*7dc0*/  F2FP.F16.E4M3.UNPACK_B R50, R50.H1 ;  /* 0x00000032ff32723e */ /* 0x000fe200030006ff */
[----:B------:R-:W-:Y:S01]  /*7dd0*/  FFMA.FTZ R54, R54, R154, R153 ;  /* 0x0000009a36367223 */ /* 0x000fe20000010099 */
[----:B------:R-:W-:-:S02]  /*7de0*/  HADD2.F32 R153, -RZ, R85.H0_H0 ;  /* 0x20000055ff997230 */ /* 0x000fc40000004100 */
[----:B------:R-:W-:Y:S01]  /*7df0*/  FFMA.FTZ R55, R55, R154, -R160 ;  /* 0x0000009a37377223 */ /* 0x000fe200000108a0 */
[----:B------:R-:W-:Y:S01]  /*7e00*/  HADD2.F32 R156, -RZ, R155.H0_H0 ;  /* 0x2000009bff9c7230 */ /* 0x000fe20000004100 */
[----:B------:R-:W-:Y:S01]  /*7e10*/  F2FP.SATFINITE.E4M3.F32.PACK_AB_MERGE_C R86, R163, R86, R164 ;  /* 0x00000056a356723e */ /* 0x000fe200048070a4 */
[----:B------:R-:W-:Y:S01]  /*7e20*/  HADD2.F32 R85, -RZ, R85.H1_H1 ;  /* 0x30000055ff557230 */ /* 0x000fe20000004100 */
[----:B------:R-:W-:Y:S01]  /*7e30*/  F2FP.F16.E4M3.UNPACK_B R159, R49.H1 ;  /* 0x00000031ff9f723e */ /* 0x000fe200030006ff */
[----:B------:R-:W-:Y:S02]  /*7e40*/  HADD2.F32 R160, -RZ, R155.H1_H1 ;  /* 0x3000009bffa07230 */ /* 0x000fe40000004100 */
[-C--:B------:R-:W-:Y:S01]  /*7e50*/  FMUL.FTZ R162, R153, R156.reuse ;  /* 0x0000009c99a27220 */ /* 0x080fe20000410000 */
[----:B------:R-:W-:Y:S02]  /*7e60*/  HADD2.F32 R154, -RZ, R50.H0_H0 ;  /* 0x20000032ff9a7230 */ /* 0x000fe40000004100 */
[----:B------:R-:W-:Y:S01]  /*7e70*/  FMUL.FTZ R164, R51, R156 ;  /* 0x0000009c33a47220 */ /* 0x000fe20000410000 */
[----:B------:R-:W-:-:S02]  /*7e80*/  HADD2.F32 R81, -RZ, R81.H1_H1 ;  /* 0x30000051ff517230 */ /* 0x000fc40000004100 */
[----:B------:R-:W-:Y:S01]  /*7e90*/  FFMA.FTZ R82, R82, R161, -R167 ;  /* 0x000000a152527223 */ /* 0x000fe200000108a7 */
[----:B------:R-:W-:Y:S02]  /*7ea0*/  HADD2.F32 R156, -RZ, R50.H1_H1 ;  /* 0x30000032ff9c7230 */ /* 0x000fe40000004100 */
[----:B------:R-:W-:Y:S01]  /*7eb0*/  FMUL.FTZ R50, R85, R160 ;  /* 0x000000a055327220 */ /* 0x000fe20000410000 */
[-C--:B------:R-:W-:Y:S01]  /*7ec0*/  FFMA.FTZ R164, R153, R154.reuse, R164 ;  /* 0x0000009a99a47223 */ /* 0x080fe200000100a4 */
[----:B------:R-:W-:Y:S01]  /*7ed0*/  F2FP.F16.E4M3.UNPACK_B R153, R87 ;  /* 0x00000057ff99723e */ /* 0x000fe200020006ff */
[----:B------:R-:W-:Y:S01]  /*7ee0*/  FFMA.FTZ R162, R51, R154, -R162 ;  /* 0x0000009a33a27223 */ /* 0x000fe200000108a2 */
[C---:B------:R-:W-:Y:S01]  /*7ef0*/  FFMA.FTZ R163, R81.reuse, R156, -R50 ;  /* 0x0000009c51a37223 */ /* 0x040fe20000010832 */
[----:B------:R-:W-:Y:S01]  /*7f00*/  F2FP.F16.E4M3.UNPACK_B R50, R83 ;  /* 0x00000053ff32723e */ /* 0x000fe200020006ff */
[----:B------:R-:W-:Y:S01]  /*7f10*/  FMUL.FTZ R160, R81, R160 ;  /* 0x000000a051a07220 */ /* 0x000fe20000410000 */
[----:B------:R-:W-:Y:S01]  /*7f20*/  F2FP.F16.E4M3.UNPACK_B R87, R87.H1 ;  /* 0x00000057ff57723e */ /* 0x000fe200030006ff */
[----:B------:R-:W-:Y:S01]  /*7f30*/  HADD2.F32 R161, -RZ, R159.H0_H0 ;  /* 0x2000009fffa17230 */ /* 0x000fe20000004100 */
[----:B------:R-:W-:Y:S01]  /*7f40*/  F2FP.F16.E4M3.UNPACK_B R83, R83.H1 ;  /* 0x00000053ff53723e */ /* 0x000fe200030006ff */
[--C-:B------:R-:W-:Y:S01]  /*7f50*/  HADD2.F32 R51, -RZ, R50.reuse.H0_H0 ;  /* 0x20000032ff337230 */ /* 0x100fe20000004100 */
[----:B------:R-:W-:Y:S01]  /*7f60*/  F2FP.F16.E4M3.UNPACK_B R157, R49 ;  /* 0x00000031ff9d723e */ /* 0x000fe200020006ff */
[----:B------:R-:W-:Y:S01]  /*7f70*/  HADD2.F32 R50, -RZ, R50.H1_H1 ;  /* 0x30000032ff327230 */ /* 0x000fe20000004100 */
[----:B------:R-:W-:Y:S01]  /*7f80*/  F2FP.SATFINITE.E4M3.F32.PACK_AB_MERGE_C R166, R169, R166, RZ ;  /* 0x000000a6a9a6723e */ /* 0x000fe200048070ff */
[--C-:B------:R-:W-:Y:S01]  /*7f90*/  HADD2.F32 R81, -RZ, R83.reuse.H0_H0 ;  /* 0x20000053ff517230 */ /* 0x100fe20000004100 */
[-C--:B------:R-:W-:Y:S01]  /*7fa0*/  F2FP.F16.E4M3.UNPACK_B R49, R48.reuse ;  /* 0x00000030ff31723e */ /* 0x080fe200020006ff */
[----:B------:R-:W-:Y:S01]  /*7fb0*/  HADD2.F32 R83, -RZ, R83.H1_H1 ;  /* 0x30000053ff537230 */ /* 0x000fe20000004100 */
[----:B------:R-:W-:Y:S01]  /*7fc0*/  F2FP.F16.E4M3.UNPACK_B R154, R48.H1 ;  /* 0x00000030ff9a723e */ /* 0x000fe200030006ff */
[----:B------:R-:W-:Y:S01]  /*7fd0*/  HADD2.F32 R48, -RZ, R87.H0_H0 ;  /* 0x20000057ff307230 */ /* 0x000fe20000004100 */
[----:B------:R-:W-:Y:S01]  /*7fe0*/  F2FP.SATFINITE.E4M3.F32.PACK_AB_MERGE_C R82, R82, R165, R166 ;  /* 0x000000a55252723e */ /* 0x000fe200048070a6 */
[----:B------:R-:W-:Y:S01]  /*7ff0*/  FFMA.FTZ R165, R85, R156, R160 ;  /* 0x0000009c55a57223 */ /* 0x000fe200000100a0 */
[----:B------:R-:W-:Y:S01]  /*8000*/  HADD2.F32 R85, -RZ, R153.H0_H0 ;  /* 0x20000099ff557230 */ /* 0x000fe20000004100 */
[----:B------:R-:W-:Y:S01]  /*8010*/  F2FP.SATFINITE.E4M3.F32.PACK_AB_MERGE_C R162, R163, R162, RZ ;  /* 0x000000a2a3a2723e */ /* 0x000fe200048070ff */
[----:B------:R-:W-:-:S02]  /*8020*/  HADD2.F32 R160, -RZ, R157.H0_H0 ;  /* 0x2000009dffa07230 */ /* 0x000fc40000004100 */
[CC--:B------:R-:W-:Y:S01]  /*8030*/  FMUL.FTZ R168, R48.reuse, R161.reuse ;  /* 0x000000a130a87220 */ /* 0x0c0fe20000410000 */
[----:B------:R-:W-:Y:S02]  /*8040*/  HADD2.F32 R155, -RZ, R154.H0_H0 ;  /* 0x2000009aff9b7230 */ /* 0x000fe40000004100 */
[----:B------:R-:W-:Y:S01]  /*8050*/  FMUL.FTZ R161, R81, R161 ;  /* 0x000000a151a17220 */ /* 0x000fe20000410000 */
[----:B------:R-:W-:Y:S02]  /*8060*/  HADD2.F32 R156, -RZ, R49.H0_H0 ;  /* 0x20000031ff9c7230 */ /* 0x000fe40000004100 */
[-C--:B------:R-:W-:Y:S01]  /*8070*/  FMUL.FTZ R166, R85, R160.reuse ;  /* 0x000000a055a67220 */ /* 0x080fe20000410000 */
[C---:B------:R-:W-:Y:S01]  /*8080*/  FMUL.FTZ R160, R51.reuse, R160 ;  /* 0x000000a033a07220 */ /* 0x040fe20000410000 */
[----:B------:R-:W-:Y:S01]  /*8090*/  FFMA.FTZ R161, R48, R155, R161 ;  /* 0x0000009b30a17223 */ /* 0x000fe200000100a1 */
[----:B------:R-:W-:Y:S02]  /*80a0*/  HADD2.F32 R87, -RZ, R87.H1_H1 ;  /* 0x30000057ff577230 */ /* 0x000fe40000004100 */
[----:B------:R-:W-:Y:S01]  /*80b0*/  FFMA.FTZ R166, R51, R156, -R166 ;  /* 0x0000009c33a67223 */ /* 0x000fe200000108a6 */
[----:B------:R-:W-:-:S02]  /*80c0*/  HADD2.F32 R48, -RZ, R159.H1_H1 ;  /* 0x3000009fff307230 */ /* 0x000fc40000004100 */
[----:B------:R-:W-:Y:S01]  /*80d0*/  FFMA.FTZ R160, R85, R156, R160 ;  /* 0x0000009c55a07223 */ /* 0x000fe200000100a0 */
[----:B------:R-:W-:Y:S02]  /*80e0*/  HADD2.F32 R153, -RZ, R153.H1_H1 ;  /* 0x30000099ff997230 */ /* 0x000fe40000004100 */
[----:B------:R-:W-:Y:S01]  /*80f0*/  FFMA.FTZ R168, R81, R155, -R168 ;  /* 0x0000009b51a87223 */ /* 0x000fe200000108a8 */
[----:B------:R-:W-:Y:S02]  /*8100*/  HADD2.F32 R157, -RZ, R157.H1_H1 ;  /* 0x3000009dff9d7230 */ /* 0x000fe40000004100 */
[-C--:B------:R-:W-:Y:S01]  /*8110*/  FMUL.FTZ R156, R87, R48.reuse ;  /* 0x00000030579c7220 */ /* 0x080fe20000410000 */
[----:B------:R-:W-:Y:S02]  /*8120*/  HADD2.F32 R154, -RZ, R154.H1_H1 ;  /* 0x3000009aff9a7230 */ /* 0x000fe40000004100 */
[----:B------:R-:W-:Y:S01]  /*8130*/  FMUL.FTZ R170, R83, R48 ;  /* 0x0000003053aa7220 */ /* 0x000fe20000410000 */
[----:B------:R-:W-:-:S02]  /*8140*/  HADD2.F32 R49, -RZ, R49.H1_H1 ;  /* 0x30000031ff317230 */ /* 0x000fc40000004100 */
[-C--:B------:R-:W-:Y:S01]  /*8150*/  FMUL.FTZ R51, R153, R157.reuse ;  /* 0x0000009d99337220 */ /* 0x080fe20000410000 */
[C---:B------:R-:W-:Y:S01]  /*8160*/  FMUL.FTZ R48, R50.reuse, R157 ;  /* 0x0000009d32307220 */ /* 0x040fe20000410000 */
[-C--:B------:R-:W-:Y:S01]  /*8170*/  FFMA.FTZ R83, R83, R154.reuse, -R156 ;  /* 0x0000009a53537223 */ /* 0x080fe2000001089c */
[----:B------:R-:W-:Y:S01]  /*8180*/  FFMA.FTZ R170, R87, R154, R170 ;  /* 0x0000009a57aa7223 */ /* 0x000fe200000100aa */
[-C--:B------:R-:W-:Y:S01]  /*8190*/  FFMA.FTZ R51, R50, R49.reuse, -R51 ;  /* 0x0000003132337223 */ /* 0x080fe20000010833 */
[----:B------:R-:W-:Y:S01]  /*81a0*/  FFMA.FTZ R49, R153, R49, R48 ;  /* 0x0000003199317223 */ /* 0x000fe20000010030 */
[----:B------:R-:W-:Y:S02]  /*81b0*/  F2FP.SATFINITE.E4M3.F32.PACK_AB_MERGE_C R164, R165, R164, RZ ;  /* 0x000000a4a5a4723e */ /* 0x000fe400048070ff */
[----:B------:R-:W-:Y:S02]  /*81c0*/  F2FP.SATFINITE.E4M3.F32.PACK_AB_MERGE_C R83, R83, R168, RZ ;  /* 0x000000a85353723e */ /* 0x000fe400048070ff */
[----:B------:R-:W-:-:S02]  /*81d0*/  F2FP.SATFINITE.E4M3.F32.PACK_AB_MERGE_C R161, R170, R161, RZ ;  /* 0x000000a1aaa1723e */ /* 0x000fc400048070ff */
[----:B------:R-:W-:Y:S02]  /*81e0*/  F2FP.SATFINITE.E4M3.F32.PACK_AB_MERGE_C R81, R55, R52, R162 ;  /* 0x000000343751723e */ /* 0x000fe400048070a2 */
[----:B------:R-:W-:Y:S02]  /*81f0*/  F2FP.SATFINITE.E4M3.F32.PACK_AB_MERGE_C R83, R51, R166, R83 ;  /* 0x000000a63353723e */ /* 0x000fe40004807053 */
[----:B------:R-:W-:Y:S02]  /*8200*/  F2FP.SATFINITE.E4M3.F32.PACK_AB_MERGE_C R85, R54, R53, R164 ;  /* 0x000000353655723e */ /* 0x000fe400048070a4 */
[----:B------:R-:W-:-:S07]  /*8210*/  F2FP.SATFINITE.E4M3.F32.PACK_AB_MERGE_C R87, R49, R160, R161 ;  /* 0x000000a03157723e */ /* 0x000fce00048070a1 */
.L_x_2404:
[----:B------:R-:W-:Y:S05]  /*8220*/  BSYNC B2 ;  /* 0x0000000000027941 */ /* 0x000fea0003800000 */
.L_x_2403:
        /* <DEDUP_REMOVED lines=11> */
.L_x_2402:
[----:B------:R-:W-:Y:S05]  /*82e0*/  BSYNC B1 ;  /* 0x0000000000017941 */ /* 0x000fea0003800000 */
.L_x_2401:
        /* <DEDUP_REMOVED lines=11> */
[C---:B------:R-:W-:Y:S01]  /*83a0*/  VIADD R51, R19.reuse, 0x20 ;  /* 0x0000002013337836 */ /* 0x040fe20000000000 */
[----:B------:R-:W-:Y:S01]  /*83b0*/  IADD3 R83, P3, P4, R100, R80, R40 ;  /* 0x0000005064537210 */ /* 0x000fe20007c7e028 */
[----:B------:R-:W-:Y:S01]  /*83c0*/  VIADD R52, R19, 0x20 ;  /* 0x0000002013347836 */ /* 0x000fe20000000000 */
[----:B------:R-:W-:Y:S01]  /*83d0*/  IADD3 R82, R81, R49, RZ ;  /* 0x0000003151527210 */ /* 0x000fe20007ffe0ff */
[----:B------:R-:W-:Y:S01]  /*83e0*/  IMAD.SHL.U32 R51, R51, 0x80, RZ ;  /* 0x0000008033337824 */ /* 0x000fe200078e00ff */
[----:B------:R-:W-:Y:S01]  /*83f0*/  SHF.R.S32.HI R49, RZ, 0x1f, R48 ;  /* 0x0000001fff317819 */ /* 0x000fe20000011430 */
[----:B------:R-:W-:Y:S01]  /*8400*/  IMAD.SHL.U32 R52, R52, 0x80, RZ ;  /* 0x0000008034347824 */ /* 0x000fe200078e00ff */
[----:B------:R-:W-:-:S02]  /*8410*/  IADD3.X R86, R41, R82, R106, P3, P4 ;  /* 0x0000005229567210 */ /* 0x000fc40001fe846a */
        /* <DEDUP_REMOVED lines=8> */
[----:B------:R-:W-:-:S03]  /*84a0*/  LOP3.LUT R48, R52, 0x70, R85, 0xf8, !PT ;  /* 0x0000007034307812 */ /* 0x000fc600078ef855 */
[----:B------:R-:W-:Y:S01]  /*84b0*/  IMAD.SHL.U32 R49, R49, 0x800, RZ ;  /* 0x0000080031317824 */ /* 0x000fe200078e00ff */
[----:B------:R-:W-:-:S04]  /*84c0*/  LOP3.LUT R48, R48, R51, RZ, 0x3c, !PT ;  /* 0x0000003330307212 */ /* 0x000fc800078e3cff */
[----:B------:R-:W-:-:S04]  /*84d0*/  LOP3.LUT R49, R49, 0xffffc000, RZ, 0xc0, !PT ;  /* 0xffffc00031317812 */ /* 0x000fc800078ec0ff */
        /* <DEDUP_REMOVED lines=13> */
[----:B------:R-:W-:Y:S01]  /*85b0*/  IMAD.SHL.U32 R48, R153, 0x100, RZ ;  /* 0x0000010099307824 */ /* 0x000fe200078e00ff */
[----:B------:R-:W-:Y:S01]  /*85c0*/  SHF.R.U32.HI R84, RZ, 0x8, R63 ;  /* 0x00000008ff547819 */ /* 0x000fe2000001163f */
[----:B------:R-:W-:Y:S01]  /*85d0*/  IMAD.MOV.U32 R56, RZ, RZ, R49 ;  /* 0x000000ffff387224 */ /* 0x000fe200078e0031 */
[----:B------:R-:W-:Y:S02]  /*85e0*/  SHF.R.U32.HI R152, RZ, 0x10, R59 ;  /* 0x00000010ff987819 */ /* 0x000fe4000001163b */
[----:B------:R-:W-:Y:S01]  /*85f0*/  LOP3.LUT R87, R87, 0xff00, R48, 0xf8, !PT ;  /* 0x0000ff0057577812 */ /* 0x000fe200078ef830 */
[----:B------:R-:W-:Y:S01]  /*8600*/  IMAD.SHL.U32 R48, R151, 0x100, RZ ;  /* 0x0000010097307824 */ /* 0x000fe200078e00ff */
[--C-:B------:R-:W-:Y:S01]  /*8610*/  SHF.R.U32.HI R150, RZ, 0x10, R61.reuse ;  /* 0x00000010ff967819 */ /* 0x100fe2000001163d */
[----:B------:R-:W-:Y:S01]  /*8620*/  IMAD.SHL.U32 R52, R84, 0x100, RZ ;  /* 0x0000010054347824 */ /* 0x000fe200078e00ff */
[----:B------:R-:W-:-:S02]  /*8630*/  SHF.R.U32.HI R129, RZ, 0x8, R61 ;  /* 0x00000008ff817819 */ /* 0x000fc4000001163d */
[----:B------:R-:W-:Y:S02]  /*8640*/  LOP3.LUT R58, R61, 0xff0000ff, RZ, 0xc0, !PT ;  /* 0xff0000ff3d3a7812 */ /* 0x000fe400078ec0ff */
[----:B------:R-:W-:Y:S01]  /*8650*/  LOP3.LUT R59, R59, 0xff0000ff, RZ, 0xc0, !PT ;  /* 0xff0000ff3b3b7812 */ /* 0x000fe200078ec0ff */
[----:B------:R-:W-:Y:S01]  /*8660*/  IMAD.SHL.U32 R49, R129, 0x100, RZ ;  /* 0x0000010081317824 */ /* 0x000fe200078e00ff */
[----:B------:R-:W-:Y:S02]  /*8670*/  LOP3.LUT R61, R63, 0xff0000ff, RZ, 0xc0, !PT ;  /* 0xff0000ff3f3d7812 */ /* 0x000fe400078ec0ff */
[----:B------:R-:W-:Y:S01]  /*8680*/  SHF.R.U32.HI R154, RZ, 0x10, R57 ;  /* 0x00000010ff9a7819 */ /* 0x000fe20000011639 */
[----:B------:R-:W-:Y:S01]  /*8690*/  IMAD.MOV.U32 R57, RZ, RZ, R50 ;  /* 0x000000ffff397224 */ /* 0x000fe200078e0032 */
[----:B------:R-:W-:Y:S02]  /*86a0*/  SHF.R.U32.HI R128, RZ, 0x10, R63 ;  /* 0x00000010ff807819 */ /* 0x000fe4000001163f */
[----:B------:R-:W-:Y:S01]  /*86b0*/  LOP3.LUT R59, R59, 0xff00, R48, 0xf8, !PT ;  /* 0x0000ff003b3b7812 */ /* 0x000fe200078ef830 */
[----:B------:R-:W-:Y:S01]  /*86c0*/  IMAD.U32 R50, R154, 0x10000, RZ ;  /* 0x000100009a327824 */ /* 0x000fe200078e00ff */
[----:B------:R-:W-:Y:S01]  /*86d0*/  LOP3.LUT R153, R61, 0xff00, R52, 0xf8, !PT ;  /* 0x0000ff003d997812 */ /* 0x000fe200078ef834 */
[----:B------:R-:W-:Y:S01]  /*86e0*/  IMAD.U32 R128, R128, 0x10000, RZ ;  /* 0x0001000080807824 */ /* 0x000fe200078e00ff */
[----:B------:R-:W-:Y:S01]  /*86f0*/  SHF.L.U32 R48, R152, 0x10, RZ ;  /* 0x0000001098307819 */ /* 0x000fe200000006ff */
[----:B------:R-:W-:Y:S01]  /*8700*/  IMAD.U32 R52, R150, 0x10000, RZ ;  /* 0x0001000096347824 */ /* 0x000fe200078e00ff */
[----:B------:R-:W-:-:S02]  /*8710*/  F2FP.F16.E4M3.UNPACK_B R129, R146.H1 ;  /* 0x00000092ff81723e */ /* 0x000fc400030006ff */
        /* <DEDUP_REMOVED lines=9> */
[----:B------:R-:W-:-:S02]  /*87b0*/  HADD2.F32 R61, -RZ, R61.H1_H1 ;  /* 0x3000003dff3d7230 */ /* 0x000fc40000004100 */
[-C--:B------:R-:W-:Y:S01]  /*87c0*/  FMUL.FTZ R155, R59, R49.reuse ;  /* 0x000000313b9b7220 */ /* 0x080fe20000410000 */
[--C-:B------:R-:W-:Y:S02]  /*87d0*/  HADD2.F32 R87, -RZ, R84.reuse.H0_H0 ;  /* 0x20000054ff577230 */ /* 0x100fe40000004100 */
[C---:B------:R-:W-:Y:S01]  /*87e0*/  FMUL.FTZ R150, R58.reuse, R49 ;  /* 0x000000313a967220 */ /* 0x040fe20000410000 */
[----:B------:R-:W-:Y:S01]  /*87f0*/  LOP3.LUT R49, R153, 0xff0000, R128, 0xf8, !PT ;  /* 0x00ff000099317812 */ /* 0x000fe200078ef880 */
[----:B------:R-:W-:Y:S01]  /*8800*/  HADD2.F32 R128, -RZ, R84.H1_H1 ;  /* 0x30000054ff807230 */ /* 0x000fe20000004100 */
[----:B------:R-:W-:Y:S01]  /*8810*/  F2FP.F16.E4M3.UNPACK_B R146, R146 ;  /* 0x00000092ff92723e */ /* 0x000fe200020006ff */
[-C--:B------:R-:W-:Y:S01]  /*8820*/  FFMA.FTZ R58, R58, R87.reuse, -R155 ;  /* 0x000000573a3a7223 */ /* 0x080fe2000001089b */
[----:B------:R-:W-:Y:S01]  /*8830*/  FFMA.FTZ R59, R59, R87, R150 ;  /* 0x000000573b3b7223 */ /* 0x000fe20000010096 */
[----:B------:R-:W-:Y:S01]  /*8840*/  HADD2.F32 R84, -RZ, R129.H1_H1 ;  /* 0x30000081ff547230 */ /* 0x000fe20000004100 */
[----:B------:R-:W-:Y:S01]  /*8850*/  F2FP.F16.E4M3.UNPACK_B R60, R60 ;  /* 0x0000003cff3c723e */ /* 0x000fe200020006ff */
[----:B------:R-:W-:Y:S01]  /*8860*/  HADD2.F32 R87, -RZ, R63.H1_H1 ;  /* 0x3000003fff577230 */ /* 0x000fe20000004100 */
[----:B------:R-:W-:Y:S01]  /*8870*/  F2FP.F16.E4M3.UNPACK_B R63, R62 ;  /* 0x0000003eff3f723e */ /* 0x000fe200020006ff */
[----:B------:R-:W-:-:S02]  /*8880*/  HADD2.F32 R129, -RZ, R146.H0_H0 ;  /* 0x20000092ff817230 */ /* 0x000fc40000004100 */
[-C--:B------:R-:W-:Y:S01]  /*8890*/  FMUL.FTZ R152, R61, R84.reuse ;  /* 0x000000543d987220 */ /* 0x080fe20000410000 */
[----:B------:R-:W-:Y:S01]  /*88a0*/  F2FP.F16.E4M3.UNPACK_B R149, R149 ;  /* 0x00000095ff95723e */ /* 0x000fe200020006ff */
[----:B------:R-:W-:Y:S01]  /*88b0*/  FMUL.FTZ R150, R87, R84 ;  /* 0x0000005457967220 */ /* 0x000fe20000410000 */
[----:B------:R-:W-:Y:S01]  /*88c0*/  HADD2.F32 R84, -RZ, R63.H0_H0 ;  /* 0x2000003fff547230 */ /* 0x000fe20000004100 */
[----:B------:R-:W-:Y:S01]  /*88d0*/  LOP3.LUT R52, R151, 0xff0000, R52, 0xf8, !PT ;  /* 0x00ff000097347812 */ /* 0x000fe200078ef834 */
[----:B------:R-:W-:Y:S02]  /*88e0*/  HADD2.F32 R62, -RZ, R60.H0_H0 ;  /* 0x2000003cff3e7230 */ /* 0x000fe40000004100 */
[----:B------:R-:W-:Y:S01]  /*88f0*/  FFMA.FTZ R154, R87, R128, R152 ;  /* 0x00000080579a7223 */ /* 0x000fe20000010098 */
[----:B------:R-:W-:Y:S02]  /*8900*/  HADD2.F32 R87, -RZ, R149.H0_H0 ;  /* 0x20000095ff577230 */ /* 0x000fe40000004100 */
[----:B------:R-:W-:Y:S01]  /*8910*/  FMUL.FTZ R151, R84, R129 ;  /* 0x0000008154977220 */ /* 0x000fe20000410000 */
[----:B------:R-:W-:-:S02]  /*8920*/  HADD2.F32 R146, -RZ, R146.H1_H1 ;  /* 0x30000092ff927230 */ /* 0x000fc40000004100 */
[C---:B------:R-:W-:Y:S01]  /*8930*/  FMUL.FTZ R129, R62.reuse, R129 ;  /* 0x000000813e817220 */ /* 0x040fe20000410000 */
[----:B------:R-:W-:Y:S02]  /*8940*/  HADD2.F32 R63, -RZ, R63.H1_H1 ;  /* 0x3000003fff3f7230 */ /* 0x000fe40000004100 */
[----:B------:R-:W-:Y:S01]  /*8950*/  FFMA.FTZ R61, R61, R128, -R150 ;  /* 0x000000803d3d7223 */ /* 0x000fe20000010896 */
[----:B------:R-:W-:Y:S02]  /*8960*/  HADD2.F32 R60, -RZ, R60.H1_H1 ;  /* 0x3000003cff3c7230 */ /* 0x000fe40000004100 */
[-C--:B------:R-:W-:Y:S01]  /*8970*/  FFMA.FTZ R151, R62, R87.reuse, -R151 ;  /* 0x000000573e977223 */ /* 0x080fe20000010897 */
[----:B------:R-:W-:Y:S01]  /*8980*/  FFMA.FTZ R150, R84, R87, R129 ;  /* 0x0000005754967223 */ /* 0x000fe20000010081 */
[----:B------:R-:W-:Y:S02]  /*8990*/  HADD2.F32 R149, -RZ, R149.H1_H1 ;  /* 0x30000095ff957230 */ /* 0x000fe40000004100 */
[-C--:B------:R-:W-:Y:S01]  /*89a0*/  FMUL.FTZ R87, R63, R146.reuse ;  /* 0x000000923f577220 */ /* 0x080fe20000410000 */
[----:B------:R-:W-:Y:S01]  /*89b0*/  FMUL.FTZ R152, R60, R146 ;  /* 0x000000923c987220 */ /* 0x000fe20000410000 */
[----:B------:R-:W-:-:S02]  /*89c0*/  F2FP.F16.E4M3.UNPACK_B R62, R147.H1 ;  /* 0x00000093ff3e723e */ /* 0x000fc400030006ff */
[-C--:B------:R-:W-:Y:S01]  /*89d0*/  FFMA.FTZ R146, R60, R149.reuse, -R87 ;  /* 0x000000953c927223 */ /* 0x080fe20000010857 */
[----:B------:R-:W-:Y:S01]  /*89e0*/  F2FP.F16.E4M3.UNPACK_B R84, R54.H1 ;  /* 0x00000036ff54723e */ /* 0x000fe200030006ff */
[----:B------:R-:W-:Y:S01]  /*89f0*/  FFMA.FTZ R153, R63, R149, R152 ;  /* 0x000000953f997223 */ /* 0x000fe20000010098 */
[----:B------:R-:W-:Y:S01]  /*8a00*/  F2FP.F16.E4M3.UNPACK_B R60, R57.H1 ;  /* 0x00000039ff3c723e */ /* 0x000fe200030006ff */
        /* <DEDUP_REMOVED lines=32> */
[----:B------:R-:W-:Y:S01]  /*8c10*/  F2FP.SATFINITE.E4M3.F32.PACK_AB_MERGE_C R58, R146, R151, R58 ;  /* 0x00000097923a723e */ /* 0x000fe2000480703a */
        /* <DEDUP_REMOVED lines=14> */
[----:B------:R-:W-:Y:S01]  /*8d00*/  F2FP.SATFINITE.E4M3.F32.PACK_AB_MERGE_C R57, R57, R54, R155 ;  /* 0x000000363939723e */ /* 0x000fe2000480709b */
[----:B------:R-:W-:Y:S01]  /*8d10*/  HADD2.F32 R60, -RZ, R61.H0_H0 ;  /* 0x2000003dff3c7230 */ /* 0x000fe20000004100 */
[----:B------:R-:W-:Y:S01]  /*8d20*/  F2FP.SATFINITE.E4M3.F32.PACK_AB_MERGE_C R54, R147, R84, R149 ;  /* 0x000000549336723e */ /* 0x000fe20004807095 */
        /* <DEDUP_REMOVED lines=8> */
[----:B------:R-:W-:-:S02]  /*8db0*/  HADD2.F32 R87, -RZ, R87.H1_H1 ;  /* 0x30000057ff577230 */ /* 0x000fc40000004100 */
        /* <DEDUP_REMOVED lines=10> */
[----:B------:R-:W-:Y:S01]  /*8e60*/  F2FP.SATFINITE.E4M3.F32.PACK_AB_MERGE_C R59, R154, R59, RZ ;  /* 0x0000003b9a3b723e */ /* 0x000fe200048070ff */
[----:B------:R-:W-:-:S02]  /*8e70*/  HADD2.F32 R63, -RZ, R63.H1_H1 ;  /* 0x3000003fff3f7230 */ /* 0x000fc40000004100 */
[--C-:B------:R-:W-:Y:S01]  /*8e80*/  HADD2.F32 R146, -RZ, R128.reuse.H1_H1 ;  /* 0x30000080ff927230 */ /* 0x100fe20000004100 */
[----:B------:R-:W-:Y:S01]  /*8e90*/  F2FP.SATFINITE.E4M3.F32.PACK_AB_MERGE_C R59, R153, R150, R59 ;  /* 0x00000096993b723e */ /* 0x000fe2000480703b */
        /* <DEDUP_REMOVED lines=62> */
[----:B------:R-:W-:-:S07]  /*9280*/  F2FP.SATFINITE.E4M3.F32.PACK_AB_MERGE_C R55, R62, R155, R56 ;  /* 0x0000009b3e37723e */ /* 0x000fce0004807038 */
.L_x_2408:
[----:B------:R-:W-:Y:S05]  /*9290*/  BSYNC B2 ;  /* 0x0000000000027941 */ /* 0x000fea0003800000 */
.L_x_2407:
        /* <DEDUP_REMOVED lines=11> */
.L_x_2406:
[----:B------:R-:W-:Y:S05]  /*9350*/  BSYNC B1 ;  /* 0x0000000000017941 */ /* 0x000fea0003800000 */
.L_x_2405:
        /* <DEDUP_REMOVED lines=23> */
[----:B------:R-:W-:-:S04]  /*94d0*/  LOP3.LUT R49, R49, 0xffffc000, RZ, 0xc0, !PT ;  /* 0xffffc00031317812 */ /* 0x000fc800078ec0ff */
[----:B---3--:R-:W-:Y:S02]  /*94e0*/  IADD3 R51, R48, R49, R50 ;  /* 0x0000003130337210 */ /* 0x008fe40007ffe032 */
[----:B------:R-:W-:-:S03]  /*94f0*/  LEA R49, R232, R28, 0xf ;  /* 0x0000001ce8317211 */ /* 0x000fc600078e78ff */
        /* <DEDUP_REMOVED lines=14> */
[----:B------:R-:W-:Y:S01]  /*95e0*/  SHF.R.U32.HI R82, RZ, 0x8, R69 ;  /* 0x00000008ff527819 */ /* 0x000fe20000011645 */
[----:B------:R-:W-:Y:S01]  /*95f0*/  IMAD.MOV.U32 R60, RZ, RZ, R50 ;  /* 0x000000ffff3c7224 */ /* 0x000fe200078e0032 */
[----:B------:R-:W-:-:S02]  /*9600*/  LOP3.LUT R64, R67, 0xff0000ff, RZ, 0xc0, !PT ;  /* 0xff0000ff43407812 */ /* 0x000fc400078ec0ff */
[----:B------:R-:W-:Y:S01]  /*9610*/  LOP3.LUT R48, R63, 0xff00, R48, 0xf8, !PT ;  /* 0x0000ff003f307812 */ /* 0x000fe200078ef830 */
[----:B------:R-:W-:Y:S01]  /*9620*/  IMAD.U32 R63, R87, 0x10000, RZ ;  /* 0x00010000573f7824 */ /* 0x000fe200078e00ff */
[----:B------:R-:W-:Y:S01]  /*9630*/  SHF.R.U32.HI R85, RZ, 0x10, R67 ;  /* 0x00000010ff557819 */ /* 0x000fe20000011643 */
[----:B------:R-:W-:Y:S01]  /*9640*/  IMAD.SHL.U32 R67, R86, 0x100, RZ ;  /* 0x0000010056437824 */ /* 0x000fe200078e00ff */
[----:B------:R-:W-:Y:S02]  /*9650*/  LOP3.LUT R66, R69, 0xff0000ff, RZ, 0xc0, !PT ;  /* 0xff0000ff45427812 */ /* 0x000fe400078ec0ff */
[----:B------:R-:W-:Y:S02]  /*9660*/  SHF.R.U32.HI R84, RZ, 0x10, R69 ;  /* 0x00000010ff547819 */ /* 0x000fe40000011645 */
[----:B------:R-:W-:Y:S02]  /*9670*/  SHF.R.U32.HI R81, RZ, 0x8, R71 ;  /* 0x00000008ff517819 */ /* 0x000fe40000011647 */
[----:B------:R-:W-:-:S02]  /*9680*/  SHF.L.U32 R69, R82, 0x8, RZ ;  /* 0x0000000852457819 */ /* 0x000fc400000006ff */
[----:B------:R-:W-:Y:S02]  /*9690*/  LOP3.LUT R70, R71, 0xff0000ff, RZ, 0xc0, !PT ;  /* 0xff0000ff47467812 */ /* 0x000fe400078ec0ff */
[----:B------:R-:W-:Y:S01]  /*96a0*/  SHF.R.U32.HI R83, RZ, 0x10, R71 ;  /* 0x00000010ff537819 */ /* 0x000fe20000011647 */
[----:B------:R-:W-:Y:S01]  /*96b0*/  IMAD.SHL.U32 R71, R81, 0x100, RZ ;  /* 0x0000010051477824 */ /* 0x000fe200078e00ff */
[----:B------:R-:W-:Y:S01]  /*96c0*/  LOP3.LUT R52, R48, 0xff0000, R63, 0xf8, !PT ;  /* 0x00ff000030347812 */ /* 0x000fe200078ef83f */
[----:B------:R-:W-:Y:S01]  /*96d0*/  IMAD.U32 R63, R85, 0x10000, RZ ;  /* 0x00010000553f7824 */ /* 0x000fe200078e00ff */
[----:B------:R-:W-:Y:S01]  /*96e0*/  LOP3.LUT R54, R66, 0xff00, R69, 0xf8, !PT ;  /* 0x0000ff0042367812 */ /* 0x000fe200078ef845 */
[----:B------:R-:W-:Y:S01]  /*96f0*/  IMAD.U32 R83, R83, 0x10000, RZ ;  /* 0x0001000053537824 */ /* 0x000fe200078e00ff */
[----:B------:R-:W-:Y:S02]  /*9700*/  LOP3.LUT R64, R64, 0xff00, R67, 0xf8, !PT ;  /* 0x0000ff0040407812 */ /* 0x000fe400078ef843 */
[----:B------:R-:W-:-:S02]  /*9710*/  F2FP.F16.E4M3.UNPACK_B R81, R144.H1 ;  /* 0x00000090ff51723e */ /* 0x000fc400030006ff */
[----:B------:R-:W-:Y:S02]  /*9720*/  F2FP.F16.E4M3.UNPACK_B R69, R68.H1 ;  /* 0x00000044ff45723e */ /* 0x000fe400030006ff */
[----:B------:R-:W-:Y:S01]  /*9730*/  F2FP.F16.E4M3.UNPACK_B R66, R65.H1 ;  /* 0x00000041ff42723e */ /* 0x000fe200030006ff */
[----:B------:R-:W-:Y:S01]  /*9740*/  HADD2.F32 R50, -RZ, R81.H0_H0 ;  /* 0x20000051ff327230 */ /* 0x000fe20000004100 */
[----:B------:R-:W-:Y:S01]  /*9750*/  LOP3.LUT R48, R64, 0xff0000, R63, 0xf8, !PT ;  /* 0x00ff000040307812 */ /* 0x000fe200078ef83f */
[----:B------:R-:W-:Y:S01]  /*9760*/  HADD2.F32 R64, -RZ, R69.H0_H0 ;  /* 0x20000045ff407230 */ /* 0x000fe20000004100 */
[----:B------:R-:W-:Y:S01]  /*9770*/  F2FP.F16.E4M3.UNPACK_B R67, R140.H1 ;  /* 0x0000008cff43723e */ /* 0x000fe200030006ff */
[----:B------:R-:W-:Y:S01]  /*9780*/  HADD2.F32 R63, -RZ, R66.H0_H0 ;  /* 0x20000042ff3f7230 */ /* 0x000fe20000004100 */
[----:B------:R-:W-:Y:S01]  /*9790*/  LOP3.LUT R82, R70, 0xff00, R71, 0xf8, !PT ;  /* 0x0000ff0046527812 */ /* 0x000fe200078ef847 */
[----:B------:R-:W-:Y:S02]  /*97a0*/  IMAD.U32 R71, R84, 0x10000, RZ ;  /* 0x0001000054477824 */ /* 0x000fe400078e00ff */
[----:B------:R-:W-:Y:S01]  /*97b0*/  FMUL.FTZ R84, R64, R50 ;  /* 0x0000003240547220 */ /* 0x000fe20000410000 */
[----:B------:R-:W-:-:S02]  /*97c0*/  HADD2.F32 R70, -RZ, R67.H0_H0 ;  /* 0x20000043ff467230 */ /* 0x000fc40000004100 */
        /* <DEDUP_REMOVED lines=170> */
[----:B------:R-:W-:Y:S01]  /*a270*/  F2FP.SATFINITE.E4M3.F32.PACK_AB_MERGE_C R55, R50, R81, R68 ;  /* 0x000000513237723e */ /* 0x000fe20004807044 */
[----:B------:R-:W-:Y:S01]  /*a280*/  IMAD.MOV.U32 R50, RZ, RZ, R62 ;  /* 0x000000ffff327224 */ /* 0x000fe200078e003e */
[----:B------:R-:W-:-:S07]  /*a290*/  F2FP.SATFINITE.E4M3.F32.PACK_AB_MERGE_C R53, R86, R83, R87 ;  /* 0x000000535635723e */ /* 0x000fce0004807057 */
.L_x_2412:
[----:B------:R-:W-:Y:S05]  /*a2a0*/  BSYNC B2 ;  /* 0x0000000000027941 */ /* 0x000fea0003800000 */
.L_x_2411:
        /* <DEDUP_REMOVED lines=11> */
.L_x_2410:
[----:B------:R-:W-:Y:S05]  /*a360*/  BSYNC B1 ;  /* 0x0000000000017941 */ /* 0x000fea0003800000 */
.L_x_2409:
[----:B-1----:R-:W-:Y:S01]  /*a370*/  IADD3 R49, R19, 0x60, RZ ;  /* 0x0000006013317810 */ /* 0x002fe20007ffe0ff */
[----:B--2---:R-:W-:-:S03]  /*a380*/  IMAD R48, R118, R124, RZ ;  /* 0x0000007c76307224 */ /* 0x004fc600078e02ff */
[C---:B------:R-:W-:Y:S01]  /*a390*/  ISETP.GE.OR P3, PT, R49.reuse, R117, P0 ;  /* 0x000000753100720c */ /* 0x040fe20000766670 */
[----:B------:R-:W-:-:S04]  /*a3a0*/  IMAD.WIDE.U32 R122, R49, R124, R122 ;  /* 0x0000007c317a7225 */ /* 0x000fc800078e007a */
[----:B------:R-:W-:-:S08]  /*a3b0*/  IMAD R125, R49, R125, R48 ;  /* 0x0000007d317d7224 */ /* 0x000fd000078e0230 */
        /* <DEDUP_REMOVED lines=9> */
[----:B-1----:R-:W-:-:S05]  /*a450*/  IADD3 R58, P3, R59, R56, RZ ;  /* 0x000000383b3a7210 */ /* 0x002fca0007f7e0ff */
[----:B------:R-:W-:Y:S01]  /*a460*/  IMAD.X R59, R48, 0x1, R57, P3 ;  /* 0x00000001303b7824 */ /* 0x000fe200018e0639 */
[----:B------:R-:W-:-:S04]  /*a470*/  SHF.R.S32.HI R48, RZ, 0x1f, R143 ;  /* 0x0000001fff307819 */ /* 0x000fc8000001148f */
[----:B------:R-:W-:-:S04]  /*a480*/  LEA.HI R48, R48, R143, RZ, 0x5 ;  /* 0x0000008f30307211 */ /* 0x000fc800078f28ff */
        /* <DEDUP_REMOVED lines=8> */
[----:B--2---:R-:W-:Y:S01]  /*a510*/  IADD3 R51, R49, R48, R50 ;  /* 0x0000003031337210 */ /* 0x004fe20007ffe032 */
[----:B------:R-:W-:-:S04]  /*a520*/  IMAD R49, R232, 0x8000, R27 ;  /* 0x00008000e8317824 */ /* 0x000fc800078e021b */
[----:B------:R-:W-:Y:S02]  /*a530*/  IMAD R51, R232, 0x8000, R51 ;  /* 0x00008000e8337824 */ /* 0x000fe400078e0233 */
[C---:B------:R-:W-:Y:S02]  /*a540*/  IMAD.IADD R49, R18.reuse, 0x1, R49 ;  /* 0x0000000112317824 */ /* 0x040fe400078e0231 */
[----:B------:R-:W-:-:S04]  /*a550*/  IMAD.IADD R52, R18, 0x1, R51 ;  /* 0x0000000112347824 */ /* 0x000fc800078e0233 */
        /* <DEDUP_REMOVED lines=14> */
[----:B------:R-:W-:-:S02]  /*a640*/  LOP3.LUT R67, R75, 0xff0000ff, RZ, 0xc0, !PT ;  /* 0xff0000ff4b437812 */ /* 0x000fc400078ec0ff */
[----:B------:R-:W-:Y:S02]  /*a650*/  SHF.R.U32.HI R68, RZ, 0x8, R77 ;  /* 0x00000008ff447819 */ /* 0x000fe4000001164d */
[----:B------:R-:W-:Y:S01]  /*a660*/  MOV R66, R52 ;  /* 0x0000003400427202 */ /* 0x000fe20000000f00 */
[----:B------:R-:W-:Y:S01]  /*a670*/  IMAD.U32 R52, R71, 0x10000, RZ ;  /* 0x0001000047347824 */ /* 0x000fe200078e00ff */
[----:B------:R-:W-:Y:S01]  /*a680*/  LOP3.LUT R71, R67, 0xff00, R48, 0xf8, !PT ;  /* 0x0000ff0043477812 */ /* 0x000fe200078ef830 */
[----:B------:R-:W-:Y:S01]  /*a690*/  IMAD.SHL.U32 R50, R68, 0x100, RZ ;  /* 0x0000010044327824 */ /* 0x000fe200078e00ff */
[----:B------:R-:W-:Y:S01]  /*a6a0*/  LOP3.LUT R73, R77, 0xff0000ff, RZ, 0xc0, !PT ;  /* 0xff0000ff4d497812 */ /* 0x000fe200078ec0ff */
[----:B------:R-:W-:Y:S01]  /*a6b0*/  IMAD.U32 R48, R72, 0x10000, RZ ;  /* 0x0001000048307824 */ /* 0x000fe200078e00ff */
[----:B------:R-:W-:Y:S02]  /*a6c0*/  SHF.R.U32.HI R64, RZ, 0x8, R79 ;  /* 0x00000008ff407819 */ /* 0x000fe4000001164f */
[----:B------:R-:W-:-:S02]  /*a6d0*/  LOP3.LUT R52, R63, 0xff0000, R52, 0xf8, !PT ;  /* 0x00ff00003f347812 */ /* 0x000fc400078ef834 */
[----:B------:R-:W-:Y:S01]  /*a6e0*/  F2FP.F16.E4M3.UNPACK_B R72, R138.H1 ;  /* 0x0000008aff48723e */ /* 0x000fe200030006ff */
[----:B------:R-:W-:Y:S01]  /*a6f0*/  IMAD.SHL.U32 R54, R64, 0x100, RZ ;  /* 0x0000010040367824 */ /* 0x000fe200078e00ff */
[----:B------:R-:W-:Y:S02]  /*a700*/  F2FP.F16.E4M3.UNPACK_B R67, R66.H1 ;  /* 0x00000042ff43723e */ /* 0x000fe400030006ff */
[----:B------:R-:W-:Y:S02]  /*a710*/  F2FP.F16.E4M3.UNPACK_B R63, R62.H1 ;  /* 0x0000003eff3f723e */ /* 0x000fe400030006ff */
[----:B------:R-:W-:Y:S01]  /*a720*/  LOP3.LUT R75, R73, 0xff00, R50, 0xf8, !PT ;  /* 0x0000ff00494b7812 */ /* 0x000fe200078ef832 */
[----:B------:R-:W-:Y:S01]  /*a730*/  HADD2.F32 R73, -RZ, R72.H0_H0 ;  /* 0x20000048ff497230 */ /* 0x000fe20000004100 */
[----:B------:R-:W-:Y:S01]  /*a740*/  SHF.R.U32.HI R76, RZ, 0x10, R77 ;  /* 0x00000010ff4c7819 */ /* 0x000fe2000001164d */
[----:B------:R-:W-:Y:S01]  /*a750*/  HADD2.F32 R68, -RZ, R67.H0_H0 ;  /* 0x20000043ff447230 */ /* 0x000fe20000004100 */
[----:B------:R-:W-:Y:S01]  /*a760*/  F2FP.F16.E4M3.UNPACK_B R70, R136.H1 ;  /* 0x00000088ff46723e */ /* 0x000fe200030006ff */
[----:B------:R-:W-:Y:S01]  /*a770*/  HADD2.F32 R64, -RZ, R63.H0_H0 ;  /* 0x2000003fff407230 */ /* 0x000fe20000004100 */
[----:B------:R-:W-:-:S02]  /*a780*/  SHF.R.U32.HI R74, RZ, 0x10, R79 ;  /* 0x00000010ff4a7819 */ /* 0x000fc4000001164f */
[----:B------:R-:W-:Y:S01]  /*a790*/  LOP3.LUT R77, R79, 0xff0000ff, RZ, 0xc0, !PT ;  /* 0xff0000ff4f4d7812 */ /* 0x000fe200078ec0ff */
[-C--:B------:R-:W-:Y:S01]  /*a7a0*/  FMUL.FTZ R79, R68, R73.reuse ;  /* 0x00000049444f7220 */ /* 0x080fe20000410000 */
[----:B------:R-:W-:Y:S01]  /*a7b0*/  LOP3.LUT R48, R71, 0xff0000, R48, 0xf8, !PT ;  /* 0x00ff000047307812 */ /* 0x000fe200078ef830 */
[----:B------:R-:W-:Y:S01]  /*a7c0*/  HADD2.F32 R71, -RZ, R70.H0_H0 ;  /* 0x20000046ff477230 */ /* 0x000fe20000004100 */
[----:B------:R-:W-:Y:S01]  /*a7d0*/  LOP3.LUT R77, R77, 0xff00, R54, 0xf8, !PT ;  /* 0x0000ff004d4d7812 */ /* 0x000fe200078ef836 */
[----:B------:R-:W-:Y:S01]  /*a7e0*/  FMUL.FTZ R73, R64, R73 ;  /* 0x0000004940497220 */ /* 0x000fe20000410000 */
[----:B------:R-:W-:Y:S01]  /*a7f0*/  SHF.L.U32 R50, R74, 0x10, RZ ;  /* 0x000000104a327819 */ /* 0x000fe200000006ff */
[----:B------:R-:W-:Y:S02]  /*a800*/  IMAD.U32 R54, R76, 0x10000, RZ ;  /* 0x000100004c367824 */ /* 0x000fe400078e00ff */
[-C--:B------:R-:W-:Y:S01]  /*a810*/  FFMA.FTZ R79, R64, R71.reuse, -R79 ;  /* 0x00000047404f7223 */ /* 0x080fe2000001084f */
[----:B------:R-:W-:Y:S01]  /*a820*/  HADD2.F32 R64, -RZ, R63.H1_H1 ;  /* 0x3000003fff407230 */ /* 0x000fe20000004100 */
[----:B------:R-:W-:Y:S01]  /*a830*/  LOP3.LUT R50, R77, 0xff0000, R50, 0xf8, !PT ;  /* 0x00ff00004d327812 */ /* 0x000fe200078ef832 */
        /* <DEDUP_REMOVED lines=8> */
[----:B------:R-:W-:Y:S01]  /*a8c0*/  LOP3.LUT R54, R75, 0xff0000, R54, 0xf8, !PT ;  /* 0x00ff00004b367812 */ /* 0x000fe200078ef836 */
[-C--:B------:R-:W-:Y:S01]  /*a8d0*/  FMUL.FTZ R75, R68, R73.reuse ;  /* 0x00000049444b7220 */ /* 0x080fe20000410000 */
[----:B------:R-:W-:Y:S01]  /*a8e0*/  F2FP.F16.E4M3.UNPACK_B R136, R136 ;  /* 0x00000088ff88723e */ /* 0x000fe200020006ff */
[----:B------:R-:W-:Y:S01]  /*a8f0*/  FMUL.FTZ R73, R64, R73 ;  /* 0x0000004940497220 */ /* 0x000fe20000410000 */
[----:B------:R-:W-:-:S02]  /*a900*/  HADD2.F32 R67, -RZ, R66.H0_H0 ;  /* 0x20000042ff437230 */ /* 0x000fc40000004100 */
[-C--:B------:R-:W-:Y:S01]  /*a910*/  FFMA.FTZ R78, R64, R71.reuse, -R75 ;  /* 0x00000047404e7223 */ /* 0x080fe2000001084b */
[----:B------:R-:W-:Y:S02]  /*a920*/  HADD2.F32 R63, -RZ, R62.H0_H0 ;  /* 0x2000003eff3f7230 */ /* 0x000fe40000004100 */
[----:B------:R-:W-:Y:S01]  /*a930*/  FFMA.FTZ R80, R68, R71, R73 ;  /* 0x0000004744507223 */ /* 0x000fe20000010049 */
        /* <DEDUP_REMOVED lines=151> */
[----:B------:R-:W-:Y:S02]  /*b2b0*/  F2FP.SATFINITE.E4M3.F32.PACK_AB_MERGE_C R49, R75, R76, R78 ;  /* 0x0000004c4b31723e */ /* 0x000fe4000480704e */
[----:B------:R-:W-:-:S07]  /*b2c0*/  F2FP.SATFINITE.E4M3.F32.PACK_AB_MERGE_C R53, R77, R74, R79 ;  /* 0x0000004a4d35723e */ /* 0x000fce000480704f */
.L_x_2414:
[----:B------:R-:W-:Y:S05]  /*b2d0*/  BSYNC B1 ;  /* 0x0000000000017941 */ /* 0x000fea0003800000 */
.L_x_2413:
        /* <DEDUP_REMOVED lines=10> */
.L_x_2354:
[----:B------:R-:W-:-:S06]  /*b380*/  UISETP.NE.AND UP0, UPT, UR45, 0x3, UPT ;  /* 0x000000032d00788c */ /* 0x000fcc000bf05270 */
[----:B------:R-:W-:-:S13]  /*b390*/  PLOP3.LUT P5, PT, PT, PT, UP0, 0x80, 0x0 ;  /* 0x000000000000781c */ /* 0x000fda0003faf008 */
[----:B------:R-:W-:Y:S05]  /*b3a0*/  @!P5 BRA `(.L_x_2415) ;  /* 0x000000000004d947 */ /* 0x000fea0003800000 */
[----:B------:R-:W-:Y:S01]  /*b3b0*/  BPT.TRAP 0x1 ;  /* 0x000000040000795c */ /* 0x000fe20000300000 */
.L_x_2415:
        /* <DEDUP_REMOVED lines=9> */
.L_x_2686:
[----:B------:R-:W-:Y:S05]  /*b450*/  BSYNC B1 ;  /* 0x0000000000017941 */ /* 0x000fea0003800000 */
.L_x_2416:
[----:B------:R-:W-:Y:S01]  /*b460*/  ISETP.GE.AND P2, PT, R19, R117, PT ;  /* 0x000000751300720c */ /* 0x000fe20003f46270 */
[----:B------:R-:W-:Y:S01]  /*b470*/  IMAD R49, R48, R127, R49 ;  /* 0x0000007f30317224 */ /* 0x000fe200078e0231 */
[----:B------:R-:W-:Y:S01]  /*b480*/  BSSY B1, `(.L_x_2418) ;  /* 0x000000e000017945 */ /* 0x000fe20003800000 */
[----:B------:R-:W-:-:S04]  /*b490*/  IMAD.WIDE.U32 R56, R127, R25, RZ ;  /* 0x000000197f387225 */ /* 0x000fc800078e00ff */
[----:B------:R-:W-:-:S06]  /*b4a0*/  IMAD.IADD R62, R49, 0x1, R57 ;  /* 0x00000001313e7824 */ /* 0x000fcc00078e0239 */
        /* <DEDUP_REMOVED lines=11> */
.L_x_2419:
[----:B------:R-:W-:Y:S05]  /*b560*/  BSYNC B1 ;  /* 0x0000000000017941 */ /* 0x000fea0003800000 */
.L_x_2418:
        /* <DEDUP_REMOVED lines=16> */
.L_x_2421:
[----:B------:R-:W-:Y:S05]  /*b670*/  BSYNC B1 ;  /* 0x0000000000017941 */ /* 0x000fea0003800000 */
.L_x_2420:
[----:B-1----:R-:W-:Y:S01]  /*b680*/  IADD3 R48, R19, 0x40, RZ ;  /* 0x0000004013307810 */ /* 0x002fe20007ffe0ff */
[----:B------:R-:W-:Y:S03]  /*b690*/  BSSY B1, `(.L_x_2422) ;  /* 0x000000f000017945 */ /* 0x000fe60003800000 */
[----:B------:R-:W-:-:S13]  /*b6a0*/  ISETP.GE.AND P2, PT, R48, R117, PT ;  /* 0x000000753000720c */ /* 0x000fda0003f46270 */
[----:B------:R-:W-:Y:S05]  /*b6b0*/  @P2 BRA `(.L_x_2423) ;  /* 0x0000000000302947 */ /* 0x000fea0003800000 */
[----:B------:R-:W1:Y:S01]  /*b6c0*/  @!P0 LDC.64 R58, c[0x0][0x2e8] ;  /* 0x0000ba00ff3a8b82 */ /* 0x000e620000000a00 */
[----:B------:R-:W-:Y:S01]  /*b6d0*/  LEA R60, P2, R102, R56, 0x6 ;  /* 0x00000038663c7211 */ /* 0x000fe200078430ff */
        /* <DEDUP_REMOVED lines=10> */
.L_x_2423:
[----:B------:R-:W-:Y:S05]  /*b780*/  BSYNC B1 ;  /* 0x0000000000017941 */ /* 0x000fea0003800000 */
.L_x_2422:
[----:B-1----:R-:W-:-:S05]  /*b790*/  VIADD R48, R19, 0x60 ;  /* 0x0000006013307836 */ /* 0x002fca0000000000 */
[----:B------:R-:W-:-:S13]  /*b7a0*/  ISETP.GE.AND P2, PT, R48, R117, PT ;  /* 0x000000753000720c */ /* 0x000fda0003f46270 */
[----:B------:R-:W-:Y:S05]  /*b7b0*/  @P2 BRA `(.L_x_2391) ;  /* 0x00000000003c2947 */ /* 0x000fea0003800000 */
[----:B------:R-:W1:Y:S01]  /*b7c0*/  LDC.64 R50, c[0x0][0x300] ;  /* 0x0000c000ff327b82 */ /* 0x000e620000000a00 */
[----:B------:R-:W-:Y:S01]  /*b7d0*/  IMAD.MOV.U32 R57, RZ, RZ, R62 ;  /* 0x000000ffff397224 */ /* 0x000fe200078e003e */
[----:B------:R-:W-:Y:S06]  /*b7e0*/  @!P1 LDS.128 R52, [R115+0x2f400] ;  /* 0x02f4000073349984 */ /* 0x000fec0000000c00 */
[----:B------:R-:W2:Y:S01]  /*b7f0*/  @!P0 LDC.64 R48, c[0x0][0x2e8] ;  /* 0x0000ba00ff308b82 */ /* 0x000ea20000000a00 */
[----:B-1----:R-:W-:-:S04]  /*b800*/  IMAD.WIDE.U32 R58, R50, 0x60, R56 ;  /* 0x00000060323a7825 */ /* 0x002fc800078e0038 */
[----:B------:R-:W-:-:S04]  /*b810*/  IMAD R51, R51, 0x60, RZ ;  /* 0x0000006033337824 */ /* 0x000fc800078e02ff */
[----:B------:R-:W-:Y:S01]  /*b820*/  IMAD.IADD R50, R59, 0x1, R51 ;  /* 0x000000013b327824 */ /* 0x000fe200078e0233 */
[----:B--2---:R-:W-:-:S04]  /*b830*/  @!P0 IADD3 R56, P2, P3, R58, R48, R39 ;  /* 0x000000303a388210 */ /* 0x004fc80007b5e027 */
[----:B------:R-:W-:Y:S02]  /*b840*/  @!P0 IADD3.X R57, R50, R49, R103, P2, P3 ;  /* 0x0000003132398210 */ /* 0x000fe400017e6467 */
[----:B------:R-:W1:Y:S02]  /*b850*/  @!P1 LDC.64 R48, c[0x0][0x2e8] ;  /* 0x0000ba00ff309b82 */ /* 0x000e640000000a00 */
[----:B-1----:R-:W-:-:S04]  /*b860*/  @!P1 IADD3 R58, P2, P3, R43, R48, R58 ;  /* 0x000000302b3a9210 */ /* 0x002fc80007b5e03a */
[----:B------:R-:W-:Y:S02]  /*b870*/  @!P1 IADD3.X R59, R108, R49, R50, P2, P3 ;  /* 0x000000316c3b9210 */ /* 0x000fe400017e6432 */
[----:B------:R-:W1:Y:S04]  /*b880*/  @!P0 LDS.128 R48, [R115+0x2b400] ;  /* 0x02b4000073308984 */ /* 0x000e680000000c00 */
[----:B-1----:R1:W-:Y:S04]  /*b890*/  @!P0 STG.E.128 desc[UR46][R56.64], R48 ;  /* 0x0000003038008986 */ /* 0x0023e8000c101d2e */
[----:B------:R1:W-:Y:S02]  /*b8a0*/  @!P1 STG.E.128 desc[UR46][R58.64], R52 ;  /* 0x000000343a009986 */ /* 0x0003e4000c101d2e */
.L_x_2391:
[----:B------:R-:W-:Y:S05]  /*b8b0*/  BSYNC B0 ;  /* 0x0000000000007941 */ /* 0x000fea0003800000 */
.L_x_2353:
        /* <DEDUP_REMOVED lines=17> */
.L_x_2425:
[----:B------:R-:W-:Y:S05]  /*b9d0*/  BSYNC B0 ;  /* 0x0000000000007941 */ /* 0x000fea0003800000 */
.L_x_2424:
[----:B------:R-:W1:Y:S01]  /*b9e0*/  SYNCS.PHASECHK.TRANS64.TRYWAIT P3, [R110+URZ+0x388b0], R121 ;  /* 0x0388b0796e0075a7 */ /* 0x000e62000806017f */
[----:B------:R-:W-:Y:S01]  /*b9f0*/  ULDC UR41, c[0x0][0x2f4] ;  /* 0x0000bd0000297ab9 */ /* 0x000fe20000000800 */
[----:B------:R-:W-:Y:S01]  /*ba00*/  ULDC.64 UR36, c[0x0][0x328] ;  /* 0x0000ca0000247ab9 */ /* 0x000fe20000000a00 */
[----:B------:R-:W-:Y:S01]  /*ba10*/  ULDC.64 UR38, c[0x0][0x318] ;  /* 0x0000c60000267ab9 */ /* 0x000fe20000000a00 */
[----:B------:R-:W-:Y:S04]  /*ba20*/  BSSY B0, `(.L_x_2426) ;  /* 0x0000002000007945 */ /* 0x000fe80003800000 */
[----:B-1----:R-:W-:Y:S05]  /*ba30*/  @!P3 BRA `(.L_x_2427) ;  /* 0x000001e40070b947 */ /* 0x002fea0003800000 */
.L_x_2687:
[----:B------:R-:W-:Y:S05]  /*ba40*/  BSYNC B0 ;  /* 0x0000000000007941 */ /* 0x000fea0003800000 */
.L_x_2426:
        /* <DEDUP_REMOVED lines=17> */
.L_x_2429:
[----:B------:R-:W-:Y:S05]  /*bb60*/  BSYNC B0 ;  /* 0x0000000000007941 */ /* 0x000fea0003800000 */
.L_x_2428:
[----:B0-2---:R-:W-:Y:S01]  /*bb70*/  VIADD R48, R19, 0x20 ;  /* 0x0000002013307836 */ /* 0x005fe20000000000 */
[----:B------:R-:W-:Y:S04]  /*bb80*/  BSSY B0, `(.L_x_2430) ;  /* 0x0000012000007945 */ /* 0x000fe80003800000 */
[----:B------:R-:W-:-:S13]  /*bb90*/  ISETP.GE.AND P3, PT, R48, R117, PT ;  /* 0x000000753000720c */ /* 0x000fda0003f66270 */
[----:B------:R-:W-:Y:S05]  /*bba0*/  @P3 BRA `(.L_x_2431) ;  /* 0x00000000003c3947 */ /* 0x000fea0003800000 */
[----:B------:R-:W-:Y:S01]  /*bbb0*/  IADD3 R51, P3, R52, 0x20, RZ ;  /* 0x0000002034337810 */ /* 0x000fe20007f7e0ff */
[----:B------:R-:W-:Y:S01]  /*bbc0*/  IMAD.MOV.U32 R49, RZ, RZ, R109 ;  /* 0x000000ffff317224 */ /* 0x000fe200078e006d */
[----:B------:R-:W-:-:S03]  /*bbd0*/  MOV R48, R98 ;  /* 0x0000006200307202 */ /* 0x000fc60000000f00 */
        /* <DEDUP_REMOVED lines=12> */
.L_x_2431:
[----:B------:R-:W-:Y:S05]  /*bca0*/  BSYNC B0 ;  /* 0x0000000000007941 */ /* 0x000fea0003800000 */
.L_x_2430:
[----:B0-----:R-:W-:Y:S01]  /*bcb0*/  VIADD R48, R19, 0x40 ;  /* 0x0000004013307836 */ /* 0x001fe20000000000 */
[----:B------:R-:W-:Y:S04]  /*bcc0*/  BSSY B0, `(.L_x_2432) ;  /* 0x0000012000007945 */ /* 0x000fe80003800000 */
        /* <DEDUP_REMOVED lines=17> */
.L_x_2433:
[----:B------:R-:W-:Y:S05]  /*bde0*/  BSYNC B0 ;  /* 0x0000000000007941 */ /* 0x000fea0003800000 */
.L_x_2432:
        /* <DEDUP_REMOVED lines=19> */
.L_x_2435:
[----:B------:R-:W-:Y:S05]  /*bf20*/  BSYNC B0 ;  /* 0x0000000000007941 */ /* 0x000fea0003800000 */
.L_x_2434:
        /* <DEDUP_REMOVED lines=22> */
.L_x_2348:
[----:B------:R-:W-:Y:S05]  /*c090*/  @P0 BRA `(.L_x_2437) ;  /* 0x00000000000c0947 */ /* 0x000fea0003800000 */
[----:B------:R-:W0:Y:S01]  /*c0a0*/  FENCE.VIEW.ASYNC.G ;  /* 0x00000000000073c6 */ /* 0x000e220000000100 */
[----:B------:R-:W-:Y:S05]  /*c0b0*/  WARPSYNC.ALL ;  /* 0x0000000000007948 */ /* 0x000fea0003800000 */
[----:B0-----:R-:W-:Y:S06]  /*c0c0*/  BAR.ARV 0xc, 0x180 ;  /* 0x0306000000007b1d */ /* 0x001fec0000002000 */
.L_x_2437:
[----:B------:R-:W2:Y:S01]  /*c0d0*/  LDL R0, [R1+0x44] ;  /* 0x0000440001007983 */ /* 0x000ea20000100800 */
[----:B------:R-:W-:Y:S01]  /*c0e0*/  ULDC.64 UR6, c[0x0][0x998] ;  /* 0x0002660000067ab9 */ /* 0x000fe20000000a00 */
[----:B------:R-:W-:Y:S02]  /*c0f0*/  ULDC.64 UR4, c[0x0][0x990] ;  /* 0x0002640000047ab9 */ /* 0x000fe40000000a00 */
[----:B------:R-:W3:Y:S04]  /*c100*/  LDL R3, [R1+0x24] ;  /* 0x0000240001037983 */ /* 0x000ee80000100800 */
[----:B------:R-:W4:Y:S01]  /*c110*/  LDL R20, [R1+0x18] ;  /* 0x0000180001147983 */ /* 0x000f220000100800 */
[----:B------:R-:W-:Y:S02]  /*c120*/  ISETP.NE.U32.AND P1, PT, RZ, UR6, PT ;  /* 0x00000006ff007c0c */ /* 0x000fe4000bf25070 */
[----:B------:R-:W-:Y:S01]  /*c130*/  ISETP.NE.U32.AND P0, PT, RZ, UR4, PT ;  /* 0x00000004ff007c0c */ /* 0x000fe2000bf05070 */
[----:B------:R-:W4:Y:S01]  /*c140*/  LDL R14, [R1+0x8] ;  /* 0x00000800010e7983 */ /* 0x000f220000100800 */
[----:B------:R-:W-:-:S02]  /*c150*/  ISETP.NE.AND.EX P1, PT, RZ, UR7, PT, P1 ;  /* 0x00000007ff007c0c */ /* 0x000fc4000bf25310 */
        /* <DEDUP_REMOVED lines=19> */
[C---:B------:R-:W-:Y:S02]  /*c290*/  @P0 IMAD R9, R20.reuse, R13, R0 ;  /* 0x0000000d14090224 */ /* 0x040fe400078e0200 */
[----:B------:R-:W-:Y:S01]  /*c2a0*/  @P0 IMAD.WIDE.U32 R2, R20, R12, R2 ;  /* 0x0000000c14020225 */ /* 0x000fe200078e0002 */
[----:B------:R-:W-:-:S03]  /*c2b0*/  @P1 LEA R8, P3, R6, UR6, 0x2 ;  /* 0x0000000606081c11 */ /* 0x000fc6000f8610ff */
[----:B------:R-:W-:Y:S01]  /*c2c0*/  @P1 IMAD.IADD R5, R7, 0x1, R11 ;  /* 0x0000000107051824 */ /* 0x000fe200078e020b */
[----:B------:R-:W-:Y:S01]  /*c2d0*/  @P0 LEA R4, P2, R2, UR4, 0x2 ;  /* 0x0000000402040c11 */ /* 0x000fe2000f8410ff */
[----:B------:R-:W-:Y:S01]  /*c2e0*/  @P0 IMAD.IADD R3, R3, 0x1, R9 ;  /* 0x0000000103030824 */ /* 0x000fe200078e0209 */
[----:B------:R-:W-:Y:S02]  /*c2f0*/  ULDC UR4, c[0x0][0x988] ;  /* 0x0002620000047ab9 */ /* 0x000fe40000000800 */
[----:B------:R-:W-:Y:S01]  /*c300*/  @P1 LEA.HI.X R9, R6, UR7, R5, 0x2, P3 ;  /* 0x0000000706091c11 */ /* 0x000fe200098f1405 */
[----:B------:R-:W-:Y:S01]  /*c310*/  IMAD.MOV.U32 R0, RZ, RZ, 0x3f800000 ;  /* 0x3f800000ff007424 */ /* 0x000fe200078e00ff */
[----:B------:R-:W-:Y:S01]  /*c320*/  @P0 LEA.HI.X R5, R2, UR5, R3, 0x2, P2 ;  /* 0x0000000502050c11 */ /* 0x000fe200090f1403 */
[----:B------:R-:W-:Y:S01]  /*c330*/  IMAD.MOV.U32 R3, RZ, RZ, 0x3f800000 ;  /* 0x3f800000ff037424 */ /* 0x000fe200078e00ff */
[----:B------:R-:W0:Y:S03]  /*c340*/  LDC R2, c[0x0][0x448] ;  /* 0x00011200ff027b82 */ /* 0x000e260000000800 */
[----:B------:R1:W2:Y:S04]  /*c350*/  @P1 LDG.E R0, desc[UR46][R8.64] ;  /* 0x0000002e08001981 */ /* 0x0002a8000c1e1900 */
[----:B------:R3:W2:Y:S01]  /*c360*/  @P0 LDG.E R3, desc[UR46][R4.64] ;  /* 0x0000002e04030981 */ /* 0x0006a2000c1e1900 */
[----:B0-----:R-:W-:-:S13]  /*c370*/  ISETP.NE.AND P0, PT, R2, 0x1, PT ;  /* 0x000000010200780c */ /* 0x001fda0003f05270 */
[----:B------:R-:W0:Y:S08]  /*c380*/  @P0 LDC R2, c[0x0][0x44c] ;  /* 0x00011300ff020b82 */ /* 0x000e300000000800 */
[----:B------:R-:W4:Y:S01]  /*c390*/  @P0 LDC R11, c[0x0][0x450] ;  /* 0x00011400ff0b0b82 */ /* 0x000f220000000800 */
[----:B------:R-:W-:-:S04]  /*c3a0*/  VIADD R7, R14, 0x7f ;  /* 0x0000007f0e077836 */ /* 0x000fc80000000000 */
[----:B0-----:R-:W-:-:S05]  /*c3b0*/  @P0 IMAD.HI.U32 R2, R7, R2, RZ ;  /* 0x0000000207020227 */ /* 0x001fca00078e00ff */
[----:B----4-:R-:W-:-:S05]  /*c3c0*/  @P0 SHF.R.U32.HI R7, RZ, R11, R2 ;  /* 0x0000000bff070219 */ /* 0x010fca0000011602 */
[----:B------:R-:W-:-:S05]  /*c3d0*/  IMAD.IADD R7, R130, 0x1, R7 ;  /* 0x0000000182077824 */ /* 0x000fca00078e0207 */
[----:B------:R-:W-:-:S04]  /*c3e0*/  SHF.R.S32.HI R2, RZ, 0x1f, R7 ;  /* 0x0000001fff027819 */ /* 0x000fc80000011407 */
[----:B------:R-:W-:-:S04]  /*c3f0*/  LEA.HI R2, R2, R7, RZ, 0x7 ;  /* 0x0000000702027211 */ /* 0x000fc800078f38ff */
[----:B------:R-:W-:-:S04]  /*c400*/  SHF.R.S32.HI R2, RZ, 0x7, R2 ;  /* 0x00000007ff027819 */ /* 0x000fc80000011402 */
[----:B------:R-:W-:-:S04]  /*c410*/  VIMNMX R131, R131, R2, PT ;  /* 0x0000000283837248 */ /* 0x000fc80003fe0100 */
[----:B------:R-:W-:Y:S02]  /*c420*/  ISETP.GE.AND P1, PT, R131, 0x1, PT ;  /* 0x000000018300780c */ /* 0x000fe40003f26270 */
[----:B------:R-:W-:Y:S02]  /*c430*/  CS2R R152, SRZ ;  /* 0x0000000000987805 */ /* 0x000fe4000001ff00 */
[----:B------:R-:W-:Y:S02]  /*c440*/  PLOP3.LUT P0, PT, PT, PT, PT, 0x80, 0x0 ;  /* 0x000000000000781c */ /* 0x000fe40003f0f070 */
[----:B------:R-:W-:Y:S02]  /*c450*/  CS2R R146, SRZ ;  /* 0x0000000000927805 */ /* 0x000fe4000001ff00 */
[----:B------:R-:W-:Y:S02]  /*c460*/  MOV R142, RZ ;  /* 0x000000ff008e7202 */ /* 0x000fe40000000f00 */
[----:B------:R-:W-:-:S02]  /*c470*/  CS2R R84, SRZ ;  /* 0x0000000000547805 */ /* 0x000fc4000001ff00 */
[----:B------:R-:W-:Y:S02]  /*c480*/  CS2R R144, SRZ ;  /* 0x0000000000907805 */ /* 0x000fe4000001ff00 */
[----:B------:R-:W-:Y:S01]  /*c490*/  CS2R R134, SRZ ;  /* 0x0000000000867805 */ /* 0x000fe2000001ff00 */
[----:B------:R-:W-:Y:S01]  /*c4a0*/  IMAD.MOV.U32 R140, RZ, RZ, RZ ;  /* 0x000000ffff8c7224 */ /* 0x000fe200078e00ff */
        /* <DEDUP_REMOVED lines=37> */
[----:B------:R-:W-:Y:S01]  /*c700*/  CS2R R30, SRZ ;  /* 0x00000000001e7805 */ /* 0x000fe2000001ff00 */
[----:B------:R-:W-:Y:S01]  /*c710*/  IMAD.MOV.U32 R67, RZ, RZ, RZ ;  /* 0x000000ffff437224 */ /* 0x000fe200078e00ff */
        /* <DEDUP_REMOVED lines=9> */
[----:B-1----:R-:W-:Y:S02]  /*c7b0*/  CS2R R8, SRZ ;  /* 0x0000000000087805 */ /* 0x002fe4000001ff00 */
[----:B------:R-:W-:Y:S01]  /*c7c0*/  CS2R R48, SRZ ;  /* 0x0000000000307805 */ /* 0x000fe2000001ff00 */
[----:B------:R-:W-:Y:S01]  /*c7d0*/  IMAD.MOV.U32 R117, RZ, RZ, RZ ;  /* 0x000000ffff757224 */ /* 0x000fe200078e00ff */
[----:B------:R-:W-:-:S02]  /*c7e0*/  CS2R R42, SRZ ;  /* 0x00000000002a7805 */ /* 0x000fc4000001ff00 */
[----:B------:R-:W-:Y:S02]  /*c7f0*/  CS2R R6, SRZ ;  /* 0x0000000000067805 */ /* 0x000fe4000001ff00 */
[----:B------:R-:W-:Y:S02]  /*c800*/  CS2R R40, SRZ ;  /* 0x0000000000287805 */ /* 0x000fe4000001ff00 */
[----:B------:R-:W-:Y:S02]  /*c810*/  CS2R R124, SRZ ;  /* 0x00000000007c7805 */ /* 0x000fe4000001ff00 */
[----:B---3--:R-:W-:Y:S02]  /*c820*/  CS2R R4, SRZ ;  /* 0x0000000000047805 */ /* 0x008fe4000001ff00 */
[----:B------:R-:W-:Y:S02]  /*c830*/  CS2R R32, SRZ ;  /* 0x0000000000207805 */ /* 0x000fe4000001ff00 */
[----:B------:R-:W-:-:S02]  /*c840*/  CS2R R132, SRZ ;  /* 0x0000000000847805 */ /* 0x000fc4000001ff00 */
[----:B------:R-:W-:Y:S02]  /*c850*/  CS2R R100, SRZ ;  /* 0x0000000000647805 */ /* 0x000fe4000001ff00 */
[----:B------:R-:W-:Y:S02]  /*c860*/  CS2R R92, SRZ ;  /* 0x00000000005c7805 */ /* 0x000fe4000001ff00 */
[----:B------:R-:W-:Y:S01]  /*c870*/  CS2R R24, SRZ ;  /* 0x0000000000187805 */ /* 0x000fe2000001ff00 */
[----:B--2---:R-:W-:Y:S01]  /*c880*/  FMUL.FTZ R2, R3, R0 ;  /* 0x0000000003027220 */ /* 0x004fe20000410000 */
[----:B------:R-:W-:-:S03]  /*c890*/  IMAD.MOV.U32 R0, RZ, RZ, RZ ;  /* 0x000000ffff007224 */ /* 0x000fc600078e00ff */
[----:B------:R-:W-:Y:S01]  /*c8a0*/  FMUL.FTZ R2, R2, UR4 ;  /* 0x0000000402027c20 */ /* 0x000fe20008410000 */
[----:B------:R-:W-:Y:S01]  /*c8b0*/  IMAD.MOV.U32 R3, RZ, RZ, RZ ;  /* 0x000000ffff037224 */ /* 0x000fe200078e00ff */
[----:B------:R-:W-:Y:S06]  /*c8c0*/  @!P1 BRA `(.L_x_2438) ;  /* 0x0000012000c49947 */ /* 0x000fec0003800000 */
[----:B------:R-:W0:Y:S01]  /*c8d0*/  S2R R26, SR_TID.X ;  /* 0x00000000001a7919 */ /* 0x000e220000002100 */
[----:B------:R-:W-:Y:S01]  /*c8e0*/  UMOV UR4, 0xffffffff ;  /* 0xffffffff00047882 */ /* 0x000fe20000000000 */
[----:B0-----:R-:W-:-:S04]  /*c8f0*/  IADD3 R50, R26, -0x80, RZ ;  /* 0xffffff801a327810 */ /* 0x001fc80007ffe0ff */
[----:B------:R-:W-:-:S04]  /*c900*/  SHF.R.S32.HI R31, RZ, 0x1f, R50 ;  /* 0x0000001fff1f7819 */ /* 0x000fc80000011432 */
[----:B------:R-:W-:-:S04]  /*c910*/  LEA.HI R13, R31, R50, RZ, 0x7 ;  /* 0x000000321f0d7211 */ /* 0x000fc800078f38ff */
[----:B------:R-:W-:Y:S01]  /*c920*/  SHF.R.S32.HI R13, RZ, 0x7, R13 ;  /* 0x00000007ff0d7819 */ /* 0x000fe2000001140d */
[----:B------:R-:W-:Y:S06]  /*c930*/  BRA.DIV UR4, `(.L_x_2439) ;  /* 0x000001d604c47947 */ /* 0x000fec000b800000 */
[----:B------:R-:W0:Y:S04]  /*c940*/  SHFL.IDX PT, R0, R13, RZ, 0x1f ;  /* 0x00001fff0d007589 */ /* 0x000e2800000e0000 */
[----:B0-----:R1:W-:Y:S02]  /*c950*/  STL [R1], R0 ;  /* 0x0000000001007387 */ /* 0x0013e40000100800 */
.L_x_2690:
[----:B------:R-:W1:Y:S02]  /*c960*/  LDL R3, [R1] ;  /* 0x0000000001037983 */ /* 0x000e640000100800 */
[----:B-1----:R-:W-:-:S04]  /*c970*/  LEA.HI R0, R3, R3, RZ, 0x1 ;  /* 0x0000000303007211 */ /* 0x002fc800078f08ff */
[----:B------:R-:W-:-:S05]  /*c980*/  LOP3.LUT R0, R0, 0x1e, RZ, 0xc0, !PT ;  /* 0x0000001e00007812 */ /* 0x000fca00078ec0ff */
[----:B------:R-:W-:Y:S02]  /*c990*/  IMAD.IADD R0, R3, 0x1, -R0 ;  /* 0x0000000103007824 */ /* 0x000fe400078e0a00 */
[----:B------:R-:W-:-:S03]  /*c9a0*/  IMAD.U32 R3, RZ, RZ, UR44 ;  /* 0x0000002cff037e24 */ /* 0x000fc6000f8e00ff */
[----:B------:R-:W-:Y:S02]  /*c9b0*/  LEA R0, R0, UR44, 0xd ;  /* 0x0000002c00007c11 */ /* 0x000fe4000f8e68ff */
[----:B------:R-:W-:Y:S02]  /*c9c0*/  LOP3.LUT P0, RZ, R3, 0x3ff, RZ, 0xc0, !PT ;  /* 0x000003ff03ff7812 */ /* 0x000fe4000780c0ff */
[----:B------:R-:W-:Y:S02]  /*c9d0*/  SHF.R.U32.HI R0, RZ, 0x4, R0 ;  /* 0x00000004ff007819 */ /* 0x000fe40000011600 */
[----:B------:R-:W-:Y:S02]  /*c9e0*/  P2R R24, PR, RZ, 0x1 ;  /* 0x00000001ff187803 */ /* 0x000fe40000000000 */
[----:B------:R-:W-:-:S07]  /*c9f0*/  LOP3.LUT R48, R0, 0x3fff, RZ, 0xc0, !PT ;  /* 0x00003fff00307812 */ /* 0x000fce00078ec0ff */
[----:B------:R-:W-:Y:S05]  /*ca00*/  @!P0 BRA `(.L_x_2440) ;  /* 0x0000000000408947 */ /* 0x000fea0003800000 */
[----:B------:R-:W-:Y:S01]  /*ca10*/  MOV R0, 0x0 ;  /* 0x0000000000007802 */ /* 0x000fe20000000f00 */
[----:B------:R-:W-:Y:S01]  /*ca20*/  ULDC.64 UR4, c[0x4][0xc0] ;  /* 0x0100300000047ab9 */ /* 0x000fe20000000a00 */
[----:B------:R-:W-:Y:S01]  /*ca30*/  ULDC.64 UR6, c[0x4][0xc8] ;  /* 0x0100320000067ab9 */ /* 0x000fe20000000a00 */
[----:B------:R-:W-:Y:S01]  /*ca40*/  IMAD.U32 R4, RZ, RZ, UR4 ;  /* 0x00000004ff047e24 */ /* 0x000fe2000f8e00ff */
[----:B0-----:R0:W1:Y:S01]  /*ca50*/  LDC.64 R14, c[0x4][R0] ;  /* 0x01000000000e7b82 */ /* 0x0010620000000a00 */
[----:B------:R-:W-:Y:S01]  /*ca60*/  IMAD.U32 R5, RZ, RZ, UR5 ;  /* 0x00000005ff057e24 */ /* 0x000fe2000f8e00ff */
[----:B------:R-:W-:Y:S01]  /*ca70*/  ULDC.64 UR4, c[0x4][0x30] ;  /* 0x01000c0000047ab9 */ /* 0x000fe20000000a00 */
[----:B------:R-:W-:Y:S01]  /*ca80*/  IMAD.U32 R6, RZ, RZ, UR6 ;  /* 0x00000006ff067e24 */ /* 0x000fe2000f8e00ff */
[----:B------:R-:W-:Y:S01]  /*ca90*/  MOV R12, 0x1 ;  /* 0x00000001000c7802 */ /* 0x000fe20000000f00 */
[----:B------:R-:W-:Y:S02]  /*caa0*/  IMAD.U32 R7, RZ, RZ, UR7 ;  /* 0x00000007ff077e24 */ /* 0x000fe4000f8e00ff */
[----:B------:R-:W-:-:S02]  /*cab0*/  IMAD.U32 R10, RZ, RZ, UR4 ;  /* 0x00000004ff0a7e24 */ /* 0x000fc4000f8e00ff */
[----:B------:R-:W-:Y:S02]  /*cac0*/  IMAD.U32 R11, RZ, RZ, UR5 ;  /* 0x00000005ff0b7e24 */ /* 0x000fe4000f8e00ff */
[----:B------:R-:W-:Y:S02]  /*cad0*/  IMAD.MOV.U32 R8, RZ, RZ, 0x70 ;  /* 0x00000070ff087424 */ /* 0x000fe400078e00ff */
[----:B0-----:R-:W-:-:S07]  /*cae0*/  IMAD.MOV.U32 R13, RZ, RZ, RZ ;  /* 0x000000ffff0d7224 */ /* 0x001fce00078e00ff */
[----:B------:R-:W-:-:S07]  /*caf0*/  LEPC R20, `(.L_x_2440) ;  /* 0x000000001014794e */ /* 0x000fce0000000000 */
[----:B-1---5:R-:W-:Y:S05]  /*cb00*/  CALL.ABS.NOINC R14 ;  /* 0x000000000e007343 */ /* 0x022fea0003c00000 */
.L_x_2440:
        /* <DEDUP_REMOVED lines=13> */
.L_x_2444:
[----:B--2---:R2:W3:Y:S02]  /*cbe0*/  SYNCS.PHASECHK.TRANS64.TRYWAIT P0, [R18+URZ+0x38800], R3 ;  /* 0x03880003120075a7 */ /* 0x0044e4000800017f */
[----:B---3--:R-:W-:Y:S05]  /*cbf0*/  @!P0 NANOSLEEP.SYNCS 0x989680 ;  /* 0x009896800000895d */ /* 0x008fea0003900000 */
[----:B------:R-:W3:Y:S02]  /*cc00*/  @!P0 SYNCS.PHASECHK.TRANS64 P0, [R18+URZ+0x38800], R3 ;  /* 0x03880003120085a7 */ /* 0x000ee4000800007f */
[----:B---3--:R-:W-:Y:S05]  /*cc10*/  @!P0 BRA `(.L_x_2444) ;  /* 0xfffffffc00f08947 */ /* 0x008fea000383ffff */
.L_x_2443:
[----:B------:R-:W-:Y:S05]  /*cc20*/  BSYNC B0 ;  /* 0x0000000000007941 */ /* 0x000fea0003800000 */
.L_x_2442:
[----:B------:R-:W-:Y:S05]  /*cc30*/  BRA `(.L_x_2445) ;  /* 0x0000009400bc7947 */ /* 0x000fea0003800000 */
.L_x_2441:
[----:B------:R-:W-:Y:S01]  /*cc40*/  ISETP.NE.AND P0, PT, R24, RZ, PT ;  /* 0x000000ff1800720c */ /* 0x000fe20003f05270 */
[----:B------:R-:W-:Y:S01]  /*cc50*/  ULDC.64 UR4, c[0x0][0x3f8] ;  /* 0x0000fe0000047ab9 */ /* 0x000fe20000000a00 */
[----:B-----5:R-:W-:Y:S01]  /*cc60*/  SHF.R.S32.HI R0, RZ, 0x1f, R116 ;  /* 0x0000001fff007819 */ /* 0x020fe20000011474 */
[----:B------:R-:W-:Y:S01]  /*cc70*/  ULDC.64 UR6, c[0x0][0x408] ;  /* 0x0001020000067ab9 */ /* 0x000fe20000000a00 */
[----:B------:R-:W-:-:S04]  /*cc80*/  IMAD.WIDE.U32 R24, R116, UR4, RZ ;  /* 0x0000000474187c25 */ /* 0x000fc8000f8e00ff */
[C---:B------:R-:W-:Y:S02]  /*cc90*/  IMAD R3, R0.reuse, UR4, RZ ;  /* 0x0000000400037c24 */ /* 0x040fe4000f8e02ff */
[----:B------:R-:W-:Y:S02]  /*cca0*/  IMAD R5, R0, UR6, RZ ;  /* 0x0000000600057c24 */ /* 0x000fe4000f8e02ff */
        /* <DEDUP_REMOVED lines=21> */
[----:B-1----:R-:W-:Y:S05]  /*ce00*/  CALL.ABS.NOINC R14 ;  /* 0x000000000e007343 */ /* 0x002fea0003c00000 */
.L_x_2446:
[----:B------:R-:W2:Y:S01]  /*ce10*/  LDL R55, [R1+0x8] ;  /* 0x0000080001377983 */ /* 0x000ea20000100800 */
[----:B------:R-:W-:Y:S01]  /*ce20*/  ULDC.U8 UR4, c[0x0][0x410] ;  /* 0x0001040000047ab9 */ /* 0x000fe20000000000 */
[----:B------:R-:W-:Y:S01]  /*ce30*/  LEA.HI R31, R31, R50, RZ, 0x3 ;  /* 0x000000321f1f7211 */ /* 0x000fe200078f18ff */
[----:B------:R-:W-:Y:S01]  /*ce40*/  BSSY B0, `(.L_x_2447) ;  /* 0x0000946000007945 */ /* 0x000fe20003800000 */
[----:B------:R-:W-:Y:S02]  /*ce50*/  ISETP.NE.AND P0, PT, RZ, UR4, PT ;  /* 0x00000004ff007c0c */ /* 0x000fe4000bf05270 */
[----:B------:R-:W-:-:S05]  /*ce60*/  LOP3.LUT R31, R31, 0xfffffff8, RZ, 0xc0, !PT ;  /* 0xfffffff81f1f7812 */ /* 0x000fca00078ec0ff */
[----:B------:R-:W-:Y:S02]  /*ce70*/  IMAD.IADD R50, R50, 0x1, -R31 ;  /* 0x0000000132327824 */ /* 0x000fe400078e0a1f */
[----:B--2---:R-:W-:-:S04]  /*ce80*/  IMAD.IADD R57, R19, 0x1, R55 ;  /* 0x0000000113397824 */ /* 0x004fc800078e0237 */
[----:B------:R-:W-:Y:S01]  /*ce90*/  IMAD R3, R50, 0x20, R57 ;  /* 0x0000002032037824 */ /* 0x000fe200078e0239 */
[----:B------:R-:W-:Y:S06]  /*cea0*/  @!P0 BRA `(.L_x_2448) ;  /* 0x0000004800808947 */ /* 0x000fec0003800000 */
[----:B------:R-:W1:Y:S01]  /*ceb0*/  LDC R54, c[0x0][0x448] ;  /* 0x00011200ff367b82 */ /* 0x000e620000000800 */
[----:B------:R-:W-:Y:S01]  /*cec0*/  MOV R11, R29 ;  /* 0x0000001d000b7202 */ /* 0x000fe20000000f00 */
[----:B------:R-:W-:Y:S01]  /*ced0*/  IMAD.MOV.U32 R8, RZ, RZ, R24 ;  /* 0x000000ffff087224 */ /* 0x000fe200078e0018 */
[----:B------:R-:W-:Y:S01]  /*cee0*/  ULDC.64 UR4, c[0x0][0x3f8] ;  /* 0x0000fe0000047ab9 */ /* 0x000fe20000000a00 */
[----:B------:R-:W-:Y:S01]  /*cef0*/  IMAD.MOV.U32 R9, RZ, RZ, R27 ;  /* 0x000000ffff097224 */ /* 0x000fe200078e001b */
[----:B------:R-:W-:Y:S01]  /*cf00*/  ULDC.64 UR6, c[0x0][0x408] ;  /* 0x0001020000067ab9 */ /* 0x000fe20000000a00 */
[----:B------:R-:W-:Y:S01]  /*cf10*/  IMAD.MOV.U32 R10, RZ, RZ, R116 ;  /* 0x000000ffff0a7224 */ /* 0x000fe200078e0074 */
[----:B------:R-:W-:Y:S01]  /*cf20*/  ULDC.64 UR8, c[0x0][0x400] ;  /* 0x0001000000087ab9 */ /* 0x000fe20000000a00 */
[----:B------:R-:W-:Y:S02]  /*cf30*/  SHF.R.S32.HI R49, RZ, 0x1f, R233 ;  /* 0x0000001fff317819 */ /* 0x000fe400000114e9 */
[----:B------:R-:W-:-:S02]  /*cf40*/  SHF.R.S32.HI R51, RZ, 0x1f, R22 ;  /* 0x0000001fff337819 */ /* 0x000fc40000011416 */
        /* <DEDUP_REMOVED lines=19> */
[----:B------:R1:W2:Y:S04]  /*d080*/  SHFL.IDX PT, R0, R6, RZ, 0x181f ;  /* 0x00181fff06007589 */ /* 0x0002a800000e0000 */
[----:B------:R1:W3:Y:S04]  /*d090*/  SHFL.IDX PT, R3, R5, RZ, 0x181f ;  /* 0x00181fff05037589 */ /* 0x0002e800000e0000 */
[----:B------:R1:W4:Y:S04]  /*d0a0*/  SHFL.IDX PT, R4, R8, RZ, 0x181f ;  /* 0x00181fff08047589 */ /* 0x00032800000e0000 */
[----:B0-----:R1:W0:Y:S02]  /*d0b0*/  SHFL.IDX PT, R14, R7, RZ, 0x181f ;  /* 0x00181fff070e7589 */ /* 0x00122400000e0000 */
.L_x_2696:
[----:B------:R-:W5:Y:S01]  /*d0c0*/  LDL R9, [R1+0xc] ;  /* 0x00000c0001097983 */ /* 0x000f620000100800 */
[----:B------:R-:W-:Y:S01]  /*d0d0*/  BSSY B1, `(.L_x_2450) ;  /* 0x000001b000017945 */ /* 0x000fe20003800000 */
[----:B------:R-:W-:Y:S02]  /*d0e0*/  CS2R R20, SRZ ;  /* 0x0000000000147805 */ /* 0x000fe4000001ff00 */
[----:B------:R-:W-:Y:S02]  /*d0f0*/  CS2R R44, SRZ ;  /* 0x00000000002c7805 */ /* 0x000fe4000001ff00 */
[----:B------:R-:W-:Y:S02]  /*d100*/  CS2R R26, SRZ ;  /* 0x00000000001a7805 */ /* 0x000fe4000001ff00 */
[----:B------:R-:W-:Y:S01]  /*d110*/  CS2R R46, SRZ ;  /* 0x00000000002e7805 */ /* 0x000fe2000001ff00 */
[----:B-----5:R-:W-:-:S05]  /*d120*/  IMAD R54, R9, R54, RZ ;  /* 0x0000003609367224 */ /* 0x020fca00078e02ff */
        /* <DEDUP_REMOVED lines=11> */
[----:B--2---:R-:W-:Y:S01]  /*d1e0*/  @!P4 IMAD.X R25, R0, 0x1, R49, P0 ;  /* 0x000000010019c824 */ /* 0x004fe200000e0631 */
[----:B------:R-:W-:Y:S02]  /*d1f0*/  @!P3 IADD3 R10, P0, R22, R3, RZ ;  /* 0x00000003160ab210 */ /* 0x000fe40007f1e0ff */
[----:B------:R-:W-:Y:S01]  /*d200*/  CS2R R26, SRZ ;  /* 0x00000000001a7805 */ /* 0x000fe2000001ff00 */
[C---:B----4-:R-:W-:Y:S02]  /*d210*/  @!P3 IMAD.X R13, R4.reuse, 0x1, R51, P1 ;  /* 0x00000001040db824 */ /* 0x050fe400008e0633 */
[----:B------:R-:W-:Y:S01]  /*d220*/  @!P4 IMAD.X R15, R4, 0x1, R49, P2 ;  /* 0x00000001040fc824 */ /* 0x000fe200010e0631 */
[----:B------:R0:W5:Y:S01]  /*d230*/  @!P4 LD.E.64 R20, desc[UR46][R24.64] ;  /* 0x0000002e1814c980 */ /* 0x000162000c101b00 */
[----:B------:R-:W-:-:S03]  /*d240*/  @!P3 IMAD.X R11, R0, 0x1, R51, P0 ;  /* 0x00000001000bb824 */ /* 0x000fc600000e0633 */
[----:B------:R0:W5:Y:S04]  /*d250*/  @!P3 LD.E.64 R46, desc[UR46][R12.64] ;  /* 0x0000002e0c2eb980 */ /* 0x000168000c101b00 */
[----:B------:R0:W5:Y:S04]  /*d260*/  @!P3 LD.E.64 R44, desc[UR46][R10.64] ;  /* 0x0000002e0a2cb980 */ /* 0x000168000c101b00 */
[----:B------:R0:W5:Y:S02]  /*d270*/  @!P4 LD.E.64 R26, desc[UR46][R14.64] ;  /* 0x0000002e0e1ac980 */ /* 0x000164000c101b00 */
.L_x_2451:
[----:B------:R-:W-:Y:S05]  /*d280*/  BSYNC B1 ;  /* 0x0000000000017941 */ /* 0x000fea0003800000 */
.L_x_2450:
[----:B------:R-:W-:Y:S01]  /*d290*/  UMOV UR4, 0xffffffff ;  /* 0xffffffff00047882 */ /* 0x000fe20000000000 */
[----:B0-----:R-:W-:Y:S02]  /*d2a0*/  CS2R R24, SRZ ;  /* 0x0000000000187805 */ /* 0x001fe4000001ff00 */
[----:B------:R-:W-:Y:S05]  /*d2b0*/  BRA.DIV UR4, `(.L_x_2452) ;  /* 0x000001ce04fc7947 */ /* 0x000fea000b800000 */
[----:B--2---:R0:W2:Y:S04]  /*d2c0*/  SHFL.IDX PT, R0, R6, 0x1, 0x181f ;  /* 0x00381f0006007f89 */ /* 0x0040a800000e0000 */
[----:B---3--:R0:W3:Y:S04]  /*d2d0*/  SHFL.IDX PT, R3, R5, 0x1, 0x181f ;  /* 0x00381f0005037f89 */ /* 0x0080e800000e0000 */
[----:B----4-:R0:W4:Y:S04]  /*d2e0*/  SHFL.IDX PT, R4, R8, 0x1, 0x181f ;  /* 0x00381f0008047f89 */ /* 0x01012800000e0000 */
[----:B------:R0:W0:Y:S02]  /*d2f0*/  SHFL.IDX PT, R14, R7, 0x1, 0x181f ;  /* 0x00381f00070e7f89 */ /* 0x00002400000e0000 */
.L_x_2702:
        /* <DEDUP_REMOVED lines=26> */
.L_x_2454:
[----:B------:R-:W-:Y:S05]  /*d4a0*/  BSYNC B1 ;  /* 0x0000000000017941 */ /* 0x000fea0003800000 */
.L_x_2453:
[----:B------:R-:W-:-:S03]  /*d4b0*/  UMOV UR4, 0xffffffff ;  /* 0xffffffff00047882 */ /* 0x000fc60000000000 */
[----:B------:R-:W-:Y:S05]  /*d4c0*/  BRA.DIV UR4, `(.L_x_2455) ;  /* 0x000001ce04e87947 */ /* 0x000fea000b800000 */
[----:B--2---:R2:W1:Y:S04]  /*d4d0*/  SHFL.IDX PT, R0, R6, 0x2, 0x181f ;  /* 0x00581f0006007f89 */ /* 0x00446800000e0000 */
[----:B---3--:R2:W3:Y:S04]  /*d4e0*/  SHFL.IDX PT, R3, R5, 0x2, 0x181f ;  /* 0x00581f0005037f89 */ /* 0x0084e800000e0000 */
[----:B----4-:R2:W4:Y:S04]  /*d4f0*/  SHFL.IDX PT, R4, R8, 0x2, 0x181f ;  /* 0x00581f0008047f89 */ /* 0x01052800000e0000 */
[----:B0-----:R2:W0:Y:S02]  /*d500*/  SHFL.IDX PT, R14, R7, 0x2, 0x181f ;  /* 0x00581f00070e7f89 */ /* 0x00142400000e0000 */
.L_x_2708:
        /* <DEDUP_REMOVED lines=17> */
[----:B-1----:R-:W-:Y:S01]  /*d620*/  @!P4 IMAD.X R41, R0, 0x1, R49, P0 ;  /* 0x000000010029c824 */ /* 0x002fe200000e0631 */
        /* <DEDUP_REMOVED lines=9> */
.L_x_2457:
[----:B------:R-:W-:Y:S05]  /*d6c0*/  BSYNC B1 ;  /* 0x0000000000017941 */ /* 0x000fea0003800000 */
.L_x_2456:
[----:B------:R-:W-:Y:S01]  /*d6d0*/  UMOV UR4, 0xffffffff ;  /* 0xffffffff00047882 */ /* 0x000fe20000000000 */
[----:B0-----:R-:W-:Y:S02]  /*d6e0*/  CS2R R40, SRZ ;  /* 0x0000000000287805 */ /* 0x001fe4000001ff00 */
[----:B------:R-:W-:Y:S05]  /*d6f0*/  BRA.DIV UR4, `(.L_x_2458) ;  /* 0x000001ce04cc7947 */ /* 0x000fea000b800000 */
[----:B-1----:R0:W1:Y:S04]  /*d700*/  SHFL.IDX PT, R0, R6, 0x3, 0x181f ;  /* 0x00781f0006007f89 */ /* 0x00206800000e0000 */
[----:B---3--:R0:W3:Y:S04]  /*d710*/  SHFL.IDX PT, R3, R5, 0x3, 0x181f ;  /* 0x00781f0005037f89 */ /* 0x0080e800000e0000 */
[----:B----4-:R0:W4:Y:S04]  /*d720*/  SHFL.IDX PT, R4, R8, 0x3, 0x181f ;  /* 0x00781f0008047f89 */ /* 0x01012800000e0000 */
[----:B------:R0:W0:Y:S02]  /*d730*/  SHFL.IDX PT, R14, R7, 0x3, 0x181f ;  /* 0x00781f00070e7f89 */ /* 0x00002400000e0000 */
.L_x_2714:
[----:B------:R-:W-:Y:S01]  /*d740*/  VIADD R57, R57, 0x60 ;  /* 0x0000006039397836 */ /* 0x000fe20000000000 */
[----:B------:R-:W-:Y:S01]  /*d750*/  BSSY B1, `(.L_x_2459) ;  /* 0x0000019000017945 */ /* 0x000fe20003800000 */
[----:B------:R-:W-:Y:S02]  /*d760*/  CS2R R10, SRZ ;  /* 0x00000000000a7805 */ /* 0x000fe4000001ff00 */
[----:B0-2---:R-:W-:Y:S02]  /*d770*/  CS2R R8, SRZ ;  /* 0x0000000000087805 */ /* 0x005fe4000001ff00 */
        /* <DEDUP_REMOVED lines=8> */
[----:B------:R-:W-:Y:S02]  /*d800*/  CS2R R12, SRZ ;  /* 0x00000000000c7805 */ /* 0x000fe4000001ff00 */
[----:B------:R-:W-:-:S05]  /*d810*/  CS2R R8, SRZ ;  /* 0x0000000000087805 */ /* 0x000fca000001ff00 */
[CC--:B---3--:R-:W-:Y:S02]  /*d820*/  @!P4 IADD3 R6, P0, R22.reuse, R3.reuse, RZ ;  /* 0x000000031606c210 */ /* 0x0c8fe40007f1e0ff */
[-C--:B------:R-:W-:Y:S02]  /*d830*/  @!P4 IADD3 R50, P1, R22, R14.reuse, RZ ;  /* 0x0000000e1632c210 */ /* 0x080fe40007f3e0ff */
[C---:B------:R-:W-:Y:S01]  /*d840*/  @!P5 IADD3 R52, P2, R233.reuse, R3, RZ ;  /* 0x00000003e934d210 */ /* 0x040fe20007f5e0ff */
[--C-:B-1----:R-:W-:Y:S01]  /*d850*/  @!P4 IMAD.X R7, R0, 0x1, R51.reuse, P0 ;  /* 0x000000010007c824 */ /* 0x102fe200000e0633 */
[----:B------:R-:W-:Y:S01]  /*d860*/  @!P5 IADD3 R14, P3, R233, R14, RZ ;  /* 0x0000000ee90ed210 */ /* 0x000fe20007f7e0ff */
[----:B----4-:R-:W-:Y:S02]  /*d870*/  @!P4 IMAD.X R51, R4, 0x1, R51, P1 ;  /* 0x000000010433c824 */ /* 0x010fe400008e0633 */
[--C-:B------:R-:W-:Y:S01]  /*d880*/  @!P5 IMAD.X R53, R0, 0x1, R49.reuse, P2 ;  /* 0x000000010035d824 */ /* 0x100fe200010e0631 */
[----:B------:R0:W5:Y:S01]  /*d890*/  @!P4 LD.E.64 R10, desc[UR46][R6.64] ;  /* 0x0000002e060ac980 */ /* 0x000162000c101b00 */
[----:B------:R-:W-:-:S03]  /*d8a0*/  @!P5 IMAD.X R15, R4, 0x1, R49, P3 ;  /* 0x00000001040fd824 */ /* 0x000fc600018e0631 */
[----:B------:R0:W5:Y:S04]  /*d8b0*/  @!P5 LD.E.64 R40, desc[UR46][R52.64] ;  /* 0x0000002e3428d980 */ /* 0x000168000c101b00 */
[----:B------:R0:W5:Y:S04]  /*d8c0*/  @!P4 LD.E.64 R12, desc[UR46][R50.64] ;  /* 0x0000002e320cc980 */ /* 0x000168000c101b00 */
[----:B------:R0:W5:Y:S02]  /*d8d0*/  @!P5 LD.E.64 R8, desc[UR46][R14.64] ;  /* 0x0000002e0e08d980 */ /* 0x000164000c101b00 */
.L_x_2460:
[----:B------:R-:W-:Y:S05]  /*d8e0*/  BSYNC B1 ;  /* 0x0000000000017941 */ /* 0x000fea0003800000 */
.L_x_2459:
[----:B------:R-:W-:Y:S01]  /*d8f0*/  ULEA.HI UR4, UR43, UR43, URZ, 0x1 ;  /* 0x0000002b2b047291 */ /* 0x000fe2000f8f083f */
[----:B-1----:R-:W-:Y:S01]  /*d900*/  VIADDMNMX R0, R54, -R55, 0x80, PT ;  /* 0x0000008036007446 */ /* 0x002fe20003800937 */
[----:B------:R-:W-:Y:S02]  /*d910*/  BSSY B1, `(.L_x_2461) ;  /* 0x0000008000017945 */ /* 0x000fe40003800000 */
[----:B------:R-:W-:Y:S01]  /*d920*/  ULOP3.LUT UR4, UR4, 0xfffffffe, URZ, 0xc0, !UPT ;  /* 0xfffffffe04047892 */ /* 0x000fe2000f8ec03f */
[----:B------:R-:W-:-:S03]  /*d930*/  ISETP.GE.AND P1, PT, R19, R0, PT ;  /* 0x000000001300720c */ /* 0x000fc60003f26270 */
[----:B------:R-:W-:-:S06]  /*d940*/  UIADD3 UR4, UR43, -UR4, URZ ;  /* 0x800000042b047290 */ /* 0x000fcc000fffe03f */
[----:B---3--:R-:W-:-:S04]  /*d950*/  MOV R3, UR4 ;  /* 0x0000000400037c02 */ /* 0x008fc80008000f00 */
[----:B------:R-:W-:-:S04]  /*d960*/  SHF.L.U32 R3, R3, 0x1f, RZ ;  /* 0x0000001f03037819 */ /* 0x000fc800000006ff */
[----:B------:R-:W1:Y:S02]  /*d970*/  SYNCS.PHASECHK.TRANS64.TRYWAIT P0, [R18+URZ+0x38800], R3 ;  /* 0x03880003120075a7 */ /* 0x000e64000800017f */
[----:B-1----:R-:W-:Y:S05]  /*d980*/  @!P0 BRA `(.L_x_2462) ;  /* 0x000001cc00988947 */ /* 0x002fea0003800000 */
.L_x_2715:
[----:B------:R-:W-:Y:S05]  /*d990*/  BSYNC B1 ;  /* 0x0000000000017941 */ /* 0x000fea0003800000 */
.L_x_2461:
[----:B------:R-:W-:Y:S04]  /*d9a0*/  BSSY B1, `(.L_x_2463) ;  /* 0x00000fa000017945 */ /* 0x000fe80003800000 */
[----:B------:R-:W-:Y:S05]  /*d9b0*/  @P1 BRA `(.L_x_2464) ;  /* 0x0000000c00e01947 */ /* 0x000fea0003800000 */
[----:B------:R2:W5:Y:S01]  /*d9c0*/  LDL R62, [R1+0x34] ;  /* 0x00003400013e7983 */ /* 0x0005620000100800 */
[----:B-1----:R-:W1:Y:S01]  /*d9d0*/  LDC R3, c[0x0][0x3f4] ;  /* 0x0000fd00ff037b82 */ /* 0x002e620000000800 */
[----:B------:R-:W-:Y:S01]  /*d9e0*/  BSSY B2, `(.L_x_2465) ;  /* 0x000007a000027945 */ /* 0x000fe20003800000 */
[-C--:B-1----:R-:W-:Y:S02]  /*d9f0*/  ISETP.GE.AND P0, PT, R22, R3.reuse, PT ;  /* 0x000000031600720c */ /* 0x082fe40003f06270 */
[----:B------:R-:W-:-:S11]  /*da00*/  ISETP.GE.AND P1, PT, R233, R3, PT ;  /* 0x00000003e900720c */ /* 0x000fd60003f26270 */
[----:B--2---:R-:W-:Y:S05]  /*da10*/  @P0 BRA `(.L_x_2466) ;  /* 0x0000000400d80947 */ /* 0x004fea0003800000 */
[----:B0---45:R-:W0:Y:S01]  /*da20*/  LDS.128 R4, [R62+0x20400] ;  /* 0x020400003e047984 */ /* 0x031e220000000c00 */
[----:B------:R-:W-:Y:S02]  /*da30*/  SHF.R.U32.HI R14, RZ, 0x8, R44 ;  /* 0x00000008ff0e7819 */ /* 0x000fe4000001162c */
        /* <DEDUP_REMOVED lines=116> */
.L_x_2466:
[----:B------:R-:W-:Y:S05]  /*e180*/  BSYNC B2 ;  /* 0x0000000000027941 */ /* 0x000fea0003800000 */
.L_x_2465:
[----:B------:R-:W-:Y:S05]  /*e190*/  @P1 BRA `(.L_x_2464) ;  /* 0x0000000400e81947 */ /* 0x000fea0003800000 */
[----:B01--45:R-:W0:Y:S01]  /*e1a0*/  LDS.128 R4, [R62+0x24400] ;  /* 0x024400003e047984 */ /* 0x033e220000000c00 */
[----:B------:R-:W-:Y:S02]  /*e1b0*/  SHF.R.U32.HI R15, RZ, 0x8, R21 ;  /* 0x00000008ff0f7819 */ /* 0x000fe40000011615 */
        /* <DEDUP_REMOVED lines=8> */
[----:B------:R-:W-:Y:S02]  /*e240*/  PRMT R45, R15, 0x7604, R44 ;  /* 0x000076040f2d7816 */ /* 0x000fe4000000002c */
[----:B------:R-:W-:Y:S02]  /*e250*/  PRMT R50, R49, 0x7604, R50 ;  /* 0x0000760431327816 */ /* 0x000fe40000000032 */
[----:B------:R-:W-:-:S02]  /*e260*/  SHF.R.U32.HI R44, RZ, 0x10, R21 ;  /* 0x00000010ff2c7819 */ /* 0x000fc40000011615 */
[----:B------:R-:W-:Y:S02]  /*e270*/  SHF.R.U32.HI R49, RZ, 0x10, R27 ;  /* 0x00000010ff317819 */ /* 0x000fe4000001161b */
[----:B------:R-:W-:Y:S02]  /*e280*/  LOP3.LUT R14, R20, 0xff, RZ, 0xc0, !PT ;  /* 0x000000ff140e7812 */ /* 0x000fe400078ec0ff */
[----:B------:R-:W-:Y:S02]  /*e290*/  LOP3.LUT R47, R26, 0xff, RZ, 0xc0, !PT ;  /* 0x000000ff1a2f7812 */ /* 0x000fe400078ec0ff */
[----:B------:R-:W-:Y:S02]  /*e2a0*/  LOP3.LUT R3, R3, 0xff, RZ, 0xc0, !PT ;  /* 0x000000ff03037812 */ /* 0x000fe400078ec0ff */
[----:B------:R-:W-:Y:S02]  /*e2b0*/  SHF.R.U32.HI R15, RZ, 0x10, R26 ;  /* 0x00000010ff0f7819 */ /* 0x000fe4000001161a */
[----:B------:R-:W-:-:S02]  /*e2c0*/  LOP3.LUT R44, R44, 0xff, RZ, 0xc0, !PT ;  /* 0x000000ff2c2c7812 */ /* 0x000fc400078ec0ff */
[----:B------:R-:W-:Y:S02]  /*e2d0*/  LOP3.LUT R49, R49, 0xff, RZ, 0xc0, !PT ;  /* 0x000000ff31317812 */ /* 0x000fe400078ec0ff */
[----:B------:R-:W-:Y:S02]  /*e2e0*/  PRMT R14, R3, 0x7604, R14 ;  /* 0x00007604030e7816 */ /* 0x000fe4000000000e */
        /* <DEDUP_REMOVED lines=80> */
[--C-:B------:R-:W-:Y:S02]  /*e7f0*/  HADD2.F32 R3, -RZ, R7.reuse.H1_H1 ;  /* 0x30000007ff037230 */ /* 0x100fe40000004100 */
[C---:B------:R-:W-:Y:S01]  /*e800*/  FMUL.FTZ R45, R4.reuse, R15 ;  /* 0x0000000f042d7220 */ /* 0x040fe20000410000 */
        /* <DEDUP_REMOVED lines=19> */
.L_x_2464:
[----:B------:R-:W-:Y:S05]  /*e940*/  BSYNC B1 ;  /* 0x0000000000017941 */ /* 0x000fea0003800000 */
.L_x_2463:
[----:B-1----:R-:W-:Y:S01]  /*e950*/  VIADD R3, R19, 0x20 ;  /* 0x0000002013037836 */ /* 0x002fe20000000000 */
[----:B------:R-:W-:Y:S04]  /*e960*/  BSSY B1, `(.L_x_2467) ;  /* 0x00000fb000017945 */ /* 0x000fe80003800000 */
[----:B------:R-:W-:-:S13]  /*e970*/  ISETP.GE.AND P0, PT, R3, R0, PT ;  /* 0x000000000300720c */ /* 0x000fda0003f06270 */
[----:B------:R-:W-:Y:S05]  /*e980*/  @P0 BRA `(.L_x_2468) ;  /* 0x0000000c00e00947 */ /* 0x000fea0003800000 */
[----:B0-----:R0:W5:Y:S01]  /*e990*/  LDL R53, [R1+0x34] ;  /* 0x0000340001357983 */ /* 0x0011620000100800 */
[----:B------:R-:W1:Y:S01]  /*e9a0*/  LDC R3, c[0x0][0x3f4] ;  /* 0x0000fd00ff037b82 */ /* 0x000e620000000800 */
[----:B------:R-:W-:Y:S01]  /*e9b0*/  BSSY B2, `(.L_x_2469) ;  /* 0x000007e000027945 */ /* 0x000fe20003800000 */
[-C--:B-1----:R-:W-:Y:S02]  /*e9c0*/  ISETP.GE.AND P0, PT, R22, R3.reuse, PT ;  /* 0x000000031600720c */ /* 0x082fe40003f06270 */
[----:B------:R-:W-:-:S11]  /*e9d0*/  ISETP.GE.AND P1, PT, R233, R3, PT ;  /* 0x00000003e900720c */ /* 0x000fd60003f26270 */
[----:B0-----:R-:W-:Y:S05]  /*e9e0*/  @P0 BRA `(.L_x_2470) ;  /* 0x0000000400e80947 */ /* 0x001fea0003800000 */
[----:B--2-45:R-:W0:Y:S01]  /*e9f0*/  LDS.128 R4, [R53+0x21400] ;  /* 0x0214000035047984 */ /* 0x034e220000000c00 */
[----:B------:R-:W-:Y:S02]  /*ea00*/  SHF.R.U32.HI R3, RZ, 0x8, R34 ;  /* 0x00000008ff037819 */ /* 0x000fe40000011622 */
        /* <DEDUP_REMOVED lines=120> */
.L_x_2470:
[----:B------:R-:W-:Y:S05]  /*f190*/  BSYNC B2 ;  /* 0x0000000000027941 */ /* 0x000fea0003800000 */
.L_x_2469:
[----:B------:R-:W-:Y:S05]  /*f1a0*/  @P1 BRA `(.L_x_2468) ;  /* 0x0000000400d81947 */ /* 0x000fea0003800000 */
[----:B0-2-45:R-:W0:Y:S01]  /*f1b0*/  LDS.128 R4, [R53+0x25400] ;  /* 0x0254000035047984 */ /* 0x035e220000000c00 */
[----:B------:R-:W-:Y:S02]  /*f1c0*/  SHF.R.U32.HI R14, RZ, 0x8, R24 ;  /* 0x00000008ff0e7819 */ /* 0x000fe40000011618 */
        /* <DEDUP_REMOVED lines=24> */
[----:B0-----:R-:W-:-:S02]  /*f350*/  F2FP.F16.E4M3.UNPACK_B R3, R6.H1 ;  /* 0x00000006ff03723e */ /* 0x001fc400030006ff */
        /* <DEDUP_REMOVED lines=91> */
.L_x_2468:
[----:B------:R-:W-:Y:S05]  /*f910*/  BSYNC B1 ;  /* 0x0000000000017941 */ /* 0x000fea0003800000 */
.L_x_2467:
[----:B------:R-:W-:Y:S01]  /*f920*/  VIADD R3, R19, 0x40 ;  /* 0x0000004013037836 */ /* 0x000fe20000000000 */
[----:B------:R-:W-:Y:S04]  /*f930*/  BSSY B1, `(.L_x_2471) ;  /* 0x00000fb000017945 */ /* 0x000fe80003800000 */
[----:B------:R-:W-:-:S13]  /*f940*/  ISETP.GE.AND P0, PT, R3, R0, PT ;  /* 0x000000000300720c */ /* 0x000fda0003f06270 */
[----:B------:R-:W-:Y:S05]  /*f950*/  @P0 BRA `(.L_x_2472) ;  /* 0x0000000c00e00947 */ /* 0x000fea0003800000 */
[----:B-----5:R3:W5:Y:S01]  /*f960*/  LDL R45, [R1+0x34] ;  /* 0x00003400012d7983 */ /* 0x0207620000100800 */
[----:B------:R-:W0:Y:S01]  /*f970*/  LDC R3, c[0x0][0x3f4] ;  /* 0x0000fd00ff037b82 */ /* 0x000e220000000800 */
[----:B------:R-:W-:Y:S01]  /*f980*/  BSSY B2, `(.L_x_2473) ;  /* 0x000007a000027945 */ /* 0x000fe20003800000 */
[-C--:B0-----:R-:W-:Y:S02]  /*f990*/  ISETP.GE.AND P0, PT, R22, R3.reuse, PT ;  /* 0x000000031600720c */ /* 0x081fe40003f06270 */
[----:B------:R-:W-:-:S11]  /*f9a0*/  ISETP.GE.AND P1, PT, R233, R3, PT ;  /* 0x00000003e900720c */ /* 0x000fd60003f26270 */
[----:B---3--:R-:W-:Y:S05]  /*f9b0*/  @P0 BRA `(.L_x_2474) ;  /* 0x0000000400d80947 */ /* 0x008fea0003800000 */
[----:B-12-45:R-:W0:Y:S01]  /*f9c0*/  LDS.128 R4, [R45+0x22400] ;  /* 0x022400002d047984 */ /* 0x036e220000000c00 */
[----:B------:R-:W-:Y:S02]  /*f9d0*/  SHF.R.U32.HI R14, RZ, 0x8, R38 ;  /* 0x00000008ff0e7819 */ /* 0x000fe40000011626 */
        /* <DEDUP_REMOVED lines=116> */
.L_x_2474:
[----:B------:R-:W-:Y:S05]  /*10120*/  BSYNC B2 ;  /* 0x0000000000027941 */ /* 0x000fea0003800000 */
.L_x_2473:
[----:B------:R-:W-:Y:S05]  /*10130*/  @P1 BRA `(.L_x_2472) ;  /* 0x0000000400e81947 */ /* 0x000fea0003800000 */
[----:B012-45:R-:W0:Y:S01]  /*10140*/  LDS.128 R4, [R45+0x26400] ;  /* 0x026400002d047984 */ /* 0x037e220000000c00 */
        /* <DEDUP_REMOVED lines=82> */
[--C-:B------:R-:W-:Y:S01]  /*10670*/  HADD2.F32 R6, -RZ, R4.reuse.H1_H1 ;  /* 0x30000004ff067230 */ /* 0x100fe20000004100 */
[----:B------:R-:W-:Y:S01]  /*10680*/  F2FP.SATFINITE.E4M3.F32.PACK_AB_MERGE_C R33, R36, R33, RZ ;  /* 0x000000212421723e */ /* 0x000fe200048070ff */
[----:B------:R-:W-:Y:S01]  /*10690*/  HADD2.F32 R20, -RZ, R15.H1_H1 ;  /* 0x3000000fff147230 */ /* 0x000fe20000004100 */
[----:B------:R-:W-:Y:S01]  /*106a0*/  F2FP.SATFINITE.E4M3.F32.PACK_AB_MERGE_C R35, R35, R30, RZ ;  /* 0x0000001e2323723e */ /* 0x000fe200048070ff */
[----:B------:R-:W-:-:S02]  /*106b0*/  HADD2.F32 R5, -RZ, R4.H0_H0 ;  /* 0x20000004ff057230 */ /* 0x000fc40000004100 */
        /* <DEDUP_REMOVED lines=13> */
[----:B------:R-:W-:Y:S01]  /*10790*/  HADD2.F32 R4, -RZ, R14.H1_H1 ;  /* 0x3000000eff047230 */ /* 0x000fe20000004100 */
[----:B------:R-:W-:Y:S01]  /*107a0*/  F2FP.SATFINITE.E4M3.F32.PACK_AB_MERGE_C R25, R25, R26, RZ ;  /* 0x0000001a1919723e */ /* 0x000fe200048070ff */
[----:B------:R-:W-:Y:S01]  /*107b0*/  HADD2.F32 R32, -RZ, R32.H0_H0 ;  /* 0x20000020ff207230 */ /* 0x000fe20000004100 */
[----:B------:R-:W-:Y:S01]  /*107c0*/  F2FP.SATFINITE.E4M3.F32.PACK_AB_MERGE_C R30, R34, R29, R33 ;  /* 0x0000001d221e723e */ /* 0x000fe20004807021 */
[----:B------:R-:W-:Y:S02]  /*107d0*/  HADD2.F32 R3, -RZ, R7.H1_H1 ;  /* 0x30000007ff037230 */ /* 0x000fe40000004100 */
[----:B------:R-:W-:Y:S01]  /*107e0*/  FMUL.FTZ R27, R4, R15 ;  /* 0x0000000f041b7220 */ /* 0x000fe20000410000 */
[----:B------:R-:W-:-:S02]  /*107f0*/  HADD2.F32 R24, -RZ, R24.H0_H0 ;  /* 0x20000018ff187230 */ /* 0x000fc40000004100 */
[----:B------:R-:W-:Y:S01]  /*10800*/  FMUL.FTZ R20, R4, R5 ;  /* 0x0000000504147220 */ /* 0x000fe20000410000 */
[----:B------:R-:W-:Y:S02]  /*10810*/  HADD2.F32 R14, -RZ, R14.H0_H0 ;  /* 0x2000000eff0e7230 */ /* 0x000fe40000004100 */
[C---:B------:R-:W-:Y:S01]  /*10820*/  FMUL.FTZ R4, R3.reuse, R32 ;  /* 0x0000002003047220 */ /* 0x040fe20000410000 */
[----:B------:R-:W-:Y:S02]  /*10830*/  HADD2.F32 R7, -RZ, R7.H0_H0 ;  /* 0x20000007ff077230 */ /* 0x000fe40000004100 */
[-C--:B------:R-:W-:Y:S01]  /*10840*/  FMUL.FTZ R3, R3, R24.reuse ;  /* 0x0000001803037220 */ /* 0x080fe20000410000 */
[----:B------:R-:W-:Y:S01]  /*10850*/  F2FP.SATFINITE.E4M3.F32.PACK_AB_MERGE_C R31, R38, R31, R35 ;  /* 0x0000001f261f723e */ /* 0x000fe20004807023 */
[C---:B------:R-:W-:Y:S01]  /*10860*/  FFMA.FTZ R27, R14.reuse, R5, -R27 ;  /* 0x000000050e1b7223 */ /* 0x040fe2000001081b */
[----:B------:R-:W-:Y:S01]  /*10870*/  FFMA.FTZ R20, R14, R15, R20 ;  /* 0x0000000f0e147223 */ /* 0x000fe20000010014 */
[C---:B------:R-:W-:Y:S01]  /*10880*/  FFMA.FTZ R4, R7.reuse, R24, -R4 ;  /* 0x0000001807047223 */ /* 0x040fe20000010804 */
[----:B------:R-:W-:Y:S01]  /*10890*/  FFMA.FTZ R3, R7, R32, R3 ;  /* 0x0000002007037223 */ /* 0x000fe20000010003 */
[----:B------:R-:W-:-:S02]  /*108a0*/  F2FP.SATFINITE.E4M3.F32.PACK_AB_MERGE_C R28, R21, R6, R25 ;  /* 0x00000006151c723e */ /* 0x000fc40004807019 */
[----:B------:R-:W-:-:S04]  /*108b0*/  F2FP.SATFINITE.E4M3.F32.PACK_AB_MERGE_C R20, R20, R27, RZ ;  /* 0x0000001b1414723e */ /* 0x000fc800048070ff */
[----:B------:R-:W-:-:S05]  /*108c0*/  F2FP.SATFINITE.E4M3.F32.PACK_AB_MERGE_C R29, R3, R4, R20 ;  /* 0x00000004031d723e */ /* 0x000fca0004807014 */
[----:B------:R3:W-:Y:S02]  /*108d0*/  STS.128 [R45+0x26400], R28 ;  /* 0x0264001c2d007388 */ /* 0x0007e40000000c00 */
.L_x_2472:
[----:B------:R-:W-:Y:S05]  /*108e0*/  BSYNC B1 ;  /* 0x0000000000017941 */ /* 0x000fea0003800000 */
.L_x_2471:
[----:B------:R-:W-:-:S05]  /*108f0*/  VIADD R3, R19, 0x60 ;  /* 0x0000006013037836 */ /* 0x000fca0000000000 */
[----:B------:R-:W-:-:S13]  /*10900*/  ISETP.GE.AND P0, PT, R3, R0, PT ;  /* 0x000000000300720c */ /* 0x000fda0003f06270 */
[----:B------:R-:W-:Y:S05]  /*10910*/  @P0 BRA `(.L_x_2475) ;  /* 0x0000005800600947 */ /* 0x000fea0003800000 */
[----:B-----5:R0:W5:Y:S01]  /*10920*/  LDL R33, [R1+0x34] ;  /* 0x0000340001217983 */ /* 0x0201620000100800 */
        /* <DEDUP_REMOVED lines=47> */
[C---:B---3--:R-:W-:Y:S01]  /*10c20*/  FMUL.FTZ R29, R11.reuse, R27 ;  /* 0x0000001b0b1d7220 */ /* 0x048fe20000410000 */
        /* <DEDUP_REMOVED lines=43> */
[----:B------:R-:W-:Y:S01]  /*10ee0*/  HADD2.F32 R3, -RZ, R0.H1_H1 ;  /* 0x30000000ff037230 */ /* 0x000fe20000004100 */
[----:B------:R-:W-:Y:S01]  /*10ef0*/  F2FP.SATFINITE.E4M3.F32.PACK_AB_MERGE_C R28, R28, R29, RZ ;  /* 0x0000001d1c1c723e */ /* 0x000fe200048070ff */
[----:B------:R-:W-:Y:S02]  /*10f00*/  HADD2.F32 R10, -RZ, R10.H0_H0 ;  /* 0x2000000aff0a7230 */ /* 0x000fe40000004100 */
[-C--:B------:R-:W-:Y:S01]  /*10f10*/  FMUL.FTZ R21, R5, R11.reuse ;  /* 0x0000000b05157220 */ /* 0x080fe20000410000 */
[----:B------:R-:W-:Y:S02]  /*10f20*/  HADD2.F32 R4, -RZ, R4.H0_H0 ;  /* 0x20000004ff047230 */ /* 0x000fe40000004100 */
[C---:B------:R-:W-:Y:S01]  /*10f30*/  FMUL.FTZ R5, R3.reuse, R12 ;  /* 0x0000000c03057220 */ /* 0x040fe20000410000 */
[----:B------:R-:W-:Y:S02]  /*10f40*/  HADD2.F32 R0, -RZ, R0.H0_H0 ;  /* 0x20000000ff007230 */ /* 0x000fe40000004100 */
[----:B------:R-:W-:Y:S01]  /*10f50*/  FMUL.FTZ R3, R3, R10 ;  /* 0x0000000a03037220 */ /* 0x000fe20000410000 */
[----:B------:R-:W-:Y:S01]  /*10f60*/  F2FP.SATFINITE.E4M3.F32.PACK_AB_MERGE_C R31, R31, R32, RZ ;  /* 0x000000201f1f723e */ /* 0x000fe200048070ff */
[C---:B------:R-:W-:Y:S01]  /*10f70*/  FFMA.FTZ R20, R4.reuse, R11, -R13 ;  /* 0x0000000b04147223 */ /* 0x040fe2000001080d */
[----:B------:R-:W-:Y:S01]  /*10f80*/  FFMA.FTZ R21, R4, R15, R21 ;  /* 0x0000000f04157223 */ /* 0x000fe20000010015 */
[C---:B------:R-:W-:Y:S01]  /*10f90*/  FFMA.FTZ R13, R0.reuse, R10, -R5 ;  /* 0x0000000a000d7223 */ /* 0x040fe20000010805 */
[----:B------:R-:W-:Y:S01]  /*10fa0*/  FFMA.FTZ R12, R0, R12, R3 ;  /* 0x0000000c000c7223 */ /* 0x000fe20000010003 */
[----:B------:R-:W-:-:S02]  /*10fb0*/  HADD2.F32 R4, -RZ, R14.H1_H1 ;  /* 0x3000000eff047230 */ /* 0x000fc40000004100 */
[--C-:B------:R-:W-:Y:S01]  /*10fc0*/  HADD2.F32 R3, -RZ, R7.reuse.H1_H1 ;  /* 0x30000007ff037230 */ /* 0x100fe20000004100 */
[----:B------:R-:W-:Y:S01]  /*10fd0*/  F2FP.SATFINITE.E4M3.F32.PACK_AB_MERGE_C R20, R21, R20, RZ ;  /* 0x000000141514723e */ /* 0x000fe200048070ff */
[--C-:B------:R-:W-:Y:S02]  /*10fe0*/  HADD2.F32 R10, -RZ, R24.reuse.H1_H1 ;  /* 0x30000018ff0a7230 */ /* 0x100fe40000004100 */
[----:B------:R-:W-:Y:S02]  /*10ff0*/  HADD2.F32 R11, -RZ, R24.H0_H0 ;  /* 0x20000018ff0b7230 */ /* 0x000fe40000004100 */
[C---:B------:R-:W-:Y:S01]  /*11000*/  FMUL.FTZ R15, R3.reuse, R4 ;  /* 0x00000004030f7220 */ /* 0x040fe20000410000 */
[----:B------:R-:W-:Y:S01]  /*11010*/  HADD2.F32 R0, -RZ, R6.H1_H1 ;  /* 0x30000006ff007230 */ /* 0x000fe20000004100 */
[----:B------:R-:W-:Y:S01]  /*11020*/  F2FP.SATFINITE.E4M3.F32.PACK_AB_MERGE_C R12, R12, R13, R20 ;  /* 0x0000000d0c0c723e */ /* 0x000fe20004807014 */
        /* <DEDUP_REMOVED lines=9> */
[----:B------:R-:W-:-:S03]  /*110c0*/  FFMA.FTZ R0, R6, R11, R0 ;  /* 0x0000000b06007223 */ /* 0x000fc60000010000 */
[----:B------:R-:W-:Y:S02]  /*110d0*/  F2FP.SATFINITE.E4M3.F32.PACK_AB_MERGE_C R4, R15, R14, RZ ;  /* 0x0000000e0f04723e */ /* 0x000fe400048070ff */
[----:B------:R-:W-:Y:S02]  /*110e0*/  F2FP.SATFINITE.E4M3.F32.PACK_AB_MERGE_C R14, R26, R27, R28 ;  /* 0x0000001b1a0e723e */ /* 0x000fe4000480701c */
[----:B------:R-:W-:Y:S02]  /*110f0*/  F2FP.SATFINITE.E4M3.F32.PACK_AB_MERGE_C R15, R30, R25, R31 ;  /* 0x000000191e0f723e */ /* 0x000fe4000480701f */
[----:B------:R-:W-:-:S05]  /*11100*/  F2FP.SATFINITE.E4M3.F32.PACK_AB_MERGE_C R13, R0, R3, R4 ;  /* 0x00000003000d723e */ /* 0x000fca0004807004 */
[----:B------:R0:W-:Y:S02]  /*11110*/  STS.128 [R33+0x23400], R12 ;  /* 0x0234000c21007388 */ /* 0x0001e40000000c00 */
.L_x_2477:
[----:B------:R-:W-:Y:S05]  /*11120*/  BSYNC B1 ;  /* 0x0000000000017941 */ /* 0x000fea0003800000 */
.L_x_2476:
[----:B------:R-:W-:Y:S05]  /*11130*/  @P1 BRA `(.L_x_2475) ;  /* 0x0000005000581947 */ /* 0x000fea0003800000 */
[----:B--2-45:R-:W1:Y:S01]  /*11140*/  LDS.128 R4, [R33+0x27400] ;  /* 0x0274000021047984 */ /* 0x034e620000000c00 */
[----:B------:R-:W-:Y:S02]  /*11150*/  SHF.R.U32.HI R11, RZ, 0x8, R41 ;  /* 0x00000008ff0b7819 */ /* 0x000fe40000011629 */
[----:B0-----:R-:W-:Y:S02]  /*11160*/  SHF.R.U32.HI R15, RZ, 0x8, R9 ;  /* 0x00000008ff0f7819 */ /* 0x001fe40000011609 */
        /* <DEDUP_REMOVED lines=9> */
[----:B------:R-:W-:-:S02]  /*11200*/  SHF.R.U32.HI R11, RZ, 0x8, R8 ;  /* 0x00000008ff0b7819 */ /* 0x000fc40000011608 */
[----:B------:R-:W-:Y:S02]  /*11210*/  SHF.R.U32.HI R20, RZ, 0x10, R41 ;  /* 0x00000010ff147819 */ /* 0x000fe40000011629 */
[----:B------:R-:W-:Y:S01]  /*11220*/  PRMT R12, R15, 0x7604, R12 ;  /* 0x000076040f0c7816 */ /* 0x000fe2000000000c */
[----:B------:R-:W-:Y:S01]  /*11230*/  IMAD.U32 R15, R14, 0x10000, RZ ;  /* 0x000100000e0f7824 */ /* 0x000fe200078e00ff */
[----:B------:R-:W-:Y:S02]  /*11240*/  PRMT R3, R3, 0x7604, R0 ;  /* 0x0000760403037816 */ /* 0x000fe40000000000 */
[----:B------:R-:W-:Y:S02]  /*11250*/  LOP3.LUT R0, R8, 0xff, RZ, 0xc0, !PT ;  /* 0x000000ff08007812 */ /* 0x000fe400078ec0ff */
[----:B------:R-:W-:Y:S02]  /*11260*/  LOP3.LUT R13, R11, 0xff, RZ, 0xc0, !PT ;  /* 0x000000ff0b0d7812 */ /* 0x000fe400078ec0ff */
[----:B------:R-:W-:-:S02]  /*11270*/  SHF.L.U32 R11, R20, 0x10, RZ ;  /* 0x00000010140b7819 */ /* 0x000fc400000006ff */
[----:B------:R-:W-:Y:S02]  /*11280*/  PRMT R13, R13, 0x7604, R0 ;  /* 0x000076040d0d7816 */ /* 0x000fe40000000000 */
[----:B------:R-:W-:Y:S02]  /*11290*/  LOP3.LUT R3, R3, 0xff0000, R40, 0xf8, !PT ;  /* 0x00ff000003037812 */ /* 0x000fe400078ef828 */
[----:B------:R-:W-:Y:S02]  /*112a0*/  LOP3.LUT R15, R12, 0xff0000, R15, 0xf8, !PT ;  /* 0x00ff00000c0f7812 */ /* 0x000fe400078ef80f */
[----:B------:R-:W-:Y:S02]  /*112b0*/  LOP3.LUT R11, R10, 0xff0000, R11, 0xf8, !PT ;  /* 0x00ff00000a0b7812 */ /* 0x000fe400078ef80b */
[----:B------:R-:W-:Y:S02]  /*112c0*/  LOP3.LUT R13, R13, 0xff0000, R8, 0xf8, !PT ;  /* 0x00ff00000d0d7812 */ /* 0x000fe400078ef808 */
[----:B------:R-:W-:-:S02]  /*112d0*/  LOP3.LUT R12, R3, 0xff000000, R40, 0xf8, !PT ;  /* 0xff000000030c7812 */ /* 0x000fc400078ef828 */
[----:B------:R-:W-:Y:S02]  /*112e0*/  LOP3.LUT R20, R15, 0xff000000, R9, 0xf8, !PT ;  /* 0xff0000000f147812 */ /* 0x000fe400078ef809 */
[----:B------:R-:W-:Y:S02]  /*112f0*/  LOP3.LUT R40, R11, 0xff000000, R41, 0xf8, !PT ;  /* 0xff0000000b287812 */ /* 0x000fe400078ef829 */
[----:B-1----:R-:W-:Y:S02]  /*11300*/  F2FP.F16.E4M3.UNPACK_B R0, R6.H1 ;  /* 0x00000006ff00723e */ /* 0x002fe400030006ff */
        /* <DEDUP_REMOVED lines=34> */
[C---:B---3--:R-:W-:Y:S01]  /*11530*/  FFMA.FTZ R28, R10.reuse, R8, -R13 ;  /* 0x000000080a1c7223 */ /* 0x048fe2000001080d */
        /* <DEDUP_REMOVED lines=30> */
[----:B------:R-:W-:Y:S01]  /*11720*/  HADD2.F32 R3, -RZ, R7.H1_H1 ;  /* 0x30000007ff037230 */ /* 0x000fe20000004100 */
[----:B------:R-:W-:Y:S01]  /*11730*/  F2FP.SATFINITE.E4M3.F32.PACK_AB_MERGE_C R11, R14, R11, RZ ;  /* 0x0000000b0e0b723e */ /* 0x000fe200048070ff */
        /* <DEDUP_REMOVED lines=21> */
[----:B------:R0:W-:Y:S01]  /*11890*/  STS.128 [R33+0x27400], R4 ;  /* 0x0274000421007388 */ /* 0x0001e20000000c00 */
[----:B------:R-:W-:Y:S05]  /*118a0*/  BRA `(.L_x_2475) ;  /* 0x00000048007c7947 */ /* 0x000fea0003800000 */
.L_x_2448:
        /* <DEDUP_REMOVED lines=25> */
[----:B------:R-:W2:Y:S01]  /*11a40*/  LDL R0, [R1+0xc] ;  /* 0x00000c0001007983 */ /* 0x000ea20000100800 */
[----:B------:R-:W1:Y:S03]  /*11a50*/  LDC R51, c[0x0][0x3f4] ;  /* 0x0000fd00ff337b82 */ /* 0x000e660000000800 */
[----:B------:R-:W3:Y:S04]  /*11a60*/  SHFL.IDX PT, R5, R43, RZ, 0x181f ;  /* 0x00181fff2b057589 */ /* 0x000ee800000e0000 */
[----:B0-----:R-:W0:Y:S04]  /*11a70*/  SHFL.IDX PT, R14, R10, RZ, 0x181f ;  /* 0x00181fff0a0e7589 */ /* 0x001e2800000e0000 */
[----:B------:R-:W4:Y:S04]  /*11a80*/  SHFL.IDX PT, R3, R8, RZ, 0x181f ;  /* 0x00181fff08037589 */ /* 0x000f2800000e0000 */
[----:B------:R-:W5:Y:S01]  /*11a90*/  SHFL.IDX PT, R7, R49, RZ, 0x181f ;  /* 0x00181fff31077589 */ /* 0x000f6200000e0000 */
[----:B-1----:R-:W-:Y:S01]  /*11aa0*/  ISETP.GE.AND P0, PT, R16, R51, PT ;  /* 0x000000331000720c */ /* 0x002fe20003f06270 */
[----:B--2---:R-:W-:-:S05]  /*11ab0*/  IMAD R42, R0, R42, RZ ;  /* 0x0000002a002a7224 */ /* 0x004fca00078e02ff */
[----:B------:R-:W-:-:S13]  /*11ac0*/  ISETP.GE.OR P1, PT, R57, R42, P0 ;  /* 0x0000002a3900720c */ /* 0x000fda0000726670 */
[C---:B---3--:R-:W-:Y:S02]  /*11ad0*/  @!P1 IADD3 R0, P2, R16.reuse, R5, RZ ;  /* 0x0000000510009210 */ /* 0x048fe40007f5e0ff */
[----:B0-----:R-:W-:-:S03]  /*11ae0*/  @!P1 IADD3 R14, P3, R16, R14, RZ ;  /* 0x0000000e100e9210 */ /* 0x001fc60007f7e0ff */
        /* <DEDUP_REMOVED lines=10> */
[----:B------:R0:W1:Y:S01]  /*11b90*/  SHFL.IDX PT, R3, R8, 0x1, 0x181f ;  /* 0x00381f0008037f89 */ /* 0x00006200000e0000 */
[----:B------:R-:W-:-:S03]  /*11ba0*/  CS2R R34, SRZ ;  /* 0x0000000000227805 */ /* 0x000fc6000001ff00 */
[----:B------:R0:W4:Y:S04]  /*11bb0*/  SHFL.IDX PT, R9, R43, 0x1, 0x181f ;  /* 0x00381f002b097f89 */ /* 0x00012800000e0000 */
        /* <DEDUP_REMOVED lines=11> */
.L_x_2725:
[----:B------:R-:W-:Y:S01]  /*11c70*/  VIADD R7, R57, 0x20 ;  /* 0x0000002039077836 */ /* 0x000fe20000000000 */
[----:B------:R-:W-:Y:S01]  /*11c80*/  BSSY B1, `(.L_x_2479) ;  /* 0x0000010000017945 */ /* 0x000fe20003800000 */
[----:B------:R-:W-:Y:S02]  /*11c90*/  CS2R R44, SRZ ;  /* 0x00000000002c7805 */ /* 0x000fe4000001ff00 */
[----:B------:R-:W-:Y:S02]  /*11ca0*/  CS2R R46, SRZ ;  /* 0x00000000002e7805 */ /* 0x000fe4000001ff00 */
[----:B------:R-:W-:Y:S02]  /*11cb0*/  ISETP.GE.AND P1, PT, R7, R42, PT ;  /* 0x0000002a0700720c */ /* 0x000fe40003f26270 */
[----:B------:R-:W-:-:S11]  /*11cc0*/  CS2R R6, SRZ ;  /* 0x0000000000067805 */ /* 0x000fd6000001ff00 */
        /* <DEDUP_REMOVED lines=11> */
.L_x_2480:
[----:B------:R-:W-:Y:S05]  /*11d80*/  BSYNC B1 ;  /* 0x0000000000017941 */ /* 0x000fea0003800000 */
.L_x_2479:
[----:B------:R-:W-:-:S03]  /*11d90*/  UMOV UR4, 0xffffffff ;  /* 0xffffffff00047882 */ /* 0x000fc60000000000 */
[----:B------:R-:W-:Y:S05]  /*11da0*/  BRA.DIV UR4, `(.L_x_2481) ;  /* 0x0000018e04d07947 */ /* 0x000fea000b800000 */
[----:B------:R-:W0:Y:S01]  /*11db0*/  SHFL.IDX PT, R9, R43, 0x2, 0x181f ;  /* 0x00581f002b097f89 */ /* 0x000e2200000e0000 */
[----:B------:R-:W-:-:S03]  /*11dc0*/  IADD3 R11, R57, 0x40, RZ ;  /* 0x00000040390b7810 */ /* 0x000fc60007ffe0ff */
[----:B------:R-:W1:Y:S01]  /*11dd0*/  SHFL.IDX PT, R14, R10, 0x2, 0x181f ;  /* 0x00581f000a0e7f89 */ /* 0x000e6200000e0000 */
[----:B------:R-:W-:-:S03]  /*11de0*/  ISETP.GE.OR P1, PT, R11, R42, P0 ;  /* 0x0000002a0b00720c */ /* 0x000fc60000726670 */
[----:B------:R-:W2:Y:S04]  /*11df0*/  SHFL.IDX PT, R3, R8, 0x2, 0x181f ;  /* 0x00581f0008037f89 */ /* 0x000ea800000e0000 */
[----:B------:R-:W3:Y:S06]  /*11e00*/  SHFL.IDX PT, R21, R49, 0x2, 0x181f ;  /* 0x00581f0031157f89 */ /* 0x000eec00000e0000 */
[----:B0-----:R-:W-:-:S02]  /*11e10*/  @!P1 IADD3 R0, P2, R16, R9, RZ ;  /* 0x0000000910009210 */ /* 0x001fc40007f5e0ff */
[----:B-1----:R-:W-:-:S03]  /*11e20*/  @!P1 IADD3 R14, P3, R16, R14, RZ ;  /* 0x0000000e100e9210 */ /* 0x002fc60007f7e0ff */
[----:B------:R-:W-:Y:S02]  /*11e30*/  @!P1 IMAD.MOV.U32 R24, RZ, RZ, R0 ;  /* 0x000000ffff189224 */ /* 0x000fe400078e0000 */
[--C-:B--2---:R-:W-:Y:S02]  /*11e40*/  @!P1 IMAD.X R3, R3, 0x1, R17.reuse, P2 ;  /* 0x0000000103039824 */ /* 0x104fe400010e0611 */
[----:B---3--:R-:W-:Y:S02]  /*11e50*/  @!P1 IMAD.X R21, R21, 0x1, R17, P3 ;  /* 0x0000000115159824 */ /* 0x008fe400018e0611 */
[----:B------:R-:W-:Y:S02]  /*11e60*/  @!P1 IMAD.MOV.U32 R25, RZ, RZ, R3 ;  /* 0x000000ffff199224 */ /* 0x000fe400078e0003 */
[----:B------:R-:W-:Y:S02]  /*11e70*/  @!P1 IMAD.MOV.U32 R52, RZ, RZ, R14 ;  /* 0x000000ffff349224 */ /* 0x000fe400078e000e */
[----:B------:R-:W-:-:S02]  /*11e80*/  @!P1 IMAD.MOV.U32 R53, RZ, RZ, R21 ;  /* 0x000000ffff359224 */ /* 0x000fc400078e0015 */
[----:B------:R-:W2:Y:S04]  /*11e90*/  @!P1 LD.E.128 R24, desc[UR46][R24.64] ;  /* 0x0000002e18189980 */ /* 0x000ea8000c101d00 */
[----:B------:R-:W3:Y:S01]  /*11ea0*/  @!P1 LD.E.128 R52, desc[UR46][R52.64] ;  /* 0x0000002e34349980 */ /* 0x000ee2000c101d00 */
[----:B------:R-:W-:Y:S02]  /*11eb0*/  CS2R R20, SRZ ;  /* 0x0000000000147805 */ /* 0x000fe4000001ff00 */
[----:B------:R-:W-:Y:S02]  /*11ec0*/  CS2R R28, SRZ ;  /* 0x00000000001c7805 */ /* 0x000fe4000001ff00 */
[----:B------:R-:W-:Y:S01]  /*11ed0*/  CS2R R30, SRZ ;  /* 0x00000000001e7805 */ /* 0x000fe2000001ff00 */
[----:B------:R-:W0:Y:S01]  /*11ee0*/  SHFL.IDX PT, R43, R43, 0x3, 0x181f ;  /* 0x00781f002b2b7f89 */ /* 0x000e2200000e0000 */
[----:B------:R-:W-:-:S03]  /*11ef0*/  CS2R R32, SRZ ;  /* 0x0000000000207805 */ /* 0x000fc6000001ff00 */
[----:B------:R-:W1:Y:S04]  /*11f00*/  SHFL.IDX PT, R14, R10, 0x3, 0x181f ;  /* 0x00781f000a0e7f89 */ /* 0x000e6800000e0000 */
[----:B------:R-:W4:Y:S04]  /*11f10*/  SHFL.IDX PT, R49, R49, 0x3, 0x181f ;  /* 0x00781f0031317f89 */ /* 0x000f2800000e0000 */
[----:B------:R0:W1:Y:S02]  /*11f20*/  SHFL.IDX PT, R3, R8, 0x3, 0x181f ;  /* 0x00781f0008037f89 */ /* 0x00006400000e0000 */
[----:B0-----:R-:W-:Y:S01]  /*11f30*/  CS2R R8, SRZ ;  /* 0x0000000000087805 */ /* 0x001fe2000001ff00 */
[----:B--2---:R-:W-:Y:S01]  /*11f40*/  @!P1 IMAD.MOV.U32 R20, RZ, RZ, R24 ;  /* 0x000000ffff149224 */ /* 0x004fe200078e0018 */
[----:B------:R-:W-:Y:S01]  /*11f50*/  @!P1 MOV R29, R27 ;  /* 0x0000001b001d9202 */ /* 0x000fe20000000f00 */
[----:B------:R-:W-:-:S02]  /*11f60*/  @!P1 IMAD.MOV.U32 R21, RZ, RZ, R25 ;  /* 0x000000ffff159224 */ /* 0x000fc400078e0019 */
[----:B------:R-:W-:Y:S02]  /*11f70*/  @!P1 IMAD.MOV.U32 R28, RZ, RZ, R26 ;  /* 0x000000ffff1c9224 */ /* 0x000fe400078e001a */
[----:B---3--:R-:W-:Y:S02]  /*11f80*/  @!P1 IMAD.MOV.U32 R30, RZ, RZ, R52 ;  /* 0x000000ffff1e9224 */ /* 0x008fe400078e0034 */
[----:B------:R-:W-:Y:S02]  /*11f90*/  @!P1 IMAD.MOV.U32 R31, RZ, RZ, R53 ;  /* 0x000000ffff1f9224 */ /* 0x000fe400078e0035 */
[----:B------:R-:W-:Y:S02]  /*11fa0*/  @!P1 IMAD.MOV.U32 R32, RZ, RZ, R54 ;  /* 0x000000ffff209224 */ /* 0x000fe400078e0036 */
[----:B-1--4-:R-:W-:-:S07]  /*11fb0*/  @!P1 IMAD.MOV.U32 R33, RZ, RZ, R55 ;  /* 0x000000ffff219224 */ /* 0x012fce00078e0037 */
.L_x_2735:
        /* <DEDUP_REMOVED lines=17> */
.L_x_2483:
[----:B------:R-:W-:Y:S05]  /*120d0*/  BSYNC B1 ;  /* 0x0000000000017941 */ /* 0x000fea0003800000 */
.L_x_2482:
[----:B------:R-:W2:Y:S01]  /*120e0*/  LDL R0, [R1+0x8] ;  /* 0x0000080001007983 */ /* 0x000ea20000100800 */
[----:B------:R-:W-:Y:S01]  /*120f0*/  ULEA.HI UR4, UR43, UR43, URZ, 0x1 ;  /* 0x0000002b2b047291 */ /* 0x000fe2000f8f083f */
[C---:B------:R-:W-:Y:S01]  /*12100*/  VIADD R13, R19.reuse, 0x20 ;  /* 0x00000020130d7836 */ /* 0x040fe20000000000 */
[----:B------:R-:W-:Y:S01]  /*12110*/  IADD3 R12, R19, 0x40, RZ ;  /* 0x00000040130c7810 */ /* 0x000fe20007ffe0ff */
[----:B------:R-:W-:Y:S01]  /*12120*/  BSSY B1, `(.L_x_2484) ;  /* 0x000000d000017945 */ /* 0x000fe20003800000 */
[----:B------:R-:W-:-:S04]  /*12130*/  ULOP3.LUT UR4, UR4, 0xfffffffe, URZ, 0xc0, !UPT ;  /* 0xfffffffe04047892 */ /* 0x000fc8000f8ec03f */
[----:B------:R-:W-:-:S06]  /*12140*/  UIADD3 UR4, UR43, -UR4, URZ ;  /* 0x800000042b047290 */ /* 0x000fcc000fffe03f */
[----:B------:R-:W-:-:S05]  /*12150*/  IMAD.U32 R3, RZ, RZ, UR4 ;  /* 0x00000004ff037e24 */ /* 0x000fca000f8e00ff */
[----:B------:R-:W-:-:S04]  /*12160*/  SHF.L.U32 R3, R3, 0x1f, RZ ;  /* 0x0000001f03037819 */ /* 0x000fc800000006ff */
[----:B------:R-:W0:Y:S01]  /*12170*/  SYNCS.PHASECHK.TRANS64.TRYWAIT P4, [R18+URZ+0x38800], R3 ;  /* 0x03880003120075a7 */ /* 0x000e22000808017f */
[----:B--2---:R-:W-:Y:S01]  /*12180*/  VIADDMNMX R42, R42, -R0, 0x80, PT ;  /* 0x000000802a2a7446 */ /* 0x004fe20003800900 */
[----:B------:R-:W-:-:S03]  /*12190*/  VIADD R0, R19, 0x60 ;  /* 0x0000006013007836 */ /* 0x000fc60000000000 */
[-C--:B------:R-:W-:Y:S02]  /*121a0*/  ISETP.GE.OR P3, PT, R19, R42.reuse, P0 ;  /* 0x0000002a1300720c */ /* 0x080fe40000766670 */
[-C--:B------:R-:W-:Y:S02]  /*121b0*/  ISETP.GE.OR P2, PT, R13, R42.reuse, P0 ;  /* 0x0000002a0d00720c */ /* 0x080fe40000746670 */
[-C--:B------:R-:W-:Y:S02]  /*121c0*/  ISETP.GE.OR P1, PT, R12, R42.reuse, P0 ;  /* 0x0000002a0c00720c */ /* 0x080fe40000726670 */
[----:B------:R-:W-:Y:S01]  /*121d0*/  ISETP.GE.OR P0, PT, R0, R42, P0 ;  /* 0x0000002a0000720c */ /* 0x000fe20000706670 */
[----:B0-----:R-:W-:-:S12]  /*121e0*/  @!P4 BRA `(.L_x_2485) ;  /* 0x0000018c00e4c947 */ /* 0x001fd80003800000 */
.L_x_2736:
[----:B------:R-:W-:Y:S05]  /*121f0*/  BSYNC B1 ;  /* 0x0000000000017941 */ /* 0x000fea0003800000 */
.L_x_2484:
[----:B------:R-:W-:Y:S04]  /*12200*/  BSSY B1, `(.L_x_2486) ;  /* 0x0000103000017945 */ /* 0x000fe80003800000 */
[----:B------:R-:W-:Y:S05]  /*12210*/  @P3 BRA `(.L_x_2487) ;  /* 0x0000001000043947 */ /* 0x000fea0003800000 */
[----:B------:R-:W2:Y:S04]  /*12220*/  LDL R49, [R1+0x4] ;  /* 0x0000040001317983 */ /* 0x000ea80000100800 */
[----:B------:R-:W3:Y:S01]  /*12230*/  LDL R77, [R1+0x34] ;  /* 0x00003400014d7983 */ /* 0x000ee20000100800 */
[----:B------:R-:W-:Y:S02]  /*12240*/  SHF.R.U32.HI R0, RZ, 0x8, R40 ;  /* 0x00000008ff007819 */ /* 0x000fe40000011628 */
[----:B------:R-:W-:Y:S02]  /*12250*/  LOP3.LUT R12, R40, 0xff, RZ, 0xc0, !PT ;  /* 0x000000ff280c7812 */ /* 0x000fe400078ec0ff */
[----:B0-----:R-:W-:Y:S02]  /*12260*/  LOP3.LUT R3, R0, 0xff, RZ, 0xc0, !PT ;  /* 0x000000ff00037812 */ /* 0x001fe400078ec0ff */
[----:B------:R-:W-:-:S02]  /*12270*/  LEA.HI R0, R51, R50, RZ, 0x1c ;  /* 0x0000003233007211 */ /* 0x000fc400078fe0ff */
[----:B------:R-:W-:Y:S02]  /*12280*/  PRMT R42, R3, 0x7604, R12 ;  /* 0x00007604032a7816 */ /* 0x000fe4000000000c */
[----:B------:R-:W-:Y:S02]  /*12290*/  SHF.R.S32.HI R3, RZ, 0x1f, R0 ;  /* 0x0000001fff037819 */ /* 0x000fe40000011400 */
[----:B------:R-:W-:Y:S02]  /*122a0*/  SHF.R.U32.HI R53, RZ, 0x3, R237 ;  /* 0x00000003ff357819 */ /* 0x000fe400000116ed */
[----:B------:R-:W-:Y:S01]  /*122b0*/  LEA.HI R3, R3, R0, RZ, 0x3 ;  /* 0x0000000003037211 */ /* 0x000fe200078f18ff */
[----:B------:R-:W-:Y:S01]  /*122c0*/  IMAD.SHL.U32 R0, R0, 0x10, RZ ;  /* 0x0000001000007824 */ /* 0x000fe200078e00ff */
[----:B------:R-:W-:Y:S02]  /*122d0*/  SHF.R.U32.HI R13, RZ, 0x8, R41 ;  /* 0x00000008ff0d7819 */ /* 0x000fe40000011629 */
[----:B------:R-:W-:Y:S01]  /*122e0*/  SHF.R.U32.HI R43, RZ, 0x8, R36 ;  /* 0x00000008ff2b7819 */ /* 0x000fe20000011624 */
[----:B------:R-:W-:Y:S01]  /*122f0*/  IMAD.SHL.U32 R3, R3, 0x800, RZ ;  /* 0x0000080003037824 */ /* 0x000fe200078e00ff */
[----:B------:R-:W-:-:S02]  /*12300*/  LOP3.LUT R0, R237, 0x70, R0, 0xf8, !PT ;  /* 0x00000070ed007812 */ /* 0x000fc400078ef800 */
[----:B------:R-:W-:Y:S02]  /*12310*/  LOP3.LUT R14, R41, 0xff, RZ, 0xc0, !PT ;  /* 0x000000ff290e7812 */ /* 0x000fe400078ec0ff */
[----:B------:R-:W-:Y:S02]  /*12320*/  LOP3.LUT R0, R0, R53, RZ, 0x3c, !PT ;  /* 0x0000003500007212 */ /* 0x000fe400078e3cff */
[----:B------:R-:W-:Y:S02]  /*12330*/  LOP3.LUT R3, R3, 0xffffc000, RZ, 0xc0, !PT ;  /* 0xffffc00003037812 */ /* 0x000fe400078ec0ff */
[----:B------:R-:W-:Y:S02]  /*12340*/  LOP3.LUT R13, R13, 0xff, RZ, 0xc0, !PT ;  /* 0x000000ff0d0d7812 */ /* 0x000fe400078ec0ff */
[----:B------:R-:W-:Y:S02]  /*12350*/  LOP3.LUT R52, R36, 0xff, RZ, 0xc0, !PT ;  /* 0x000000ff24347812 */ /* 0x000fe400078ec0ff */
[----:B------:R-:W-:-:S02]  /*12360*/  LOP3.LUT R43, R43, 0xff, RZ, 0xc0, !PT ;  /* 0x000000ff2b2b7812 */ /* 0x000fc400078ec0ff */
[----:B------:R-:W-:Y:S02]  /*12370*/  PRMT R56, R13, 0x7604, R14 ;  /* 0x000076040d387816 */ /* 0x000fe4000000000e */
[----:B------:R-:W-:Y:S02]  /*12380*/  SHF.R.U32.HI R12, RZ, 0x8, R38 ;  /* 0x00000008ff0c7819 */ /* 0x000fe40000011626 */
[----:B------:R-:W-:Y:S02]  /*12390*/  SHF.R.U32.HI R14, RZ, 0x8, R39 ;  /* 0x00000008ff0e7819 */ /* 0x000fe40000011627 */
[----:B------:R-:W-:Y:S02]  /*123a0*/  PRMT R59, R43, 0x7604, R52 ;  /* 0x000076042b3b7816 */ /* 0x000fe40000000034 */
[----:B------:R-:W-:Y:S02]  /*123b0*/  LOP3.LUT R43, R37, 0xff, RZ, 0xc0, !PT ;  /* 0x000000ff252b7812 */ /* 0x000fe400078ec0ff */
[----:B------:R-:W-:-:S02]  /*123c0*/  SHF.R.U32.HI R53, RZ, 0x8, R35 ;  /* 0x00000008ff357819 */ /* 0x000fc40000011623 */
[----:B------:R-:W-:Y:S02]  /*123d0*/  LOP3.LUT R13, R38, 0xff, RZ, 0xc0, !PT ;  /* 0x000000ff260d7812 */ /* 0x000fe400078ec0ff */
[----:B------:R-:W-:Y:S02]  /*123e0*/  LOP3.LUT R15, R39, 0xff, RZ, 0xc0, !PT ;  /* 0x000000ff270f7812 */ /* 0x000fe400078ec0ff */
[----:B------:R-:W-:Y:S02]  /*123f0*/  LOP3.LUT R12, R12, 0xff, RZ, 0xc0, !PT ;  /* 0x000000ff0c0c7812 */ /* 0x000fe400078ec0ff */
[----:B------:R-:W-:Y:S02]  /*12400*/  LOP3.LUT R14, R14, 0xff, RZ, 0xc0, !PT ;  /* 0x000000ff0e0e7812 */ /* 0x000fe400078ec0ff */
[----:B------:R-:W-:Y:S02]  /*12410*/  LOP3.LUT R52, R34, 0xff, RZ, 0xc0, !PT ;  /* 0x000000ff22347812 */ /* 0x000fe400078ec0ff */
[----:B------:R-:W-:-:S02]  /*12420*/  LOP3.LUT R54, R35, 0xff, RZ, 0xc0, !PT ;  /* 0x000000ff23367812 */ /* 0x000fc400078ec0ff */
[----:B------:R-:W-:Y:S02]  /*12430*/  LOP3.LUT R53, R53, 0xff, RZ, 0xc0, !PT ;  /* 0x000000ff35357812 */ /* 0x000fe400078ec0ff */
[----:B------:R-:W-:Y:S02]  /*12440*/  PRMT R58, R12, 0x7604, R13 ;  /* 0x000076040c3a7816 */ /* 0x000fe4000000000d */
[----:B------:R-:W-:Y:S02]  /*12450*/  PRMT R60, R14, 0x7604, R15 ;  /* 0x000076040e3c7816 */ /* 0x000fe4000000000f */
[----:B------:R-:W-:Y:S02]  /*12460*/  PRMT R67, R53, 0x7604, R54 ;  /* 0x0000760435437816 */ /* 0x000fe40000000036 */
[----:B------:R-:W-:-:S04]  /*12470*/  SHF.R.U32.HI R57, RZ, 0x10, R39 ;  /* 0x00000010ff397819 */ /* 0x000fc80000011627 */
[----:B------:R-:W-:-:S04]  /*12480*/  LOP3.LUT R57, R57, 0xff, RZ, 0xc0, !PT ;  /* 0x000000ff39397812 */ /* 0x000fc800078ec0ff */
[----:B------:R-:W-:Y:S02]  /*12490*/  PRMT R57, R57, 0x7054, R60 ;  /* 0x0000705439397816 */ /* 0x000fe4000000003c */
[----:B------:R-:W-:-:S04]  /*124a0*/  SHF.R.U32.HI R60, RZ, 0x10, R35 ;  /* 0x00000010ff3c7819 */ /* 0x000fc80000011623 */
[----:B------:R-:W-:-:S04]  /*124b0*/  LOP3.LUT R60, R60, 0xff, RZ, 0xc0, !PT ;  /* 0x000000ff3c3c7812 */ /* 0x000fc800078ec0ff */
[----:B------:R-:W-:-:S04]  /*124c0*/  PRMT R67, R60, 0x7054, R67 ;  /* 0x000070543c437816 */ /* 0x000fc80000000043 */
[----:B------:R-:W-:Y:S02]  /*124d0*/  LOP3.LUT R67, R67, 0xff000000, R35, 0xf8, !PT ;  /* 0xff00000043437812 */ /* 0x000fe400078ef823 */
[----:B--2---:R-:W-:Y:S02]  /*124e0*/  IADD3 R3, R0, R3, R49 ;  /* 0x0000000300037210 */ /* 0x004fe40007ffe031 */
[----:B------:R-:W-:Y:S02]  /*124f0*/  SHF.R.U32.HI R0, RZ, 0x8, R37 ;  /* 0x00000008ff007819 */ /* 0x000fe40000011625 */
[----:B------:R-:W-:Y:S01]  /*12500*/  SHF.R.U32.HI R49, RZ, 0x8, R34 ;  /* 0x00000008ff317819 */ /* 0x000fe20000011622 */
[----:B---3--:R-:W0:Y:S01]  /*12510*/  LDS.128 R12, [R77+0x20400] ;  /* 0x020400004d0c7984 */ /* 0x008e220000000c00 */
[----:B------:R-:W-:Y:S02]  /*12520*/  LOP3.LUT R0, R0, 0xff, RZ, 0xc0, !PT ;  /* 0x000000ff00007812 */ /* 0x000fe400078ec0ff */
[----:B------:R-:W-:-:S02]  /*12530*/  LOP3.LUT R49, R49, 0xff, RZ, 0xc0, !PT ;  /* 0x000000ff31317812 */ /* 0x000fc400078ec0ff */
[----:B------:R-:W-:Y:S01]  /*12540*/  PRMT R61, R0, 0x7604, R43 ;  /* 0x00007604003d7816 */ /* 0x000fe2000000002b */
[----:B------:R-:W-:Y:S01]  /*12550*/  IMAD.IADD R0, R18, 0x1, R3 ;  /* 0x0000000112007824 */ /* 0x000fe200078e0203 */
[----:B------:R-:W-:Y:S02]  /*12560*/  PRMT R65, R49, 0x7604, R52 ;  /* 0x0000760431417816 */ /* 0x000fe40000000034 */
[----:B------:R-:W-:Y:S02]  /*12570*/  SHF.R.U32.HI R43, RZ, 0x10, R41 ;  /* 0x00000010ff2b7819 */ /* 0x000fe40000011629 */
[----:B------:R-:W1:Y:S01]  /*12580*/  LDS.128 R52, [R0+0x20400] ;  /* 0x0204000000347984 */ /* 0x000e620000000c00 */
[----:B------:R-:W-:Y:S02]  /*12590*/  SHF.R.U32.HI R3, RZ, 0x10, R40 ;  /* 0x00000010ff037819 */ /* 0x000fe40000011628 */
[----:B------:R-:W-:Y:S02]  /*125a0*/  LOP3.LUT R43, R43, 0xff, RZ, 0xc0, !PT ;  /* 0x000000ff2b2b7812 */ /* 0x000fe400078ec0ff */
[----:B------:R-:W-:-:S02]  /*125b0*/  LOP3.LUT R3, R3, 0xff, RZ, 0xc0, !PT ;  /* 0x000000ff03037812 */ /* 0x000fc400078ec0ff */
[----:B------:R-:W-:Y:S02]  /*125c0*/  SHF.R.U32.HI R49, RZ, 0x10, R38 ;  /* 0x00000010ff317819 */ /* 0x000fe40000011626 */
[----:B------:R-:W-:Y:S02]  /*125d0*/  PRMT R43, R43, 0x7054, R56 ;  /* 0x000070542b2b7816 */ /* 0x000fe40000000038 */
[----:B------:R-:W-:Y:S02]  /*125e0*/  SHF.R.U32.HI R56, RZ, 0x10, R37 ;  /* 0x00000010ff387819 */ /* 0x000fe40000011625 */
[----:B------:R-:W-:Y:S02]  /*125f0*/  PRMT R3, R3, 0x7054, R42 ;  /* 0x0000705403037816 */ /* 0x000fe4000000002a */
[----:B------:R-:W-:Y:S02]  /*12600*/  LOP3.LUT R49, R49, 0xff, RZ, 0xc0, !PT ;  /* 0x000000ff31317812 */ /* 0x000fe400078ec0ff */
[----:B------:R-:W-:-:S02]  /*12610*/  SHF.R.U32.HI R42, RZ, 0x10, R36 ;  /* 0x00000010ff2a7819 */ /* 0x000fc40000011624 */
[----:B------:R-:W-:Y:S02]  /*12620*/  LOP3.LUT R56, R56, 0xff, RZ, 0xc0, !PT ;  /* 0x000000ff38387812 */ /* 0x000fe400078ec0ff */
[----:B------:R-:W-:Y:S02]  /*12630*/  PRMT R49, R49, 0x7054, R58 ;  /* 0x0000705431317816 */ /* 0x000fe4000000003a */
[----:B------:R-:W-:Y:S02]  /*12640*/  LOP3.LUT R42, R42, 0xff, RZ, 0xc0, !PT ;  /* 0x000000ff2a2a7812 */ /* 0x000fe400078ec0ff */
[----:B------:R-:W-:Y:S02]  /*12650*/  SHF.R.U32.HI R58, RZ, 0x10, R34 ;  /* 0x00000010ff3a7819 */ /* 0x000fe40000011622 */
[----:B------:R-:W-:Y:S02]  /*12660*/  PRMT R63, R56, 0x7054, R61 ;  /* 0x00007054383f7816 */ /* 0x000fe4000000003d */
[----:B------:R-:W-:-:S02]  /*12670*/  PRMT R59, R42, 0x7054, R59 ;  /* 0x000070542a3b7816 */ /* 0x000fc4000000003b */
[----:B------:R-:W-:Y:S02]  /*12680*/  LOP3.LUT R58, R58, 0xff, RZ, 0xc0, !PT ;  /* 0x000000ff3a3a7812 */ /* 0x000fe400078ec0ff */
[----:B------:R-:W-:Y:S02]  /*12690*/  LOP3.LUT R63, R63, 0xff000000, R37, 0xf8, !PT ;  /* 0xff0000003f3f7812 */ /* 0x000fe400078ef825 */
[----:B------:R-:W-:Y:S02]  /*126a0*/  LOP3.LUT R41, R43, 0xff000000, R41, 0xf8, !PT ;  /* 0xff0000002b297812 */ /* 0x000fe400078ef829 */
[----:B------:R-:W-:Y:S02]  /*126b0*/  LOP3.LUT R60, R49, 0xff000000, R38, 0xf8, !PT ;  /* 0xff000000313c7812 */ /* 0x000fe400078ef826 */
[----:B------:R-:W-:Y:S02]  /*126c0*/  LOP3.LUT R61, R57, 0xff000000, R39, 0xf8, !PT ;  /* 0xff000000393d7812 */ /* 0x000fe400078ef827 */
[----:B------:R-:W-:-:S02]  /*126d0*/  LOP3.LUT R62, R59, 0xff000000, R36, 0xf8, !PT ;  /* 0xff0000003b3e7812 */ /* 0x000fc400078ef824 */
[-C--:B0-----:R-:W-:Y:S02]  /*126e0*/  F2FP.F16.E4M3.UNPACK_B R38, R15.reuse ;  /* 0x0000000fff26723e */ /* 0x081fe400020006ff */
[----:B------:R-:W-:Y:S02]  /*126f0*/  F2FP.F16.E4M3.UNPACK_B R39, R15.H1 ;  /* 0x0000000fff27723e */ /* 0x000fe400030006ff */
[----:B------:R-:W-:Y:S02]  /*12700*/  PRMT R65, R58, 0x7054, R65 ;  /* 0x000070543a417816 */ /* 0x000fe40000000041 */
[-C--:B------:R-:W-:Y:S02]  /*12710*/  F2FP.F16.E4M3.UNPACK_B R15, R14.reuse ;  /* 0x0000000eff0f723e */ /* 0x080fe400020006ff */
[----:B------:R-:W-:Y:S02]  /*12720*/  F2FP.F16.E4M3.UNPACK_B R36, R14.H1 ;  /* 0x0000000eff24723e */ /* 0x000fe400030006ff */
[----:B------:R-:W-:-:S02]  /*12730*/  F2FP.F16.E4M3.UNPACK_B R57, R63 ;  /* 0x0000003fff39723e */ /* 0x000fc400020006ff */
[----:B-1----:R-:W-:Y:S02]  /*12740*/  F2FP.F16.E4M3.UNPACK_B R14, R53 ;  /* 0x00000035ff0e723e */ /* 0x002fe400020006ff */
[----:B------:R-:W-:Y:S01]  /*12750*/  F2FP.F16.E4M3.UNPACK_B R42, R41 ;  /* 0x00000029ff2a723e */ /* 0x000fe200020006ff */
[----:B------:R-:W-:Y:S01]  /*12760*/  HADD2.F32 R64, -RZ, R57.H0_H0 ;  /* 0x20000039ff407230 */ /* 0x000fe20000004100 */
[----:B------:R-:W-:Y:S02]  /*12770*/  LOP3.LUT R66, R65, 0xff000000, R34, 0xf8, !PT ;  /* 0xff00000041427812 */ /* 0x000fe400078ef822 */
[-C--:B------:R-:W-:Y:S01]  /*12780*/  F2FP.F16.E4M3.UNPACK_B R34, R13.reuse ;  /* 0x0000000dff22723e */ /* 0x080fe200020006ff */
[----:B------:R-:W-:Y:S01]  /*12790*/  HADD2.F32 R58, -RZ, R42.H0_H0 ;  /* 0x2000002aff3a7230 */ /* 0x000fe20000004100 */
[----:B------:R-:W-:Y:S01]  /*127a0*/  F2FP.F16.E4M3.UNPACK_B R35, R13.H1 ;  /* 0x0000000dff23723e */ /* 0x000fe200030006ff */
[----:B------:R-:W-:Y:S01]  /*127b0*/  HADD2.F32 R13, -RZ, R14.H0_H0 ;  /* 0x2000000eff0d7230 */ /* 0x000fe20000004100 */
[----:B------:R-:W-:Y:S01]  /*127c0*/  F2FP.F16.E4M3.UNPACK_B R53, R53.H1 ;  /* 0x00000035ff35723e */ /* 0x000fe200030006ff */
[--C-:B------:R-:W-:Y:S01]  /*127d0*/  HADD2.F32 R37, -RZ, R34.reuse.H0_H0 ;  /* 0x20000022ff257230 */ /* 0x100fe20000004100 */
[----:B------:R-:W-:Y:S01]  /*127e0*/  F2FP.F16.E4M3.UNPACK_B R63, R63.H1 ;  /* 0x0000003fff3f723e */ /* 0x000fe200030006ff */
[----:B------:R-:W-:-:S02]  /*127f0*/  HADD2.F32 R34, -RZ, R34.H1_H1 ;  /* 0x30000022ff227230 */ /* 0x000fc40000004100 */
[C---:B------:R-:W-:Y:S01]  /*12800*/  FMUL.FTZ R68, R13.reuse, R64 ;  /* 0x000000400d447220 */ /* 0x040fe20000410000 */
[-C--:B------:R-:W-:Y:S01]  /*12810*/  FMUL.FTZ R59, R13, R58.reuse ;  /* 0x0000003a0d3b7220 */ /* 0x080fe20000410000 */
[----:B------:R-:W-:Y:S01]  /*12820*/  F2FP.F16.E4M3.UNPACK_B R49, R55 ;  /* 0x00000037ff31723e */ /* 0x000fe200020006ff */
[----:B------:R-:W-:Y:S02]  /*12830*/  HADD2.F32 R65, -RZ, R63.H0_H0 ;  /* 0x2000003fff417230 */ /* 0x000fe40000004100 */
[C---:B------:R-:W-:Y:S01]  /*12840*/  FFMA.FTZ R13, R37.reuse, R58, -R68 ;  /* 0x0000003a250d7223 */ /* 0x040fe20000010844 */
[----:B------:R-:W-:Y:S01]  /*12850*/  FFMA.FTZ R37, R37, R64, R59 ;  /* 0x0000004025257223 */ /* 0x000fe2000001003b */
[----:B------:R-:W-:Y:S01]  /*12860*/  HADD2.F32 R64, -RZ, R57.H1_H1 ;  /* 0x30000039ff407230 */ /* 0x000fe20000004100 */
[----:B------:R-:W-:Y:S01]  /*12870*/  F2FP.F16.E4M3.UNPACK_B R57, R41.H1 ;  /* 0x00000029ff39723e */ /* 0x000fe200030006ff */
[----:B------:R-:W-:Y:S01]  /*12880*/  HADD2.F32 R58, -RZ, R42.H1_H1 ;  /* 0x3000002aff3a7230 */ /* 0x000fe20000004100 */
[----:B------:R-:W-:Y:S01]  /*12890*/  F2FP.F16.E4M3.UNPACK_B R55, R55.H1 ;  /* 0x00000037ff37723e */ /* 0x000fe200030006ff */
[----:B------:R-:W-:Y:S01]  /*128a0*/  HADD2.F32 R41, -RZ, R14.H1_H1 ;  /* 0x3000000eff297230 */ /* 0x000fe20000004100 */
[----:B------:R-:W-:Y:S01]  /*128b0*/  LOP3.LUT R56, R3, 0xff000000, R40, 0xf8, !PT ;  /* 0xff00000003387812 */ /* 0x000fe200078ef828 */
[----:B------:R-:W-:Y:S01]  /*128c0*/  HADD2.F32 R42, -RZ, R53.H0_H0 ;  /* 0x20000035ff2a7230 */ /* 0x000fe20000004100 */
[----:B------:R-:W-:Y:S01]  /*128d0*/  F2FP.F16.E4M3.UNPACK_B R40, R52 ;  /* 0x00000034ff28723e */ /* 0x000fe200020006ff */
[----:B------:R-:W-:-:S02]  /*128e0*/  HADD2.F32 R59, -RZ, R57.H0_H0 ;  /* 0x20000039ff3b7230 */ /* 0x000fc40000004100 */
[C---:B------:R-:W-:Y:S01]  /*128f0*/  FMUL.FTZ R69, R41.reuse, R64 ;  /* 0x0000004029457220 */ /* 0x040fe20000410000 */
[----:B------:R-:W-:Y:S02]  /*12900*/  HADD2.F32 R14, -RZ, R35.H0_H0 ;  /* 0x20000023ff0e7230 */ /* 0x000fe40000004100 */
[C---:B------:R-:W-:Y:S01]  /*12910*/  FMUL.FTZ R71, R42.reuse, R65 ;  /* 0x000000412a477220 */ /* 0x040fe20000410000 */
[-C--:B------:R-:W-:Y:S01]  /*12920*/  FMUL.FTZ R41, R41, R58.reuse ;  /* 0x0000003a29297220 */ /* 0x080fe20000410000 */
[-C--:B------:R-:W-:Y:S01]  /*12930*/  FMUL.FTZ R42, R42, R59.reuse ;  /* 0x0000003b2a2a7220 */ /* 0x080fe20000410000 */
[----:B------:R-:W-:Y:S01]  /*12940*/  FFMA.FTZ R68, R34, R58, -R69 ;  /* 0x0000003a22447223 */ /* 0x000fe20000010845 */
[----:B------:R-:W-:Y:S01]  /*12950*/  FFMA.FTZ R71, R14, R59, -R71 ;  /* 0x0000003b0e477223 */ /* 0x000fe20000010847 */
[----:B------:R-:W-:Y:S01]  /*12960*/  FFMA.FTZ R64, R34, R64, R41 ;  /* 0x0000004022407223 */ /* 0x000fe20000010029 */
[----:B------:R-:W-:Y:S01]  /*12970*/  F2FP.F16.E4M3.UNPACK_B R59, R67 ;  /* 0x00000043ff3b723e */ /* 0x000fe200020006ff */
[----:B------:R-:W-:Y:S01]  /*12980*/  FFMA.FTZ R65, R14, R65, R42 ;  /* 0x000000410e417223 */ /* 0x000fe2000001002a */
[----:B------:R-:W-:Y:S01]  /*12990*/  F2FP.F16.E4M3.UNPACK_B R41, R61 ;  /* 0x0000003dff29723e */ /* 0x000fe200020006ff */
[----:B------:R-:W-:Y:S01]  /*129a0*/  HADD2.F32 R58, -RZ, R63.H1_H1 ;  /* 0x3000003fff3a7230 */ /* 0x000fe20000004100 */
[----:B------:R-:W-:Y:S01]  /*129b0*/  F2FP.F16.E4M3.UNPACK_B R67, R67.H1 ;  /* 0x00000043ff43723e */ /* 0x000fe200030006ff */
[----:B------:R-:W-:Y:S01]  /*129c0*/  HADD2.F32 R42, -RZ, R57.H1_H1 ;  /* 0x30000039ff2a7230 */ /* 0x000fe20000004100 */
[----:B------:R-:W-:Y:S01]  /*129d0*/  F2FP.F16.E4M3.UNPACK_B R61, R61.H1 ;  /* 0x0000003dff3d723e */ /* 0x000fe200030006ff */
[----:B------:R-:W-:Y:S01]  /*129e0*/  HADD2.F32 R53, -RZ, R53.H1_H1 ;  /* 0x30000035ff357230 */ /* 0x000fe20000004100 */
[----:B------:R-:W-:Y:S01]  /*129f0*/  F2FP.F16.E4M3.UNPACK_B R52, R52.H1 ;  /* 0x00000034ff34723e */ /* 0x000fe200030006ff */
[----:B------:R-:W-:Y:S01]  /*12a00*/  HADD2.F32 R63, -RZ, R59.H0_H0 ;  /* 0x2000003bff3f7230 */ /* 0x000fe20000004100 */
[----:B------:R-:W-:Y:S01]  /*12a10*/  F2FP.F16.E4M3.UNPACK_B R3, R12 ;  /* 0x0000000cff03723e */ /* 0x000fe200020006ff */
        /* <DEDUP_REMOVED lines=9> */
[C---:B------:R-:W-:Y:S01]  /*12ab0*/  FFMA.FTZ R72, R35.reuse, R58, R53 ;  /* 0x0000003a23487223 */ /* 0x040fe20000010035 */
[----:B------:R-:W-:Y:S02]  /*12ac0*/  HADD2.F32 R49, -RZ, R49.H1_H1 ;  /* 0x30000031ff317230 */ /* 0x000fe40000004100 */
[----:B------:R-:W-:Y:S01]  /*12ad0*/  FFMA.FTZ R63, R14, R63, R34 ;  /* 0x0000003f0e3f7223 */ /* 0x000fe20000010022 */
[----:B------:R-:W-:Y:S02]  /*12ae0*/  HADD2.F32 R59, -RZ, R59.H1_H1 ;  /* 0x3000003bff3b7230 */ /* 0x000fe40000004100 */
[----:B------:R-:W-:Y:S01]  /*12af0*/  FFMA.FTZ R70, R35, R42, -R70 ;  /* 0x0000002a23467223 */ /* 0x000fe20000010846 */
[----:B------:R-:W-:Y:S02]  /*12b00*/  HADD2.F32 R38, -RZ, R38.H1_H1 ;  /* 0x30000026ff267230 */ /* 0x000fe40000004100 */
[----:B------:R-:W-:Y:S01]  /*12b10*/  FMUL.FTZ R42, R49, R41 ;  /* 0x00000029312a7220 */ /* 0x000fe20000410000 */
[----:B------:R-:W-:-:S02]  /*12b20*/  HADD2.F32 R53, -RZ, R67.H0_H0 ;  /* 0x20000043ff357230 */ /* 0x000fc40000004100 */
[----:B------:R-:W-:Y:S01]  /*12b30*/  FFMA.FTZ R69, R14, R57, -R69 ;  /* 0x000000390e457223 */ /* 0x000fe20000010845 */
[----:B------:R-:W-:Y:S02]  /*12b40*/  HADD2.F32 R34, -RZ, R55.H0_H0 ;  /* 0x20000037ff227230 */ /* 0x000fe40000004100 */
[-C--:B------:R-:W-:Y:S01]  /*12b50*/  FMUL.FTZ R57, R49, R59.reuse ;  /* 0x0000003b31397220 */ /* 0x080fe20000410000 */
[----:B------:R-:W-:Y:S02]  /*12b60*/  HADD2.F32 R35, -RZ, R61.H0_H0 ;  /* 0x2000003dff237230 */ /* 0x000fe40000004100 */
[----:B------:R-:W-:Y:S01]  /*12b70*/  FFMA.FTZ R76, R38, R59, R42 ;  /* 0x0000003b264c7223 */ /* 0x000fe2000001002a */
[----:B------:R-:W-:Y:S02]  /*12b80*/  HADD2.F32 R14, -RZ, R39.H0_H0 ;  /* 0x20000027ff0e7230 */ /* 0x000fe40000004100 */
[C---:B------:R-:W-:Y:S01]  /*12b90*/  FMUL.FTZ R49, R34.reuse, R53 ;  /* 0x0000003522317220 */ /* 0x040fe20000410000 */
[----:B------:R-:W-:Y:S01]  /*12ba0*/  F2FP.F16.E4M3.UNPACK_B R42, R62.H1 ;  /* 0x0000003eff2a723e */ /* 0x000fe200030006ff */
[----:B------:R-:W-:Y:S01]  /*12bb0*/  FMUL.FTZ R34, R34, R35 ;  /* 0x0000002322227220 */ /* 0x000fe20000410000 */
[----:B------:R-:W-:Y:S01]  /*12bc0*/  FFMA.FTZ R74, R38, R41, -R57 ;  /* 0x00000029264a7223 */ /* 0x000fe20000010839 */
[----:B------:R-:W-:Y:S01]  /*12bd0*/  FFMA.FTZ R73, R14, R35, -R49 ;  /* 0x000000230e497223 */ /* 0x000fe20000010831 */
[----:B------:R-:W-:Y:S01]  /*12be0*/  HADD2.F32 R58, -RZ, R67.H1_H1 ;  /* 0x30000043ff3a7230 */ /* 0x000fe20000004100 */
[----:B------:R-:W-:Y:S01]  /*12bf0*/  F2FP.F16.E4M3.UNPACK_B R12, R12.H1 ;  /* 0x0000000cff0c723e */ /* 0x000fe200030006ff */
[----:B------:R-:W-:-:S02]  /*12c00*/  HADD2.F32 R55, -RZ, R55.H1_H1 ;  /* 0x30000037ff377230 */ /* 0x000fc40000004100 */
[----:B------:R-:W-:Y:S01]  /*12c10*/  FFMA.FTZ R75, R14, R53, R34 ;  /* 0x000000350e4b7223 */ /* 0x000fe20000010022 */
[----:B------:R-:W-:Y:S01]  /*12c20*/  HADD2.F32 R38, -RZ, R61.H1_H1 ;  /* 0x3000003dff267230 */ /* 0x000fe20000004100 */
[----:B------:R-:W-:Y:S01]  /*12c30*/  F2FP.F16.E4M3.UNPACK_B R35, R56.H1 ;  /* 0x00000038ff23723e */ /* 0x000fe200030006ff */
[----:B------:R-:W-:Y:S02]  /*12c40*/  HADD2.F32 R49, -RZ, R42.H0_H0 ;  /* 0x2000002aff317230 */ /* 0x000fe40000004100 */
[C---:B------:R-:W-:Y:S01]  /*12c50*/  FMUL.FTZ R78, R55.reuse, R58 ;  /* 0x0000003a374e7220 */ /* 0x040fe20000410000 */
[----:B------:R-:W-:Y:S02]  /*12c60*/  HADD2.F32 R34, -RZ, R52.H0_H0 ;  /* 0x20000034ff227230 */ /* 0x000fe40000004100 */
[----:B------:R-:W-:Y:S01]  /*12c70*/  FMUL.FTZ R55, R55, R38 ;  /* 0x0000002637377220 */ /* 0x000fe20000410000 */
[----:B------:R-:W-:Y:S01]  /*12c80*/  HADD2.F32 R39, -RZ, R39.H1_H1 ;  /* 0x30000027ff277230 */ /* 0x000fe20000004100 */
[----:B------:R-:W-:Y:S01]  /*12c90*/  F2FP.F16.E4M3.UNPACK_B R62, R62 ;  /* 0x0000003eff3e723e */ /* 0x000fe200020006ff */
[----:B------:R-:W-:-:S02]  /*12ca0*/  HADD2.F32 R41, -RZ, R35.H0_H0 ;  /* 0x20000023ff297230 */ /* 0x000fc40000004100 */
[C---:B------:R-:W-:Y:S01]  /*12cb0*/  FMUL.FTZ R53, R34.reuse, R49 ;  /* 0x0000003122357220 */ /* 0x040fe20000410000 */
[----:B------:R-:W-:Y:S02]  /*12cc0*/  HADD2.F32 R14, -RZ, R12.H0_H0 ;  /* 0x2000000cff0e7230 */ /* 0x000fe40000004100 */
[----:B------:R-:W-:Y:S01]  /*12cd0*/  FFMA.FTZ R80, R39, R58, R55 ;  /* 0x0000003a27507223 */ /* 0x000fe20000010037 */
[----:B------:R-:W-:Y:S02]  /*12ce0*/  HADD2.F32 R52, -RZ, R52.H1_H1 ;  /* 0x30000034ff347230 */ /* 0x000fe40000004100 */
[-C--:B------:R-:W-:Y:S01]  /*12cf0*/  FMUL.FTZ R34, R34, R41.reuse ;  /* 0x0000002922227220 */ /* 0x080fe20000410000 */
[----:B------:R-:W-:Y:S02]  /*12d00*/  HADD2.F32 R35, -RZ, R35.H1_H1 ;  /* 0x30000023ff237230 */ /* 0x000fe40000004100 */
[----:B------:R-:W-:Y:S01]  /*12d10*/  FFMA.FTZ R55, R14, R41, -R53 ;  /* 0x000000290e377223 */ /* 0x000fe20000010835 */
[----:B------:R-:W-:-:S02]  /*12d20*/  HADD2.F32 R41, -RZ, R42.H1_H1 ;  /* 0x3000002aff297230 */ /* 0x000fc40000004100 */
[----:B------:R-:W-:Y:S01]  /*12d30*/  FFMA.FTZ R57, R14, R49, R34 ;  /* 0x000000310e397223 */ /* 0x000fe20000010022 */
[----:B------:R-:W-:Y:S01]  /*12d40*/  HADD2.F32 R12, -RZ, R12.H1_H1 ;  /* 0x3000000cff0c7230 */ /* 0x000fe20000004100 */
[----:B------:R-:W-:Y:S01]  /*12d50*/  F2FP.F16.E4M3.UNPACK_B R56, R56 ;  /* 0x00000038ff38723e */ /* 0x000fe200020006ff */
[----:B------:R-:W-:Y:S01]  /*12d60*/  FFMA.FTZ R78, R39, R38, -R78 ;  /* 0x00000026274e7223 */ /* 0x000fe2000001084e */
[C---:B------:R-:W-:Y:S01]  /*12d70*/  FMUL.FTZ R49, R52.reuse, R41 ;  /* 0x0000002934317220 */ /* 0x040fe20000410000 */
[-C--:B------:R-:W-:Y:S01]  /*12d80*/  FMUL.FTZ R34, R52, R35.reuse ;  /* 0x0000002334227220 */ /* 0x080fe20000410000 */
[----:B------:R-:W-:Y:S01]  /*12d90*/  HADD2.F32 R39, -RZ, R62.H0_H0 ;  /* 0x2000003eff277230 */ /* 0x000fe20000004100 */
[----:B------:R-:W-:Y:S01]  /*12da0*/  F2FP.F16.E4M3.UNPACK_B R43, R54 ;  /* 0x00000036ff2b723e */ /* 0x000fe200020006ff */
[----:B------:R-:W-:Y:S02]  /*12db0*/  HADD2.F32 R14, -RZ, R40.H0_H0 ;  /* 0x20000028ff0e7230 */ /* 0x000fe40000004100 */
[----:B------:R-:W-:Y:S01]  /*12dc0*/  FFMA.FTZ R52, R12, R35, -R49 ;  /* 0x000000230c347223 */ /* 0x000fe20000010831 */
[----:B------:R-:W-:-:S02]  /*12dd0*/  HADD2.F32 R35, -RZ, R56.H0_H0 ;  /* 0x20000038ff237230 */ /* 0x000fc40000004100 */
[----:B------:R-:W-:Y:S01]  /*12de0*/  FFMA.FTZ R58, R12, R41, R34 ;  /* 0x000000290c3a7223 */ /* 0x000fe20000010022 */
[----:B------:R-:W-:Y:S02]  /*12df0*/  HADD2.F32 R62, -RZ, R62.H1_H1 ;  /* 0x3000003eff3e7230 */ /* 0x000fe40000004100 */
[C---:B------:R-:W-:Y:S01]  /*12e00*/  FMUL.FTZ R41, R14.reuse, R39 ;  /* 0x000000270e297220 */ /* 0x040fe20000410000 */
[----:B------:R-:W-:Y:S01]  /*12e10*/  HADD2.F32 R40, -RZ, R40.H1_H1 ;  /* 0x30000028ff287230 */ /* 0x000fe20000004100 */
[----:B------:R-:W-:Y:S01]  /*12e20*/  F2FP.F16.E4M3.UNPACK_B R54, R54.H1 ;  /* 0x00000036ff36723e */ /* 0x000fe200030006ff */
[--C-:B------:R-:W-:Y:S02]  /*12e30*/  HADD2.F32 R12, -RZ, R3.reuse.H0_H0 ;  /* 0x20000003ff0c7230 */ /* 0x100fe40000004100 */
[----:B------:R-:W-:Y:S01]  /*12e40*/  FMUL.FTZ R49, R14, R35 ;  /* 0x000000230e317220 */ /* 0x000fe20000410000 */
[----:B------:R-:W-:Y:S01]  /*12e50*/  HADD2.F32 R56, -RZ, R56.H1_H1 ;  /* 0x30000038ff387230 */ /* 0x000fe20000004100 */
[----:B------:R-:W-:Y:S01]  /*12e60*/  F2FP.F16.E4M3.UNPACK_B R38, R66.H1 ;  /* 0x00000042ff26723e */ /* 0x000fe200030006ff */
[----:B------:R-:W-:-:S02]  /*12e70*/  HADD2.F32 R3, -RZ, R3.H1_H1 ;  /* 0x30000003ff037230 */ /* 0x000fc40000004100 */
[----:B------:R-:W-:Y:S01]  /*12e80*/  FMUL.FTZ R34, R40, R62 ;  /* 0x0000003e28227220 */ /* 0x000fe20000410000 */
[----:B------:R-:W-:Y:S01]  /*12e90*/  F2FP.F16.E4M3.UNPACK_B R14, R60.H1 ;  /* 0x0000003cff0e723e */ /* 0x000fe200030006ff */
[C---:B------:R-:W-:Y:S01]  /*12ea0*/  FFMA.FTZ R42, R12.reuse, R35, -R41 ;  /* 0x000000230c2a7223 */ /* 0x040fe20000010829 */
[----:B------:R-:W-:Y:S01]  /*12eb0*/  FFMA.FTZ R49, R12, R39, R49 ;  /* 0x000000270c317223 */ /* 0x000fe20000010031 */
[-C--:B------:R-:W-:Y:S01]  /*12ec0*/  FMUL.FTZ R35, R40, R56.reuse ;  /* 0x0000003828237220 */ /* 0x080fe20000410000 */
[C---:B------:R-:W-:Y:S01]  /*12ed0*/  FFMA.FTZ R53, R3.reuse, R56, -R34 ;  /* 0x0000003803357223 */ /* 0x040fe20000010822 */
[----:B------:R-:W-:Y:S01]  /*12ee0*/  HADD2.F32 R39, -RZ, R38.H0_H0 ;  /* 0x20000026ff277230 */ /* 0x000fe20000004100 */
[----:B------:R-:W-:Y:S01]  /*12ef0*/  F2FP.F16.E4M3.UNPACK_B R60, R60 ;  /* 0x0000003cff3c723e */ /* 0x000fe200020006ff */
[----:B------:R-:W-:Y:S02]  /*12f00*/  HADD2.F32 R12, -RZ, R54.H0_H0 ;  /* 0x20000036ff0c7230 */ /* 0x000fe40000004100 */
[----:B------:R-:W-:Y:S01]  /*12f10*/  FFMA.FTZ R62, R3, R62, R35 ;  /* 0x0000003e033e7223 */ /* 0x000fe20000010023 */
[--C-:B------:R-:W-:Y:S01]  /*12f20*/  HADD2.F32 R34, -RZ, R14.reuse.H0_H0 ;  /* 0x2000000eff227230 */ /* 0x100fe20000004100 */
[----:B------:R-:W-:Y:S01]  /*12f30*/  F2FP.F16.E4M3.UNPACK_B R66, R66 ;  /* 0x00000042ff42723e */ /* 0x000fe200020006ff */
[----:B------:R-:W-:-:S02]  /*12f40*/  HADD2.F32 R35, -RZ, R14.H1_H1 ;  /* 0x3000000eff237230 */ /* 0x000fc40000004100 */
[C---:B------:R-:W-:Y:S01]  /*12f50*/  FMUL.FTZ R14, R12.reuse, R39 ;  /* 0x000000270c0e7220 */ /* 0x040fe20000410000 */
[----:B------:R-:W-:Y:S02]  /*12f60*/  HADD2.F32 R3, -RZ, R36.H0_H0 ;  /* 0x20000024ff037230 */ /* 0x000fe40000004100 */
[-C--:B------:R-:W-:Y:S01]  /*12f70*/  FMUL.FTZ R12, R12, R34.reuse ;  /* 0x000000220c0c7220 */ /* 0x080fe20000410000 */
[----:B------:R-:W-:Y:S01]  /*12f80*/  HADD2.F32 R41, -RZ, R38.H1_H1 ;  /* 0x30000026ff297230 */ /* 0x000fe20000004100 */
[----:B------:R-:W-:Y:S01]  /*12f90*/  F2FP.SATFINITE.E4M3.F32.PACK_AB_MERGE_C R70, R70, R71, RZ ;  /* 0x000000474646723e */ /* 0x000fe200048070ff */
[----:B------:R-:W-:Y:S02]  /*12fa0*/  HADD2.F32 R54, -RZ, R54.H1_H1 ;  /* 0x30000036ff367230 */ /* 0x000fe40000004100 */
[C---:B------:R-:W-:Y:S01]  /*12fb0*/  FFMA.FTZ R40, R3.reuse, R34, -R14 ;  /* 0x0000002203287223 */ /* 0x040fe2000001080e */
[----:B------:R-:W-:Y:S02]  /*12fc0*/  HADD2.F32 R36, -RZ, R36.H1_H1 ;  /* 0x30000024ff247230 */ /* 0x000fe40000004100 */
[----:B------:R-:W-:Y:S01]  /*12fd0*/  FFMA.FTZ R39, R3, R39, R12 ;  /* 0x0000002703277223 */ /* 0x000fe2000001000c */
[----:B------:R-:W-:-:S02]  /*12fe0*/  HADD2.F32 R14, -RZ, R60.H0_H0 ;  /* 0x2000003cff0e7230 */ /* 0x000fc40000004100 */
[C---:B------:R-:W-:Y:S01]  /*12ff0*/  FMUL.FTZ R59, R54.reuse, R41 ;  /* 0x00000029363b7220 */ /* 0x040fe20000410000 */
[----:B------:R-:W-:Y:S01]  /*13000*/  FMUL.FTZ R54, R54, R35 ;  /* 0x0000002336367220 */ /* 0x000fe20000410000 */
[--C-:B------:R-:W-:Y:S01]  /*13010*/  HADD2.F32 R34, -RZ, R66.reuse.H0_H0 ;  /* 0x20000042ff227230 */ /* 0x100fe20000004100 */
[----:B------:R-:W-:Y:S01]  /*13020*/  F2FP.SATFINITE.E4M3.F32.PACK_AB_MERGE_C R65, R72, R65, RZ ;  /* 0x000000414841723e */ /* 0x000fe200048070ff */
[--C-:B------:R-:W-:Y:S02]  /*13030*/  HADD2.F32 R12, -RZ, R43.reuse.H0_H0 ;  /* 0x2000002bff0c7230 */ /* 0x100fe40000004100 */
[C---:B------:R-:W-:Y:S01]  /*13040*/  FFMA.FTZ R59, R36.reuse, R35, -R59 ;  /* 0x00000023243b7223 */ /* 0x040fe2000001083b */
[----:B------:R-:W-:Y:S02]  /*13050*/  HADD2.F32 R66, -RZ, R66.H1_H1 ;  /* 0x30000042ff427230 */ /* 0x000fe40000004100 */
[----:B------:R-:W-:Y:S01]  /*13060*/  FFMA.FTZ R54, R36, R41, R54 ;  /* 0x0000002924367223 */ /* 0x000fe20000010036 */
[----:B------:R-:W-:-:S02]  /*13070*/  HADD2.F32 R43, -RZ, R43.H1_H1 ;  /* 0x3000002bff2b7230 */ /* 0x000fc40000004100 */
[C---:B------:R-:W-:Y:S01]  /*13080*/  FMUL.FTZ R36, R12.reuse, R34 ;  /* 0x000000220c247220 */ /* 0x040fe20000410000 */
[----:B------:R-:W-:Y:S02]  /*13090*/  HADD2.F32 R60, -RZ, R60.H1_H1 ;  /* 0x3000003cff3c7230 */ /* 0x000fe40000004100 */
[----:B------:R-:W-:Y:S01]  /*130a0*/  FMUL.FTZ R35, R12, R14 ;  /* 0x0000000e0c237220 */ /* 0x000fe20000410000 */
[--C-:B------:R-:W-:Y:S02]  /*130b0*/  HADD2.F32 R3, -RZ, R15.reuse.H0_H0 ;  /* 0x2000000fff037230 */ /* 0x100fe40000004100 */
        /* <DEDUP_REMOVED lines=12> */
[----:B------:R-:W-:Y:S02]  /*13180*/  F2FP.SATFINITE.E4M3.F32.PACK_AB_MERGE_C R54, R54, R39, RZ ;  /* 0x000000273636723e */ /* 0x000fe400048070ff */
[----:B------:R-:W-:Y:S02]  /*13190*/  F2FP.SATFINITE.E4M3.F32.PACK_AB_MERGE_C R13, R68, R13, R70 ;  /* 0x0000000d440d723e */ /* 0x000fe40004807046 */
[----:B------:R-:W-:-:S02]  /*131a0*/  F2FP.SATFINITE.E4M3.F32.PACK_AB_MERGE_C R15, R74, R69, R15 ;  /* 0x000000454a0f723e */ /* 0x000fc4000480700f */
[----:B------:R-:W-:Y:S02]  /*131b0*/  F2FP.SATFINITE.E4M3.F32.PACK_AB_MERGE_C R12, R53, R42, R12 ;  /* 0x0000002a350c723e */ /* 0x000fe4000480700c */
[----:B------:R-:W-:Y:S02]  /*131c0*/  F2FP.SATFINITE.E4M3.F32.PACK_AB_MERGE_C R14, R3, R14, R40 ;  /* 0x0000000e030e723e */ /* 0x000fe40004807028 */
[----:B------:R-:W-:Y:S02]  /*131d0*/  F2FP.SATFINITE.E4M3.F32.PACK_AB_MERGE_C R37, R64, R37, R65 ;  /* 0x000000254025723e */ /* 0x000fe40004807041 */
[----:B------:R-:W-:Y:S01]  /*131e0*/  F2FP.SATFINITE.E4M3.F32.PACK_AB_MERGE_C R39, R76, R63, R75 ;  /* 0x0000003f4c27723e */ /* 0x000fe2000480704b */
[----:B------:R1:W-:Y:S01]  /*131f0*/  STS.128 [R77+0x20400], R12 ;  /* 0x0204000c4d007388 */ /* 0x0003e20000000c00 */
[----:B------:R-:W-:Y:S02]  /*13200*/  F2FP.SATFINITE.E4M3.F32.PACK_AB_MERGE_C R36, R62, R49, R36 ;  /* 0x000000313e24723e */ /* 0x000fe40004807024 */
[----:B------:R-:W-:-:S05]  /*13210*/  F2FP.SATFINITE.E4M3.F32.PACK_AB_MERGE_C R38, R38, R35, R54 ;  /* 0x000000232626723e */ /* 0x000fca0004807036 */
[----:B------:R1:W-:Y:S02]  /*13220*/  STS.128 [R0+0x20400], R36 ;  /* 0x0204002400007388 */ /* 0x0003e40000000c00 */
.L_x_2487:
[----:B------:R-:W-:Y:S05]  /*13230*/  BSYNC B1 ;  /* 0x0000000000017941 */ /* 0x000fea0003800000 */
.L_x_2486:
[----:B------:R-:W-:Y:S04]  /*13240*/  BSSY B1, `(.L_x_2488) ;  /* 0x0000101000017945 */ /* 0x000fe80003800000 */
[----:B------:R-:W-:Y:S05]  /*13250*/  @P2 BRA `(.L_x_2489) ;  /* 0x0000000c00fc2947 */ /* 0x000fea0003800000 */
[----:B-1----:R-:W2:Y:S04]  /*13260*/  LDL R38, [R1+0x30] ;  /* 0x0000300001267983 */ /* 0x002ea80000100800 */
[----:B------:R-:W3:Y:S01]  /*13270*/  LDL R68, [R1+0x60] ;  /* 0x0000600001447983 */ /* 0x000ee20000100800 */
[----:B0----5:R-:W-:Y:S01]  /*13280*/  SHF.R.U32.HI R3, RZ, 0x8, R44 ;  /* 0x00000008ff037819 */ /* 0x021fe2000001162c */
[----:B------:R-:W-:Y:S01]  /*13290*/  VIADD R37, R19, 0x20 ;  /* 0x0000002013257836 */ /* 0x000fe20000000000 */
[----:B------:R-:W-:Y:S02]  /*132a0*/  LOP3.LUT R0, R44, 0xff, RZ, 0xc0, !PT ;  /* 0x000000ff2c007812 */ /* 0x000fe400078ec0ff */
[----:B------:R-:W-:Y:S01]  /*132b0*/  LOP3.LUT R3, R3, 0xff, RZ, 0xc0, !PT ;  /* 0x000000ff03037812 */ /* 0x000fe200078ec0ff */
[----:B------:R-:W-:Y:S01]  /*132c0*/  IMAD.SHL.U32 R37, R37, 0x80, RZ ;  /* 0x0000008025257824 */ /* 0x000fe200078e00ff */
[----:B------:R-:W-:-:S02]  /*132d0*/  LEA.HI R36, R51, R50, RZ, 0x1c ;  /* 0x0000003233247211 */ /* 0x000fc400078fe0ff */
[----:B------:R-:W-:Y:S02]  /*132e0*/  PRMT R35, R3, 0x7604, R0 ;  /* 0x0000760403237816 */ /* 0x000fe40000000000 */
[----:B------:R-:W-:Y:S01]  /*132f0*/  LOP3.LUT R37, R37, 0x380, RZ, 0xc0, !PT ;  /* 0x0000038025257812 */ /* 0x000fe200078ec0ff */
[----:B------:R-:W-:Y:S01]  /*13300*/  IMAD.SHL.U32 R0, R36, 0x10, RZ ;  /* 0x0000001024007824 */ /* 0x000fe200078e00ff */
[----:B------:R-:W-:Y:S02]  /*13310*/  SHF.R.U32.HI R15, RZ, 0x8, R46 ;  /* 0x00000008ff0f7819 */ /* 0x000fe4000001162e */
[----:B------:R-:W-:Y:S02]  /*13320*/  SHF.R.U32.HI R13, RZ, 0x8, R45 ;  /* 0x00000008ff0d7819 */ /* 0x000fe4000001162d */
[----:B------:R-:W-:Y:S01]  /*13330*/  LOP3.LUT R0, R37, 0x70, R0, 0xf8, !PT ;  /* 0x0000007025007812 */ /* 0x000fe200078ef800 */
[----:B------:R-:W-:Y:S01]  /*13340*/  VIADD R37, R19, 0x20 ;  /* 0x0000002013257836 */ /* 0x000fe20000000000 */
[----:B------:R-:W-:-:S02]  /*13350*/  LOP3.LUT R14, R46, 0xff, RZ, 0xc0, !PT ;  /* 0x000000ff2e0e7812 */ /* 0x000fc400078ec0ff */
[----:B------:R-:W-:Y:S01]  /*13360*/  LOP3.LUT R15, R15, 0xff, RZ, 0xc0, !PT ;  /* 0x000000ff0f0f7812 */ /* 0x000fe200078ec0ff */
[----:B------:R-:W-:Y:S01]  /*13370*/  IMAD.SHL.U32 R37, R37, 0x80, RZ ;  /* 0x0000008025257824 */ /* 0x000fe200078e00ff */
[----:B------:R-:W-:Y:S02]  /*13380*/  SHF.R.S32.HI R3, RZ, 0x1f, R36 ;  /* 0x0000001fff037819 */ /* 0x000fe40000011424 */
[----:B------:R-:W-:Y:S02]  /*13390*/  LOP3.LUT R12, R45, 0xff, RZ, 0xc0, !PT ;  /* 0x000000ff2d0c7812 */ /* 0x000fe400078ec0ff */
[----:B------:R-:W-:Y:S02]  /*133a0*/  LOP3.LUT R13, R13, 0xff, RZ, 0xc0, !PT ;  /* 0x000000ff0d0d7812 */ /* 0x000fe400078ec0ff */
[----:B------:R-:W-:Y:S02]  /*133b0*/  PRMT R41, R15, 0x7604, R14 ;  /* 0x000076040f297816 */ /* 0x000fe4000000000e */
[----:B------:R-:W-:-:S02]  /*133c0*/  LOP3.LUT R37, R37, 0x380, RZ, 0xc0, !PT ;  /* 0x0000038025257812 */ /* 0x000fc400078ec0ff */
[----:B------:R-:W-:Y:S02]  /*133d0*/  LEA.HI R15, R3, R36, RZ, 0x3 ;  /* 0x00000024030f7211 */ /* 0x000fe400078f18ff */
[----:B------:R-:W-:Y:S02]  /*133e0*/  PRMT R34, R13, 0x7604, R12 ;  /* 0x000076040d227816 */ /* 0x000fe4000000000c */
[----:B------:R-:W-:Y:S02]  /*133f0*/  SHF.R.U32.HI R12, RZ, 0x8, R47 ;  /* 0x00000008ff0c7819 */ /* 0x000fe4000001162f */
[----:B------:R-:W-:Y:S02]  /*13400*/  SHF.R.U32.HI R37, RZ, 0x3, R37 ;  /* 0x00000003ff257819 */ /* 0x000fe40000011625 */
[----:B------:R-:W-:Y:S02]  /*13410*/  SHF.L.U32 R15, R15, 0xb, RZ ;  /* 0x0000000b0f0f7819 */ /* 0x000fe400000006ff */
[----:B------:R-:W-:-:S02]  /*13420*/  LOP3.LUT R3, R47, 0xff, RZ, 0xc0, !PT ;  /* 0x000000ff2f037812 */ /* 0x000fc400078ec0ff */
[----:B------:R-:W-:Y:S02]  /*13430*/  LOP3.LUT R12, R12, 0xff, RZ, 0xc0, !PT ;  /* 0x000000ff0c0c7812 */ /* 0x000fe400078ec0ff */
[----:B------:R-:W-:Y:S02]  /*13440*/  LOP3.LUT R0, R0, R37, RZ, 0x3c, !PT ;  /* 0x0000002500007212 */ /* 0x000fe400078e3cff */
[----:B------:R-:W-:Y:S02]  /*13450*/  LOP3.LUT R37, R15, 0xffffc000, RZ, 0xc0, !PT ;  /* 0xffffc0000f257812 */ /* 0x000fe400078ec0ff */
[----:B------:R-:W-:Y:S02]  /*13460*/  PRMT R40, R12, 0x7604, R3 ;  /* 0x000076040c287816 */ /* 0x000fe40000000003 */
[----:B------:R-:W-:Y:S02]  /*13470*/  SHF.R.U32.HI R14, RZ, 0x8, R4 ;  /* 0x00000008ff0e7819 */ /* 0x000fe40000011604 */
[----:B------:R-:W-:-:S02]  /*13480*/  SHF.R.U32.HI R36, RZ, 0x8, R5 ;  /* 0x00000008ff247819 */ /* 0x000fc40000011605 */
[----:B------:R-:W-:Y:S02]  /*13490*/  LOP3.LUT R13, R4, 0xff, RZ, 0xc0, !PT ;  /* 0x000000ff040d7812 */ /* 0x000fe400078ec0ff */
[----:B------:R-:W-:Y:S02]  /*134a0*/  LOP3.LUT R14, R14, 0xff, RZ, 0xc0, !PT ;  /* 0x000000ff0e0e7812 */ /* 0x000fe400078ec0ff */
[----:B------:R-:W-:Y:S02]  /*134b0*/  SHF.R.U32.HI R52, RZ, 0x8, R6 ;  /* 0x00000008ff347819 */ /* 0x000fe40000011606 */
[----:B------:R-:W-:Y:S02]  /*134c0*/  PRMT R49, R14, 0x7604, R13 ;  /* 0x000076040e317816 */ /* 0x000fe4000000000d */
[----:B------:R-:W-:Y:S02]  /*134d0*/  LOP3.LUT R42, R5, 0xff, RZ, 0xc0, !PT ;  /* 0x000000ff052a7812 */ /* 0x000fe400078ec0ff */
[----:B------:R-:W-:-:S02]  /*134e0*/  LOP3.LUT R43, R6, 0xff, RZ, 0xc0, !PT ;  /* 0x000000ff062b7812 */ /* 0x000fc400078ec0ff */
[----:B------:R-:W-:Y:S02]  /*134f0*/  LOP3.LUT R52, R52, 0xff, RZ, 0xc0, !PT ;  /* 0x000000ff34347812 */ /* 0x000fe400078ec0ff */
[----:B------:R-:W-:Y:S02]  /*13500*/  SHF.R.U32.HI R55, RZ, 0x10, R5 ;  /* 0x00000010ff377819 */ /* 0x000fe40000011605 */
[----:B------:R-:W-:Y:S02]  /*13510*/  PRMT R57, R52, 0x7604, R43 ;  /* 0x0000760434397816 */ /* 0x000fe4000000002b */
[----:B------:R-:W-:Y:S01]  /*13520*/  SHF.R.U32.HI R43, RZ, 0x10, R47 ;  /* 0x00000010ff2b7819 */ /* 0x000fe2000001162f */
[----:B------:R-:W-:Y:S01]  /*13530*/  IMAD.U32 R55, R55, 0x10000, RZ ;  /* 0x0001000037377824 */ /* 0x000fe200078e00ff */
[----:B------:R-:W-:Y:S02]  /*13540*/  SHF.R.U32.HI R54, RZ, 0x8, R7 ;  /* 0x00000008ff367819 */ /* 0x000fe40000011607 */
[----:B------:R-:W-:Y:S01]  /*13550*/  LOP3.LUT R53, R7, 0xff, RZ, 0xc0, !PT ;  /* 0x000000ff07357812 */ /* 0x000fe200078ec0ff */
[----:B------:R-:W-:Y:S01]  /*13560*/  IMAD.U32 R43, R43, 0x10000, RZ ;  /* 0x000100002b2b7824 */ /* 0x000fe200078e00ff */
[----:B------:R-:W-:-:S02]  /*13570*/  LOP3.LUT R54, R54, 0xff, RZ, 0xc0, !PT ;  /* 0x000000ff36367812 */ /* 0x000fc400078ec0ff */
[--C-:B------:R-:W-:Y:S02]  /*13580*/  LOP3.LUT R35, R35, 0xff0000, R44.reuse, 0xf8, !PT ;  /* 0x00ff000023237812 */ /* 0x100fe400078ef82c */
[----:B------:R-:W-:Y:S02]  /*13590*/  PRMT R54, R54, 0x7604, R53 ;  /* 0x0000760436367816 */ /* 0x000fe40000000035 */
[----:B------:R-:W-:Y:S02]  /*135a0*/  SHF.R.U32.HI R59, RZ, 0x10, R7 ;  /* 0x00000010ff3b7819 */ /* 0x000fe40000011607 */
[----:B------:R-:W-:Y:S02]  /*135b0*/  LOP3.LUT R53, R40, 0xff0000, R43, 0xf8, !PT ;  /* 0x00ff000028357812 */ /* 0x000fe400078ef82b */
[----:B------:R-:W-:Y:S01]  /*135c0*/  LOP3.LUT R43, R35, 0xff000000, R44, 0xf8, !PT ;  /* 0xff000000232b7812 */ /* 0x000fe200078ef82c */
[----:B------:R-:W-:Y:S01]  /*135d0*/  IMAD.U32 R59, R59, 0x10000, RZ ;  /* 0x000100003b3b7824 */ /* 0x000fe200078e00ff */
[----:B------:R-:W-:-:S02]  /*135e0*/  LOP3.LUT R41, R41, 0xff0000, R46, 0xf8, !PT ;  /* 0x00ff000029297812 */ /* 0x000fc400078ef82e */
[----:B------:R-:W-:Y:S02]  /*135f0*/  LOP3.LUT R53, R53, 0xff000000, R47, 0xf8, !PT ;  /* 0xff00000035357812 */ /* 0x000fe400078ef82f */
[----:B------:R-:W-:Y:S02]  /*13600*/  LOP3.LUT R59, R54, 0xff0000, R59, 0xf8, !PT ;  /* 0x00ff0000363b7812 */ /* 0x000fe400078ef83b */
[--C-:B------:R-:W-:Y:S02]  /*13610*/  LOP3.LUT R57, R57, 0xff0000, R6.reuse, 0xf8, !PT ;  /* 0x00ff000039397812 */ /* 0x100fe400078ef806 */
[----:B------:R-:W-:Y:S02]  /*13620*/  LOP3.LUT R59, R59, 0xff000000, R7, 0xf8, !PT ;  /* 0xff0000003b3b7812 */ /* 0x000fe400078ef807 */
[----:B------:R-:W-:Y:S02]  /*13630*/  LOP3.LUT R57, R57, 0xff000000, R6, 0xf8, !PT ;  /* 0xff00000039397812 */ /* 0x000fe400078ef806 */
[----:B--2---:R-:W-:Y:S01]  /*13640*/  IADD3 R3, R0, R37, R38 ;  /* 0x0000002500037210 */ /* 0x004fe20007ffe026 */
[----:B---3--:R-:W0:Y:S04]  /*13650*/  LDS.128 R12, [R68+0x20400] ;  /* 0x02040000440c7984 */ /* 0x008e280000000c00 */
[----:B------:R-:W-:Y:S01]  /*13660*/  IMAD.IADD R0, R18, 0x1, R3 ;  /* 0x0000000112007824 */ /* 0x000fe200078e0203 */
[----:B------:R-:W-:-:S04]  /*13670*/  LOP3.LUT R3, R36, 0xff, RZ, 0xc0, !PT ;  /* 0x000000ff24037812 */ /* 0x000fc800078ec0ff */
[----:B------:R-:W1:Y:S01]  /*13680*/  LDS.128 R36, [R0+0x20400] ;  /* 0x0204000000247984 */ /* 0x000e620000000c00 */
[----:B------:R-:W-:Y:S02]  /*13690*/  PRMT R42, R3, 0x7604, R42 ;  /* 0x00007604032a7816 */ /* 0x000fe4000000002a */
[----:B------:R-:W-:Y:S02]  /*136a0*/  SHF.R.U32.HI R3, RZ, 0x10, R45 ;  /* 0x00000010ff037819 */ /* 0x000fe4000001162d */
[----:B------:R-:W-:-:S03]  /*136b0*/  LOP3.LUT R55, R42, 0xff0000, R55, 0xf8, !PT ;  /* 0x00ff00002a377812 */ /* 0x000fc600078ef837 */
[----:B------:R-:W-:Y:S01]  /*136c0*/  IMAD.U32 R3, R3, 0x10000, RZ ;  /* 0x0001000003037824 */ /* 0x000fe200078e00ff */
[----:B------:R-:W-:-:S04]  /*136d0*/  LOP3.LUT R55, R55, 0xff000000, R5, 0xf8, !PT ;  /* 0xff00000037377812 */ /* 0x000fc800078ef805 */
[----:B------:R-:W-:Y:S02]  /*136e0*/  LOP3.LUT R3, R34, 0xff0000, R3, 0xf8, !PT ;  /* 0x00ff000022037812 */ /* 0x000fe400078ef803 */
[----:B------:R-:W-:Y:S02]  /*136f0*/  F2FP.F16.E4M3.UNPACK_B R52, R55 ;  /* 0x00000037ff34723e */ /* 0x000fe400020006ff */
[----:B------:R-:W-:Y:S02]  /*13700*/  LOP3.LUT R44, R3, 0xff000000, R45, 0xf8, !PT ;  /* 0xff000000032c7812 */ /* 0x000fe400078ef82d */
[--C-:B------:R-:W-:Y:S01]  /*13710*/  LOP3.LUT R3, R49, 0xff0000, R4.reuse, 0xf8, !PT ;  /* 0x00ff000031037812 */ /* 0x100fe200078ef804 */
[--C-:B------:R-:W-:Y:S01]  /*13720*/  HADD2.F32 R54, -RZ, R52.reuse.H0_H0 ;  /* 0x20000034ff367230 */ /* 0x100fe20000004100 */
[----:B------:R-:W-:Y:S01]  /*13730*/  F2FP.F16.E4M3.UNPACK_B R45, R44 ;  /* 0x0000002cff2d723e */ /* 0x000fe200020006ff */
[----:B------:R-:W-:Y:S01]  /*13740*/  HADD2.F32 R52, -RZ, R52.H1_H1 ;  /* 0x30000034ff347230 */ /* 0x000fe20000004100 */
[----:B------:R-:W-:-:S02]  /*13750*/  LOP3.LUT R47, R3, 0xff000000, R4, 0xf8, !PT ;  /* 0xff000000032f7812 */ /* 0x000fc400078ef804 */
[----:B------:R-:W-:Y:S01]  /*13760*/  LOP3.LUT R49, R41, 0xff000000, R46, 0xf8, !PT ;  /* 0xff00000029317812 */ /* 0x000fe200078ef82e */
[--C-:B------:R-:W-:Y:S01]  /*13770*/  HADD2.F32 R46, -RZ, R45.reuse.H0_H0 ;  /* 0x2000002dff2e7230 */ /* 0x100fe20000004100 */
[----:B------:R-:W-:Y:S01]  /*13780*/  F2FP.F16.E4M3.UNPACK_B R55, R55.H1 ;  /* 0x00000037ff37723e */ /* 0x000fe200030006ff */
[----:B------:R-:W-:Y:S01]  /*13790*/  HADD2.F32 R45, -RZ, R45.H1_H1 ;  /* 0x3000002dff2d7230 */ /* 0x000fe20000004100 */
[----:B------:R-:W-:Y:S02]  /*137a0*/  F2FP.F16.E4M3.UNPACK_B R44, R44.H1 ;  /* 0x0000002cff2c723e */ /* 0x000fe400030006ff */
[-C--:B0-----:R-:W-:Y:S02]  /*137b0*/  F2FP.F16.E4M3.UNPACK_B R4, R13.reuse ;  /* 0x0000000dff04723e */ /* 0x081fe400020006ff */
[----:B------:R-:W-:Y:S02]  /*137c0*/  F2FP.F16.E4M3.UNPACK_B R13, R13.H1 ;  /* 0x0000000dff0d723e */ /* 0x000fe400030006ff */
[----:B------:R-:W-:Y:S01]  /*137d0*/  F2FP.F16.E4M3.UNPACK_B R7, R15 ;  /* 0x0000000fff07723e */ /* 0x000fe200020006ff */
[--C-:B------:R-:W-:Y:S01]  /*137e0*/  HADD2.F32 R5, -RZ, R4.reuse.H0_H0 ;  /* 0x20000004ff057230 */ /* 0x100fe20000004100 */
[-C--:B-1----:R-:W-:Y:S01]  /*137f0*/  F2FP.F16.E4M3.UNPACK_B R35, R37.reuse ;  /* 0x00000025ff23723e */ /* 0x082fe200020006ff */
[----:B------:R-:W-:Y:S01]  /*13800*/  HADD2.F32 R4, -RZ, R4.H1_H1 ;  /* 0x30000004ff047230 */ /* 0x000fe20000004100 */
[----:B------:R-:W-:-:S02]  /*13810*/  F2FP.F16.E4M3.UNPACK_B R37, R37.H1 ;  /* 0x00000025ff25723e */ /* 0x000fc400030006ff */
[-C--:B------:R-:W-:Y:S01]  /*13820*/  F2FP.F16.E4M3.UNPACK_B R41, R39.reuse ;  /* 0x00000027ff29723e */ /* 0x080fe200020006ff */
[--C-:B------:R-:W-:Y:S01]  /*13830*/  HADD2.F32 R40, -RZ, R35.reuse.H0_H0 ;  /* 0x20000023ff287230 */ /* 0x100fe20000004100 */
[----:B------:R-:W-:Y:S01]  /*13840*/  F2FP.F16.E4M3.UNPACK_B R42, R39.H1 ;  /* 0x00000027ff2a723e */ /* 0x000fe200030006ff */
[----:B------:R-:W-:Y:S01]  /*13850*/  HADD2.F32 R35, -RZ, R35.H1_H1 ;  /* 0x30000023ff237230 */ /* 0x000fe20000004100 */
[----:B------:R-:W-:Y:S02]  /*13860*/  F2FP.F16.E4M3.UNPACK_B R39, R38 ;  /* 0x00000026ff27723e */ /* 0x000fe400020006ff */
[C---:B------:R-:W-:Y:S01]  /*13870*/  FMUL.FTZ R56, R40.reuse, R54 ;  /* 0x0000003628387220 */ /* 0x040fe20000410000 */
[----:B------:R-:W-:Y:S01]  /*13880*/  FMUL.FTZ R61, R40, R46 ;  /* 0x0000002e283d7220 */ /* 0x000fe20000410000 */
[----:B------:R-:W-:Y:S01]  /*13890*/  F2FP.F16.E4M3.UNPACK_B R40, R38.H1 ;  /* 0x00000026ff28723e */ /* 0x000fe200030006ff */
[----:B------:R-:W-:Y:S02]  /*138a0*/  HADD2.F32 R38, -RZ, R37.H0_H0 ;  /* 0x20000025ff267230 */ /* 0x000fe40000004100 */
[C---:B------:R-:W-:Y:S01]  /*138b0*/  FFMA.FTZ R56, R5.reuse, R46, -R56 ;  /* 0x0000002e05387223 */ /* 0x040fe20000010838 */
[----:B------:R-:W-:Y:S01]  /*138c0*/  FFMA.FTZ R61, R5, R54, R61 ;  /* 0x00000036053d7223 */ /* 0x000fe2000001003d */
[----:B------:R-:W-:-:S02]  /*138d0*/  HADD2.F32 R54, -RZ, R55.H0_H0 ;  /* 0x20000037ff367230 */ /* 0x000fc40000004100 */
[C---:B------:R-:W-:Y:S01]  /*138e0*/  FMUL.FTZ R63, R35.reuse, R52 ;  /* 0x00000034233f7220 */ /* 0x040fe20000410000 */
[----:B------:R-:W-:Y:S02]  /*138f0*/  HADD2.F32 R46, -RZ, R44.H0_H0 ;  /* 0x2000002cff2e7230 */ /* 0x000fe40000004100 */
[-C--:B------:R-:W-:Y:S01]  /*13900*/  FMUL.FTZ R35, R35, R45.reuse ;  /* 0x0000002d23237220 */ /* 0x080fe20000410000 */
[----:B------:R-:W-:Y:S02]  /*13910*/  HADD2.F32 R5, -RZ, R13.H0_H0 ;  /* 0x2000000dff057230 */ /* 0x000fe40000004100 */
[----:B------:R-:W-:Y:S01]  /*13920*/  FFMA.FTZ R63, R4, R45, -R63 ;  /* 0x0000002d043f7223 */ /* 0x000fe2000001083f */
[C---:B------:R-:W-:Y:S01]  /*13930*/  FMUL.FTZ R60, R38.reuse, R54 ;  /* 0x00000036263c7220 */ /* 0x040fe20000410000 */
[----:B------:R-:W-:Y:S01]  /*13940*/  FMUL.FTZ R65, R38, R46 ;  /* 0x0000002e26417220 */ /* 0x000fe20000410000 */
[----:B------:R-:W-:Y:S01]  /*13950*/  FFMA.FTZ R58, R4, R52, R35 ;  /* 0x00000034043a7223 */ /* 0x000fe20000010023 */
[----:B------:R-:W-:Y:S01]  /*13960*/  F2FP.F16.E4M3.UNPACK_B R45, R59 ;  /* 0x0000003bff2d723e */ /* 0x000fe200020006ff */
[C---:B------:R-:W-:Y:S01]  /*13970*/  FFMA.FTZ R60, R5.reuse, R46, -R60 ;  /* 0x0000002e053c7223 */ /* 0x040fe2000001083c */
[-C--:B------:R-:W-:Y:S01]  /*13980*/  F2FP.F16.E4M3.UNPACK_B R35, R53.reuse ;  /* 0x00000035ff23723e */ /* 0x080fe200020006ff */
[----:B------:R-:W-:Y:S01]  /*13990*/  FFMA.FTZ R65, R5, R54, R65 ;  /* 0x0000003605417223 */ /* 0x000fe20000010041 */
        /* <DEDUP_REMOVED lines=9> */
[----:B------:R-:W-:Y:S01]  /*13a30*/  F2FP.F16.E4M3.UNPACK_B R34, R36 ;  /* 0x00000024ff22723e */ /* 0x000fe200020006ff */
[----:B------:R-:W-:Y:S02]  /*13a40*/  HADD2.F32 R38, -RZ, R35.H0_H0 ;  /* 0x20000023ff267230 */ /* 0x000fe40000004100 */
[----:B------:R-:W-:Y:S01]  /*13a50*/  FMUL.FTZ R67, R5, R52 ;  /* 0x0000003405437220 */ /* 0x000fe20000410000 */
[----:B------:R-:W-:Y:S02]  /*13a60*/  HADD2.F32 R13, -RZ, R13.H1_H1 ;  /* 0x3000000dff0d7230 */ /* 0x000fe40000004100 */
[----:B------:R-:W-:Y:S01]  /*13a70*/  FMUL.FTZ R37, R37, R44 ;  /* 0x0000002c25257220 */ /* 0x000fe20000410000 */
[----:B------:R-:W-:Y:S02]  /*13a80*/  HADD2.F32 R4, -RZ, R7.H0_H0 ;  /* 0x20000007ff047230 */ /* 0x000fe40000004100 */
[----:B------:R-:W-:Y:S01]  /*13a90*/  FMUL.FTZ R5, R5, R38 ;  /* 0x0000002605057220 */ /* 0x000fe20000410000 */
[----:B------:R-:W-:-:S02]  /*13aa0*/  HADD2.F32 R41, -RZ, R41.H1_H1 ;  /* 0x30000029ff297230 */ /* 0x000fc40000004100 */
[C---:B------:R-:W-:Y:S01]  /*13ab0*/  FFMA.FTZ R55, R13.reuse, R44, -R54 ;  /* 0x0000002c0d377223 */ /* 0x040fe20000010836 */
[----:B------:R-:W-:Y:S01]  /*13ac0*/  FFMA.FTZ R46, R13, R46, R37 ;  /* 0x0000002e0d2e7223 */ /* 0x000fe20000010025 */
[C---:B------:R-:W-:Y:S01]  /*13ad0*/  FFMA.FTZ R54, R4.reuse, R52, R5 ;  /* 0x0000003404367223 */ /* 0x040fe20000010005 */
[----:B------:R-:W-:Y:S02]  /*13ae0*/  HADD2.F32 R5, -RZ, R42.H0_H0 ;  /* 0x2000002aff057230 */ /* 0x000fe40000004100 */
[----:B------:R-:W-:Y:S01]  /*13af0*/  FFMA.FTZ R67, R4, R38, -R67 ;  /* 0x0000002604437223 */ /* 0x000fe20000010843 */
[----:B------:R-:W-:Y:S01]  /*13b00*/  HADD2.F32 R13, -RZ, R53.H0_H0 ;  /* 0x20000035ff0d7230 */ /* 0x000fe20000004100 */
[----:B------:R-:W-:Y:S01]  /*13b10*/  F2FP.F16.E4M3.UNPACK_B R36, R36.H1 ;  /* 0x00000024ff24723e */ /* 0x000fe200030006ff */
[----:B------:R-:W-:Y:S01]  /*13b20*/  HADD2.F32 R38, -RZ, R35.H1_H1 ;  /* 0x30000023ff267230 */ /* 0x000fe20000004100 */
[----:B------:R-:W-:Y:S01]  /*13b30*/  F2FP.F16.E4M3.UNPACK_B R3, R12 ;  /* 0x0000000cff03723e */ /* 0x000fe200020006ff */
[----:B------:R-:W-:-:S02]  /*13b40*/  HADD2.F32 R44, -RZ, R45.H1_H1 ;  /* 0x3000002dff2c7230 */ /* 0x000fc40000004100 */
[----:B------:R-:W-:Y:S01]  /*13b50*/  FMUL.FTZ R66, R5, R13 ;  /* 0x0000000d05427220 */ /* 0x000fe20000410000 */
[----:B------:R-:W-:Y:S01]  /*13b60*/  HADD2.F32 R35, -RZ, R59.H0_H0 ;  /* 0x2000003bff237230 */ /* 0x000fe20000004100 */
[----:B------:R-:W-:Y:S01]  /*13b70*/  F2FP.F16.E4M3.UNPACK_B R12, R12.H1 ;  /* 0x0000000cff0c723e */ /* 0x000fe200030006ff */
[----:B------:R-:W-:Y:S02]  /*13b80*/  HADD2.F32 R4, -RZ, R15.H0_H0 ;  /* 0x2000000fff047230 */ /* 0x000fe40000004100 */
[C---:B------:R-:W-:Y:S01]  /*13b90*/  FMUL.FTZ R52, R41.reuse, R44 ;  /* 0x0000002c29347220 */ /* 0x040fe20000410000 */
[----:B------:R-:W-:Y:S02]  /*13ba0*/  HADD2.F32 R7, -RZ, R7.H1_H1 ;  /* 0x30000007ff077230 */ /* 0x000fe40000004100 */
[----:B------:R-:W-:Y:S01]  /*13bb0*/  FMUL.FTZ R41, R41, R38 ;  /* 0x0000002629297220 */ /* 0x000fe20000410000 */
[-C--:B------:R-:W-:Y:S01]  /*13bc0*/  FMUL.FTZ R37, R5, R35.reuse ;  /* 0x0000002305257220 */ /* 0x080fe20000410000 */
[----:B------:R-:W-:Y:S01]  /*13bd0*/  FFMA.FTZ R66, R4, R35, R66 ;  /* 0x0000002304427223 */ /* 0x000fe20000010042 */
[----:B------:R-:W-:Y:S01]  /*13be0*/  F2FP.F16.E4M3.UNPACK_B R35, R47.H1 ;  /* 0x0000002fff23723e */ /* 0x000fe200030006ff */
[----:B------:R-:W-:-:S02]  /*13bf0*/  HADD2.F32 R59, -RZ, R59.H1_H1 ;  /* 0x3000003bff3b7230 */ /* 0x000fc40000004100 */
[C---:B------:R-:W-:Y:S01]  /*13c00*/  FFMA.FTZ R62, R7.reuse, R38, -R52 ;  /* 0x00000026073e7223 */ /* 0x040fe20000010834 */
[----:B------:R-:W-:Y:S02]  /*13c10*/  HADD2.F32 R42, -RZ, R42.H1_H1 ;  /* 0x3000002aff2a7230 */ /* 0x000fe40000004100 */
[----:B------:R-:W-:Y:S01]  /*13c20*/  FFMA.FTZ R45, R7, R44, R41 ;  /* 0x0000002c072d7223 */ /* 0x000fe20000010029 */
[----:B------:R-:W-:Y:S02]  /*13c30*/  HADD2.F32 R53, -RZ, R53.H1_H1 ;  /* 0x30000035ff357230 */ /* 0x000fe40000004100 */
[----:B------:R-:W-:Y:S01]  /*13c40*/  FFMA.FTZ R64, R4, R13, -R37 ;  /* 0x0000000d04407223 */ /* 0x000fe20000010825 */
[----:B------:R-:W-:Y:S01]  /*13c50*/  F2FP.F16.E4M3.UNPACK_B R7, R43.H1 ;  /* 0x0000002bff07723e */ /* 0x000fe200030006ff */
[----:B------:R-:W-:Y:S02]  /*13c60*/  HADD2.F32 R15, -RZ, R15.H1_H1 ;  /* 0x3000000fff0f7230 */ /* 0x000fe40000004100 */
[----:B------:R-:W-:Y:S01]  /*13c70*/  FMUL.FTZ R44, R42, R59 ;  /* 0x0000003b2a2c7220 */ /* 0x000fe20000410000 */
[----:B------:R-:W-:-:S02]  /*13c80*/  HADD2.F32 R37, -RZ, R35.H0_H0 ;  /* 0x20000023ff257230 */ /* 0x000fc40000004100 */
[-C--:B------:R-:W-:Y:S01]  /*13c90*/  FMUL.FTZ R42, R42, R53.reuse ;  /* 0x000000352a2a7220 */ /* 0x080fe20000410000 */
[--C-:B------:R-:W-:Y:S02]  /*13ca0*/  HADD2.F32 R5, -RZ, R36.reuse.H0_H0 ;  /* 0x20000024ff057230 */ /* 0x100fe40000004100 */
[C---:B------:R-:W-:Y:S01]  /*13cb0*/  FFMA.FTZ R53, R15.reuse, R53, -R44 ;  /* 0x000000350f357223 */ /* 0x040fe2000001082c */
[----:B------:R-:W-:Y:S02]  /*13cc0*/  HADD2.F32 R35, -RZ, R35.H1_H1 ;  /* 0x30000023ff237230 */ /* 0x000fe40000004100 */
[----:B------:R-:W-:Y:S01]  /*13cd0*/  FFMA.FTZ R59, R15, R59, R42 ;  /* 0x0000003b0f3b7223 */ /* 0x000fe2000001002a */
[----:B------:R-:W-:Y:S02]  /*13ce0*/  HADD2.F32 R36, -RZ, R36.H1_H1 ;  /* 0x30000024ff247230 */ /* 0x000fe40000004100 */
[----:B------:R-:W-:Y:S01]  /*13cf0*/  FMUL.FTZ R41, R5, R37 ;  /* 0x0000002505297220 */ /* 0x000fe20000410000 */
[--C-:B------:R-:W-:Y:S01]  /*13d00*/  HADD2.F32 R13, -RZ, R7.reuse.H0_H0 ;  /* 0x20000007ff0d7230 */ /* 0x100fe20000004100 */
[----:B------:R-:W-:Y:S01]  /*13d10*/  F2FP.F16.E4M3.UNPACK_B R47, R47 ;  /* 0x0000002fff2f723e */ /* 0x000fe200020006ff */
[----:B------:R-:W-:Y:S01]  /*13d20*/  HADD2.F32 R4, -RZ, R12.H0_H0 ;  /* 0x2000000cff047230 */ /* 0x000fe20000004100 */
[----:B------:R-:W-:Y:S01]  /*13d30*/  F2FP.F16.E4M3.UNPACK_B R43, R43 ;  /* 0x0000002bff2b723e */ /* 0x000fe200020006ff */
[----:B------:R-:W-:-:S02]  /*13d40*/  HADD2.F32 R7, -RZ, R7.H1_H1 ;  /* 0x30000007ff077230 */ /* 0x000fc40000004100 */
[----:B------:R-:W-:Y:S01]  /*13d50*/  FMUL.FTZ R15, R36, R35 ;  /* 0x00000023240f7220 */ /* 0x000fe20000410000 */
[----:B------:R-:W-:Y:S02]  /*13d60*/  HADD2.F32 R12, -RZ, R12.H1_H1 ;  /* 0x3000000cff0c7230 */ /* 0x000fe40000004100 */
[-C--:B------:R-:W-:Y:S01]  /*13d70*/  FMUL.FTZ R38, R5, R13.reuse ;  /* 0x0000000d05267220 */ /* 0x080fe20000410000 */
[----:B------:R-:W-:Y:S01]  /*13d80*/  FFMA.FTZ R41, R4, R13, -R41 ;  /* 0x0000000d04297223 */ /* 0x000fe20000010829 */
[-C--:B------:R-:W-:Y:S01]  /*13d90*/  FMUL.FTZ R36, R36, R7.reuse ;  /* 0x0000000724247220 */ /* 0x080fe20000410000 */
[----:B------:R-:W-:Y:S02]  /*13da0*/  HADD2.F32 R13, -RZ, R47.H0_H0 ;  /* 0x2000002fff0d7230 */ /* 0x000fe40000004100 */
[----:B------:R-:W-:Y:S01]  /*13db0*/  FFMA.FTZ R42, R12, R7, -R15 ;  /* 0x000000070c2a7223 */ /* 0x000fe2000001080f */
[----:B------:R-:W-:Y:S02]  /*13dc0*/  HADD2.F32 R5, -RZ, R34.H0_H0 ;  /* 0x20000022ff057230 */ /* 0x000fe40000004100 */
[----:B------:R-:W-:Y:S01]  /*13dd0*/  FFMA.FTZ R37, R4, R37, R38 ;  /* 0x0000002504257223 */ /* 0x000fe20000010026 */
[----:B------:R-:W-:-:S02]  /*13de0*/  HADD2.F32 R7, -RZ, R43.H0_H0 ;  /* 0x2000002bff077230 */ /* 0x000fc40000004100 */
        /* <DEDUP_REMOVED lines=8> */
[----:B------:R-:W-:Y:S01]  /*13e70*/  F2FP.F16.E4M3.UNPACK_B R6, R14 ;  /* 0x0000000eff06723e */ /* 0x000fe200020006ff */
[----:B------:R-:W-:-:S02]  /*13e80*/  HADD2.F32 R3, -RZ, R3.H1_H1 ;  /* 0x30000003ff037230 */ /* 0x000fc40000004100 */
[----:B------:R-:W-:Y:S01]  /*13e90*/  FMUL.FTZ R38, R34, R47 ;  /* 0x0000002f22267220 */ /* 0x000fe20000410000 */
[C---:B------:R-:W-:Y:S01]  /*13ea0*/  FFMA.FTZ R36, R4.reuse, R13, R5 ;  /* 0x0000000d04247223 */ /* 0x040fe20000010005 */
[----:B------:R-:W-:Y:S01]  /*13eb0*/  F2FP.F16.E4M3.UNPACK_B R14, R14.H1 ;  /* 0x0000000eff0e723e */ /* 0x000fe200030006ff */
[----:B------:R-:W-:Y:S01]  /*13ec0*/  FFMA.FTZ R35, R4, R7, -R15 ;  /* 0x0000000704237223 */ /* 0x000fe2000001080f */
        /* <DEDUP_REMOVED lines=17> */
[C---:B------:R-:W-:Y:S01]  /*13fe0*/  FMUL.FTZ R7, R40.reuse, R15 ;  /* 0x0000000f28077220 */ /* 0x040fe20000410000 */
[----:B------:R-:W-:Y:S01]  /*13ff0*/  F2FP.SATFINITE.E4M3.F32.PACK_AB_MERGE_C R59, R59, R66, RZ ;  /* 0x000000423b3b723e */ /* 0x000fe200048070ff */
[----:B------:R-:W-:Y:S01]  /*14000*/  FMUL.FTZ R12, R40, R5 ;  /* 0x00000005280c7220 */ /* 0x000fe20000410000 */
[----:B------:R-:W-:Y:S01]  /*14010*/  FFMA.FTZ R40, R3, R13, R4 ;  /* 0x0000000d03287223 */ /* 0x000fe20000010004 */
[----:B------:R-:W-:Y:S01]  /*14020*/  FFMA.FTZ R52, R14, R5, -R7 ;  /* 0x000000050e347223 */ /* 0x000fe20000010807 */
[----:B------:R-:W-:-:S02]  /*14030*/  HADD2.F32 R5, -RZ, R49.H0_H0 ;  /* 0x20000031ff057230 */ /* 0x000fc40000004100 */
[----:B------:R-:W-:Y:S01]  /*14040*/  FFMA.FTZ R15, R14, R15, R12 ;  /* 0x0000000f0e0f7223 */ /* 0x000fe2000001000c */
[----:B------:R-:W-:Y:S02]  /*14050*/  HADD2.F32 R7, -RZ, R57.H0_H0 ;  /* 0x20000039ff077230 */ /* 0x000fe40000004100 */
[----:B------:R-:W-:Y:S02]  /*14060*/  HADD2.F32 R4, -RZ, R39.H0_H0 ;  /* 0x20000027ff047230 */ /* 0x000fe40000004100 */
[----:B------:R-:W-:Y:S01]  /*14070*/  HADD2.F32 R49, -RZ, R49.H1_H1 ;  /* 0x30000031ff317230 */ /* 0x000fe20000004100 */
[----:B------:R-:W-:Y:S01]  /*14080*/  F2FP.SATFINITE.E4M3.F32.PACK_AB_MERGE_C R40, R15, R40, RZ ;  /* 0x000000280f28723e */ /* 0x000fe200048070ff */
[----:B------:R-:W-:Y:S02]  /*14090*/  HADD2.F32 R57, -RZ, R57.H1_H1 ;  /* 0x30000039ff397230 */ /* 0x000fe40000004100 */
[----:B------:R-:W-:Y:S01]  /*140a0*/  FMUL.FTZ R12, R4, R7 ;  /* 0x00000007040c7220 */ /* 0x000fe20000410000 */
[----:B------:R-:W-:-:S02]  /*140b0*/  HADD2.F32 R39, -RZ, R39.H1_H1 ;  /* 0x30000027ff277230 */ /* 0x000fc40000004100 */
[----:B------:R-:W-:Y:S01]  /*140c0*/  FMUL.FTZ R4, R4, R5 ;  /* 0x0000000504047220 */ /* 0x000fe20000410000 */
[--C-:B------:R-:W-:Y:S01]  /*140d0*/  HADD2.F32 R3, -RZ, R6.reuse.H0_H0 ;  /* 0x20000006ff037230 */ /* 0x100fe20000004100 */
[----:B------:R-:W-:Y:S01]  /*140e0*/  F2FP.SATFINITE.E4M3.F32.PACK_AB_MERGE_C R15, R45, R54, R59 ;  /* 0x000000362d0f723e */ /* 0x000fe2000480703b */
[----:B------:R-:W-:Y:S02]  /*140f0*/  HADD2.F32 R6, -RZ, R6.H1_H1 ;  /* 0x30000006ff067230 */ /* 0x000fe40000004100 */
[C---:B------:R-:W-:Y:S01]  /*14100*/  FMUL.FTZ R13, R39.reuse, R57 ;  /* 0x00000039270d7220 */ /* 0x040fe20000410000 */
[----:B------:R-:W-:Y:S01]  /*14110*/  FMUL.FTZ R34, R39, R49 ;  /* 0x0000003127227220 */ /* 0x000fe20000410000 */
        /* <DEDUP_REMOVED lines=19> */
.L_x_2489:
[----:B------:R-:W-:Y:S05]  /*14250*/  BSYNC B1 ;  /* 0x0000000000017941 */ /* 0x000fea0003800000 */
.L_x_2488:
[----:B------:R-:W-:Y:S04]  /*14260*/  BSSY B1, `(.L_x_2490) ;  /* 0x0000106000017945 */ /* 0x000fe80003800000 */
[----:B------:R-:W-:Y:S05]  /*14270*/  @P1 BRA `(.L_x_2491) ;  /* 0x0000001000101947 */ /* 0x000fea0003800000 */
[----:B-12---:R-:W2:Y:S01]  /*14280*/  LDL R15, [R1+0x2c] ;  /* 0x00002c00010f7983 */ /* 0x006ea20000100800 */
[----:B------:R-:W-:-:S03]  /*14290*/  VIADD R0, R19, 0x40 ;  /* 0x0000004013007836 */ /* 0x000fc60000000000 */
[----:B------:R-:W3:Y:S01]  /*142a0*/  LDL R61, [R1+0x5c] ;  /* 0x00005c00013d7983 */ /* 0x000ee20000100800 */
[----:B-----5:R-:W-:Y:S01]  /*142b0*/  LEA.HI R7, R51, R50, RZ, 0x1c ;  /* 0x0000003233077211 */ /* 0x020fe200078fe0ff */
[----:B0-----:R-:W-:Y:S01]  /*142c0*/  IMAD.SHL.U32 R3, R0, 0x80, RZ ;  /* 0x0000008000037824 */ /* 0x001fe200078e00ff */
[----:B------:R-:W-:Y:S02]  /*142d0*/  SHF.R.U32.HI R0, RZ, 0x8, R20 ;  /* 0x00000008ff007819 */ /* 0x000fe40000011614 */
[----:B------:R-:W-:Y:S01]  /*142e0*/  SHF.R.S32.HI R14, RZ, 0x1f, R7 ;  /* 0x0000001fff0e7819 */ /* 0x000fe20000011407 */
[----:B------:R-:W-:Y:S01]  /*142f0*/  IMAD.SHL.U32 R12, R7, 0x10, RZ ;  /* 0x00000010070c7824 */ /* 0x000fe200078e00ff */
[----:B------:R-:W-:Y:S02]  /*14300*/  LOP3.LUT R13, R3, 0x380, RZ, 0xc0, !PT ;  /* 0x00000380030d7812 */ /* 0x000fe400078ec0ff */
[----:B------:R-:W-:Y:S02]  /*14310*/  LOP3.LUT R4, R20, 0xff, RZ, 0xc0, !PT ;  /* 0x000000ff14047812 */ /* 0x000fe400078ec0ff */
[----:B------:R-:W-:-:S02]  /*14320*/  LOP3.LUT R3, R0, 0xff, RZ, 0xc0, !PT ;  /* 0x000000ff00037812 */ /* 0x000fc400078ec0ff */
[----:B------:R-:W-:Y:S02]  /*14330*/  LEA.HI R14, R14, R7, RZ, 0x3 ;  /* 0x000000070e0e7211 */ /* 0x000fe400078f18ff */
[----:B------:R-:W-:Y:S02]  /*14340*/  LOP3.LUT R0, R13, 0x70, R12, 0xf8, !PT ;  /* 0x000000700d007812 */ /* 0x000fe400078ef80c */
[----:B------:R-:W-:Y:S01]  /*14350*/  PRMT R34, R3, 0x7604, R4 ;  /* 0x0000760403227816 */ /* 0x000fe20000000004 */
[----:B------:R-:W-:Y:S01]  /*14360*/  IMAD.SHL.U32 R14, R14, 0x800, RZ ;  /* 0x000008000e0e7824 */ /* 0x000fe200078e00ff */
[----:B------:R-:W-:Y:S02]  /*14370*/  SHF.R.U32.HI R13, RZ, 0x3, R13 ;  /* 0x00000003ff0d7819 */ /* 0x000fe4000001160d */
[----:B------:R-:W-:Y:S02]  /*14380*/  SHF.R.U32.HI R3, RZ, 0x8, R28 ;  /* 0x00000008ff037819 */ /* 0x000fe4000001161c */
[----:B------:R-:W-:-:S02]  /*14390*/  LOP3.LUT R0, R0, R13, RZ, 0x3c, !PT ;  /* 0x0000000d00007212 */ /* 0x000fc400078e3cff */
[----:B------:R-:W-:Y:S02]  /*143a0*/  LOP3.LUT R4, R28, 0xff, RZ, 0xc0, !PT ;  /* 0x000000ff1c047812 */ /* 0x000fe400078ec0ff */
[----:B------:R-:W-:Y:S02]  /*143b0*/  LOP3.LUT R3, R3, 0xff, RZ, 0xc0, !PT ;  /* 0x000000ff03037812 */ /* 0x000fe400078ec0ff */
[----:B------:R-:W-:Y:S02]  /*143c0*/  SHF.R.U32.HI R7, RZ, 0x8, R30 ;  /* 0x00000008ff077819 */ /* 0x000fe4000001161e */
[----:B------:R-:W-:Y:S02]  /*143d0*/  LOP3.LUT R13, R14, 0xffffc000, RZ, 0xc0, !PT ;  /* 0xffffc0000e0d7812 */ /* 0x000fe400078ec0ff */
[----:B------:R-:W-:Y:S02]  /*143e0*/  PRMT R39, R3, 0x7604, R4 ;  /* 0x0000760403277816 */ /* 0x000fe40000000004 */
[----:B------:R-:W-:-:S02]  /*143f0*/  SHF.R.U32.HI R5, RZ, 0x8, R21 ;  /* 0x00000008ff057819 */ /* 0x000fc40000011615 */
[----:B------:R-:W-:Y:S02]  /*14400*/  LOP3.LUT R12, R30, 0xff, RZ, 0xc0, !PT ;  /* 0x000000ff1e0c7812 */ /* 0x000fe400078ec0ff */
[----:B------:R-:W-:Y:S02]  /*14410*/  LOP3.LUT R7, R7, 0xff, RZ, 0xc0, !PT ;  /* 0x000000ff07077812 */ /* 0x000fe400078ec0ff */
[----:B------:R-:W-:Y:S02]  /*14420*/  LOP3.LUT R6, R21, 0xff, RZ, 0xc0, !PT ;  /* 0x000000ff15067812 */ /* 0x000fe400078ec0ff */
[----:B------:R-:W-:Y:S02]  /*14430*/  LOP3.LUT R5, R5, 0xff, RZ, 0xc0, !PT ;  /* 0x000000ff05057812 */ /* 0x000fe400078ec0ff */
[----:B------:R-:W-:Y:S02]  /*14440*/  PRMT R43, R7, 0x7604, R12 ;  /* 0x00007604072b7816 */ /* 0x000fe4000000000c */
[----:B------:R-:W-:-:S02]  /*14450*/  SHF.R.U32.HI R12, RZ, 0x8, R32 ;  /* 0x00000008ff0c7819 */ /* 0x000fc40000011620 */
[----:B------:R-:W-:Y:S02]  /*14460*/  SHF.R.U32.HI R14, RZ, 0x8, R33 ;  /* 0x00000008ff0e7819 */ /* 0x000fe40000011621 */
[----:B------:R-:W-:Y:S02]  /*14470*/  PRMT R36, R5, 0x7604, R6 ;  /* 0x0000760405247816 */ /* 0x000fe40000000006 */
        /* <DEDUP_REMOVED lines=10> */
[----:B------:R-:W-:Y:S02]  /*14520*/  LOP3.LUT R35, R35, 0xff, RZ, 0xc0, !PT ;  /* 0x000000ff23237812 */ /* 0x000fe400078ec0ff */
[----:B------:R-:W-:Y:S02]  /*14530*/  LOP3.LUT R38, R37, 0xff, RZ, 0xc0, !PT ;  /* 0x000000ff25267812 */ /* 0x000fe400078ec0ff */
[----:B------:R-:W-:Y:S02]  /*14540*/  PRMT R37, R35, 0x7054, R36 ;  /* 0x0000705423257816 */ /* 0x000fe40000000024 */
[----:B------:R-:W-:Y:S02]  /*14550*/  SHF.R.U32.HI R35, RZ, 0x10, R31 ;  /* 0x00000010ff237819 */ /* 0x000fe4000001161f */
[----:B------:R-:W-:Y:S02]  /*14560*/  SHF.R.U32.HI R40, RZ, 0x10, R29 ;  /* 0x00000010ff287819 */ /* 0x000fe4000001161d */
[----:B------:R-:W-:-:S02]  /*14570*/  LOP3.LUT R35, R35, 0xff, RZ, 0xc0, !PT ;  /* 0x000000ff23237812 */ /* 0x000fc400078ec0ff */
[----:B------:R-:W-:Y:S02]  /*14580*/  SHF.R.U32.HI R36, RZ, 0x10, R32 ;  /* 0x00000010ff247819 */ /* 0x000fe40000011620 */
[----:B------:R-:W-:Y:S02]  /*14590*/  LOP3.LUT R40, R40, 0xff, RZ, 0xc0, !PT ;  /* 0x000000ff28287812 */ /* 0x000fe400078ec0ff */
[----:B------:R-:W-:Y:S02]  /*145a0*/  PRMT R39, R38, 0x7054, R39 ;  /* 0x0000705426277816 */ /* 0x000fe40000000027 */
[----:B------:R-:W-:Y:S02]  /*145b0*/  SHF.R.U32.HI R38, RZ, 0x10, R33 ;  /* 0x00000010ff267819 */ /* 0x000fe40000011621 */
[----:B------:R-:W-:Y:S02]  /*145c0*/  LOP3.LUT R36, R36, 0xff, RZ, 0xc0, !PT ;  /* 0x000000ff24247812 */ /* 0x000fe400078ec0ff */
[----:B------:R-:W-:-:S02]  /*145d0*/  PRMT R41, R40, 0x7054, R41 ;  /* 0x0000705428297816 */ /* 0x000fc40000000029 */
[----:B------:R-:W-:Y:S02]  /*145e0*/  LOP3.LUT R37, R37, 0xff000000, R21, 0xf8, !PT ;  /* 0xff00000025257812 */ /* 0x000fe400078ef815 */
[----:B------:R-:W-:Y:S02]  /*145f0*/  LOP3.LUT R38, R38, 0xff, RZ, 0xc0, !PT ;  /* 0x000000ff26267812 */ /* 0x000fe400078ec0ff */
[----:B------:R-:W-:Y:S02]  /*14600*/  LOP3.LUT R40, R41, 0xff000000, R29, 0xf8, !PT ;  /* 0xff00000029287812 */ /* 0x000fe400078ef81d */
[----:B------:R-:W-:Y:S02]  /*14610*/  PRMT R49, R38, 0x7054, R49 ;  /* 0x0000705426317816 */ /* 0x000fe40000000031 */
[----:B------:R-:W-:Y:S02]  /*14620*/  LOP3.LUT R38, R39, 0xff000000, R28, 0xf8, !PT ;  /* 0xff00000027267812 */ /* 0x000fe400078ef81c */
[----:B------:R-:W-:-:S02]  /*14630*/  LOP3.LUT R44, R49, 0xff000000, R33, 0xf8, !PT ;  /* 0xff000000312c7812 */ /* 0x000fc400078ef821 */
[----:B--2---:R-:W-:Y:S02]  /*14640*/  IADD3 R3, R0, R13, R15 ;  /* 0x0000000d00037210 */ /* 0x004fe40007ffe00f */
[----:B------:R-:W-:Y:S02]  /*14650*/  SHF.R.U32.HI R0, RZ, 0x8, R31 ;  /* 0x00000008ff007819 */ /* 0x000fe4000001161f */
[----:B------:R-:W-:Y:S01]  /*14660*/  LOP3.LUT R13, R31, 0xff, RZ, 0xc0, !PT ;  /* 0x000000ff1f0d7812 */ /* 0x000fe200078ec0ff */
[----:B---3--:R-:W0:Y:S01]  /*14670*/  LDS.128 R4, [R61+0x20400] ;  /* 0x020400003d047984 */ /* 0x008e220000000c00 */
[----:B------:R-:W-:Y:S02]  /*14680*/  LOP3.LUT R0, R0, 0xff, RZ, 0xc0, !PT ;  /* 0x000000ff00007812 */ /* 0x000fe400078ec0ff */
[----:B------:R-:W-:Y:S02]  /*14690*/  LOP3.LUT R15, R32, 0xff, RZ, 0xc0, !PT ;  /* 0x000000ff200f7812 */ /* 0x000fe400078ec0ff */
[----:B------:R-:W-:-:S02]  /*146a0*/  PRMT R42, R0, 0x7604, R13 ;  /* 0x00007604002a7816 */ /* 0x000fc4000000000d */
[----:B------:R-:W-:Y:S02]  /*146b0*/  IADD3 R0, R18, R3, RZ ;  /* 0x0000000312007210 */ /* 0x000fe40007ffe0ff */
[----:B------:R-:W-:-:S03]  /*146c0*/  PRMT R47, R12, 0x7604, R15 ;  /* 0x000076040c2f7816 */ /* 0x000fc6000000000f */
[----:B------:R-:W1:Y:S01]  /*146d0*/  LDS.128 R12, [R0+0x20400] ;  /* 0x02040000000c7984 */ /* 0x000e620000000c00 */
[----:B------:R-:W-:-:S04]  /*146e0*/  SHF.R.U32.HI R3, RZ, 0x10, R20 ;  /* 0x00000010ff037819 */ /* 0x000fc80000011614 */
[----:B------:R-:W-:-:S04]  /*146f0*/  LOP3.LUT R3, R3, 0xff, RZ, 0xc0, !PT ;  /* 0x000000ff03037812 */ /* 0x000fc800078ec0ff */
[----:B------:R-:W-:Y:S02]  /*14700*/  PRMT R3, R3, 0x7054, R34 ;  /* 0x0000705403037816 */ /* 0x000fe40000000022 */
[----:B------:R-:W-:Y:S02]  /*14710*/  SHF.R.U32.HI R34, RZ, 0x10, R30 ;  /* 0x00000010ff227819 */ /* 0x000fe4000001161e */
[----:B------:R-:W-:Y:S02]  /*14720*/  PRMT R45, R35, 0x7054, R42 ;  /* 0x00007054232d7816 */ /* 0x000fe4000000002a */
[----:B------:R-:W-:Y:S02]  /*14730*/  LOP3.LUT R34, R34, 0xff, RZ, 0xc0, !PT ;  /* 0x000000ff22227812 */ /* 0x000fe400078ec0ff */
[----:B------:R-:W-:Y:S02]  /*14740*/  LOP3.LUT R45, R45, 0xff000000, R31, 0xf8, !PT ;  /* 0xff0000002d2d7812 */ /* 0x000fe400078ef81f */
[----:B------:R-:W-:-:S02]  /*14750*/  PRMT R43, R34, 0x7054, R43 ;  /* 0x00007054222b7816 */ /* 0x000fc4000000002b */
[----:B------:R-:W-:Y:S02]  /*14760*/  PRMT R47, R36, 0x7054, R47 ;  /* 0x00007054242f7816 */ /* 0x000fe4000000002f */
[----:B------:R-:W-:Y:S02]  /*14770*/  LOP3.LUT R43, R43, 0xff000000, R30, 0xf8, !PT ;  /* 0xff0000002b2b7812 */ /* 0x000fe400078ef81e */
[----:B------:R-:W-:Y:S02]  /*14780*/  F2FP.F16.E4M3.UNPACK_B R36, R37 ;  /* 0x00000025ff24723e */ /* 0x000fe400020006ff */
[----:B------:R-:W-:Y:S02]  /*14790*/  F2FP.F16.E4M3.UNPACK_B R41, R45 ;  /* 0x0000002dff29723e */ /* 0x000fe400020006ff */
[----:B------:R-:W-:Y:S01]  /*147a0*/  LOP3.LUT R35, R3, 0xff000000, R20, 0xf8, !PT ;  /* 0xff00000003237812 */ /* 0x000fe200078ef814 */
[----:B------:R-:W-:Y:S01]  /*147b0*/  HADD2.F32 R39, -RZ, R36.H0_H0 ;  /* 0x20000024ff277230 */ /* 0x000fe20000004100 */
[----:B------:R-:W-:-:S02]  /*147c0*/  LOP3.LUT R42, R47, 0xff000000, R32, 0xf8, !PT ;  /* 0xff0000002f2a7812 */ /* 0x000fc400078ef820 */
[----:B0-----:R-:W-:Y:S01]  /*147d0*/  F2FP.F16.E4M3.UNPACK_B R20, R5 ;  /* 0x00000005ff14723e */ /* 0x001fe200020006ff */
[----:B------:R-:W-:Y:S01]  /*147e0*/  HADD2.F32 R47, -RZ, R41.H0_H0 ;  /* 0x20000029ff2f7230 */ /* 0x000fe20000004100 */
[----:B-1----:R-:W-:Y:S02]  /*147f0*/  F2FP.F16.E4M3.UNPACK_B R30, R13 ;  /* 0x0000000dff1e723e */ /* 0x002fe400020006ff */
[----:B------:R-:W-:-:S03]  /*14800*/  F2FP.F16.E4M3.UNPACK_B R28, R7 ;  /* 0x00000007ff1c723e */ /* 0x000fc600020006ff */
[----:B------:R-:W-:Y:S01]  /*14810*/  HADD2.F32 R32, -RZ, R30.H0_H0 ;  /* 0x2000001eff207230 */ /* 0x000fe20000004100 */
[----:B------:R-:W-:Y:S02]  /*14820*/  F2FP.F16.E4M3.UNPACK_B R29, R7.H1 ;  /* 0x00000007ff1d723e */ /* 0x000fe400030006ff */
[-C--:B------:R-:W-:Y:S02]  /*14830*/  F2FP.F16.E4M3.UNPACK_B R7, R6.reuse ;  /* 0x00000006ff07723e */ /* 0x080fe400020006ff */
[----:B------:R-:W-:Y:S01]  /*14840*/  F2FP.F16.E4M3.UNPACK_B R21, R6.H1 ;  /* 0x00000006ff15723e */ /* 0x000fe200030006ff */
[----:B------:R-:W-:Y:S02]  /*14850*/  HADD2.F32 R6, -RZ, R20.H0_H0 ;  /* 0x20000014ff067230 */ /* 0x000fe40000004100 */
[C---:B------:R-:W-:Y:S01]  /*14860*/  FMUL.FTZ R52, R32.reuse, R39 ;  /* 0x0000002720347220 */ /* 0x040fe20000410000 */
[----:B------:R-:W-:Y:S01]  /*14870*/  FMUL.FTZ R49, R32, R47 ;  /* 0x0000002f20317220 */ /* 0x000fe20000410000 */
[----:B------:R-:W-:Y:S01]  /*14880*/  F2FP.F16.E4M3.UNPACK_B R31, R13.H1 ;  /* 0x0000000dff1f723e */ /* 0x000fe200030006ff */
[----:B------:R-:W-:-:S02]  /*14890*/  HADD2.F32 R30, -RZ, R30.H1_H1 ;  /* 0x3000001eff1e7230 */ /* 0x000fc40000004100 */
[C---:B------:R-:W-:Y:S01]  /*148a0*/  FFMA.FTZ R52, R6.reuse, R47, R52 ;  /* 0x0000002f06347223 */ /* 0x040fe20000010034 */
[----:B------:R-:W-:Y:S01]  /*148b0*/  F2FP.F16.E4M3.UNPACK_B R45, R45.H1 ;  /* 0x0000002dff2d723e */ /* 0x000fe200030006ff */
[----:B------:R-:W-:Y:S01]  /*148c0*/  FFMA.FTZ R46, R6, R39, -R49 ;  /* 0x00000027062e7223 */ /* 0x000fe20000010831 */
[----:B------:R-:W-:Y:S01]  /*148d0*/  HADD2.F32 R47, -RZ, R41.H1_H1 ;  /* 0x30000029ff2f7230 */ /* 0x000fe20000004100 */
[----:B------:R-:W-:Y:S01]  /*148e0*/  F2FP.F16.E4M3.UNPACK_B R37, R37.H1 ;  /* 0x00000025ff25723e */ /* 0x000fe200030006ff */
[----:B------:R-:W-:Y:S01]  /*148f0*/  HADD2.F32 R39, -RZ, R36.H1_H1 ;  /* 0x30000024ff277230 */ /* 0x000fe20000004100 */
[-C--:B------:R-:W-:Y:S02]  /*14900*/  F2FP.F16.E4M3.UNPACK_B R33, R15.reuse ;  /* 0x0000000fff21723e */ /* 0x080fe400020006ff */
        /* <DEDUP_REMOVED lines=11> */
[----:B------:R-:W-:Y:S02]  /*149c0*/  HADD2.F32 R6, -RZ, R5.H0_H0 ;  /* 0x20000005ff067230 */ /* 0x000fe40000004100 */
[----:B------:R-:W-:Y:S01]  /*149d0*/  FFMA.FTZ R53, R20, R39, -R53 ;  /* 0x0000002714357223 */ /* 0x000fe20000010835 */
[----:B------:R-:W-:Y:S01]  /*149e0*/  FMUL.FTZ R14, R14, R41 ;  /* 0x000000290e0e7220 */ /* 0x000fe20000410000 */
[----:B------:R-:W-:Y:S01]  /*149f0*/  FFMA.FTZ R47, R20, R47, R30 ;  /* 0x0000002f142f7223 */ /* 0x000fe2000001001e */
[----:B------:R-:W-:Y:S02]  /*14a00*/  F2FP.F16.E4M3.UNPACK_B R39, R44 ;  /* 0x0000002cff27723e */ /* 0x000fe400020006ff */
[----:B------:R-:W-:Y:S01]  /*14a10*/  F2FP.F16.E4M3.UNPACK_B R30, R40 ;  /* 0x00000028ff1e723e */ /* 0x000fe200020006ff */
[C---:B------:R-:W-:Y:S01]  /*14a20*/  FFMA.FTZ R55, R6.reuse, R41, -R55 ;  /* 0x0000002906377223 */ /* 0x040fe20000010837 */
[----:B------:R-:W-:Y:S01]  /*14a30*/  FFMA.FTZ R49, R6, R49, R14 ;  /* 0x0000003106317223 */ /* 0x000fe2000001000e */
[----:B------:R-:W-:-:S02]  /*14a40*/  HADD2.F32 R20, -RZ, R37.H1_H1 ;  /* 0x30000025ff147230 */ /* 0x000fc40000004100 */
[----:B------:R-:W-:Y:S02]  /*14a50*/  HADD2.F32 R41, -RZ, R39.H0_H0 ;  /* 0x20000027ff297230 */ /* 0x000fe40000004100 */
[----:B------:R-:W-:Y:S02]  /*14a60*/  HADD2.F32 R14, -RZ, R33.H0_H0 ;  /* 0x20000021ff0e7230 */ /* 0x000fe40000004100 */
[----:B------:R-:W-:Y:S02]  /*14a70*/  HADD2.F32 R36, -RZ, R45.H1_H1 ;  /* 0x3000002dff247230 */ /* 0x000fe40000004100 */
[----:B------:R-:W-:Y:S02]  /*14a80*/  HADD2.F32 R31, -RZ, R31.H1_H1 ;  /* 0x3000001fff1f7230 */ /* 0x000fe40000004100 */
[----:B------:R-:W-:Y:S02]  /*14a90*/  HADD2.F32 R37, -RZ, R30.H0_H0 ;  /* 0x2000001eff257230 */ /* 0x000fe40000004100 */
[----:B------:R-:W-:Y:S01]  /*14aa0*/  FMUL.FTZ R45, R14, R41 ;  /* 0x000000290e2d7220 */ /* 0x000fe20000410000 */
[----:B------:R-:W-:-:S02]  /*14ab0*/  HADD2.F32 R5, -RZ, R5.H1_H1 ;  /* 0x30000005ff057230 */ /* 0x000fc40000004100 */
[C---:B------:R-:W-:Y:S01]  /*14ac0*/  FMUL.FTZ R54, R31.reuse, R36 ;  /* 0x000000241f367220 */ /* 0x040fe20000410000 */
[----:B------:R-:W-:Y:S02]  /*14ad0*/  HADD2.F32 R6, -RZ, R28.H0_H0 ;  /* 0x2000001cff067230 */ /* 0x000fe40000004100 */
[-C--:B------:R-:W-:Y:S01]  /*14ae0*/  FMUL.FTZ R14, R14, R37.reuse ;  /* 0x000000250e0e7220 */ /* 0x080fe20000410000 */
[----:B------:R-:W-:Y:S01]  /*14af0*/  F2FP.F16.E4M3.UNPACK_B R44, R44.H1 ;  /* 0x0000002cff2c723e */ /* 0x000fe200030006ff */
[-C--:B------:R-:W-:Y:S01]  /*14b00*/  FMUL.FTZ R31, R31, R20.reuse ;  /* 0x000000141f1f7220 */ /* 0x080fe20000410000 */
[----:B------:R-:W-:Y:S01]  /*14b10*/  FFMA.FTZ R54, R5, R20, -R54 ;  /* 0x0000001405367223 */ /* 0x000fe20000010836 */
[C---:B------:R-:W-:Y:S01]  /*14b20*/  FFMA.FTZ R45, R6.reuse, R37, -R45 ;  /* 0x00000025062d7223 */ /* 0x040fe2000001082d */
[----:B------:R-:W-:Y:S01]  /*14b30*/  FFMA.FTZ R41, R6, R41, R14 ;  /* 0x0000002906297223 */ /* 0x000fe2000001000e */
[----:B------:R-:W-:Y:S01]  /*14b40*/  F2FP.F16.E4M3.UNPACK_B R40, R40.H1 ;  /* 0x00000028ff28723e */ /* 0x000fe200030006ff */
[----:B------:R-:W-:-:S02]  /*14b50*/  HADD2.F32 R20, -RZ, R44.H0_H0 ;  /* 0x2000002cff147230 */ /* 0x000fc40000004100 */
[----:B------:R-:W-:Y:S02]  /*14b60*/  HADD2.F32 R6, -RZ, R34.H0_H0 ;  /* 0x20000022ff067230 */ /* 0x000fe40000004100 */
[----:B------:R-:W-:Y:S01]  /*14b70*/  FFMA.FTZ R56, R5, R36, R31 ;  /* 0x0000002405387223 */ /* 0x000fe2000001001f */
[----:B------:R-:W-:Y:S02]  /*14b80*/  HADD2.F32 R30, -RZ, R30.H1_H1 ;  /* 0x3000001eff1e7230 */ /* 0x000fe40000004100 */
[----:B------:R-:W-:Y:S02]  /*14b90*/  HADD2.F32 R39, -RZ, R39.H1_H1 ;  /* 0x30000027ff277230 */ /* 0x000fe40000004100 */
[----:B------:R-:W-:Y:S02]  /*14ba0*/  HADD2.F32 R33, -RZ, R33.H1_H1 ;  /* 0x30000021ff217230 */ /* 0x000fe40000004100 */
[----:B------:R-:W-:Y:S01]  /*14bb0*/  FMUL.FTZ R62, R6, R20 ;  /* 0x00000014063e7220 */ /* 0x000fe20000410000 */
[----:B------:R-:W-:-:S02]  /*14bc0*/  HADD2.F32 R14, -RZ, R40.H0_H0 ;  /* 0x20000028ff0e7230 */ /* 0x000fc40000004100 */
[----:B------:R-:W-:Y:S02]  /*14bd0*/  HADD2.F32 R5, -RZ, R29.H0_H0 ;  /* 0x2000001dff057230 */ /* 0x000fe40000004100 */
[C---:B------:R-:W-:Y:S01]  /*14be0*/  FMUL.FTZ R31, R33.reuse, R39 ;  /* 0x00000027211f7220 */ /* 0x040fe20000410000 */
[----:B------:R-:W-:Y:S02]  /*14bf0*/  HADD2.F32 R28, -RZ, R28.H1_H1 ;  /* 0x3000001cff1c7230 */ /* 0x000fe40000004100 */
[----:B------:R-:W-:Y:S01]  /*14c00*/  FMUL.FTZ R36, R33, R30 ;  /* 0x0000001e21247220 */ /* 0x000fe20000410000 */
[----:B------:R-:W-:Y:S01]  /*14c10*/  F2FP.F16.E4M3.UNPACK_B R13, R12 ;  /* 0x0000000cff0d723e */ /* 0x000fe200020006ff */
[-C--:B------:R-:W-:Y:S01]  /*14c20*/  FMUL.FTZ R33, R6, R14.reuse ;  /* 0x0000000e06217220 */ /* 0x080fe20000410000 */
[C---:B------:R-:W-:Y:S01]  /*14c30*/  FFMA.FTZ R62, R5.reuse, R14, -R62 ;  /* 0x0000000e053e7223 */ /* 0x040fe2000001083e */
[----:B------:R-:W-:Y:S02]  /*14c40*/  F2FP.F16.E4M3.UNPACK_B R12, R12.H1 ;  /* 0x0000000cff0c723e */ /* 0x000fe400030006ff */
[----:B------:R-:W-:Y:S01]  /*14c50*/  F2FP.F16.E4M3.UNPACK_B R14, R35.H1 ;  /* 0x00000023ff0e723e */ /* 0x000fe200030006ff */
[C---:B------:R-:W-:Y:S01]  /*14c60*/  FFMA.FTZ R58, R28.reuse, R30, -R31 ;  /* 0x0000001e1c3a7223 */ /* 0x040fe2000001081f */
[-C--:B------:R-:W-:Y:S01]  /*14c70*/  F2FP.F16.E4M3.UNPACK_B R3, R4.reuse ;  /* 0x00000004ff03723e */ /* 0x080fe200020006ff */
[----:B------:R-:W-:Y:S01]  /*14c80*/  FFMA.FTZ R60, R28, R39, R36 ;  /* 0x000000271c3c7223 */ /* 0x000fe20000010024 */
[----:B------:R-:W-:Y:S01]  /*14c90*/  F2FP.F16.E4M3.UNPACK_B R4, R4.H1 ;  /* 0x00000004ff04723e */ /* 0x000fe200030006ff */
[----:B------:R-:W-:Y:S01]  /*14ca0*/  FFMA.FTZ R57, R5, R20, R33 ;  /* 0x0000001405397223 */ /* 0x000fe20000010021 */
[----:B------:R-:W-:Y:S01]  /*14cb0*/  HADD2.F32 R40, -RZ, R40.H1_H1 ;  /* 0x30000028ff287230 */ /* 0x000fe20000004100 */
[----:B------:R-:W-:Y:S01]  /*14cc0*/  F2FP.F16.E4M3.UNPACK_B R28, R43.H1 ;  /* 0x0000002bff1c723e */ /* 0x000fe200030006ff */
[----:B------:R-:W-:-:S02]  /*14cd0*/  HADD2.F32 R34, -RZ, R34.H1_H1 ;  /* 0x30000022ff227230 */ /* 0x000fc40000004100 */
[----:B------:R-:W-:Y:S02]  /*14ce0*/  HADD2.F32 R44, -RZ, R44.H1_H1 ;  /* 0x3000002cff2c7230 */ /* 0x000fe40000004100 */
[----:B------:R-:W-:Y:S02]  /*14cf0*/  HADD2.F32 R6, -RZ, R12.H0_H0 ;  /* 0x2000000cff067230 */ /* 0x000fe40000004100 */
[----:B------:R-:W-:Y:S02]  /*14d00*/  HADD2.F32 R20, -RZ, R14.H0_H0 ;  /* 0x2000000eff147230 */ /* 0x000fe40000004100 */
[C---:B------:R-:W-:Y:S01]  /*14d10*/  FMUL.FTZ R33, R34.reuse, R40 ;  /* 0x0000002822217220 */ /* 0x040fe20000410000 */
[----:B------:R-:W-:Y:S02]  /*14d20*/  HADD2.F32 R29, -RZ, R29.H1_H1 ;  /* 0x3000001dff1d7230 */ /* 0x000fe40000004100 */
[----:B------:R-:W-:Y:S01]  /*14d30*/  FMUL.FTZ R36, R34, R44 ;  /* 0x0000002c22247220 */ /* 0x000fe20000410000 */
[----:B------:R-:W-:-:S02]  /*14d40*/  HADD2.F32 R30, -RZ, R28.H0_H0 ;  /* 0x2000001cff1e7230 */ /* 0x000fc40000004100 */
[C---:B------:R-:W-:Y:S01]  /*14d50*/  FMUL.FTZ R31, R6.reuse, R20 ;  /* 0x00000014061f7220 */ /* 0x040fe20000410000 */
[----:B------:R-:W-:Y:S02]  /*14d60*/  HADD2.F32 R5, -RZ, R4.H0_H0 ;  /* 0x20000004ff057230 */ /* 0x000fe40000004100 */
[C---:B------:R-:W-:Y:S01]  /*14d70*/  FFMA.FTZ R44, R29.reuse, R44, R33 ;  /* 0x0000002c1d2c7223 */ /* 0x040fe20000010021 */
[----:B------:R-:W-:Y:S01]  /*14d80*/  FFMA.FTZ R59, R29, R40, -R36 ;  /* 0x000000281d3b7223 */ /* 0x000fe20000010824 */
[----:B------:R-:W-:Y:S02]  /*14d90*/  HADD2.F32 R12, -RZ, R12.H1_H1 ;  /* 0x3000000cff0c7230 */ /* 0x000fe40000004100 */
[-C--:B------:R-:W-:Y:S01]  /*14da0*/  FFMA.FTZ R33, R5, R30.reuse, R31 ;  /* 0x0000001e05217223 */ /* 0x080fe2000001001f */
[----:B------:R-:W-:Y:S02]  /*14db0*/  HADD2.F32 R31, -RZ, R28.H1_H1 ;  /* 0x3000001cff1f7230 */ /* 0x000fe40000004100 */
[----:B------:R-:W-:Y:S01]  /*14dc0*/  FMUL.FTZ R34, R6, R30 ;  /* 0x0000001e06227220 */ /* 0x000fe20000410000 */
[----:B------:R-:W-:Y:S01]  /*14dd0*/  HADD2.F32 R29, -RZ, R14.H1_H1 ;  /* 0x3000000eff1d7230 */ /* 0x000fe20000004100 */
[----:B------:R-:W-:Y:S01]  /*14de0*/  F2FP.F16.E4M3.UNPACK_B R43, R43 ;  /* 0x0000002bff2b723e */ /* 0x000fe200020006ff */
[----:B------:R-:W-:-:S02]  /*14df0*/  HADD2.F32 R4, -RZ, R4.H1_H1 ;  /* 0x30000004ff047230 */ /* 0x000fc40000004100 */
[----:B------:R-:W-:Y:S01]  /*14e00*/  FFMA.FTZ R34, R5, R20, -R34 ;  /* 0x0000001405227223 */ /* 0x000fe20000010822 */
[----:B------:R-:W-:Y:S01]  /*14e10*/  F2FP.F16.E4M3.UNPACK_B R35, R35 ;  /* 0x00000023ff23723e */ /* 0x000fe200020006ff */
[C---:B------:R-:W-:Y:S01]  /*14e20*/  FMUL.FTZ R37, R12.reuse, R31 ;  /* 0x0000001f0c257220 */ /* 0x040fe20000410000 */
[-C--:B------:R-:W-:Y:S01]  /*14e30*/  FMUL.FTZ R6, R12, R29.reuse ;  /* 0x0000001d0c067220 */ /* 0x080fe20000410000 */
[----:B------:R-:W-:Y:S02]  /*14e40*/  HADD2.F32 R12, -RZ, R43.H0_H0 ;  /* 0x2000002bff0c7230 */ /* 0x000fe40000004100 */
[----:B------:R-:W-:Y:S02]  /*14e50*/  HADD2.F32 R5, -RZ, R13.H0_H0 ;  /* 0x2000000dff057230 */ /* 0x000fe40000004100 */
[C---:B------:R-:W-:Y:S01]  /*14e60*/  FFMA.FTZ R37, R4.reuse, R29, -R37 ;  /* 0x0000001d04257223 */ /* 0x040fe20000010825 */
[----:B------:R-:W-:Y:S01]  /*14e70*/  FFMA.FTZ R36, R4, R31, R6 ;  /* 0x0000001f04247223 */ /* 0x000fe20000010006 */
[----:B------:R-:W-:-:S02]  /*14e80*/  HADD2.F32 R6, -RZ, R35.H0_H0 ;  /* 0x20000023ff067230 */ /* 0x000fc40000004100 */
[----:B------:R-:W-:Y:S02]  /*14e90*/  HADD2.F32 R4, -RZ, R3.H0_H0 ;  /* 0x20000003ff047230 */ /* 0x000fe40000004100 */
[C---:B------:R-:W-:Y:S01]  /*14ea0*/  FMUL.FTZ R29, R5.reuse, R12 ;  /* 0x0000000c051d7220 */ /* 0x040fe20000410000 */
[----:B------:R-:W-:Y:S02]  /*14eb0*/  HADD2.F32 R14, -RZ, R43.H1_H1 ;  /* 0x3000002bff0e7230 */ /* 0x000fe40000004100 */
[-C--:B------:R-:W-:Y:S01]  /*14ec0*/  FMUL.FTZ R5, R5, R6.reuse ;  /* 0x0000000605057220 */ /* 0x080fe20000410000 */
[----:B------:R-:W-:Y:S02]  /*14ed0*/  HADD2.F32 R13, -RZ, R13.H1_H1 ;  /* 0x3000000dff0d7230 */ /* 0x000fe40000004100 */
[----:B------:R-:W-:Y:S01]  /*14ee0*/  FFMA.FTZ R29, R4, R6, -R29 ;  /* 0x00000006041d7223 */ /* 0x000fe2000001081d */
[----:B------:R-:W-:Y:S01]  /*14ef0*/  HADD2.F32 R6, -RZ, R35.H1_H1 ;  /* 0x30000023ff067230 */ /* 0x000fe20000004100 */
[----:B------:R-:W-:Y:S01]  /*14f00*/  F2FP.F16.E4M3.UNPACK_B R20, R42.H1 ;  /* 0x0000002aff14723e */ /* 0x000fe200030006ff */
[----:B------:R-:W-:-:S02]  /*14f10*/  HADD2.F32 R3, -RZ, R3.H1_H1 ;  /* 0x30000003ff037230 */ /* 0x000fc40000004100 */
[C---:B------:R-:W-:Y:S01]  /*14f20*/  FMUL.FTZ R30, R13.reuse, R14 ;  /* 0x0000000e0d1e7220 */ /* 0x040fe20000410000 */
[----:B------:R-:W-:Y:S01]  /*14f30*/  FFMA.FTZ R28, R4, R12, R5 ;  /* 0x0000000c041c7223 */ /* 0x000fe20000010005 */
[----:B------:R-:W-:Y:S01]  /*14f40*/  F2FP.F16.E4M3.UNPACK_B R5, R38.H1 ;  /* 0x00000026ff05723e */ /* 0x000fe200030006ff */
        /* <DEDUP_REMOVED lines=9> */
[----:B------:R-:W-:Y:S02]  /*14fe0*/  HADD2.F32 R32, -RZ, R32.H1_H1 ;  /* 0x30000020ff207230 */ /* 0x000fe40000004100 */
[-C--:B------:R-:W-:Y:S01]  /*14ff0*/  FMUL.FTZ R4, R4, R6.reuse ;  /* 0x0000000604047220 */ /* 0x080fe20000410000 */
[----:B------:R-:W-:Y:S02]  /*15000*/  HADD2.F32 R5, -RZ, R5.H1_H1 ;  /* 0x30000005ff057230 */ /* 0x000fe40000004100 */
[C---:B------:R-:W-:Y:S01]  /*15010*/  FFMA.FTZ R35, R3.reuse, R6, -R14 ;  /* 0x0000000603237223 */ /* 0x040fe2000001080e */
[----:B------:R-:W-:Y:S01]  /*15020*/  HADD2.F32 R21, -RZ, R21.H1_H1 ;  /* 0x30000015ff157230 */ /* 0x000fe20000004100 */
[----:B------:R-:W-:Y:S01]  /*15030*/  F2FP.F16.E4M3.UNPACK_B R38, R38 ;  /* 0x00000026ff26723e */ /* 0x000fe200020006ff */
[C---:B------:R-:W-:Y:S01]  /*15040*/  FMUL.FTZ R6, R32.reuse, R20 ;  /* 0x0000001420067220 */ /* 0x040fe20000410000 */
[----:B------:R-:W-:Y:S01]  /*15050*/  F2FP.F16.E4M3.UNPACK_B R42, R42 ;  /* 0x0000002aff2a723e */ /* 0x000fe200020006ff */
[-C--:B------:R-:W-:Y:S01]  /*15060*/  FMUL.FTZ R13, R32, R5.reuse ;  /* 0x00000005200d7220 */ /* 0x080fe20000410000 */
[----:B------:R-:W-:Y:S01]  /*15070*/  FFMA.FTZ R32, R3, R12, R4 ;  /* 0x0000000c03207223 */ /* 0x000fe20000010004 */
[----:B------:R-:W-:Y:S01]  /*15080*/  FFMA.FTZ R40, R21, R5, -R6 ;  /* 0x0000000515287223 */ /* 0x000fe20000010806 */
[----:B------:R-:W-:-:S02]  /*15090*/  HADD2.F32 R5, -RZ, R38.H0_H0 ;  /* 0x20000026ff057230 */ /* 0x000fc40000004100 */
[--C-:B------:R-:W-:Y:S02]  /*150a0*/  HADD2.F32 R6, -RZ, R42.reuse.H0_H0 ;  /* 0x2000002aff067230 */ /* 0x100fe40000004100 */
[--C-:B------:R-:W-:Y:S02]  /*150b0*/  HADD2.F32 R4, -RZ, R15.reuse.H0_H0 ;  /* 0x2000000fff047230 */ /* 0x100fe40000004100 */
[----:B------:R-:W-:Y:S02]  /*150c0*/  HADD2.F32 R42, -RZ, R42.H1_H1 ;  /* 0x3000002aff2a7230 */ /* 0x000fe40000004100 */
[----:B------:R-:W-:Y:S02]  /*150d0*/  HADD2.F32 R15, -RZ, R15.H1_H1 ;  /* 0x3000000fff0f7230 */ /* 0x000fe40000004100 */
[----:B------:R-:W-:Y:S02]  /*150e0*/  HADD2.F32 R38, -RZ, R38.H1_H1 ;  /* 0x30000026ff267230 */ /* 0x000fe40000004100 */
[----:B------:R-:W-:Y:S01]  /*150f0*/  FFMA.FTZ R39, R21, R20, R13 ;  /* 0x0000001415277223 */ /* 0x000fe2000001000d */
[----:B------:R-:W-:-:S02]  /*15100*/  HADD2.F32 R3, -RZ, R7.H0_H0 ;  /* 0x20000007ff037230 */ /* 0x000fc40000004100 */
[C---:B------:R-:W-:Y:S01]  /*15110*/  FMUL.FTZ R12, R4.reuse, R6 ;  /* 0x00000006040c7220 */ /* 0x040fe20000410000 */
[-C--:B------:R-:W-:Y:S01]  /*15120*/  FMUL.FTZ R13, R4, R5.reuse ;  /* 0x00000005040d7220 */ /* 0x080fe20000410000 */
        /* <DEDUP_REMOVED lines=21> */
[----:B------:R-:W-:Y:S02]  /*15280*/  F2FP.SATFINITE.E4M3.F32.PACK_AB_MERGE_C R12, R31, R28, R12 ;  /* 0x0000001c1f0c723e */ /* 0x000fe4000480700c */
[----:B------:R-:W-:Y:S01]  /*15290*/  F2FP.SATFINITE.E4M3.F32.PACK_AB_MERGE_C R14, R42, R3, R32 ;  /* 0x000000032a0e723e */ /* 0x000fe20004807020 */
[----:B------:R3:W-:Y:S04]  /*152a0*/  STS.128 [R61+0x20400], R4 ;  /* 0x020400043d007388 */ /* 0x0007e80000000c00 */
[----:B------:R3:W-:Y:S02]  /*152b0*/  STS.128 [R0+0x20400], R12 ;  /* 0x0204000c00007388 */ /* 0x0007e40000000c00 */
.L_x_2491:
[----:B------:R-:W-:Y:S05]  /*152c0*/  BSYNC B1 ;  /* 0x0000000000017941 */ /* 0x000fea0003800000 */
.L_x_2490:
[----:B------:R-:W-:Y:S05]  /*152d0*/  @P0 BRA `(.L_x_2475) ;  /* 0x0000000c00f00947 */ /* 0x000fea0003800000 */
[----:B------:R-:W4:Y:S04]  /*152e0*/  LDL R30, [R1+0x28] ;  /* 0x00002800011e7983 */ /* 0x000f280000100800 */
[----:B------:R-:W4:Y:S01]  /*152f0*/  LDL R53, [R1+0x58] ;  /* 0x0000580001357983 */ /* 0x000f220000100800 */
[----:B0----5:R-:W-:Y:S01]  /*15300*/  SHF.R.U32.HI R3, RZ, 0x8, R24 ;  /* 0x00000008ff037819 */ /* 0x021fe20000011618 */
[----:B--23--:R-:W-:Y:S01]  /*15310*/  VIADD R7, R19, 0x60 ;  /* 0x0000006013077836 */ /* 0x00cfe20000000000 */
[----:B------:R-:W-:Y:S02]  /*15320*/  SHF.R.U32.HI R5, RZ, 0x8, R25 ;  /* 0x00000008ff057819 */ /* 0x000fe40000011619 */
[----:B-1----:R-:W-:Y:S02]  /*15330*/  LOP3.LUT R0, R24, 0xff, RZ, 0xc0, !PT ;  /* 0x000000ff18007812 */ /* 0x002fe400078ec0ff */
[----:B------:R-:W-:-:S02]  /*15340*/  LOP3.LUT R3, R3, 0xff, RZ, 0xc0, !PT ;  /* 0x000000ff03037812 */ /* 0x000fc400078ec0ff */
[----:B------:R-:W-:Y:S02]  /*15350*/  LOP3.LUT R4, R25, 0xff, RZ, 0xc0, !PT ;  /* 0x000000ff19047812 */ /* 0x000fe400078ec0ff */
[----:B------:R-:W-:Y:S02]  /*15360*/  SHF.R.U32.HI R6, RZ, 0x8, R26 ;  /* 0x00000008ff067819 */ /* 0x000fe4000001161a */
[----:B------:R-:W-:Y:S02]  /*15370*/  LOP3.LUT R5, R5, 0xff, RZ, 0xc0, !PT ;  /* 0x000000ff05057812 */ /* 0x000fe400078ec0ff */
[----:B------:R-:W-:Y:S02]  /*15380*/  LEA.HI R50, R51, R50, RZ, 0x1c ;  /* 0x0000003233327211 */ /* 0x000fe400078fe0ff */
[----:B------:R-:W-:Y:S02]  /*15390*/  PRMT R21, R3, 0x7604, R0 ;  /* 0x0000760403157816 */ /* 0x000fe40000000000 */
[----:B------:R-:W-:-:S02]  /*153a0*/  LOP3.LUT R0, R26, 0xff, RZ, 0xc0, !PT ;  /* 0x000000ff1a007812 */ /* 0x000fc400078ec0ff */
[----:B------:R-:W-:Y:S01]  /*153b0*/  LOP3.LUT R3, R6, 0xff, RZ, 0xc0, !PT ;  /* 0x000000ff06037812 */ /* 0x000fe200078ec0ff */
[----:B------:R-:W-:Y:S01]  /*153c0*/  IMAD.SHL.U32 R6, R7, 0x80, RZ ;  /* 0x0000008007067824 */ /* 0x000fe200078e00ff */
[----:B------:R-:W-:Y:S02]  /*153d0*/  PRMT R20, R5, 0x7604, R4 ;  /* 0x0000760405147816 */ /* 0x000fe40000000004 */
[----:B------:R-:W-:Y:S02]  /*153e0*/  SHF.R.S32.HI R5, RZ, 0x1f, R50 ;  /* 0x0000001fff057819 */ /* 0x000fe40000011432 */
[----:B------:R-:W-:Y:S01]  /*153f0*/  PRMT R29, R3, 0x7604, R0 ;  /* 0x00007604031d7816 */ /* 0x000fe20000000000 */
[----:B------:R-:W-:Y:S01]  /*15400*/  IMAD.SHL.U32 R0, R50, 0x10, RZ ;  /* 0x0000001032007824 */ /* 0x000fe200078e00ff */
[----:B------:R-:W-:Y:S02]  /*15410*/  LEA.HI R7, R5, R50, RZ, 0x3 ;  /* 0x0000003205077211 */ /* 0x000fe400078f18ff */
[----:B------:R-:W-:-:S02]  /*15420*/  LOP3.LUT R13, R6, 0x380, RZ, 0xc0, !PT ;  /* 0x00000380060d7812 */ /* 0x000fc400078ec0ff */
[----:B------:R-:W-:Y:S01]  /*15430*/  SHF.R.U32.HI R4, RZ, 0x8, R27 ;  /* 0x00000008ff047819 */ /* 0x000fe2000001161b */
[----:B------:R-:W-:Y:S01]  /*15440*/  IMAD.SHL.U32 R7, R7, 0x800, RZ ;  /* 0x0000080007077824 */ /* 0x000fe200078e00ff */
[----:B------:R-:W-:Y:S02]  /*15450*/  LOP3.LUT R0, R13, 0x70, R0, 0xf8, !PT ;  /* 0x000000700d007812 */ /* 0x000fe400078ef800 */
[----:B------:R-:W-:Y:S02]  /*15460*/  SHF.R.U32.HI R13, RZ, 0x3, R13 ;  /* 0x00000003ff0d7819 */ /* 0x000fe4000001160d */
[----:B------:R-:W-:Y:S02]  /*15470*/  LOP3.LUT R3, R27, 0xff, RZ, 0xc0, !PT ;  /* 0x000000ff1b037812 */ /* 0x000fe400078ec0ff */
[----:B------:R-:W-:Y:S02]  /*15480*/  LOP3.LUT R4, R4, 0xff, RZ, 0xc0, !PT ;  /* 0x000000ff04047812 */ /* 0x000fe400078ec0ff */
[----:B------:R-:W-:-:S02]  /*15490*/  LOP3.LUT R0, R0, R13, RZ, 0x3c, !PT ;  /* 0x0000000d00007212 */ /* 0x000fc400078e3cff */
[----:B------:R-:W-:Y:S02]  /*154a0*/  LOP3.LUT R7, R7, 0xffffc000, RZ, 0xc0, !PT ;  /* 0xffffc00007077812 */ /* 0x000fe400078ec0ff */
[----:B------:R-:W-:Y:S02]  /*154b0*/  PRMT R28, R4, 0x7604, R3 ;  /* 0x00007604041c7816 */ /* 0x000fe40000000003 */
[----:B------:R-:W-:Y:S02]  /*154c0*/  SHF.R.U32.HI R6, RZ, 0x8, R8 ;  /* 0x00000008ff067819 */ /* 0x000fe40000011608 */
[----:B------:R-:W-:Y:S02]  /*154d0*/  LOP3.LUT R5, R8, 0xff, RZ, 0xc0, !PT ;  /* 0x000000ff08057812 */ /* 0x000fe400078ec0ff */
[----:B------:R-:W-:Y:S02]  /*154e0*/  LOP3.LUT R6, R6, 0xff, RZ, 0xc0, !PT ;  /* 0x000000ff06067812 */ /* 0x000fe400078ec0ff */
[----:B------:R-:W-:-:S02]  /*154f0*/  SHF.R.U32.HI R4, RZ, 0x8, R9 ;  /* 0x00000008ff047819 */ /* 0x000fc40000011609 */
[----:B------:R-:W-:Y:S02]  /*15500*/  PRMT R35, R6, 0x7604, R5 ;  /* 0x0000760406237816 */ /* 0x000fe40000000005 */
[----:B------:R-:W-:Y:S02]  /*15510*/  SHF.R.U32.HI R32, RZ, 0x8, R10 ;  /* 0x00000008ff207819 */ /* 0x000fe4000001160a */
[----:B------:R-:W-:Y:S02]  /*15520*/  LOP3.LUT R31, R10, 0xff, RZ, 0xc0, !PT ;  /* 0x000000ff0a1f7812 */ /* 0x000fe400078ec0ff */
[----:B------:R-:W-:Y:S02]  /*15530*/  LOP3.LUT R32, R32, 0xff, RZ, 0xc0, !PT ;  /* 0x000000ff20207812 */ /* 0x000fe400078ec0ff */
[----:B------:R-:W-:Y:S02]  /*15540*/  SHF.R.U32.HI R34, RZ, 0x8, R11 ;  /* 0x00000008ff227819 */ /* 0x000fe4000001160b */
[----:B------:R-:W-:-:S02]  /*15550*/  PRMT R39, R32, 0x7604, R31 ;  /* 0x0000760420277816 */ /* 0x000fc4000000001f */
[----:B------:R-:W-:Y:S02]  /*15560*/  SHF.R.U32.HI R31, RZ, 0x10, R27 ;  /* 0x00000010ff1f7819 */ /* 0x000fe4000001161b */
[----:B------:R-:W-:Y:S02]  /*15570*/  SHF.R.U32.HI R37, RZ, 0x10, R9 ;  /* 0x00000010ff257819 */ /* 0x000fe40000011609 */
[----:B------:R-:W-:Y:S01]  /*15580*/  LOP3.LUT R33, R11, 0xff, RZ, 0xc0, !PT ;  /* 0x000000ff0b217812 */ /* 0x000fe200078ec0ff */
[----:B------:R-:W-:Y:S01]  /*15590*/  IMAD.U32 R31, R31, 0x10000, RZ ;  /* 0x000100001f1f7824 */ /* 0x000fe200078e00ff */
[----:B------:R-:W-:Y:S01]  /*155a0*/  LOP3.LUT R34, R34, 0xff, RZ, 0xc0, !PT ;  /* 0x000000ff22227812 */ /* 0x000fe200078ec0ff */
[----:B------:R-:W-:Y:S01]  /*155b0*/  IMAD.U32 R37, R37, 0x10000, RZ ;  /* 0x0001000025257824 */ /* 0x000fe200078e00ff */
        /* <DEDUP_REMOVED lines=11> */
[--C-:B------:R-:W-:Y:S02]  /*15670*/  LOP3.LUT R39, R39, 0xff0000, R10.reuse, 0xf8, !PT ;  /* 0x00ff000027277812 */ /* 0x100fe400078ef80a */
[----:B------:R-:W-:Y:S02]  /*15680*/  LOP3.LUT R33, R33, 0xff000000, R27, 0xf8, !PT ;  /* 0xff00000021217812 */ /* 0x000fe400078ef81b */
[----:B------:R-:W-:Y:S02]  /*15690*/  LOP3.LUT R38, R39, 0xff000000, R10, 0xf8, !PT ;  /* 0xff00000027267812 */ /* 0x000fe400078ef80a */
[----:B------:R-:W-:-:S02]  /*156a0*/  LOP3.LUT R40, R41, 0xff000000, R11, 0xf8, !PT ;  /* 0xff00000029287812 */ /* 0x000fc400078ef80b */
[----:B----4-:R-:W-:Y:S02]  /*156b0*/  IADD3 R3, R0, R7, R30 ;  /* 0x0000000700037210 */ /* 0x010fe40007ffe01e */
[----:B------:R-:W-:Y:S01]  /*156c0*/  LOP3.LUT R30, R9, 0xff, RZ, 0xc0, !PT ;  /* 0x000000ff091e7812 */ /* 0x000fe200078ec0ff */
[----:B------:R-:W0:Y:S02]  /*156d0*/  LDS.128 R12, [R53+0x20400] ;  /* 0x02040000350c7984 */ /* 0x000e240000000c00 */
        /* <DEDUP_REMOVED lines=9> */
[-C--:B------:R-:W-:Y:S02]  /*15770*/  F2FP.F16.E4M3.UNPACK_B R34, R37.reuse ;  /* 0x00000025ff22723e */ /* 0x080fe400020006ff */
[----:B------:R-:W-:Y:S02]  /*15780*/  LOP3.LUT R29, R3, 0xff000000, R25, 0xf8, !PT ;  /* 0xff000000031d7812 */ /* 0x000fe400078ef819 */
[----:B------:R-:W-:Y:S01]  /*15790*/  F2FP.F16.E4M3.UNPACK_B R37, R37.H1 ;  /* 0x00000025ff25723e */ /* 0x000fe200030006ff */
[----:B------:R-:W-:Y:S01]  /*157a0*/  HADD2.F32 R36, -RZ, R34.H0_H0 ;  /* 0x20000022ff247230 */ /* 0x000fe20000004100 */
[-C--:B------:R-:W-:Y:S02]  /*157b0*/  F2FP.F16.E4M3.UNPACK_B R30, R29.reuse ;  /* 0x0000001dff1e723e */ /* 0x080fe400020006ff */
[----:B------:R-:W-:Y:S01]  /*157c0*/  F2FP.F16.E4M3.UNPACK_B R29, R29.H1 ;  /* 0x0000001dff1d723e */ /* 0x000fe200030006ff */
[----:B------:R-:W-:-:S02]  /*157d0*/  HADD2.F32 R41, -RZ, R37.H0_H0 ;  /* 0x20000025ff297230 */ /* 0x000fc40000004100 */
[----:B------:R-:W-:Y:S01]  /*157e0*/  HADD2.F32 R31, -RZ, R30.H0_H0 ;  /* 0x2000001eff1f7230 */ /* 0x000fe20000004100 */
[-C--:B0-----:R-:W-:Y:S02]  /*157f0*/  F2FP.F16.E4M3.UNPACK_B R8, R13.reuse ;  /* 0x0000000dff08723e */ /* 0x081fe400020006ff */
[----:B------:R-:W-:Y:S02]  /*15800*/  F2FP.F16.E4M3.UNPACK_B R13, R13.H1 ;  /* 0x0000000dff0d723e */ /* 0x000fe400030006ff */
[----:B------:R-:W-:Y:S01]  /*15810*/  F2FP.F16.E4M3.UNPACK_B R11, R15 ;  /* 0x0000000fff0b723e */ /* 0x000fe200020006ff */
[--C-:B------:R-:W-:Y:S01]  /*15820*/  HADD2.F32 R9, -RZ, R8.reuse.H0_H0 ;  /* 0x20000008ff097230 */ /* 0x100fe20000004100 */
[-C--:B-1----:R-:W-:Y:S01]  /*15830*/  F2FP.F16.E4M3.UNPACK_B R20, R5.reuse ;  /* 0x00000005ff14723e */ /* 0x082fe200020006ff */
[----:B------:R-:W-:Y:S01]  /*15840*/  HADD2.F32 R8, -RZ, R8.H1_H1 ;  /* 0x30000008ff087230 */ /* 0x000fe20000004100 */
[----:B------:R-:W-:Y:S02]  /*15850*/  F2FP.F16.E4M3.UNPACK_B R21, R5.H1 ;  /* 0x00000005ff15723e */ /* 0x000fe400030006ff */
[-C--:B------:R-:W-:Y:S01]  /*15860*/  F2FP.F16.E4M3.UNPACK_B R26, R7.reuse ;  /* 0x00000007ff1a723e */ /* 0x080fe200020006ff */
[--C-:B------:R-:W-:Y:S01]  /*15870*/  HADD2.F32 R24, -RZ, R20.reuse.H0_H0 ;  /* 0x20000014ff187230 */ /* 0x100fe20000004100 */
[----:B------:R-:W-:Y:S01]  /*15880*/  F2FP.F16.E4M3.UNPACK_B R27, R7.H1 ;  /* 0x00000007ff1b723e */ /* 0x000fe200030006ff */
[----:B------:R-:W-:Y:S01]  /*15890*/  HADD2.F32 R20, -RZ, R20.H1_H1 ;  /* 0x30000014ff147230 */ /* 0x000fe20000004100 */
[----:B------:R-:W-:-:S02]  /*158a0*/  F2FP.F16.E4M3.UNPACK_B R5, R4 ;  /* 0x00000004ff05723e */ /* 0x000fc400020006ff */
[CC--:B------:R-:W-:Y:S01]  /*158b0*/  FMUL.FTZ R39, R24.reuse, R31.reuse ;  /* 0x0000001f18277220 */ /* 0x0c0fe20000410000 */
[----:B------:R-:W-:Y:S01]  /*158c0*/  F2FP.F16.E4M3.UNPACK_B R7, R4.H1 ;  /* 0x00000004ff07723e */ /* 0x000fe200030006ff */
[----:B------:R-:W-:Y:S01]  /*158d0*/  FMUL.FTZ R4, R24, R36 ;  /* 0x0000002418047220 */ /* 0x000fe20000410000 */
[----:B------:R-:W-:Y:S01]  /*158e0*/  F2FP.F16.E4M3.UNPACK_B R24, R6 ;  /* 0x00000006ff18723e */ /* 0x000fe200020006ff */
[C---:B------:R-:W-:Y:S01]  /*158f0*/  FFMA.FTZ R36, R9.reuse, R36, R39 ;  /* 0x0000002409247223 */ /* 0x040fe20000010027 */
[----:B------:R-:W-:Y:S01]  /*15900*/  HADD2.F32 R39, -RZ, R34.H1_H1 ;  /* 0x30000022ff277230 */ /* 0x000fe20000004100 */
[----:B------:R-:W-:Y:S01]  /*15910*/  F2FP.F16.E4M3.UNPACK_B R25, R6.H1 ;  /* 0x00000006ff19723e */ /* 0x000fe200030006ff */
[----:B------:R-:W-:Y:S01]  /*15920*/  FFMA.FTZ R42, R9, R31, -R4 ;  /* 0x0000001f092a7223 */ /* 0x000fe20000010804 */
[----:B------:R-:W-:Y:S01]  /*15930*/  HADD2.F32 R6, -RZ, R21.H0_H0 ;  /* 0x20000015ff067230 */ /* 0x000fe20000004100 */
[----:B------:R-:W-:Y:S01]  /*15940*/  F2FP.F16.E4M3.UNPACK_B R15, R15.H1 ;  /* 0x0000000fff0f723e */ /* 0x000fe200030006ff */
[----:B------:R-:W-:-:S02]  /*15950*/  HADD2.F32 R9, -RZ, R30.H1_H1 ;  /* 0x3000001eff097230 */ /* 0x000fc40000004100 */
[----:B------:R-:W-:Y:S01]  /*15960*/  FMUL.FTZ R43, R20, R39 ;  /* 0x00000027142b7220 */ /* 0x000fe20000410000 */
[----:B------:R-:W-:Y:S02]  /*15970*/  HADD2.F32 R31, -RZ, R29.H0_H0 ;  /* 0x2000001dff1f7230 */ /* 0x000fe40000004100 */
[----:B------:R-:W-:Y:S01]  /*15980*/  FMUL.FTZ R45, R6, R41 ;  /* 0x00000029062d7220 */ /* 0x000fe20000410000 */
[----:B------:R-:W-:Y:S02]  /*15990*/  HADD2.F32 R4, -RZ, R13.H0_H0 ;  /* 0x2000000dff047230 */ /* 0x000fe40000004100 */
[-C--:B------:R-:W-:Y:S01]  /*159a0*/  FMUL.FTZ R20, R20, R9.reuse ;  /* 0x0000000914147220 */ /* 0x080fe20000410000 */
[----:B------:R-:W-:Y:S01]  /*159b0*/  FFMA.FTZ R43, R8, R9, -R43 ;  /* 0x00000009082b7223 */ /* 0x000fe2000001082b */
[----:B------:R-:W-:Y:S01]  /*159c0*/  FMUL.FTZ R6, R6, R31 ;  /* 0x0000001f06067220 */ /* 0x000fe20000410000 */
[-C--:B------:R-:W-:Y:S01]  /*159d0*/  F2FP.F16.E4M3.UNPACK_B R30, R40.reuse ;  /* 0x00000028ff1e723e */ /* 0x080fe200020006ff */
[----:B------:R-:W-:Y:S01]  /*159e0*/  FFMA.FTZ R39, R8, R39, R20 ;  /* 0x0000002708277223 */ /* 0x000fe20000010014 */
[----:B------:R-:W-:Y:S01]  /*159f0*/  F2FP.F16.E4M3.UNPACK_B R9, R33 ;  /* 0x00000021ff09723e */ /* 0x000fe200020006ff */
[C---:B------:R-:W-:Y:S01]  /*15a00*/  FFMA.FTZ R45, R4.reuse, R31, -R45 ;  /* 0x0000001f042d7223 */ /* 0x040fe2000001082d */
[----:B------:R-:W-:Y:S01]  /*15a10*/  FFMA.FTZ R41, R4, R41, R6 ;  /* 0x0000002904297223 */ /* 0x000fe20000010006 */
[----:B------:R-:W-:Y:S01]  /*15a20*/  HADD2.F32 R8, -RZ, R29.H1_H1 ;  /* 0x3000001dff087230 */ /* 0x000fe20000004100 */
[----:B------:R-:W-:Y:S01]  /*15a30*/  F2FP.F16.E4M3.UNPACK_B R40, R40.H1 ;  /* 0x00000028ff28723e */ /* 0x000fe200030006ff */
[----:B------:R-:W-:Y:S01]  /*15a40*/  HADD2.F32 R20, -RZ, R37.H1_H1 ;  /* 0x30000025ff147230 */ /* 0x000fe20000004100 */
[----:B------:R-:W-:Y:S01]  /*15a50*/  F2FP.F16.E4M3.UNPACK_B R33, R33.H1 ;  /* 0x00000021ff21723e */ /* 0x000fe200030006ff */
[----:B------:R-:W-:Y:S01]  /*15a60*/  HADD2.F32 R21, -RZ, R21.H1_H1 ;  /* 0x30000015ff157230 */ /* 0x000fe20000004100 */
[-C--:B------:R-:W-:Y:S01]  /*15a70*/  F2FP.F16.E4M3.UNPACK_B R3, R12.reuse ;  /* 0x0000000cff03723e */ /* 0x080fe200020006ff */
        /* <DEDUP_REMOVED lines=13> */
[C---:B------:R-:W-:Y:S01]  /*15b50*/  FFMA.FTZ R46, R4.reuse, R31, R6 ;  /* 0x0000001f042e7223 */ /* 0x040fe20000010006 */
[----:B------:R-:W-:Y:S02]  /*15b60*/  HADD2.F32 R26, -RZ, R26.H1_H1 ;  /* 0x3000001aff1a7230 */ /* 0x000fe40000004100 */
[----:B------:R-:W-:Y:S01]  /*15b70*/  FFMA.FTZ R34, R13, R8, -R34 ;  /* 0x000000080d227223 */ /* 0x000fe20000010822 */
[----:B------:R-:W-:Y:S01]  /*15b80*/  FFMA.FTZ R37, R4, R29, -R37 ;  /* 0x0000001d04257223 */ /* 0x000fe20000010825 */
[----:B------:R-:W-:Y:S01]  /*15b90*/  HADD2.F32 R11, -RZ, R11.H1_H1 ;  /* 0x3000000bff0b7230 */ /* 0x000fe20000004100 */
[----:B------:R-:W-:Y:S01]  /*15ba0*/  F2FP.F16.E4M3.UNPACK_B R10, R14 ;  /* 0x0000000eff0a723e */ /* 0x000fe200020006ff */
[----:B------:R-:W-:-:S02]  /*15bb0*/  HADD2.F32 R21, -RZ, R40.H0_H0 ;  /* 0x20000028ff157230 */ /* 0x000fc40000004100 */
[CC--:B------:R-:W-:Y:S01]  /*15bc0*/  FMUL.FTZ R8, R26.reuse, R30.reuse ;  /* 0x0000001e1a087220 */ /* 0x0c0fe20000410000 */
[----:B------:R-:W-:Y:S02]  /*15bd0*/  HADD2.F32 R6, -RZ, R27.H0_H0 ;  /* 0x2000001bff067230 */ /* 0x000fe40000004100 */
[-C--:B------:R-:W-:Y:S01]  /*15be0*/  FMUL.FTZ R29, R26, R9.reuse ;  /* 0x000000091a1d7220 */ /* 0x080fe20000410000 */
[----:B------:R-:W-:Y:S02]  /*15bf0*/  HADD2.F32 R13, -RZ, R33.H0_H0 ;  /* 0x20000021ff0d7230 */ /* 0x000fe40000004100 */
[C---:B------:R-:W-:Y:S01]  /*15c00*/  FFMA.FTZ R50, R11.reuse, R9, -R8 ;  /* 0x000000090b327223 */ /* 0x040fe20000010808 */
[----:B------:R-:W-:Y:S02]  /*15c10*/  HADD2.F32 R4, -RZ, R15.H0_H0 ;  /* 0x2000000fff047230 */ /* 0x000fe40000004100 */
[C---:B------:R-:W-:Y:S01]  /*15c20*/  FMUL.FTZ R31, R6.reuse, R21 ;  /* 0x00000015061f7220 */ /* 0x040fe20000410000 */
[----:B------:R-:W-:Y:S01]  /*15c30*/  FFMA.FTZ R47, R11, R30, R29 ;  /* 0x0000001e0b2f7223 */ /* 0x000fe2000001001d */
[----:B------:R-:W-:Y:S01]  /*15c40*/  FMUL.FTZ R6, R6, R13 ;  /* 0x0000000d06067220 */ /* 0x000fe20000410000 */
[----:B------:R-:W-:Y:S01]  /*15c50*/  F2FP.F16.E4M3.UNPACK_B R11, R35.H1 ;  /* 0x00000023ff0b723e */ /* 0x000fe200030006ff */
[C---:B------:R-:W-:Y:S01]  /*15c60*/  FFMA.FTZ R49, R4.reuse, R13, -R31 ;  /* 0x0000000d04317223 */ /* 0x040fe2000001081f */
[-C--:B------:R-:W-:Y:S01]  /*15c70*/  F2FP.F16.E4M3.UNPACK_B R8, R28.reuse.H1 ;  /* 0x0000001cff08723e */ /* 0x080fe200030006ff */
[----:B------:R-:W-:Y:S01]  /*15c80*/  FFMA.FTZ R51, R4, R21, R6 ;  /* 0x0000001504337223 */ /* 0x000fe20000010006 */
[----:B------:R-:W-:Y:S01]  /*15c90*/  HADD2.F32 R40, -RZ, R40.H1_H1 ;  /* 0x30000028ff287230 */ /* 0x000fe20000004100 */
[----:B------:R-:W-:Y:S01]  /*15ca0*/  F2FP.F16.E4M3.UNPACK_B R35, R35 ;  /* 0x00000023ff23723e */ /* 0x000fe200020006ff */
[----:B------:R-:W-:Y:S01]  /*15cb0*/  HADD2.F32 R27, -RZ, R27.H1_H1 ;  /* 0x3000001bff1b7230 */ /* 0x000fe20000004100 */
[----:B------:R-:W-:Y:S01]  /*15cc0*/  F2FP.F16.E4M3.UNPACK_B R28, R28 ;  /* 0x0000001cff1c723e */ /* 0x000fe200020006ff */
[----:B------:R-:W-:Y:S01]  /*15cd0*/  HADD2.F32 R13, -RZ, R11.H0_H0 ;  /* 0x2000000bff0d7230 */ /* 0x000fe20000004100 */
[----:B------:R-:W-:Y:S01]  /*15ce0*/  F2FP.F16.E4M3.UNPACK_B R14, R14.H1 ;  /* 0x0000000eff0e723e */ /* 0x000fe200030006ff */
[----:B------:R-:W-:-:S02]  /*15cf0*/  HADD2.F32 R6, -RZ, R7.H0_H0 ;  /* 0x20000007ff067230 */ /* 0x000fc40000004100 */
[C---:B------:R-:W-:Y:S01]  /*15d00*/  FMUL.FTZ R26, R27.reuse, R40 ;  /* 0x000000281b1a7220 */ /* 0x040fe20000410000 */
[----:B------:R-:W-:Y:S02]  /*15d10*/  HADD2.F32 R9, -RZ, R8.H0_H0 ;  /* 0x20000008ff097230 */ /* 0x000fe40000004100 */
[----:B------:R-:W-:Y:S02]  /*15d20*/  HADD2.F32 R20, -RZ, R33.H1_H1 ;  /* 0x30000021ff147230 */ /* 0x000fe40000004100 */
[C---:B------:R-:W-:Y:S01]  /*15d30*/  FMUL.FTZ R21, R6.reuse, R13 ;  /* 0x0000000d06157220 */ /* 0x040fe20000410000 */
[----:B------:R-:W-:Y:S02]  /*15d40*/  HADD2.F32 R15, -RZ, R15.H1_H1 ;  /* 0x3000000fff0f7230 */ /* 0x000fe40000004100 */
[----:B------:R-:W-:Y:S01]  /*15d50*/  FMUL.FTZ R6, R6, R9 ;  /* 0x0000000906067220 */ /* 0x000fe20000410000 */
[----:B------:R-:W-:Y:S02]  /*15d60*/  HADD2.F32 R4, -RZ, R12.H0_H0 ;  /* 0x2000000cff047230 */ /* 0x000fe40000004100 */
[----:B------:R-:W-:Y:S01]  /*15d70*/  FMUL.FTZ R27, R27, R20 ;  /* 0x000000141b1b7220 */ /* 0x000fe20000410000 */
[----:B------:R-:W-:-:S02]  /*15d80*/  HADD2.F32 R7, -RZ, R7.H1_H1 ;  /* 0x30000007ff077230 */ /* 0x000fc40000004100 */
[C---:B------:R-:W-:Y:S01]  /*15d90*/  FFMA.FTZ R52, R15.reuse, R20, -R26 ;  /* 0x000000140f347223 */ /* 0x040fe2000001081a */
[----:B------:R-:W-:Y:S02]  /*15da0*/  HADD2.F32 R8, -RZ, R8.H1_H1 ;  /* 0x30000008ff087230 */ /* 0x000fe40000004100 */
[C---:B------:R-:W-:Y:S01]  /*15db0*/  FFMA.FTZ R21, R4.reuse, R9, -R21 ;  /* 0x0000000904157223 */ /* 0x040fe20000010815 */
[----:B------:R-:W-:Y:S01]  /*15dc0*/  FFMA.FTZ R26, R4, R13, R6 ;  /* 0x0000000d041a7223 */ /* 0x000fe20000010006 */
[----:B------:R-:W-:Y:S02]  /*15dd0*/  HADD2.F32 R11, -RZ, R11.H1_H1 ;  /* 0x3000000bff0b7230 */ /* 0x000fe40000004100 */
[----:B------:R-:W-:Y:S01]  /*15de0*/  FFMA.FTZ R54, R15, R40, R27 ;  /* 0x000000280f367223 */ /* 0x000fe2000001001b */
[----:B------:R-:W-:Y:S02]  /*15df0*/  HADD2.F32 R12, -RZ, R12.H1_H1 ;  /* 0x3000000cff0c7230 */ /* 0x000fe40000004100 */
[----:B------:R-:W-:Y:S01]  /*15e00*/  FMUL.FTZ R4, R7, R8 ;  /* 0x0000000807047220 */ /* 0x000fe20000410000 */
[----:B------:R-:W-:-:S02]  /*15e10*/  HADD2.F32 R9, -RZ, R35.H0_H0 ;  /* 0x20000023ff097230 */ /* 0x000fc40000004100 */
[-C--:B------:R-:W-:Y:S01]  /*15e20*/  FMUL.FTZ R13, R7, R11.reuse ;  /* 0x0000000b070d7220 */ /* 0x080fe20000410000 */
[----:B------:R-:W-:Y:S02]  /*15e30*/  HADD2.F32 R6, -RZ, R5.H0_H0 ;  /* 0x20000005ff067230 */ /* 0x000fe40000004100 */
[C---:B------:R-:W-:Y:S01]  /*15e40*/  FFMA.FTZ R27, R12.reuse, R11, R4 ;  /* 0x0000000b0c1b7223 */ /* 0x040fe20000010004 */
[----:B------:R-:W-:Y:S02]  /*15e50*/  HADD2.F32 R7, -RZ, R28.H0_H0 ;  /* 0x2000001cff077230 */ /* 0x000fe40000004100 */
[----:B------:R-:W-:Y:S01]  /*15e60*/  FFMA.FTZ R30, R12, R8, -R13 ;  /* 0x000000080c1e7223 */ /* 0x000fe2000001080d */
[----:B------:R-:W-:Y:S02]  /*15e70*/  HADD2.F32 R4, -RZ, R3.H0_H0 ;  /* 0x20000003ff047230 */ /* 0x000fe40000004100 */
[----:B------:R-:W-:Y:S01]  /*15e80*/  FMUL.FTZ R11, R6, R9 ;  /* 0x00000009060b7220 */ /* 0x000fe20000410000 */
        /* <DEDUP_REMOVED lines=9> */
[----:B------:R-:W-:Y:S01]  /*15f20*/  F2FP.F16.E4M3.UNPACK_B R6, R32.H1 ;  /* 0x00000020ff06723e */ /* 0x000fe200030006ff */
[----:B------:R-:W-:Y:S01]  /*15f30*/  FMUL.FTZ R5, R5, R28 ;  /* 0x0000001c05057220 */ /* 0x000fe20000410000 */
[----:B------:R-:W-:-:S02]  /*15f40*/  HADD2.F32 R9, -RZ, R7.H0_H0 ;  /* 0x20000007ff097230 */ /* 0x000fc40000004100 */
[C---:B------:R-:W-:Y:S01]  /*15f50*/  FFMA.FTZ R15, R3.reuse, R28, -R20 ;  /* 0x0000001c030f7223 */ /* 0x040fe20000010814 */
[----:B------:R-:W-:Y:S02]  /*15f60*/  HADD2.F32 R4, -RZ, R25.H0_H0 ;  /* 0x20000019ff047230 */ /* 0x000fe40000004100 */
[----:B------:R-:W-:Y:S01]  /*15f70*/  FFMA.FTZ R8, R3, R8, R5 ;  /* 0x0000000803087223 */ /* 0x000fe20000010005 */
[----:B------:R-:W-:Y:S01]  /*15f80*/  HADD2.F32 R5, -RZ, R6.H0_H0 ;  /* 0x20000006ff057230 */ /* 0x000fe20000004100 */
[----:B------:R-:W-:Y:S01]  /*15f90*/  F2FP.F16.E4M3.UNPACK_B R38, R38 ;  /* 0x00000026ff26723e */ /* 0x000fe200020006ff */
[----:B------:R-:W-:Y:S02]  /*15fa0*/  HADD2.F32 R3, -RZ, R14.H0_H0 ;  /* 0x2000000eff037230 */ /* 0x000fe40000004100 */
[C---:B------:R-:W-:Y:S01]  /*15fb0*/  FMUL.FTZ R20, R4.reuse, R9 ;  /* 0x0000000904147220 */ /* 0x040fe20000410000 */
[----:B------:R-:W-:Y:S02]  /*15fc0*/  HADD2.F32 R7, -RZ, R7.H1_H1 ;  /* 0x30000007ff077230 */ /* 0x000fe40000004100 */
[----:B------:R-:W-:Y:S01]  /*15fd0*/  FMUL.FTZ R4, R4, R5 ;  /* 0x0000000504047220 */ /* 0x000fe20000410000 */
[----:B------:R-:W-:-:S02]  /*15fe0*/  HADD2.F32 R25, -RZ, R25.H1_H1 ;  /* 0x30000019ff197230 */ /* 0x000fc40000004100 */
[----:B------:R-:W-:Y:S01]  /*15ff0*/  FFMA.FTZ R20, R3, R5, -R20 ;  /* 0x0000000503147223 */ /* 0x000fe20000010814 */
[----:B------:R-:W-:Y:S01]  /*16000*/  HADD2.F32 R6, -RZ, R6.H1_H1 ;  /* 0x30000006ff067230 */ /* 0x000fe20000004100 */
[----:B------:R-:W-:Y:S01]  /*16010*/  F2FP.F16.E4M3.UNPACK_B R32, R32 ;  /* 0x00000020ff20723e */ /* 0x000fe200020006ff */
[----:B------:R-:W-:Y:S02]  /*16020*/  HADD2.F32 R14, -RZ, R14.H1_H1 ;  /* 0x3000000eff0e7230 */ /* 0x000fe40000004100 */
[----:B------:R-:W-:Y:S01]  /*16030*/  FMUL.FTZ R5, R25, R7 ;  /* 0x0000000719057220 */ /* 0x000fe20000410000 */
[----:B------:R-:W-:Y:S01]  /*16040*/  FFMA.FTZ R28, R3, R9, R4 ;  /* 0x00000009031c7223 */ /* 0x000fe20000010004 */
[-C--:B------:R-:W-:Y:S01]  /*16050*/  FMUL.FTZ R40, R25, R6.reuse ;  /* 0x0000000619287220 */ /* 0x080fe20000410000 */
[----:B------:R-:W-:Y:S02]  /*16060*/  HADD2.F32 R4, -RZ, R24.H0_H0 ;  /* 0x20000018ff047230 */ /* 0x000fe40000004100 */
[----:B------:R-:W-:Y:S01]  /*16070*/  FFMA.FTZ R29, R14, R6, -R5 ;  /* 0x000000060e1d7223 */ /* 0x000fe20000010805 */
[----:B------:R-:W-:-:S02]  /*16080*/  HADD2.F32 R6, -RZ, R38.H0_H0 ;  /* 0x20000026ff067230 */ /* 0x000fc40000004100 */
        /* <DEDUP_REMOVED lines=28> */
[----:B------:R-:W-:Y:S01]  /*16250*/  F2FP.SATFINITE.E4M3.F32.PACK_AB_MERGE_C R11, R47, R46, R11 ;  /* 0x0000002e2f0b723e */ /* 0x000fe2000480700b */
[----:B------:R4:W-:Y:S01]  /*16260*/  STS.128 [R53+0x20400], R4 ;  /* 0x0204000435007388 */ /* 0x0009e20000000c00 */
[----:B------:R-:W-:Y:S02]  /*16270*/  F2FP.SATFINITE.E4M3.F32.PACK_AB_MERGE_C R8, R8, R13, R26 ;  /* 0x0000000d0808723e */ /* 0x000fe4000480701a */
[----:B------:R-:W-:-:S05]  /*16280*/  F2FP.SATFINITE.E4M3.F32.PACK_AB_MERGE_C R10, R10, R3, R28 ;  /* 0x000000030a0a723e */ /* 0x000fca000480701c */
[----:B------:R4:W-:Y:S02]  /*16290*/  STS.128 [R0+0x20400], R8 ;  /* 0x0204000800007388 */ /* 0x0009e40000000c00 */
.L_x_2475:
[----:B------:R-:W-:Y:S05]  /*162a0*/  BSYNC B0 ;  /* 0x0000000000007941 */ /* 0x000fea0003800000 */
.L_x_2447:
        /* <DEDUP_REMOVED lines=8> */
.L_x_2445:
[----:B--234-:R-:W-:-:S04]  /*16330*/  MOV R0, UR45 ;  /* 0x0000002d00007c02 */ /* 0x01cfc80008000f00 */
[----:B------:R-:W-:-:S13]  /*16340*/  ISETP.NE.AND P1, PT, R0, 0x3, PT ;  /* 0x000000030000780c */ /* 0x000fda0003f25270 */
[----:B------:R-:W-:Y:S05]  /*16350*/  @!P1 BRA `(.L_x_2492) ;  /* 0x0000000000049947 */ /* 0x000fea0003800000 */
[----:B------:R-:W-:Y:S01]  /*16360*/  BPT.TRAP 0x1 ;  /* 0x000000040000795c */ /* 0x000fe20000300000 */
.L_x_2492:
[----:B0----5:R-:W-:Y:S01]  /*16370*/  IMAD R4, R234, 0x8, R18 ;  /* 0x00000008ea047824 */ /* 0x021fe200078e0212 */
[----:B-1----:R-:W-:-:S04]  /*16380*/  SHF.L.U32 R3, R235, 0x1f, RZ ;  /* 0x0000001feb037819 */ /* 0x002fc800000006ff */
[----:B------:R0:W1:Y:S01]  /*16390*/  SYNCS.PHASECHK.TRANS64.TRYWAIT P0, [R4+URZ+0x38830], R3 ;  /* 0x03883003040075a7 */ /* 0x000062000800017f */
[----:B------:R-:W-:Y:S05]  /*163a0*/  @!P1 BRA `(.L_x_2493) ;  /* 0x0000000000049947 */ /* 0x000fea0003800000 */
[----:B------:R-:W-:Y:S01]  /*163b0*/  BPT.TRAP 0x1 ;  /* 0x000000040000795c */ /* 0x000fe20000300000 */
.L_x_2493:
[----:B------:R-:W2:Y:S02]  /*163c0*/  S2R R0, SR_TID.X ;  /* 0x0000000000007919 */ /* 0x000ea40000002100 */
[----:B--2---:R-:W-:-:S04]  /*163d0*/  LOP3.LUT R0, R0, 0x7f, RZ, 0xc0, !PT ;  /* 0x0000007f00007812 */ /* 0x004fc800078ec0ff */
[----:B------:R-:W-:Y:S01]  /*163e0*/  ISETP.NE.AND P2, PT, R0, RZ, PT ;  /* 0x000000ff0000720c */ /* 0x000fe20003f45270 */
[----:B-1----:R-:W-:-:S12]  /*163f0*/  @P0 BRA `(.L_x_2494) ;  /* 0x0000000000080947 */ /* 0x002fd80003800000 */
[----:B------:R-:W1:Y:S02]  /*16400*/  SYNCS.PHASECHK.TRANS64.TRYWAIT P0, [R4+URZ+0x38830], R3 ;  /* 0x03883003040075a7 */ /* 0x000e64000800017f */
[----:B-1----:R-:W-:Y:S05]  /*16410*/  @!P0 BRA `(.L_x_2495) ;  /* 0x0000014c006c8947 */ /* 0x002fea0003800000 */
.L_x_2494:
[----:B------:R-:W-:Y:S05]  /*16420*/  WARPSYNC.ALL ;  /* 0x0000000000007948 */ /* 0x000fea0003800000 */
[----:B------:R-:W-:Y:S01]  /*16430*/  VIADD R0, R18, 0x28400 ;  /* 0x0002840012007836 */ /* 0x000fe20000000000 */
[----:B------:R-:W2:Y:S04]  /*16440*/  LDL R5, [R1+0x3c] ;  /* 0x00003c0001057983 */ /* 0x000ea80000100800 */
[----:B------:R-:W-:Y:S01]  /*16450*/  SHF.R.U32.HI R0, RZ, 0x4, R0 ;  /* 0x00000004ff007819 */ /* 0x000fe20000011600 */
[----:B------:R-:W2:Y:S03]  /*16460*/  LDL R98, [R1+0x8] ;  /* 0x0000080001627983 */ /* 0x000ea60000100800 */
[----:B------:R-:W-:Y:S01]  /*16470*/  LOP3.LUT R0, R0, 0x3fff, RZ, 0xc0, !PT ;  /* 0x00003fff00007812 */ /* 0x000fe200078ec0ff */
[----:B------:R-:W3:Y:S01]  /*16480*/  LDL R11, [R1+0x38] ;  /* 0x00003800010b7983 */ /* 0x000ee20000100800 */
[----:B------:R-:W-:-:S02]  /*16490*/  R2UR UR12, R48 ;  /* 0x00000000300c72ca */ /* 0x000fc400000e0000 */
[----:B------:R-:W-:Y:S01]  /*164a0*/  LOP3.LUT R10, R0, 0x10000, RZ, 0xfc, !PT ;  /* 0x00010000000a7812 */ /* 0x000fe200078efcff */
[----:B------:R-:W-:Y:S01]  /*164b0*/  IMAD.MOV.U32 R7, RZ, RZ, 0x40000040 ;  /* 0x40000040ff077424 */ /* 0x000fe200078e00ff */
[----:B------:R-:W-:Y:S01]  /*164c0*/  WARPGROUP.ARRIVE ;  /* 0x00000000000079c5 */ /* 0x000fe20000000000 */
[----:B------:R-:W-:Y:S01]  /*164d0*/  UMOV UR13, 0x40000040 ;  /* 0x40000040000d7882 */ /* 0x000fe20000000000 */
[----:B------:R-:W-:Y:S01]  /*164e0*/  IMAD.MOV.U32 R9, RZ, RZ, 0x40000040 ;  /* 0x40000040ff097424 */ /* 0x000fe200078e00ff */
[----:B------:R-:W-:Y:S01]  /*164f0*/  UMOV UR9, 0x40000040 ;  /* 0x4000004000097882 */ /* 0x000fe20000000000 */
[----:B------:R-:W-:Y:S01]  /*16500*/  IMAD R6, R234, 0x800, R10 ;  /* 0x00000800ea067824 */ /* 0x000fe200078e020a */
[----:B------:R-:W-:Y:S01]  /*16510*/  R2UR UR15, R7 ;  /* 0x00000000070f72ca */ /* 0x000fe200000e0000 */
[----:B------:R-:W-:Y:S01]  /*16520*/  UMOV UR5, 0x40000040 ;  /* 0x4000004000057882 */ /* 0x000fe20000000000 */
[----:B------:R-:W-:Y:S01]  /*16530*/  UMOV UR17, 0x40000040 ;  /* 0x4000004000117882 */ /* 0x000fe20000000000 */
[----:B------:R-:W-:Y:S01]  /*16540*/  UMOV UR21, 0x40000040 ;  /* 0x4000004000157882 */ /* 0x000fe20000000000 */
[----:B------:R-:W-:Y:S01]  /*16550*/  R2UR UR14, R6 ;  /* 0x00000000060e72ca */ /* 0x000fe200000e0000 */
[----:B------:R-:W-:Y:S01]  /*16560*/  ULOP3.LUT UR12, UR12, 0x10000, URZ, 0xfc, !UPT ;  /* 0x000100000c0c7892 */ /* 0x000fe2000f8efc3f */
[----:B------:R-:W4:Y:S01]  /*16570*/  LDL R94, [R1+0x10] ;  /* 0x00001000015e7983 */ /* 0x000f220000100800 */
[----:B------:R-:W-:-:S03]  /*16580*/  UMOV UR25, 0x40000040 ;  /* 0x4000004000197882 */ /* 0x000fc60000000000 */
[----:B------:R-:W5:Y:S01]  /*16590*/  LDL R96, [R1+0xc] ;  /* 0x00000c0001607983 */ /* 0x000f620000100800 */
[----:B------:R-:W-:Y:S01]  /*165a0*/  UMOV UR29, 0x40000040 ;  /* 0x40000040001d7882 */ /* 0x000fe20000000000 */
[----:B------:R-:W-:Y:S01]  /*165b0*/  UMOV UR33, 0x40000040 ;  /* 0x4000004000217882 */ /* 0x000fe20000000000 */
[----:B------:R-:W0:Y:S04]  /*165c0*/  LDC R0, c[0x0][0x448] ;  /* 0x00011200ff007b82 */ /* 0x000e280000000800 */
[----:B------:R-:W-:Y:S01]  /*165d0*/  QGMMA.64x128x32.F32.E4M3.E4M3 R24, gdesc[UR12], RZ, !UPT, gsb0 ;  /* 0x01e000000c1879f3 */ /* 0x000fe2000c0008ff */
[----:B------:R-:W-:Y:S01]  /*165e0*/  VIADD R8, R6, 0x2 ;  /* 0x0000000206087836 */ /* 0x000fe20000000000 */
[----:B------:R-:W-:-:S04]  /*165f0*/  R2UR UR11, R9 ;  /* 0x00000000090b72ca */ /* 0x000fc800000e0000 */
[----:B------:R-:W-:Y:S01]  /*16600*/  R2UR UR10, R8 ;  /* 0x00000000080a72ca */ /* 0x000fe200000e0000 */
[----:B------:R-:W-:Y:S01]  /*16610*/  UIADD3 UR8, UR12, 0x2, URZ ;  /* 0x000000020c087890 */ /* 0x000fe2000fffe03f */
[----:B------:R-:W-:Y:S02]  /*16620*/  VIADD R8, R6, 0x4 ;  /* 0x0000000406087836 */ /* 0x000fe40000000000 */
[----:B------:R-:W-:-:S03]  /*16630*/  IMAD.MOV.U32 R9, RZ, RZ, 0x40000040 ;  /* 0x40000040ff097424 */ /* 0x000fc600078e00ff */
[----:B------:R-:W-:Y:S02]  /*16640*/  R2UR UR6, R8 ;  /* 0x00000000080672ca */ /* 0x000fe400000e0000 */
[----:B------:R-:W-:Y:S01]  /*16650*/  R2UR UR7, R9 ;  /* 0x00000000090772ca */ /* 0x000fe200000e0000 */
[----:B------:R-:W-:Y:S01]  /*16660*/  UIADD3 UR4, UR12, 0x4, URZ ;  /* 0x000000040c047890 */ /* 0x000fe2000fffe03f */
[----:B------:R-:W-:Y:S02]  /*16670*/  WARPGROUP.DEPBAR.LE gsb0, 0x0 ;  /* 0x00008000000079c5 */ /* 0x000fe40000010000 */
[----:B------:R-:W-:-:S06]  /*16680*/  WARPGROUP.ARRIVE ;  /* 0x00000000000079c5 */ /* 0x000fcc0000000000 */
[----:B------:R-:W-:Y:S01]  /*16690*/  QGMMA.64x128x32.F32.E4M3.E4M3 R24, gdesc[UR8], R24, gsb0 ;  /* 0x01e00000081879f3 */ /* 0x000fe20008000818 */
[----:B------:R-:W-:Y:S01]  /*166a0*/  VIADD R8, R6, 0x6 ;  /* 0x0000000606087836 */ /* 0x000fe20000000000 */
[----:B------:R-:W-:-:S04]  /*166b0*/  MOV R9, 0x40000040 ;  /* 0x4000004000097802 */ /* 0x000fc80000000f00 */
[----:B------:R-:W-:Y:S02]  /*166c0*/  R2UR UR18, R8 ;  /* 0x00000000081272ca */ /* 0x000fe400000e0000 */
[----:B------:R-:W-:Y:S01]  /*166d0*/  R2UR UR19, R9 ;  /* 0x00000000091372ca */ /* 0x000fe200000e0000 */
[----:B------:R-:W-:Y:S01]  /*166e0*/  UIADD3 UR16, UR12, 0x6, URZ ;  /* 0x000000060c107890 */ /* 0x000fe2000fffe03f */
[----:B------:R-:W-:Y:S02]  /*166f0*/  WARPGROUP.DEPBAR.LE gsb0, 0x0 ;  /* 0x00008000000079c5 */ /* 0x000fe40000010000 */
[----:B------:R-:W-:-:S06]  /*16700*/  WARPGROUP.ARRIVE ;  /* 0x00000000000079c5 */ /* 0x000fcc0000000000 */
[----:B------:R-:W-:Y:S01]  /*16710*/  QGMMA.64x128x32.F32.E4M3.E4M3 R24, gdesc[UR4], R24, gsb0 ;  /* 0x01e00000041879f3 */ /* 0x000fe20008000818 */
        /* <DEDUP_REMOVED lines=32> */
[----:B0-----:R-:W-:-:S13]  /*16920*/  ISETP.NE.AND P0, PT, R0, 0x1, PT ;  /* 0x000000010000780c */ /* 0x001fda0003f05270 */
[----:B------:R-:W0:Y:S08]  /*16930*/  @P0 LDC R0, c[0x0][0x44c] ;  /* 0x00011300ff000b82 */ /* 0x000e300000000800 */
[----:B-1----:R-:W1:Y:S01]  /*16940*/  @P0 LDC R3, c[0x0][0x450] ;  /* 0x00011400ff030b82 */ /* 0x002e620000000800 */
[----:B--2---:R-:W-:-:S04]  /*16950*/  IMAD.IADD R7, R5, 0x1, R98 ;  /* 0x0000000105077824 */ /* 0x004fc800078e0262 */
[----:B0-----:R-:W-:-:S05]  /*16960*/  @P0 IMAD.HI.U32 R0, R7, R0, RZ ;  /* 0x0000000007000227 */ /* 0x001fca00078e00ff */
[----:B-1----:R-:W-:Y:S02]  /*16970*/  @P0 SHF.R.U32.HI R7, RZ, R3, R0 ;  /* 0x00000003ff070219 */ /* 0x002fe40000011600 */
[----:B------:R-:W-:Y:S01]  /*16980*/  MOV R0, 0xffffff80 ;  /* 0xffffff8000007802 */ /* 0x000fe20000000f00 */
[----:B------:R-:W-:Y:S02]  /*16990*/  WARPGROUP.DEPBAR.LE gsb0, 0x0 ;  /* 0x00008000000079c5 */ /* 0x000fe40000010000 */
[----:B------:R-:W-:-:S06]  /*169a0*/  WARPGROUP.ARRIVE ;  /* 0x00000000000079c5 */ /* 0x000fcc0000000000 */
[----:B------:R-:W-:Y:S01]  /*169b0*/  QGMMA.64x128x32.F32.E4M3.E4M3 R24, gdesc[UR32], R24, gsb0 ;  /* 0x01e00000201879f3 */ /* 0x000fe20008000818 */
[----:B------:R-:W0:Y:S01]  /*169c0*/  SHFL.IDX PT, R5, R7, 0x1, 0x1c1f ;  /* 0x003c1f0007057f89 */ /* 0x000e2200000e0000 */
[----:B------:R-:W-:-:S04]  /*169d0*/  IMAD R0, R131, R0, 0x80 ;  /* 0x0000008083007424 */ /* 0x000fc800078e0200 */
[----:B------:R-:W-:Y:S02]  /*169e0*/  VIADD R3, R0, 0x1 ;  /* 0x0000000100037836 */ /* 0x000fe40000000000 */
[----:B----4-:R-:W-:Y:S02]  /*169f0*/  IMAD.IADD R0, R94, 0x1, R0 ;  /* 0x000000015e007824 */ /* 0x010fe400078e0200 */
[C---:B---3--:R-:W-:Y:S02]  /*16a00*/  IMAD R3, R11.reuse, -0x2, R3 ;  /* 0xfffffffe0b037824 */ /* 0x048fe400078e0203 */
[----:B------:R-:W-:-:S03]  /*16a10*/  IMAD R6, R11, -0x2, R0 ;  /* 0xfffffffe0b067824 */ /* 0x000fc600078e0200 */
[----:B-----5:R-:W-:-:S04]  /*16a20*/  IADD3 R9, -R96, R3, R94 ;  /* 0x0000000360097210 */ /* 0x020fc80007ffe15e */
[----:B0-----:R-:W-:-:S04]  /*16a30*/  VIADDMNMX R5, R5, R9, R6, PT ;  /* 0x0000000905057246 */ /* 0x001fc80003800106 */
[C---:B------:R-:W-:Y:S02]  /*16a40*/  ISETP.GT.AND P4, PT, R5.reuse, RZ, PT ;  /* 0x000000ff0500720c */ /* 0x040fe40003f84270 */
[C---:B------:R-:W-:Y:S02]  /*16a50*/  ISETP.GT.AND P5, PT, R5.reuse, 0x1, PT ;  /* 0x000000010500780c */ /* 0x040fe40003fa4270 */
[----:B------:R-:W-:Y:S01]  /*16a60*/  ISETP.GT.AND P3, PT, R5, 0x8, PT ;  /* 0x000000080500780c */ /* 0x000fe20003f64270 */
[----:B------:R-:W-:Y:S02]  /*16a70*/  WARPGROUP.DEPBAR.LE gsb0, 0x0 ;  /* 0x00008000000079c5 */ /* 0x000fe40000010000 */
[----:B------:R-:W-:Y:S02]  /*16a80*/  FSEL R26, R26, -INF , P4 ;  /* 0xff8000001a1a7808 */ /* 0x000fe40002000000 */
[----:B------:R-:W-:Y:S02]  /*16a90*/  FSEL R8, R27, -INF , P5 ;  /* 0xff8000001b087808 */ /* 0x000fe40002800000 */
[----:B------:R-:W-:-:S02]  /*16aa0*/  ISETP.GT.AND P4, PT, R5, 0x9, PT ;  /* 0x000000090500780c */ /* 0x000fc40003f84270 */
[----:B------:R-:W-:Y:S02]  /*16ab0*/  FSEL R30, R30, -INF , P3 ;  /* 0xff8000001e1e7808 */ /* 0x000fe40001800000 */
[----:B------:R-:W-:Y:S02]  /*16ac0*/  FMNMX.FTZ R3, R26, R8, !PT ;  /* 0x000000081a037209 */ /* 0x000fe40007810000 */
[----:B------:R-:W-:Y:S02]  /*16ad0*/  ISETP.GT.AND P3, PT, R5, 0x10, PT ;  /* 0x000000100500780c */ /* 0x000fe40003f64270 */
[----:B------:R-:W-:Y:S02]  /*16ae0*/  FSEL R11, R31, -INF , P4 ;  /* 0xff8000001f0b7808 */ /* 0x000fe40002000000 */
[----:B------:R-:W-:Y:S02]  /*16af0*/  FMNMX.FTZ R0, R30, R3, !PT ;  /* 0x000000031e007209 */ /* 0x000fe40007810000 */
        /* <DEDUP_REMOVED lines=81> */
[----:B------:R-:W-:Y:S02]  /*17010*/  FSEL R87, R87, -INF , P4 ;  /* 0xff80000057577808 */ /* 0x000fe40002000000 */
[----:B------:R-:W-:-:S04]  /*17020*/  FMNMX.FTZ R0, R43, R0, !PT ;  /* 0x000000002b007209 */ /* 0x000fc80007810000 */
[----:B------:R-:W-:-:S05]  /*17030*/  FMNMX.FTZ R34, R87, R0, !PT ;  /* 0x0000000057227209 */ /* 0x000fca0007810000 */
[----:B------:R-:W0:Y:S04]  /*17040*/  SHFL.BFLY PT, R5, R34, 0x2, 0x1f ;  /* 0x0c401f0022057f89 */ /* 0x000e2800000e0000 */
[----:B------:R-:W1:Y:S01]  /*17050*/  SHFL.IDX PT, R7, R7, RZ, 0x1c1f ;  /* 0x001c1fff07077589 */ /* 0x000e6200000e0000 */
[----:B0-----:R-:W-:-:S05]  /*17060*/  FMNMX.FTZ R51, R34, R5, !PT ;  /* 0x0000000522337209 */ /* 0x001fca0007810000 */
[----:B------:R-:W0:Y:S01]  /*17070*/  SHFL.BFLY PT, R0, R51, 0x1, 0x1f ;  /* 0x0c201f0033007f89 */ /* 0x000e2200000e0000 */
[----:B-1----:R-:W-:-:S04]  /*17080*/  VIADDMNMX R34, R7, R9, R6, PT ;  /* 0x0000000907227246 */ /* 0x002fc80003800106 */
[C---:B------:R-:W-:Y:S02]  /*17090*/  ISETP.GT.AND P4, PT, R34.reuse, RZ, PT ;  /* 0x000000ff2200720c */ /* 0x040fe40003f84270 */
[----:B------:R-:W-:Y:S02]  /*170a0*/  ISETP.GT.AND P5, PT, R34, 0x1, PT ;  /* 0x000000012200780c */ /* 0x000fe40003fa4270 */
[----:B0-----:R-:W-:-:S04]  /*170b0*/  FMNMX.FTZ R0, R51, R0, !PT ;  /* 0x0000000033007209 */ /* 0x001fc80007810000 */
[----:B------:R-:W-:Y:S01]  /*170c0*/  FSETP.NEU.FTZ.AND P3, PT, R0, -INF , PT ;  /* 0xff8000000000780b */ /* 0x000fe20003f7d000 */
[----:B------:R-:W-:-:S05]  /*170d0*/  FFMA.FTZ R47, R2, R0, -8 ;  /* 0xc1000000022f7423 */ /* 0x000fca0000010000 */
[----:B------:R-:W-:Y:S02]  /*170e0*/  FSEL R47, R47, RZ, P3 ;  /* 0x000000ff2f2f7208 */ /* 0x000fe40001800000 */
[----:B------:R-:W-:Y:S02]  /*170f0*/  ISETP.GT.AND P3, PT, R34, 0x8, PT ;  /* 0x000000082200780c */ /* 0x000fe40003f64270 */
[----:B------:R-:W-:Y:S01]  /*17100*/  FSEL R55, R24, -INF , P4 ;  /* 0xff80000018377808 */ /* 0x000fe20002000000 */
[----:B------:R-:W-:-:S01]  /*17110*/  FFMA.FTZ R5, R2, R26, -R47 ;  /* 0x0000001a02057223 */ /* 0x000fc2000001082f */
[----:B------:R-:W-:Y:S02]  /*17120*/  FSEL R26, R25, -INF , P5 ;  /* 0xff800000191a7808 */ /* 0x000fe40002800000 */
        /* <DEDUP_REMOVED lines=59> */
[----:B------:R-:W-:Y:S01]  /*174e0*/  FMNMX.FTZ R28, R109, R28, !PT ;  /* 0x0000001c6d1c7209 */ /* 0x000fe20007810000 */
[----:B------:R-:W-:-:S01]  /*174f0*/  FFMA.FTZ R7, R2, R30, -R47 ;  /* 0x0000001e02077223 */ /* 0x000fc2000001082f */
        /* <DEDUP_REMOVED lines=26> */
[----:B------:R-:W-:Y:S01]  /*176a0*/  FMNMX.FTZ R36, R81, R36, !PT ;  /* 0x0000002451247209 */ /* 0x000fe20007810000 */
[----:B------:R-:W-:-:S01]  /*176b0*/  FFMA.FTZ R8, R2, R8, -R47 ;  /* 0x0000000802087223 */ /* 0x000fc2000001082f */
[----:B------:R-:W-:Y:S01]  /*176c0*/  FSEL R85, R85, -INF , P4 ;  /* 0xff80000055557808 */ /* 0x000fe20002000000 */
[----:B------:R-:W-:-:S01]  /*176d0*/  FFMA.FTZ R11, R2, R11, -R47 ;  /* 0x0000000b020b7223 */ /* 0x000fc2000001082f */
[----:B------:R-:W-:Y:S01]  /*176e0*/  FMNMX.FTZ R36, R119, R36, !PT ;  /* 0x0000002477247209 */ /* 0x000fe20007810000 */
[----:B------:R-:W-:Y:S03]  /*176f0*/  MUFU.EX2 R6, R8 ;  /* 0x0000000800067308 */ /* 0x000fe60000000800 */
[----:B------:R-:W-:-:S05]  /*17700*/  FMNMX.FTZ R40, R85, R36, !PT ;  /* 0x0000002455287209 */ /* 0x000fca0007810000 */
[----:B------:R0:W-:Y:S02]  /*17710*/  MUFU.EX2 R8, R11 ;  /* 0x0000000b00087308 */ /* 0x0001e40000000800 */
[----:B0-----:R-:W-:-:S01]  /*17720*/  FFMA.FTZ R11, R2, R38, -R47 ;  /* 0x00000026020b7223 */ /* 0x001fc2000001082f */
[C-C-:B------:R-:W-:Y:S01]  /*17730*/  FFMA.FTZ R38, R2.reuse, R35, -R47.reuse ;  /* 0x0000002302267223 */ /* 0x140fe2000001082f */
[----:B------:R-:W-:-:S02]  /*17740*/  FFMA.FTZ R35, R2, R59, -R47 ;  /* 0x0000003b02237223 */ /* 0x000fc4000001082f */
[----:B------:R-:W0:Y:S02]  /*17750*/  SHFL.BFLY PT, R59, R40, 0x2, 0x1f ;  /* 0x0c401f00283b7f89 */ /* 0x000e2400000e0000 */
[----:B0-----:R-:W-:-:S05]  /*17760*/  FMNMX.FTZ R59, R40, R59, !PT ;  /* 0x0000003b283b7209 */ /* 0x001fca0007810000 */
[----:B------:R-:W0:Y:S01]  /*17770*/  SHFL.BFLY PT, R44, R59, 0x1, 0x1f ;  /* 0x0c201f003b2c7f89 */ /* 0x000e2200000e0000 */
[----:B------:R-:W-:-:S01]  /*17780*/  FFMA.FTZ R36, R2, R3, -R47 ;  /* 0x0000000302247223 */ /* 0x000fc2000001082f */
[----:B------:R-:W-:-:S04]  /*17790*/  FFMA.FTZ R46, R2, R46, -R47 ;  /* 0x0000002e022e7223 */ /* 0x000fc8000001082f */
[----:B------:R1:W-:Y:S01]  /*177a0*/  MUFU.EX2 R24, R46 ;  /* 0x0000002e00187308 */ /* 0x0003e20000000800 */
[----:B0-----:R-:W-:-:S04]  /*177b0*/  FMNMX.FTZ R3, R59, R44, !PT ;  /* 0x0000002c3b037209 */ /* 0x001fc80007810000 */
[----:B------:R-:W-:Y:S01]  /*177c0*/  FSETP.NEU.FTZ.AND P3, PT, R3, -INF , PT ;  /* 0xff8000000300780b */ /* 0x000fe20003f7d000 */
[----:B-1----:R-:W-:-:S05]  /*177d0*/  FFMA.FTZ R46, R2, R3, -8 ;  /* 0xc1000000022e7423 */ /* 0x002fca0000010003 */
[----:B------:R-:W-:Y:S01]  /*177e0*/  FSEL R48, R46, RZ, P3 ;  /* 0x000000ff2e307208 */ /* 0x000fe20001800000 */
[----:B------:R-:W0:Y:S04]  /*177f0*/  MUFU.EX2 R5, R5 ;  /* 0x0000000500057308 */ /* 0x000e280000000800 */
[----:B------:R-:W-:-:S01]  /*17800*/  FFMA.FTZ R55, R2, R55, -R48 ;  /* 0x0000003702377223 */ /* 0x000fc20000010830 */
[C-C-:B------:R-:W-:Y:S01]  /*17810*/  FFMA.FTZ R26, R2.reuse, R26, -R48.reuse ;  /* 0x0000001a021a7223 */ /* 0x140fe20000010830 */
[----:B------:R-:W-:-:S02]  /*17820*/  FFMA.FTZ R51, R2, R51, -R48 ;  /* 0x0000003302337223 */ /* 0x000fc40000010830 */
[----:B------:R-:W1:Y:S01]  /*17830*/  MUFU.EX2 R7, R7 ;  /* 0x0000000700077308 */ /* 0x000e620000000800 */
[----:B------:R-:W-:-:S01]  /*17840*/  FFMA.FTZ R9, R2, R12, -R47 ;  /* 0x0000000c02097223 */ /* 0x000fc2000001082f */
[C---:B------:R-:W-:Y:S01]  /*17850*/  FFMA.FTZ R29, R2.reuse, R29, -R48 ;  /* 0x0000001d021d7223 */ /* 0x040fe20000010830 */
[----:B------:R-:W-:-:S05]  /*17860*/  FFMA.FTZ R12, R2, R13, -R47 ;  /* 0x0000000d020c7223 */ /* 0x000fca000001082f */
[----:B------:R-:W-:Y:S01]  /*17870*/  MUFU.EX2 R55, R55 ;  /* 0x0000003700377308 */ /* 0x000fe20000000800 */
[----:B------:R-:W-:-:S07]  /*17880*/  FFMA.FTZ R89, R2, R89, -R48 ;  /* 0x0000005902597223 */ /* 0x000fce0000010830 */
[----:B------:R-:W2:Y:S01]  /*17890*/  MUFU.EX2 R26, R26 ;  /* 0x0000001a001a7308 */ /* 0x000ea20000000800 */
[----:B------:R-:W-:-:S07]  /*178a0*/  FFMA.FTZ R227, R2, R50, -R47 ;  /* 0x0000003202e37223 */ /* 0x000fce000001082f */
[----:B------:R-:W3:Y:S01]  /*178b0*/  MUFU.EX2 R51, R51 ;  /* 0x0000003300337308 */ /* 0x000ee20000000800 */
[----:B------:R-:W-:-:S01]  /*178c0*/  FFMA.FTZ R33, R2, R33, -R48 ;  /* 0x0000002102217223 */ /* 0x000fc20000010830 */
[----:B0-----:R-:W-:-:S06]  /*178d0*/  FADD.FTZ R58, R5, R6 ;  /* 0x00000006053a7221 */ /* 0x001fcc0000010000 */
[----:B------:R-:W-:Y:S01]  /*178e0*/  MUFU.EX2 R9, R9 ;  /* 0x0000000900097308 */ /* 0x000fe20000000800 */
[----:B------:R-:W-:-:S01]  /*178f0*/  FFMA.FTZ R14, R2, R14, -R47 ;  /* 0x0000000e020e7223 */ /* 0x000fc2000001082f */
[----:B------:R-:W-:-:S06]  /*17900*/  FFMA.FTZ R91, R2, R91, -R48 ;  /* 0x0000005b025b7223 */ /* 0x000fcc0000010830 */
[----:B------:R1:W0:Y:S01]  /*17910*/  MUFU.EX2 R50, R29 ;  /* 0x0000001d00327308 */ /* 0x0002220000000800 */
[----:B------:R-:W-:-:S07]  /*17920*/  FFMA.FTZ R13, R2, R42, -R47 ;  /* 0x0000002a020d7223 */ /* 0x000fce000001082f */
[----:B------:R-:W4:Y:S01]  /*17930*/  MUFU.EX2 R12, R12 ;  /* 0x0000000c000c7308 */ /* 0x000f220000000800 */
[----:B-1----:R-:W-:-:S01]  /*17940*/  FADD.FTZ R29, R7, R58 ;  /* 0x0000003a071d7221 */ /* 0x002fc20000010000 */
[----:B--2---:R-:W-:-:S06]  /*17950*/  FADD.FTZ R58, R55, R26 ;  /* 0x0000001a373a7221 */ /* 0x004fcc0000010000 */
[----:B------:R-:W1:Y:S01]  /*17960*/  MUFU.EX2 R89, R89 ;  /* 0x0000005900597308 */ /* 0x000e620000000800 */
[----:B------:R-:W-:-:S01]  /*17970*/  FFMA.FTZ R93, R2, R93, -R48 ;  /* 0x0000005d025d7223 */ /* 0x000fc20000010830 */
[----:B------:R-:W-:-:S06]  /*17980*/  FADD.FTZ R60, R8, R29 ;  /* 0x0000001d083c7221 */ /* 0x000fcc0000010000 */
[----:B------:R-:W2:Y:S01]  /*17990*/  MUFU.EX2 R11, R11 ;  /* 0x0000000b000b7308 */ /* 0x000ea20000000800 */
[----:B------:R-:W-:-:S01]  /*179a0*/  FFMA.FTZ R20, R2, R20, -R47 ;  /* 0x0000001402147223 */ /* 0x000fc2000001082f */
[----:B---3--:R-:W-:-:S06]  /*179b0*/  FADD.FTZ R29, R51, R58 ;  /* 0x0000003a331d7221 */ /* 0x008fcc0000010000 */
[----:B------:R3:W5:Y:S01]  /*179c0*/  MUFU.EX2 R230, R33 ;  /* 0x0000002100e67308 */ /* 0x0007620000000800 */
[----:B------:R-:W-:-:S01]  /*179d0*/  FFMA.FTZ R95, R2, R95, -R48 ;  /* 0x0000005f025f7223 */ /* 0x000fc20000010830 */
[----:B0-----:R-:W-:-:S06]  /*179e0*/  FADD.FTZ R58, R50, R29 ;  /* 0x0000001d323a7221 */ /* 0x001fcc0000010000 */
[----:B------:R-:W0:Y:S01]  /*179f0*/  MUFU.EX2 R14, R14 ;  /* 0x0000000e000e7308 */ /* 0x000e220000000800 */
[----:B---3--:R-:W-:-:S07]  /*17a00*/  FADD.FTZ R33, R9, R60 ;  /* 0x0000003c09217221 */ /* 0x008fce0000010000 */
[----:B------:R-:W3:Y:S01]  /*17a10*/  MUFU.EX2 R91, R91 ;  /* 0x0000005b005b7308 */ /* 0x000ee20000000800 */
[----:B------:R-:W-:-:S01]  /*17a20*/  FFMA.FTZ R97, R2, R97, -R48 ;  /* 0x0000006102617223 */ /* 0x000fc20000010830 */
[----:B----4-:R-:W-:-:S06]  /*17a30*/  FADD.FTZ R60, R12, R33 ;  /* 0x000000210c3c7221 */ /* 0x010fcc0000010000 */
[----:B------:R-:W4:Y:S01]  /*17a40*/  MUFU.EX2 R13, R13 ;  /* 0x0000000d000d7308 */ /* 0x000f220000000800 */
[----:B------:R-:W-:-:S01]  /*17a50*/  FFMA.FTZ R25, R2, R88, -R47 ;  /* 0x0000005802197223 */ /* 0x000fc2000001082f */
[----:B-1----:R-:W-:-:S06]  /*17a60*/  FADD.FTZ R29, R89, R58 ;  /* 0x0000003a591d7221 */ /* 0x002fcc0000010000 */
[----:B------:R-:W1:Y:S01]  /*17a70*/  MUFU.EX2 R52, R93 ;  /* 0x0000005d00347308 */ /* 0x000e620000000800 */
[----:B------:R-:W-:-:S01]  /*17a80*/  FFMA.FTZ R99, R2, R99, -R48 ;  /* 0x0000006302637223 */ /* 0x000fc20000010830 */
[----:B--2---:R-:W-:-:S06]  /*17a90*/  FADD.FTZ R33, R11, R60 ;  /* 0x0000003c0b217221 */ /* 0x004fcc0000010000 */
[----:B------:R-:W2:Y:S01]  /*17aa0*/  MUFU.EX2 R20, R20 ;  /* 0x0000001400147308 */ /* 0x000ea20000000800 */
[----:B-----5:R-:W-:-:S01]  /*17ab0*/  FADD.FTZ R58, R230, R29 ;  /* 0x0000001de63a7221 */ /* 0x020fc20000010000 */
[----:B------:R-:W-:-:S06]  /*17ac0*/  FFMA.FTZ R54, R2, R54, -R47 ;  /* 0x0000003602367223 */ /* 0x000fcc000001082f */
[----:B------:R-:W5:Y:S01]  /*17ad0*/  MUFU.EX2 R95, R95 ;  /* 0x0000005f005f7308 */ /* 0x000f620000000800 */
[----:B------:R-:W-:-:S01]  /*17ae0*/  FFMA.FTZ R45, R2, R45, -R48 ;  /* 0x0000002d022d7223 */ /* 0x000fc20000010830 */
[----:B0-----:R-:W-:Y:S01]  /*17af0*/  FADD.FTZ R60, R14, R33 ;  /* 0x000000210e3c7221 */ /* 0x001fe20000010000 */
[----:B---3--:R-:W-:-:S05]  /*17b00*/  FADD.FTZ R29, R91, R58 ;  /* 0x0000003a5b1d7221 */ /* 0x008fca0000010000 */
[----:B------:R-:W0:Y:S01]  /*17b10*/  MUFU.EX2 R224, R97 ;  /* 0x0000006100e07308 */ /* 0x000e220000000800 */
[----:B------:R-:W-:-:S01]  /*17b20*/  FFMA.FTZ R101, R2, R101, -R48 ;  /* 0x0000006502657223 */ /* 0x000fc20000010830 */
[----:B------:R-:W-:Y:S01]  /*17b30*/  FFMA.FTZ R90, R2, R90, -R47 ;  /* 0x0000005a025a7223 */ /* 0x000fe2000001082f */
[----:B----4-:R-:W-:-:S05]  /*17b40*/  FADD.FTZ R33, R13, R60 ;  /* 0x0000003c0d217221 */ /* 0x010fca0000010000 */
[----:B------:R-:W3:Y:S01]  /*17b50*/  MUFU.EX2 R25, R25 ;  /* 0x0000001900197308 */ /* 0x000ee20000000800 */
[----:B-1----:R-:W-:-:S07]  /*17b60*/  FADD.FTZ R58, R52, R29 ;  /* 0x0000001d343a7221 */ /* 0x002fce0000010000 */
[----:B------:R-:W1:Y:S01]  /*17b70*/  MUFU.EX2 R99, R99 ;  /* 0x0000006300637308 */ /* 0x000e620000000800 */
[----:B------:R-:W-:-:S01]  /*17b80*/  FFMA.FTZ R37, R2, R92, -R47 ;  /* 0x0000005c02257223 */ /* 0x000fc2000001082f */
[----:B------:R-:W-:Y:S01]  /*17b90*/  FFMA.FTZ R49, R2, R49, -R48 ;  /* 0x0000003102317223 */ /* 0x000fe20000010830 */
[----:B--2---:R-:W-:-:S05]  /*17ba0*/  FADD.FTZ R33, R20, R33 ;  /* 0x0000002114217221 */ /* 0x004fca0000010000 */
[----:B------:R-:W2:Y:S01]  /*17bb0*/  MUFU.EX2 R227, R227 ;  /* 0x000000e300e37308 */ /* 0x000ea20000000800 */
[----:B-----5:R-:W-:-:S07]  /*17bc0*/  FADD.FTZ R29, R95, R58 ;  /* 0x0000003a5f1d7221 */ /* 0x020fce0000010000 */
[----:B------:R-:W-:Y:S01]  /*17bd0*/  MUFU.EX2 R30, R54 ;  /* 0x00000036001e7308 */ /* 0x000fe20000000800 */
[----:B------:R-:W-:-:S07]  /*17be0*/  FFMA.FTZ R103, R2, R103, -R48 ;  /* 0x0000006702677223 */ /* 0x000fce0000010830 */
[----:B------:R-:W4:Y:S01]  /*17bf0*/  MUFU.EX2 R54, R45 ;  /* 0x0000002d00367308 */ /* 0x000f220000000800 */
[----:B------:R-:W-:-:S01]  /*17c00*/  FADD.FTZ R58, R24, R33 ;  /* 0x00000021183a7221 */ /* 0x000fc20000010000 */
[----:B------:R-:W-:-:S06]  /*17c10*/  F2FP.SATFINITE.E4M3.F32.PACK_AB_MERGE_C R229, R8, R7, RZ ;  /* 0x0000000708e5723e */ /* 0x000fcc00048070ff */
[----:B------:R-:W5:Y:S01]  /*17c20*/  MUFU.EX2 R28, R90 ;  /* 0x0000005a001c7308 */ /* 0x000f620000000800 */
[----:B0-----:R-:W-:-:S07]  /*17c30*/  FADD.FTZ R8, R224, R29 ;  /* 0x0000001de0087221 */ /* 0x001fce0000010000 */
[----:B------:R-:W0:Y:S01]  /*17c40*/  MUFU.EX2 R101, R101 ;  /* 0x0000006500657308 */ /* 0x000e220000000800 */
[----:B------:R-:W-:-:S01]  /*17c50*/  FFMA.FTZ R53, R2, R53, -R48 ;  /* 0x0000003502357223 */ /* 0x000fc20000010830 */
[----:B---3--:R-:W-:Y:S01]  /*17c60*/  FADD.FTZ R58, R25, R58 ;  /* 0x0000003a193a7221 */ /* 0x008fe20000010000 */
[----:B-1----:R-:W-:-:S05]  /*17c70*/  FADD.FTZ R7, R99, R8 ;  /* 0x0000000863077221 */ /* 0x002fca0000010000 */
[----:B------:R-:W1:Y:S01]  /*17c80*/  MUFU.EX2 R226, R49 ;  /* 0x0000003100e27308 */ /* 0x000e620000000800 */
[----:B------:R-:W-:-:S01]  /*17c90*/  FFMA.FTZ R105, R2, R105, -R48 ;  /* 0x0000006902697223 */ /* 0x000fc20000010830 */
[----:B------:R-:W-:-:S06]  /*17ca0*/  F2FP.SATFINITE.E4M3.F32.PACK_AB_MERGE_C R231, R14, R11, RZ ;  /* 0x0000000b0ee7723e */ /* 0x000fcc00048070ff */
[----:B------:R-:W3:Y:S01]  /*17cb0*/  MUFU.EX2 R37, R37 ;  /* 0x0000002500257308 */ /* 0x000ee20000000800 */
[----:B--2---:R-:W-:-:S01]  /*17cc0*/  FADD.FTZ R11, R227, R58 ;  /* 0x0000003ae30b7221 */ /* 0x004fc20000010000 */
[----:B------:R-:W-:Y:S01]  /*17cd0*/  FFMA.FTZ R15, R2, R15, -R47 ;  /* 0x0000000f020f7223 */ /* 0x000fe2000001082f */
[----:B----4-:R-:W-:-:S05]  /*17ce0*/  FADD.FTZ R8, R54, R7 ;  /* 0x0000000736087221 */ /* 0x010fca0000010000 */
[----:B------:R-:W2:Y:S01]  /*17cf0*/  MUFU.EX2 R103, R103 ;  /* 0x0000006700677308 */ /* 0x000ea20000000800 */
[----:B------:R-:W-:-:S01]  /*17d00*/  FFMA.FTZ R57, R2, R57, -R48 ;  /* 0x0000003902397223 */ /* 0x000fc20000010830 */
[----:B------:R-:W-:Y:S02]  /*17d10*/  @!P2 VIADD R4, R4, 0x38840 ;  /* 0x000388400404a836 */ /* 0x000fe40000000000 */
[----:B-----5:R-:W-:-:S04]  /*17d20*/  FADD.FTZ R11, R28, R11 ;  /* 0x0000000b1c0b7221 */ /* 0x020fc80000010000 */
[----:B------:R-:W4:Y:S01]  /*17d30*/  MUFU.EX2 R32, R38 ;  /* 0x0000002600207308 */ /* 0x000f220000000800 */
[----:B0-----:R-:W-:-:S07]  /*17d40*/  FADD.FTZ R7, R101, R8 ;  /* 0x0000000865077221 */ /* 0x001fce0000010000 */
[----:B------:R-:W0:Y:S01]  /*17d50*/  MUFU.EX2 R56, R53 ;  /* 0x0000003500387308 */ /* 0x000e220000000800 */
[----:B------:R-:W-:-:S01]  /*17d60*/  FFMA.FTZ R107, R2, R107, -R48 ;  /* 0x0000006b026b7223 */ /* 0x000fc20000010830 */
[----:B------:R-:W-:Y:S01]  /*17d70*/  FADD.FTZ R8, R30, R11 ;  /* 0x0000000b1e087221 */ /* 0x000fe20000010000 */
[----:B------:R-:W-:-:S05]  /*17d80*/  F2FP.SATFINITE.E4M3.F32.PACK_AB_MERGE_C R229, R6, R5, R229 ;  /* 0x0000000506e5723e */ /* 0x000fca00048070e5 */
[----:B------:R-:W5:Y:S01]  /*17d90*/  MUFU.EX2 R35, R35 ;  /* 0x0000002300237308 */ /* 0x000f620000000800 */
[----:B------:R-:W-:Y:S01]  /*17da0*/  @!P2 PRMT R4, RZ, 0x654, R4 ;  /* 0x00000654ff04a816 */ /* 0x000fe20000000004 */
[----:B-1----:R-:W-:-:S06]  /*17db0*/  FADD.FTZ R6, R226, R7 ;  /* 0x00000007e2067221 */ /* 0x002fcc0000010000 */
[----:B------:R-:W1:Y:S01]  /*17dc0*/  MUFU.EX2 R105, R105 ;  /* 0x0000006900697308 */ /* 0x000e620000000800 */
[----:B------:R-:W-:-:S01]  /*17dd0*/  FFMA.FTZ R61, R2, R61, -R48 ;  /* 0x0000003d023d7223 */ /* 0x000fc20000010830 */
[C---:B---3--:R-:W-:Y:S01]  /*17de0*/  F2FP.SATFINITE.E4M3.F32.PACK_AB_MERGE_C R30, R37.reuse, R30, RZ ;  /* 0x0000001e251e723e */ /* 0x048fe200048070ff */
[----:B------:R-:W-:-:S05]  /*17df0*/  FADD.FTZ R37, R37, R8 ;  /* 0x0000000825257221 */ /* 0x000fca0000010000 */
[----:B------:R-:W3:Y:S01]  /*17e00*/  MUFU.EX2 R15, R15 ;  /* 0x0000000f000f7308 */ /* 0x000ee20000000800 */
[----:B--2---:R-:W-:-:S01]  /*17e10*/  FADD.FTZ R5, R103, R6 ;  /* 0x0000000667057221 */ /* 0x004fc20000010000 */
[----:B------:R2:W-:Y:S06]  /*17e20*/  @!P2 SYNCS.ARRIVE.TRANS64.RED.A1T0 RZ, [R4+URZ], RZ ;  /* 0x000000ff04ffa9a7 */ /* 0x0005ec000810043f */
[----:B------:R-:W3:Y:S01]  /*17e30*/  MUFU.EX2 R220, R57 ;  /* 0x0000003900dc7308 */ /* 0x000ee20000000800 */
[----:B------:R-:W-:-:S01]  /*17e40*/  FFMA.FTZ R109, R2, R109, -R48 ;  /* 0x0000006d026d7223 */ /* 0x000fc20000010830 */
[----:B----4-:R-:W-:Y:S01]  /*17e50*/  FADD.FTZ R6, R32, R37 ;  /* 0x0000002520067221 */ /* 0x010fe20000010000 */
[----:B0-----:R-:W-:-:S05]  /*17e60*/  F2FP.SATFINITE.E4M3.F32.PACK_AB_MERGE_C R103, R56, R103, RZ ;  /* 0x000000673867723e */ /* 0x001fca00048070ff */
[----:B------:R-:W0:Y:S01]  /*17e70*/  MUFU.EX2 R107, R107 ;  /* 0x0000006b006b7308 */ /* 0x000e220000000800 */
[----:B------:R-:W-:-:S01]  /*17e80*/  FADD.FTZ R56, R56, R5 ;  /* 0x0000000538387221 */ /* 0x000fc20000010000 */
[----:B------:R-:W-:Y:S01]  /*17e90*/  FFMA.FTZ R65, R2, R65, -R48 ;  /* 0x0000004102417223 */ /* 0x000fe20000010830 */
[----:B-----5:R-:W-:-:S05]  /*17ea0*/  FADD.FTZ R8, R35, R6 ;  /* 0x0000000623087221 */ /* 0x020fca0000010000 */
[----:B--2---:R-:W2:Y:S01]  /*17eb0*/  MUFU.EX2 R4, R61 ;  /* 0x0000003d00047308 */ /* 0x004ea20000000800 */
[----:B-1----:R-:W-:-:S01]  /*17ec0*/  FADD.FTZ R5, R105, R56 ;  /* 0x0000003869057221 */ /* 0x002fc20000010000 */
[----:B------:R-:W-:Y:S01]  /*17ed0*/  FFMA.FTZ R111, R2, R111, -R48 ;  /* 0x0000006f026f7223 */ /* 0x000fe20000010830 */
[----:B---3--:R-:W-:-:S05]  /*17ee0*/  FADD.FTZ R7, R15, R8 ;  /* 0x000000080f077221 */ /* 0x008fca0000010000 */
[----:B------:R-:W1:Y:S01]  /*17ef0*/  MUFU.EX2 R109, R109 ;  /* 0x0000006d006d7308 */ /* 0x000e620000000800 */
[----:B------:R-:W-:-:S01]  /*17f00*/  FADD.FTZ R8, R220, R5 ;  /* 0x00000005dc087221 */ /* 0x000fc20000010000 */
[----:B------:R-:W-:-:S06]  /*17f10*/  FFMA.FTZ R69, R2, R69, -R48 ;  /* 0x0000004502457223 */ /* 0x000fcc0000010830 */
[----:B------:R-:W3:Y:S01]  /*17f20*/  MUFU.EX2 R222, R65 ;  /* 0x0000004100de7308 */ /* 0x000ee20000000800 */
[----:B0-----:R-:W-:-:S01]  /*17f30*/  FADD.FTZ R5, R107, R8 ;  /* 0x000000086b057221 */ /* 0x001fc20000010000 */
[C-C-:B------:R-:W-:Y:S01]  /*17f40*/  FFMA.FTZ R113, R2.reuse, R113, -R48.reuse ;  /* 0x0000007102717223 */ /* 0x140fe20000010830 */
[----:B------:R-:W-:-:S01]  /*17f50*/  FFMA.FTZ R73, R2, R73, -R48 ;  /* 0x0000004902497223 */ /* 0x000fc20000010830 */
[C-C-:B------:R-:W-:Y:S01]  /*17f60*/  FFMA.FTZ R115, R2.reuse, R115, -R48.reuse ;  /* 0x0000007302737223 */ /* 0x140fe20000010830 */
[----:B------:R-:W-:-:S01]  /*17f70*/  FFMA.FTZ R77, R2, R77, -R48 ;  /* 0x0000004d024d7223 */ /* 0x000fc20000010830 */
[C-C-:B------:R-:W-:Y:S02]  /*17f80*/  FFMA.FTZ R117, R2.reuse, R117, -R48.reuse ;  /* 0x0000007502757223 */ /* 0x140fe40000010830 */
[----:B------:R-:W0:Y:S01]  /*17f90*/  MUFU.EX2 R111, R111 ;  /* 0x0000006f006f7308 */ /* 0x000e220000000800 */
[----:B------:R-:W-:-:S01]  /*17fa0*/  FFMA.FTZ R81, R2, R81, -R48 ;  /* 0x0000005102517223 */ /* 0x000fc20000010830 */
[C-C-:B------:R-:W-:Y:S01]  /*17fb0*/  FFMA.FTZ R119, R2.reuse, R119, -R48.reuse ;  /* 0x0000007702777223 */ /* 0x140fe20000010830 */
[----:B------:R-:W-:-:S01]  /*17fc0*/  FFMA.FTZ R85, R2, R85, -R48 ;  /* 0x0000005502557223 */ /* 0x000fc20000010830 */
[C---:B--2---:R-:W-:Y:S01]  /*17fd0*/  F2FP.SATFINITE.E4M3.F32.PACK_AB_MERGE_C R107, R4.reuse, R107, RZ ;  /* 0x0000006b046b723e */ /* 0x044fe200048070ff */
[----:B------:R-:W-:-:S03]  /*17fe0*/  FADD.FTZ R4, R4, R5 ;  /* 0x0000000504047221 */ /* 0x000fc60000010000 */
[----:B------:R-:W2:Y:S01]  /*17ff0*/  MUFU.EX2 R48, R69 ;  /* 0x0000004500307308 */ /* 0x000ea20000000800 */
[----:B------:R-:W-:-:S01]  /*18000*/  FFMA.FTZ R38, R2, R21, -R47 ;  /* 0x0000001502267223 */ /* 0x000fc2000001082f */
[C-C-:B------:R-:W-:Y:S01]  /*18010*/  FFMA.FTZ R21, R2.reuse, R71, -R47.reuse ;  /* 0x0000004702157223 */ /* 0x140fe2000001082f */
[----:B------:R-:W-:-:S01]  /*18020*/  FFMA.FTZ R34, R2, R63, -R47 ;  /* 0x0000003f02227223 */ /* 0x000fc2000001082f */
[----:B-1----:R-:W-:-:S04]  /*18030*/  FADD.FTZ R5, R109, R4 ;  /* 0x000000046d057221 */ /* 0x002fc80000010000 */
[----:B------:R-:W1:Y:S01]  /*18040*/  MUFU.EX2 R113, R113 ;  /* 0x0000007100717308 */ /* 0x000e620000000800 */
[----:B------:R-:W-:-:S01]  /*18050*/  FFMA.FTZ R41, R2, R67, -R47 ;  /* 0x0000004302297223 */ /* 0x000fc2000001082f */
[----:B------:R-:W-:Y:S01]  /*18060*/  F2FP.SATFINITE.E4M3.F32.PACK_AB_MERGE_C R231, R12, R9, R231 ;  /* 0x000000090ce7723e */ /* 0x000fe200048070e7 */
[----:B---3--:R-:W-:-:S01]  /*18070*/  FADD.FTZ R8, R222, R5 ;  /* 0x00000005de087221 */ /* 0x008fc20000010000 */
[----:B------:R-:W-:Y:S01]  /*18080*/  F2FP.SATFINITE.E4M3.F32.PACK_AB_MERGE_C R225, R25, R24, RZ ;  /* 0x0000001819e1723e */ /* 0x000fe200048070ff */
[----:B------:R-:W3:Y:S03]  /*18090*/  @P0 LDC R9, c[0x0][0x44c] ;  /* 0x00011300ff090b82 */ /* 0x000ee60000000800 */
[----:B------:R-:W4:Y:S01]  /*180a0*/  MUFU.EX2 R216, R73 ;  /* 0x0000004900d87308 */ /* 0x000f220000000800 */
[----:B------:R-:W-:Y:S01]  /*180b0*/  F2FP.SATFINITE.E4M3.F32.PACK_AB_MERGE_C R225, R20, R13, R225 ;  /* 0x0000000d14e1723e */ /* 0x000fe200048070e1 */
[----:B0-----:R-:W-:Y:S01]  /*180c0*/  FADD.FTZ R5, R111, R8 ;  /* 0x000000086f057221 */ /* 0x001fe20000010000 */
[----:B------:R-:W-:-:S01]  /*180d0*/  FFMA.FTZ R43, R2, R43, -R47 ;  /* 0x0000002b022b7223 */ /* 0x000fc2000001082f */
[C-C-:B------:R-:W-:Y:S01]  /*180e0*/  FFMA.FTZ R27, R2.reuse, R27, -R47.reuse ;  /* 0x0000001b021b7223 */ /* 0x140fe2000001082f */
[----:B------:R-:W0:Y:S03]  /*180f0*/  @P0 LDC R13, c[0x0][0x450] ;  /* 0x00011400ff0d0b82 */ /* 0x000e260000000800 */
[----:B------:R-:W-:Y:S01]  /*18100*/  MUFU.EX2 R38, R38 ;  /* 0x0000002600267308 */ /* 0x000fe20000000800 */
[----:B------:R-:W-:-:S01]  /*18110*/  FFMA.FTZ R40, R2, R75, -R47 ;  /* 0x0000004b02287223 */ /* 0x000fc2000001082f */
[C-C-:B------:R-:W-:Y:S01]  /*18120*/  FFMA.FTZ R31, R2.reuse, R31, -R47.reuse ;  /* 0x0000001f021f7223 */ /* 0x140fe2000001082f */
[----:B------:R-:W-:-:S05]  /*18130*/  FFMA.FTZ R42, R2, R79, -R47 ;  /* 0x0000004f022a7223 */ /* 0x000fca000001082f */
[----:B------:R-:W5:Y:S01]  /*18140*/  MUFU.EX2 R21, R21 ;  /* 0x0000001500157308 */ /* 0x000f620000000800 */
[----:B------:R-:W-:-:S01]  /*18150*/  FFMA.FTZ R39, R2, R39, -R47 ;  /* 0x0000002702277223 */ /* 0x000fc2000001082f */
[C-C-:B------:R-:W-:Y:S01]  /*18160*/  FFMA.FTZ R83, R2.reuse, R83, -R47.reuse ;  /* 0x0000005302537223 */ /* 0x140fe2000001082f */
[----:B------:R-:W-:-:S05]  /*18170*/  FFMA.FTZ R47, R2, R87, -R47 ;  /* 0x00000057022f7223 */ /* 0x000fca000001082f */
[----:B------:R-:W3:Y:S01]  /*18180*/  MUFU.EX2 R34, R34 ;  /* 0x0000002200227308 */ /* 0x000ee20000000800 */
[C---:B--2---:R-:W-:Y:S01]  /*18190*/  F2FP.SATFINITE.E4M3.F32.PACK_AB_MERGE_C R111, R48.reuse, R111, RZ ;  /* 0x0000006f306f723e */ /* 0x044fe200048070ff */
[----:B------:R-:W-:-:S06]  /*181a0*/  FADD.FTZ R48, R48, R5 ;  /* 0x0000000530307221 */ /* 0x000fcc0000010000 */
[----:B------:R-:W-:Y:S08]  /*181b0*/  MUFU.EX2 R115, R115 ;  /* 0x0000007300737308 */ /* 0x000ff00000000800 */
[----:B------:R-:W2:Y:S01]  /*181c0*/  MUFU.EX2 R6, R77 ;  /* 0x0000004d00067308 */ /* 0x000ea20000000800 */
[----:B-1----:R-:W-:-:S07]  /*181d0*/  FADD.FTZ R5, R113, R48 ;  /* 0x0000003071057221 */ /* 0x002fce0000010000 */
[----:B------:R-:W-:Y:S08]  /*181e0*/  MUFU.EX2 R36, R36 ;  /* 0x0000002400247308 */ /* 0x000ff00000000800 */
[----:B------:R-:W1:Y:S01]  /*181f0*/  MUFU.EX2 R41, R41 ;  /* 0x0000002900297308 */ /* 0x000e620000000800 */
[----:B----4-:R-:W-:-:S07]  /*18200*/  FADD.FTZ R12, R216, R5 ;  /* 0x00000005d80c7221 */ /* 0x010fce0000010000 */
[----:B------:R-:W-:Y:S01]  /*18210*/  MUFU.EX2 R43, R43 ;  /* 0x0000002b002b7308 */ /* 0x000fe20000000800 */
[----:B-----5:R-:W-:-:S07]  /*18220*/  F2FP.SATFINITE.E4M3.F32.PACK_AB_MERGE_C R223, R21, R38, RZ ;  /* 0x0000002615df723e */ /* 0x020fce00048070ff */
[----:B------:R-:W4:Y:S08]  /*18230*/  MUFU.EX2 R46, R47 ;  /* 0x0000002f002e7308 */ /* 0x000f300000000800 */
[----:B------:R-:W5:Y:S01]  /*18240*/  MUFU.EX2 R117, R117 ;  /* 0x0000007500757308 */ /* 0x000f620000000800 */
[----:B---3--:R-:W-:-:S01]  /*18250*/  FADD.FTZ R7, R34, R7 ;  /* 0x0000000722077221 */ /* 0x008fc20000010000 */
[----:B--2---:R-:W-:Y:S01]  /*18260*/  F2FP.SATFINITE.E4M3.F32.PACK_AB_MERGE_C R5, R6, R115, RZ ;  /* 0x000000730605723e */ /* 0x004fe200048070ff */
[----:B------:R-:W-:-:S05]  /*18270*/  FADD.FTZ R115, R115, R12 ;  /* 0x0000000c73737221 */ /* 0x000fca0000010000 */
[----:B------:R-:W-:Y:S01]  /*18280*/  MUFU.EX2 R39, R39 ;  /* 0x0000002700277308 */ /* 0x000fe20000000800 */
[----:B-1----:R-:W-:-:S07]  /*18290*/  F2FP.SATFINITE.E4M3.F32.PACK_AB_MERGE_C R223, R41, R36, R223 ;  /* 0x0000002429df723e */ /* 0x002fce00048070df */
[----:B------:R-:W1:Y:S08]  /*182a0*/  MUFU.EX2 R44, R83 ;  /* 0x00000053002c7308 */ /* 0x000e700000000800 */
[----:B------:R-:W2:Y:S01]  /*182b0*/  MUFU.EX2 R4, R81 ;  /* 0x0000005100047308 */ /* 0x000ea20000000800 */
[----:B------:R-:W-:-:S01]  /*182c0*/  FADD.FTZ R36, R36, R7 ;  /* 0x0000000724247221 */ /* 0x000fc20000010000 */
[----:B------:R-:W-:Y:S01]  /*182d0*/  FADD.FTZ R6, R6, R115 ;  /* 0x0000007306067221 */ /* 0x000fe20000010000 */
[----:B------:R-:W-:-:S05]  /*182e0*/  @P0 IMAD.HI.U32 R12, R98, R9, RZ ;  /* 0x00000009620c0227 */ /* 0x000fca00078e00ff */
[----:B------:R-:W3:Y:S01]  /*182f0*/  MUFU.EX2 R119, R119 ;  /* 0x0000007700777308 */ /* 0x000ee20000000800 */
[----:B------:R-:W-:-:S01]  /*18300*/  FADD.FTZ R41, R41, R36 ;  /* 0x0000002429297221 */ /* 0x000fc20000010000 */
[----:B------:R-:W-:-:S06]  /*18310*/  F2FP.SATFINITE.E4M3.F32.PACK_AB_MERGE_C R216, R216, R113, R5 ;  /* 0x00000071d8d8723e */ /* 0x000fcc0004807005 */
[----:B------:R-:W-:Y:S01]  /*18320*/  MUFU.EX2 R31, R31 ;  /* 0x0000001f001f7308 */ /* 0x000fe20000000800 */
[----:B------:R-:W-:-:S07]  /*18330*/  IMAD.MOV.U32 R11, RZ, RZ, R98 ;  /* 0x000000ffff0b7224 */ /* 0x000fce00078e0062 */
[----:B------:R-:W3:Y:S01]  /*18340*/  MUFU.EX2 R42, R42 ;  /* 0x0000002a002a7308 */ /* 0x000ee20000000800 */
[----:B----4-:R-:W-:Y:S01]  /*18350*/  F2FP.SATFINITE.E4M3.F32.PACK_AB_MERGE_C R9, R46, R43, RZ ;  /* 0x0000002b2e09723e */ /* 0x010fe200048070ff */
[----:B-----5:R-:W-:-:S06]  /*18360*/  FADD.FTZ R5, R117, R6 ;  /* 0x0000000675057221 */ /* 0x020fcc0000010000 */
[----:B------:R-:W4:Y:S01]  /*18370*/  MUFU.EX2 R27, R27 ;  /* 0x0000001b001b7308 */ /* 0x000f220000000800 */
[----:B0-----:R-:W-:Y:S01]  /*18380*/  @P0 SHF.R.U32.HI R11, RZ, R13, R12 ;  /* 0x0000000dff0b0219 */ /* 0x001fe2000001160c */
[----:B------:R-:W-:-:S06]  /*18390*/  FADD.FTZ R38, R38, R41 ;  /* 0x0000002926267221 */ /* 0x000fcc0000010000 */
[----:B------:R-:W0:Y:S01]  /*183a0*/  MUFU.EX2 R40, R40 ;  /* 0x0000002800287308 */ /* 0x000e220000000800 */
[----:B-1----:R-:W-:Y:S01]  /*183b0*/  F2FP.SATFINITE.E4M3.F32.PACK_AB_MERGE_C R219, R44, R39, R9 ;  /* 0x000000272cdb723e */ /* 0x002fe20004807009 */
[----:B--2---:R-:W-:Y:S01]  /*183c0*/  FADD.FTZ R6, R4, R5 ;  /* 0x0000000504067221 */ /* 0x004fe20000010000 */
[----:B------:R-:W-:Y:S01]  /*183d0*/  IADD3 R9, R11, R94, -R96 ;  /* 0x0000005e0b097210 */ /* 0x000fe20007ffe860 */
[----:B------:R-:W-:Y:S02]  /*183e0*/  FADD.FTZ R38, R21, R38 ;  /* 0x0000002615267221 */ /* 0x000fe40000010000 */
[----:B---3--:R-:W-:-:S01]  /*183f0*/  FADD.FTZ R5, R119, R6 ;  /* 0x0000000677057221 */ /* 0x008fc20000010000 */
[----:B------:R-:W-:Y:S02]  /*18400*/  SHF.R.S32.HI R6, RZ, 0x1f, R9 ;  /* 0x0000001fff067819 */ /* 0x000fe40000011409 */
[----:B------:R-:W-:Y:S01]  /*18410*/  F2FP.SATFINITE.E4M3.F32.PACK_AB_MERGE_C R217, R42, R31, RZ ;  /* 0x0000001f2ad9723e */ /* 0x000fe200048070ff */
[----:B----4-:R-:W-:Y:S01]  /*18420*/  FADD.FTZ R7, R27, R38 ;  /* 0x000000261b077221 */ /* 0x010fe20000010000 */
[----:B------:R-:W-:Y:S01]  /*18430*/  LEA.HI R6, R6, R9, RZ, 0x7 ;  /* 0x0000000906067211 */ /* 0x000fe200078f38ff */
[----:B------:R-:W1:Y:S01]  /*18440*/  MUFU.EX2 R8, R85 ;  /* 0x0000005500087308 */ /* 0x000e620000000800 */
[C---:B0-----:R-:W-:Y:S01]  /*18450*/  F2FP.SATFINITE.E4M3.F32.PACK_AB_MERGE_C R217, R40.reuse, R27, R217 ;  /* 0x0000001b28d9723e */ /* 0x041fe200048070d9 */
[----:B------:R-:W-:Y:S01]  /*18460*/  FADD.FTZ R40, R40, R7 ;  /* 0x0000000728287221 */ /* 0x000fe20000010000 */
[----:B------:R-:W-:Y:S01]  /*18470*/  SHF.R.S32.HI R6, RZ, 0x7, R6 ;  /* 0x00000007ff067819 */ /* 0x000fe20000011406 */
[----:B------:R-:W-:Y:S01]  /*18480*/  VIADD R11, R131, 0xfffffffe ;  /* 0xfffffffe830b7836 */ /* 0x000fe20000000000 */
[----:B------:R-:W-:Y:S01]  /*18490*/  F2FP.SATFINITE.E4M3.F32.PACK_AB_MERGE_C R221, R34, R15, RZ ;  /* 0x0000000f22dd723e */ /* 0x000fe200048070ff */
[----:B------:R-:W-:Y:S01]  /*184a0*/  FADD.FTZ R31, R31, R40 ;  /* 0x000000281f1f7221 */ /* 0x000fe20000010000 */
[----:B------:R-:W-:-:S03]  /*184b0*/  VIMNMX R15, RZ, R6, !PT ;  /* 0x00000006ff0f7248 */ /* 0x000fc60007fe0100 */
[----:B------:R-:W-:Y:S01]  /*184c0*/  FADD.FTZ R42, R42, R31 ;  /* 0x0000001f2a2a7221 */ /* 0x000fe20000010000 */
[----:B------:R-:W-:-:S03]  /*184d0*/  ISETP.GE.AND P2, PT, R11, R15, PT ;  /* 0x0000000f0b00720c */ /* 0x000fc60003f46270 */
[----:B------:R-:W-:-:S04]  /*184e0*/  FADD.FTZ R7, R39, R42 ;  /* 0x0000002a27077221 */ /* 0x000fc80000010000 */
[----:B------:R-:W-:Y:S01]  /*184f0*/  FADD.FTZ R44, R44, R7 ;  /* 0x000000072c2c7221 */ /* 0x000fe20000010000 */
[----:B-1----:R-:W-:Y:S02]  /*18500*/  F2FP.SATFINITE.E4M3.F32.PACK_AB_MERGE_C R7, R8, R119, RZ ;  /* 0x000000770807723e */ /* 0x002fe400048070ff */
[----:B------:R-:W-:Y:S01]  /*18510*/  F2FP.SATFINITE.E4M3.F32.PACK_AB_MERGE_C R228, R50, R51, RZ ;  /* 0x0000003332e4723e */ /* 0x000fe200048070ff */
[----:B------:R-:W-:-:S01]  /*18520*/  FADD.FTZ R43, R43, R44 ;  /* 0x0000002c2b2b7221 */ /* 0x000fc20000010000 */
[----:B------:R-:W-:Y:S02]  /*18530*/  F2FP.SATFINITE.E4M3.F32.PACK_AB_MERGE_C R52, R52, R91, RZ ;  /* 0x0000005b3434723e */ /* 0x000fe400048070ff */
[----:B------:R-:W-:Y:S02]  /*18540*/  F2FP.SATFINITE.E4M3.F32.PACK_AB_MERGE_C R54, R54, R99, RZ ;  /* 0x000000633636723e */ /* 0x000fe400048070ff */
[----:B------:R-:W-:Y:S01]  /*18550*/  F2FP.SATFINITE.E4M3.F32.PACK_AB_MERGE_C R218, R4, R117, R7 ;  /* 0x0000007504da723e */ /* 0x000fe20004807007 */
[----:B------:R-:W-:-:S01]  /*18560*/  FADD.FTZ R4, R46, R43 ;  /* 0x0000002b2e047221 */ /* 0x000fc20000010000 */
[----:B------:R-:W-:Y:S01]  /*18570*/  F2FP.SATFINITE.E4M3.F32.PACK_AB_MERGE_C R227, R28, R227, R30 ;  /* 0x000000e31ce3723e */ /* 0x000fe2000480701e */
[----:B------:R-:W-:-:S01]  /*18580*/  FADD.FTZ R5, R8, R5 ;  /* 0x0000000508057221 */ /* 0x000fc20000010000 */
[----:B------:R-:W-:-:S02]  /*18590*/  F2FP.SATFINITE.E4M3.F32.PACK_AB_MERGE_C R221, R35, R32, R221 ;  /* 0x0000002023dd723e */ /* 0x000fc400048070dd */
[----:B------:R-:W-:Y:S02]  /*185a0*/  CS2R R150, SRZ ;  /* 0x0000000000967805 */ /* 0x000fe4000001ff00 */
[----:B------:R-:W-:Y:S02]  /*185b0*/  F2FP.SATFINITE.E4M3.F32.PACK_AB_MERGE_C R228, R26, R55, R228 ;  /* 0x000000371ae4723e */ /* 0x000fe400048070e4 */
[----:B------:R-:W-:Y:S02]  /*185c0*/  CS2R R148, SRZ ;  /* 0x0000000000947805 */ /* 0x000fe4000001ff00 */
[----:B------:R-:W-:Y:S02]  /*185d0*/  F2FP.SATFINITE.E4M3.F32.PACK_AB_MERGE_C R230, R230, R89, R52 ;  /* 0x00000059e6e6723e */ /* 0x000fe40004807034 */
[----:B------:R-:W-:Y:S02]  /*185e0*/  CS2R R146, SRZ ;  /* 0x0000000000927805 */ /* 0x000fe4000001ff00 */
        /* <DEDUP_REMOVED lines=66> */
[----:B------:R-:W-:Y:S02]  /*18a10*/  IMAD.MOV.U32 R13, RZ, RZ, R0 ;  /* 0x000000ffff0d7224 */ /* 0x000fe400078e0000 */
[----:B------:R-:W-:Y:S02]  /*18a20*/  IMAD.MOV.U32 R12, RZ, RZ, R3 ;  /* 0x000000ffff0c7224 */ /* 0x000fe400078e0003 */
[----:B------:R-:W-:Y:S02]  /*18a30*/  IMAD.MOV.U32 R6, RZ, RZ, R235 ;  /* 0x000000ffff067224 */ /* 0x000fe400078e00eb */
[----:B------:R-:W-:-:S07]  /*18a40*/  IMAD.MOV.U32 R151, RZ, RZ, RZ ;  /* 0x000000ffff977224 */ /* 0x000fce00078e00ff */
.L_x_2507:
[----:B------:R-:W2:Y:S01]  /*18a50*/  LDL R0, [R1] ;  /* 0x0000000001007983 */ /* 0x000ea20000100800 */
[----:B------:R-:W-:Y:S01]  /*18a60*/  ISETP.NE.AND P2, PT, R234, 0x1, PT ;  /* 0x00000001ea00780c */ /* 0x000fe20003f45270 */
[----:B------:R-:W-:Y:S05]  /*18a70*/  YIELD ;  /* 0x0000000000007946 */ /* 0x000fea0003800000 */
[----:B------:R-:W-:-:S04]  /*18a80*/  SEL R235, RZ, 0x1, P2 ;  /* 0x00000001ffeb7807 */ /* 0x000fc80001000000 */
[----:B------:R-:W-:Y:S02]  /*18a90*/  LOP3.LUT R235, R6, R235, RZ, 0x3c, !PT ;  /* 0x000000eb06eb7212 */ /* 0x000fe400078e3cff */
[----:B--2---:R-:W-:-:S13]  /*18aa0*/  ISETP.NE.AND P2, PT, R0, RZ, PT ;  /* 0x000000ff0000720c */ /* 0x004fda0003f45270 */
[----:B------:R-:W-:Y:S05]  /*18ab0*/  @P2 BRA `(.L_x_2497) ;  /* 0x00000000003c2947 */ /* 0x000fea0003800000 */
[----:B------:R-:W-:Y:S05]  /*18ac0*/  @!P1 BRA `(.L_x_2498) ;  /* 0x0000000000049947 */ /* 0x000fea0003800000 */
[----:B------:R-:W-:Y:S01]  /*18ad0*/  BPT.TRAP 0x1 ;  /* 0x000000040000795c */ /* 0x000fe20000300000 */
.L_x_2498:
[----:B------:R-:W-:-:S04]  /*18ae0*/  IADD3 R0, R234, 0x1, RZ ;  /* 0x00000001ea007810 */ /* 0x000fc80007ffe0ff */
[----:B------:R-:W-:-:S04]  /*18af0*/  ISETP.NE.AND P3, PT, R0, 0x2, PT ;  /* 0x000000020000780c */ /* 0x000fc80003f65270 */
[----:B------:R-:W-:Y:S02]  /*18b00*/  SEL R3, R0, RZ, P3 ;  /* 0x000000ff00037207 */ /* 0x000fe40001800000 */
[----:B------:R-:W-:-:S03]  /*18b10*/  SHF.L.U32 R0, R235, 0x1f, RZ ;  /* 0x0000001feb007819 */ /* 0x000fc600000006ff */
[----:B------:R-:W-:-:S04]  /*18b20*/  IMAD R3, R3, 0x8, R18 ;  /* 0x0000000803037824 */ /* 0x000fc800078e0212 */
[----:B------:R0:W1:Y:S01]  /*18b30*/  SYNCS.PHASECHK.TRANS64.TRYWAIT P3, [R3+URZ+0x38830], R0 ;  /* 0x03883000030075a7 */ /* 0x000062000806017f */
[----:B------:R-:W-:Y:S05]  /*18b40*/  @!P1 BRA `(.L_x_2499) ;  /* 0x0000000000049947 */ /* 0x000fea0003800000 */
[----:B------:R-:W-:Y:S01]  /*18b50*/  BPT.TRAP 0x1 ;  /* 0x000000040000795c */ /* 0x000fe20000300000 */
.L_x_2499:
[----:B------:R-:W-:Y:S04]  /*18b60*/  BSSY B0, `(.L_x_2497) ;  /* 0x0000004000007945 */ /* 0x000fe80003800000 */
[----:B-1----:R-:W-:Y:S05]  /*18b70*/  @P3 BRA `(.L_x_2500) ;  /* 0x0000000000083947 */ /* 0x002fea0003800000 */
[----:B------:R-:W1:Y:S02]  /*18b80*/  SYNCS.PHASECHK.TRANS64.TRYWAIT P3, [R3+URZ+0x38830], R0 ;  /* 0x03883000030075a7 */ /* 0x000e64000806017f */
[----:B-1----:R-:W-:Y:S05]  /*18b90*/  @!P3 BRA `(.L_x_2501) ;  /* 0x0000012400a0b947 */ /* 0x002fea0003800000 */
.L_x_2500:
[----:B------:R-:W-:Y:S05]  /*18ba0*/  BSYNC B0 ;  /* 0x0000000000007941 */ /* 0x000fea0003800000 */
.L_x_2497:
        /* <DEDUP_REMOVED lines=29> */
[C---:B------:R-:W-:Y:S01]  /*18d80*/  R2UR UR19, R21.reuse ;  /* 0x00000000151372ca */ /* 0x040fe200000e0000 */
[----:B------:R-:W-:Y:S01]  /*18d90*/  VIADD R0, R0, 0x8 ;  /* 0x0000000800007836 */ /* 0x000fe20000000000 */
[----:B------:R-:W-:Y:S02]  /*18da0*/  R2UR UR26, R20 ;  /* 0x00000000141a72ca */ /* 0x000fe400000e0000 */
[----:B------:R-:W-:Y:S02]  /*18db0*/  R2UR UR27, R21 ;  /* 0x00000000151b72ca */ /* 0x000fe400000e0000 */
[----:B------:R0:W-:Y:S01]  /*18dc0*/  BAR.SYNC.DEFER_BLOCKING R0, 0x100 ;  /* 0x000400000000751d */ /* 0x0001e20000010000 */
[----:B------:R-:W-:Y:S02]  /*18dd0*/  R2UR UR34, R8 ;  /* 0x00000000082272ca */ /* 0x000fe400000e0000 */
[----:B------:R-:W-:-:S03]  /*18de0*/  R2UR UR35, R9 ;  /* 0x00000000092372ca */ /* 0x000fc600000e0000 */
        /* <DEDUP_REMOVED lines=27> */
.L_x_2503:
[----:B------:R-:W-:Y:S01]  /*18fa0*/  SHF.L.U32 R0, R6, 0x1f, RZ ;  /* 0x0000001f06007819 */ /* 0x000fe200000006ff */
[----:B------:R-:W-:-:S04]  /*18fb0*/  IMAD R3, R234, 0x8, R18 ;  /* 0x00000008ea037824 */ /* 0x000fc800078e0212 */
[----:B------:R0:W1:Y:S01]  /*18fc0*/  SYNCS.PHASECHK.TRANS64.TRYWAIT P2, [R3+URZ+0x38850], R0 ;  /* 0x03885000030075a7 */ /* 0x000062000804017f */
[----:B------:R-:W-:Y:S05]  /*18fd0*/  @!P1 BRA `(.L_x_2504) ;  /* 0x0000000000049947 */ /* 0x000fea0003800000 */
[----:B------:R-:W-:Y:S01]  /*18fe0*/  BPT.TRAP 0x1 ;  /* 0x000000040000795c */ /* 0x000fe20000300000 */
.L_x_2504:
[----:B-1----:R-:W-:Y:S05]  /*18ff0*/  @P2 BRA `(.L_x_2502) ;  /* 0x0000000000082947 */ /* 0x002fea0003800000 */
[----:B------:R-:W1:Y:S02]  /*19000*/  SYNCS.PHASECHK.TRANS64.TRYWAIT P2, [R3+URZ+0x38850], R0 ;  /* 0x03885000030075a7 */ /* 0x000e64000804017f */
[----:B-1----:R-:W-:Y:S05]  /*19010*/  @!P2 BRA `(.L_x_2505) ;  /* 0x000001200094a947 */ /* 0x002fea0003800000 */
.L_x_2502:
[----:B01----:R-:W-:Y:S01]  /*19020*/  VIADD R0, R18, 0x400 ;  /* 0x0000040012007836 */ /* 0x003fe20000000000 */
[----:B------:R-:W-:Y:S05]  /*19030*/  WARPSYNC.ALL ;  /* 0x0000000000007948 */ /* 0x000fea0003800000 */
[----:B------:R-:W-:Y:S01]  /*19040*/  SHF.R.U32.HI R0, RZ, 0x4, R0 ;  /* 0x00000004ff007819 */ /* 0x000fe20000011600 */
[----:B------:R-:W-:Y:S01]  /*19050*/  IMAD.MOV.U32 R7, RZ, RZ, 0x40000040 ;  /* 0x40000040ff077424 */ /* 0x000fe200078e00ff */
[----:B------:R-:W2:Y:S04]  /*19060*/  LDL R21, [R1+0x10] ;  /* 0x0000100001157983 */ /* 0x000ea80000100800 */
[----:B------:R-:W2:Y:S01]  /*19070*/  LDL R20, [R1+0xc] ;  /* 0x00000c0001147983 */ /* 0x000ea20000100800 */
[----:B------:R-:W-:Y:S01]  /*19080*/  LOP3.LUT R0, R0, 0x3fff, RZ, 0xc0, !PT ;  /* 0x00003fff00007812 */ /* 0x000fe200078ec0ff */
[----:B------:R-:W-:Y:S01]  /*19090*/  WARPGROUP.ARRIVE ;  /* 0x00000000000079c5 */ /* 0x000fe20000000000 */
[----:B------:R-:W-:Y:S01]  /*190a0*/  R2UR UR7, R7 ;  /* 0x00000000070772ca */ /* 0x000fe200000e0000 */
[----:B------:R-:W-:Y:S01]  /*190b0*/  IMAD.MOV.U32 R9, RZ, RZ, 0x40000040 ;  /* 0x40000040ff097424 */ /* 0x000fe200078e00ff */
[----:B------:R-:W-:Y:S01]  /*190c0*/  LOP3.LUT R0, R0, 0x10000, RZ, 0xfc, !PT ;  /* 0x0001000000007812 */ /* 0x000fe200078efcff */
[----:B------:R-:W0:Y:S04]  /*190d0*/  @P0 LDC R3, c[0x0][0x450] ;  /* 0x00011400ff030b82 */ /* 0x000e280000000800 */
[----:B------:R-:W-:-:S04]  /*190e0*/  IMAD R6, R234, 0x800, R0 ;  /* 0x00000800ea067824 */ /* 0x000fc800078e0200 */
[----:B------:R-:W1:Y:S01]  /*190f0*/  @P0 LDC R0, c[0x0][0x44c] ;  /* 0x00011300ff000b82 */ /* 0x000e620000000800 */
[----:B------:R-:W-:-:S13]  /*19100*/  R2UR UR6, R6 ;  /* 0x00000000060672ca */ /* 0x000fda00000e0000 */
[----:B------:R-:W-:Y:S01]  /*19110*/  QGMMA.64x256x32.F32.E4M3.E4M3 R24, R228, gdesc[UR4], R24, gsb0 ;  /* 0x03e00004e4187df3 */ /* 0x000fe20008000818 */
[----:B------:R-:W-:Y:S02]  /*19120*/  IADD3 R8, R6, 0x2, RZ ;  /* 0x0000000206087810 */ /* 0x000fe40007ffe0ff */
[----:B------:R-:W-:Y:S02]  /*19130*/  R2UR UR7, R9 ;  /* 0x00000000090772ca */ /* 0x000fe400000e0000 */
[----:B------:R-:W-:Y:S01]  /*19140*/  R2UR UR6, R8 ;  /* 0x00000000080672ca */ /* 0x000fe200000e0000 */
[----:B------:R-:W-:Y:S02]  /*19150*/  WARPGROUP.DEPBAR.LE gsb0, 0x0 ;  /* 0x00008000000079c5 */ /* 0x000fe40000010000 */
[----:B------:R-:W3:Y:S04]  /*19160*/  LDL R229, [R1+0x8] ;  /* 0x0000080001e57983 */ /* 0x000ee80000100800 */
[----:B------:R-:W3:Y:S04]  /*19170*/  LDL R230, [R1+0x3c] ;  /* 0x00003c0001e67983 */ /* 0x000ee80000100800 */
[----:B------:R-:W4:Y:S01]  /*19180*/  LDL R231, [R1+0x38] ;  /* 0x0000380001e77983 */ /* 0x000f220000100800 */
[----:B------:R-:W-:Y:S01]  /*19190*/  WARPGROUP.ARRIVE ;  /* 0x00000000000079c5 */ /* 0x000fe20000000000 */
[----:B------:R-:W-:-:S02]  /*191a0*/  VIADD R8, R6, 0x4 ;  /* 0x0000000406087836 */ /* 0x000fc40000000000 */
[----:B------:R-:W-:Y:S02]  /*191b0*/  IMAD.MOV.U32 R9, RZ, RZ, 0x40000040 ;  /* 0x40000040ff097424 */ /* 0x000fe400078e00ff */
[----:B------:R-:W-:-:S06]  /*191c0*/  VIADD R6, R6, 0x6 ;  /* 0x0000000606067836 */ /* 0x000fcc0000000000 */
[----:B------:R-:W-:Y:S01]  /*191d0*/  QGMMA.64x256x32.F32.E4M3.E4M3 R24, R224, gdesc[UR4], R24, gsb0 ;  /* 0x03e00004e0187df3 */ /* 0x000fe20008000818 */
[----:B------:R-:W-:Y:S02]  /*191e0*/  R2UR UR6, R8 ;  /* 0x00000000080672ca */ /* 0x000fe400000e0000 */
[----:B------:R-:W-:Y:S01]  /*191f0*/  R2UR UR7, R9 ;  /* 0x00000000090772ca */ /* 0x000fe200000e0000 */
[----:B------:R-:W-:Y:S02]  /*19200*/  WARPGROUP.DEPBAR.LE gsb0, 0x0 ;  /* 0x00008000000079c5 */ /* 0x000fe40000010000 */
[----:B------:R-:W-:-:S15]  /*19210*/  WARPGROUP.ARRIVE ;  /* 0x00000000000079c5 */ /* 0x000fde0000000000 */
[----:B------:R-:W-:-:S07]  /*19220*/  NOP ;  /* 0x0000000000007918 */ /* 0x000fce0000000000 */
[----:B------:R-:W-:Y:S01]  /*19230*/  QGMMA.64x256x32.F32.E4M3.E4M3 R24, R220, gdesc[UR4], R24, gsb0 ;  /* 0x03e00004dc187df3 */ /* 0x000fe20008000818 */
[----:B------:R-:W-:Y:S01]  /*19240*/  R2UR UR6, R6 ;  /* 0x00000000060672ca */ /* 0x000fe200000e0000 */
[----:B---3--:R-:W-:-:S04]  /*19250*/  IMAD.IADD R7, R230, 0x1, R229 ;  /* 0x00000001e6077824 */ /* 0x008fc800078e02e5 */
[----:B-1----:R-:W-:-:S05]  /*19260*/  @P0 IMAD.HI.U32 R0, R7, R0, RZ ;  /* 0x0000000007000227 */ /* 0x002fca00078e00ff */
[----:B0-----:R-:W-:Y:S01]  /*19270*/  @P0 SHF.R.U32.HI R7, RZ, R3, R0 ;  /* 0x00000003ff070219 */ /* 0x001fe20000011600 */
[----:B------:R-:W-:-:S04]  /*19280*/  IMAD.MOV.U32 R0, RZ, RZ, -0x80 ;  /* 0xffffff80ff007424 */ /* 0x000fc800078e00ff */
[----:B------:R-:W0:Y:S01]  /*19290*/  SHFL.IDX PT, R3, R7, RZ, 0x1c1f ;  /* 0x001c1fff07037589 */ /* 0x000e2200000e0000 */
[----:B------:R-:W-:-:S04]  /*192a0*/  IMAD R0, R11, R0, 0x1 ;  /* 0x000000010b007424 */ /* 0x000fc800078e0200 */
[----:B----4-:R-:W-:Y:S02]  /*192b0*/  IMAD R0, R231, -0x2, R0 ;  /* 0xfffffffee7007824 */ /* 0x010fe400078e0200 */
[----:B------:R-:W1:Y:S03]  /*192c0*/  S2R R231, SR_TID.X ;  /* 0x0000000000e77919 */ /* 0x000e660000002100 */
[----:B--2---:R-:W-:-:S05]  /*192d0*/  IADD3 R0, -R20, R0, R21 ;  /* 0x0000000014007210 */ /* 0x004fca0007ffe115 */
[----:B0-----:R-:W-:-:S05]  /*192e0*/  IMAD.IADD R3, R0, 0x1, R3 ;  /* 0x0000000100037824 */ /* 0x001fca00078e0203 */
[C---:B------:R-:W-:Y:S02]  /*192f0*/  ISETP.GT.AND P2, PT, R3.reuse, RZ, PT ;  /* 0x000000ff0300720c */ /* 0x040fe40003f44270 */
[C---:B------:R-:W-:Y:S02]  /*19300*/  ISETP.GT.AND P3, PT, R3.reuse, 0x1, PT ;  /* 0x000000010300780c */ /* 0x040fe40003f64270 */
        /* <DEDUP_REMOVED lines=92> */
[----:B------:R-:W-:-:S04]  /*198d0*/  FMNMX.FTZ R3, R212, R8, !PT ;  /* 0x00000008d4037209 */ /* 0x000fc80007810000 */
[----:B------:R-:W-:-:S05]  /*198e0*/  FMNMX.FTZ R3, R213, R3, !PT ;  /* 0x00000003d5037209 */ /* 0x000fca0007810000 */
[----:B------:R-:W0:Y:S01]  /*198f0*/  SHFL.BFLY PT, R8, R3, 0x2, 0x1f ;  /* 0x0c401f0003087f89 */ /* 0x000e2200000e0000 */
[----:B------:R-:W-:Y:S02]  /*19900*/  WARPGROUP.DEPBAR.LE gsb0, 0x0 ;  /* 0x00008000000079c5 */ /* 0x000fe40000010000 */
[----:B------:R-:W-:Y:S01]  /*19910*/  WARPGROUP.ARRIVE ;  /* 0x00000000000079c5 */ /* 0x000fe20000000000 */
[----:B-1----:R-:W-:Y:S02]  /*19920*/  LOP3.LUT R220, R231, 0x7f, RZ, 0xc0, !PT ;  /* 0x0000007fe7dc7812 */ /* 0x002fe400078ec0ff */
[----:B0-----:R-:W-:-:S03]  /*19930*/  FMNMX.FTZ R3, R3, R8, !PT ;  /* 0x0000000803037209 */ /* 0x001fc60007810000 */
[----:B------:R-:W0:Y:S01]  /*19940*/  S2R R231, SR_TID.X ;  /* 0x0000000000e77919 */ /* 0x000e220000002100 */
[----:B------:R1:W2:Y:S04]  /*19950*/  SHFL.IDX PT, R8, R7, 0x1, 0x1c1f ;  /* 0x003c1f0007087f89 */ /* 0x0002a800000e0000 */
[----:B------:R-:W3:Y:S01]  /*19960*/  SHFL.BFLY PT, R9, R3, 0x1, 0x1f ;  /* 0x0c201f0003097f89 */ /* 0x000ee200000e0000 */
[----:B-1----:R-:W-:-:S05]  /*19970*/  IMAD.MOV.U32 R7, RZ, RZ, 0x40000040 ;  /* 0x40000040ff077424 */ /* 0x002fca00078e00ff */
[----:B------:R-:W-:Y:S01]  /*19980*/  R2UR UR7, R7 ;  /* 0x00000000070772ca */ /* 0x000fe200000e0000 */
[----:B--2---:R-:W-:-:S12]  /*19990*/  IMAD.IADD R8, R0, 0x1, R8 ;  /* 0x0000000100087824 */ /* 0x004fd800078e0208 */
[----:B------:R-:W-:Y:S01]  /*199a0*/  QGMMA.64x256x32.F32.E4M3.E4M3 R24, R216, gdesc[UR4], R24, gsb0 ;  /* 0x03e00004d8187df3 */ /* 0x000fe20008000818 */
[----:B---3--:R-:W-:Y:S02]  /*199b0*/  FMNMX.FTZ R3, R3, R9, !PT ;  /* 0x0000000903037209 */ /* 0x008fe40007810000 */
[C---:B------:R-:W-:Y:S02]  /*199c0*/  ISETP.GT.AND P3, PT, R8.reuse, RZ, PT ;  /* 0x000000ff0800720c */ /* 0x040fe40003f64270 */
[----:B------:R-:W-:Y:S01]  /*199d0*/  ISETP.GT.AND P4, PT, R8, 0x1, PT ;  /* 0x000000010800780c */ /* 0x000fe20003f84270 */
[----:B------:R-:W-:-:S01]  /*199e0*/  FFMA.FTZ R7, R2, R3, -8 ;  /* 0xc100000002077423 */ /* 0x000fc20000010003 */
        /* <DEDUP_REMOVED lines=88> */
[----:B------:R-:W-:Y:S02]  /*19f70*/  FSETP.NEU.FTZ.AND P3, PT, R3, -INF , PT ;  /* 0xff8000000300780b */ /* 0x000fe40003f7d000 */
[----:B------:R-:W-:Y:S02]  /*19f80*/  ISETP.GT.AND P4, PT, R8, 0x79, PT ;  /* 0x000000790800780c */ /* 0x000fe40003f84270 */
[----:B------:R-:W-:Y:S02]  /*19f90*/  FSEL R214, R214, -INF , P2 ;  /* 0xff800000d6d67808 */ /* 0x000fe40001000000 */
[----:B------:R-:W-:Y:S02]  /*19fa0*/  FMNMX.FTZ R0, R211, R0, !PT ;  /* 0x00000000d3007209 */ /* 0x000fe40007810000 */
[----:B------:R-:W-:-:S02]  /*19fb0*/  FSEL R7, R7, RZ, P3 ;  /* 0x000000ff07077208 */ /* 0x000fc40001800000 */
[----:B------:R-:W-:Y:S02]  /*19fc0*/  FSEL R215, R215, -INF , P4 ;  /* 0xff800000d7d77808 */ /* 0x000fe40002000000 */
[----:B------:R-:W-:Y:S01]  /*19fd0*/  FMNMX.FTZ R0, R214, R0, !PT ;  /* 0x00000000d6007209 */ /* 0x000fe20007810000 */
[----:B------:R-:W-:-:S01]  /*19fe0*/  FFMA.FTZ R20, R2, R156, -R7 ;  /* 0x0000009c02147223 */ /* 0x000fc20000010807 */
[C-C-:B------:R-:W-:Y:S01]  /*19ff0*/  FFMA.FTZ R156, R2.reuse, R165, -R7.reuse ;  /* 0x000000a5029c7223 */ /* 0x140fe20000010807 */
[----:B------:R-:W-:-:S01]  /*1a000*/  FFMA.FTZ R165, R2, R176, -R7 ;  /* 0x000000b002a57223 */ /* 0x000fc20000010807 */
[----:B------:R-:W-:Y:S01]  /*1a010*/  FMNMX.FTZ R0, R215, R0, !PT ;  /* 0x00000000d7007209 */ /* 0x000fe20007810000 */
[----:B------:R-:W-:-:S01]  /*1a020*/  FFMA.FTZ R176, R2, R185, -R7 ;  /* 0x000000b902b07223 */ /* 0x000fc20000010807 */
[C-C-:B------:R-:W-:Y:S01]  /*1a030*/  FFMA.FTZ R21, R2.reuse, R157, -R7.reuse ;  /* 0x0000009d02157223 */ /* 0x140fe20000010807 */
[----:B------:R-:W-:-:S01]  /*1a040*/  FFMA.FTZ R157, R2, R168, -R7 ;  /* 0x000000a8029d7223 */ /* 0x000fc20000010807 */
[C-C-:B------:R-:W-:Y:S01]  /*1a050*/  FFMA.FTZ R168, R2.reuse, R177, -R7.reuse ;  /* 0x000000b102a87223 */ /* 0x140fe20000010807 */
[----:B------:R-:W1:Y:S01]  /*1a060*/  SHFL.BFLY PT, R185, R0, 0x2, 0x1f ;  /* 0x0c401f0000b97f89 */ /* 0x000e6200000e0000 */
[----:B------:R-:W-:-:S01]  /*1a070*/  FFMA.FTZ R177, R2, R188, -R7 ;  /* 0x000000bc02b17223 */ /* 0x000fc20000010807 */
[C-C-:B------:R-:W-:Y:S01]  /*1a080*/  FFMA.FTZ R188, R2.reuse, R196, -R7.reuse ;  /* 0x000000c402bc7223 */ /* 0x140fe20000010807 */
        /* <DEDUP_REMOVED lines=19> */
[----:B------:R-:W-:Y:S01]  /*1a1c0*/  ISETP.NE.AND P4, PT, R220, RZ, PT ;  /* 0x000000ffdc00720c */ /* 0x000fe20003f85270 */
[----:B------:R-:W-:Y:S01]  /*1a1d0*/  MUFU.EX2 R6, R6 ;  /* 0x0000000600067308 */ /* 0x000fe20000000800 */
[----:B-1----:R-:W-:Y:S01]  /*1a1e0*/  FMNMX.FTZ R0, R0, R185, !PT ;  /* 0x000000b900007209 */ /* 0x002fe20007810000 */
[C---:B------:R-:W-:Y:S01]  /*1a1f0*/  FFMA.FTZ R185, R2.reuse, R201, -R7 ;  /* 0x000000c902b97223 */ /* 0x040fe20000010807 */
[----:B0-----:R-:W-:Y:S01]  /*1a200*/  SHF.R.U32.HI R220, RZ, 0x7, R231 ;  /* 0x00000007ffdc7819 */ /* 0x001fe200000116e7 */
[----:B------:R-:W-:-:S02]  /*1a210*/  FFMA.FTZ R201, R2, R209, -R7 ;  /* 0x000000d102c97223 */ /* 0x000fc40000010807 */
[----:B------:R-:W0:Y:S02]  /*1a220*/  SHFL.BFLY PT, R196, R0, 0x1, 0x1f ;  /* 0x0c201f0000c47f89 */ /* 0x000e2400000e0000 */
[----:B------:R-:W-:Y:S08]  /*1a230*/  MUFU.EX2 R9, R9 ;  /* 0x0000000900097308 */ /* 0x000ff00000000800 */
[----:B------:R-:W-:Y:S08]  /*1a240*/  MUFU.EX2 R20, R20 ;  /* 0x0000001400147308 */ /* 0x000ff00000000800 */
[----:B------:R-:W-:Y:S01]  /*1a250*/  MUFU.EX2 R21, R21 ;  /* 0x0000001500157308 */ /* 0x000fe20000000800 */
[----:B0-----:R-:W-:Y:S01]  /*1a260*/  FMNMX.FTZ R0, R0, R196, !PT ;  /* 0x000000c400007209 */ /* 0x001fe20007810000 */
[----:B------:R-:W-:-:S06]  /*1a270*/  FFMA.FTZ R196, R2, R212, -R7 ;  /* 0x000000d402c47223 */ /* 0x000fcc0000010807 */
[----:B------:R-:W-:Y:S01]  /*1a280*/  MUFU.EX2 R8, R8 ;  /* 0x0000000800087308 */ /* 0x000fe20000000800 */
[----:B------:R-:W-:-:S01]  /*1a290*/  FFMA.FTZ R7, R2, R213, -R7 ;  /* 0x000000d502077223 */ /* 0x000fc20000010807 */
[----:B------:R-:W-:Y:S01]  /*1a2a0*/  FSETP.NEU.FTZ.AND P2, PT, R0, -INF , PT ;  /* 0xff8000000000780b */ /* 0x000fe20003f5d000 */
[----:B------:R-:W-:-:S03]  /*1a2b0*/  FFMA.FTZ R205, R2, R0, -8 ;  /* 0xc100000002cd7423 */ /* 0x000fc60000010000 */
[----:B------:R-:W-:Y:S02]  /*1a2c0*/  FSEL R204, R0, RZ, P2 ;  /* 0x000000ff00cc7208 */ /* 0x000fe40001000000 */
[----:B------:R-:W-:Y:S01]  /*1a2d0*/  FSEL R205, R205, RZ, P2 ;  /* 0x000000ffcdcd7208 */ /* 0x000fe20001000000 */
[----:B------:R-:W-:Y:S01]  /*1a2e0*/  MUFU.EX2 R152, R152 ;  /* 0x0000009800987308 */ /* 0x000fe20000000800 */
[----:B------:R-:W-:Y:S02]  /*1a2f0*/  WARPGROUP.DEPBAR.LE gsb0, 0x0 ;  /* 0x00008000000079c5 */ /* 0x000fe40000010000 */
[----:B------:R-:W-:Y:S01]  /*1a300*/  FADD.FTZ R204, -R204, R13 ;  /* 0x0000000dcccc7221 */ /* 0x000fe20000010100 */
[----:B------:R-:W-:-:S01]  /*1a310*/  FFMA.FTZ R208, R2, R182, -R205 ;  /* 0x000000b602d07223 */ /* 0x000fc200000108cd */
[----:B------:R-:W-:Y:S01]  /*1a320*/  FSEL R182, R3, RZ, P3 ;  /* 0x000000ff03b67208 */ /* 0x000fe20001800000 */
[----:B------:R-:W-:-:S01]  /*1a330*/  FFMA.FTZ R154, R2, R154, -R205 ;  /* 0x0000009a029a7223 */ /* 0x000fc200000108cd */
[C---:B------:R-:W-:Y:S01]  /*1a340*/  FMUL.FTZ R204, R2.reuse, R204 ;  /* 0x000000cc02cc7220 */ /* 0x040fe20000410000 */
[----:B------:R-:W-:-:S01]  /*1a350*/  FFMA.FTZ R155, R2, R155, -R205 ;  /* 0x0000009b029b7223 */ /* 0x000fc200000108cd */
[----:B------:R-:W-:Y:S01]  /*1a360*/  FFMA.FTZ R158, R2, R158, -R205 ;  /* 0x0000009e029e7223 */ /* 0x000fe200000108cd */
[----:B------:R-:W-:-:S01]  /*1a370*/  FADD.FTZ R182, -R182, R12 ;  /* 0x0000000cb6b67221 */ /* 0x000fc20000010100 */
[--C-:B------:R-:W-:Y:S01]  /*1a380*/  FFMA.FTZ R159, R2, R159, -R205.reuse ;  /* 0x0000009f029f7223 */ /* 0x100fe200000108cd */
[----:B------:R-:W-:Y:S01]  /*1a390*/  MUFU.EX2 R154, R154 ;  /* 0x0000009a009a7308 */ /* 0x000fe20000000800 */
[----:B------:R-:W-:Y:S01]  /*1a3a0*/  @!P4 LEA R13, R14, R18, 0x3 ;  /* 0x000000120e0dc211 */ /* 0x000fe200078e18ff */
[C---:B------:R-:W-:Y:S01]  /*1a3b0*/  FMUL.FTZ R182, R2.reuse, R182 ;  /* 0x000000b602b67220 */ /* 0x040fe20000410000 */
[----:B------:R-:W-:-:S01]  /*1a3c0*/  FFMA.FTZ R162, R2, R162, -R205 ;  /* 0x000000a202a27223 */ /* 0x000fc200000108cd */
[C-C-:B------:R-:W-:Y:S01]  /*1a3d0*/  FFMA.FTZ R12, R2.reuse, R183, -R205.reuse ;  /* 0x000000b7020c7223 */ /* 0x140fe200000108cd */
[----:B------:R-:W-:-:S01]  /*1a3e0*/  FFMA.FTZ R163, R2, R163, -R205 ;  /* 0x000000a302a37223 */ /* 0x000fc200000108cd */
[----:B------:R-:W-:Y:S01]  /*1a3f0*/  @!P4 VIADD R13, R13, 0x38840 ;  /* 0x000388400d0dc836 */ /* 0x000fe20000000000 */
[----:B------:R-:W-:Y:S01]  /*1a400*/  IADD3 R183, -R220, 0xb, RZ ;  /* 0x0000000bdcb77810 */ /* 0x000fe20007ffe1ff */
[----:B------:R-:W0:Y:S01]  /*1a410*/  MUFU.EX2 R182, R182 ;  /* 0x000000b600b67308 */ /* 0x000e220000000800 */
[----:B------:R-:W-:-:S01]  /*1a420*/  FFMA.FTZ R166, R2, R166, -R205 ;  /* 0x000000a602a67223 */ /* 0x000fc200000108cd */
[C---:B------:R-:W-:Y:S01]  /*1a430*/  FFMA.FTZ R167, R2.reuse, R167, -R205 ;  /* 0x000000a702a77223 */ /* 0x040fe200000108cd */
[----:B------:R-:W-:Y:S01]  /*1a440*/  @!P4 PRMT R13, RZ, 0x654, R13 ;  /* 0x00000654ff0dc816 */ /* 0x000fe2000000000d */
[----:B------:R1:W-:Y:S06]  /*1a450*/  BAR.ARV R183, 0x100 ;  /* 0x000400b70000751d */ /* 0x0003ec0000002000 */
[----:B------:R-:W2:Y:S01]  /*1a460*/  MUFU.EX2 R204, R204 ;  /* 0x000000cc00cc7308 */ /* 0x000ea20000000800 */
[----:B------:R3:W-:Y:S01]  /*1a470*/  @!P4 SYNCS.ARRIVE.TRANS64.RED.A1T0 RZ, [R13+URZ], RZ ;  /* 0x000000ff0dffc9a7 */ /* 0x0007e2000810043f */
[----:B------:R-:W-:-:S01]  /*1a480*/  FFMA.FTZ R170, R2, R170, -R205 ;  /* 0x000000aa02aa7223 */ /* 0x000fc200000108cd */
[C-C-:B------:R-:W-:Y:S01]  /*1a490*/  FFMA.FTZ R171, R2.reuse, R171, -R205.reuse ;  /* 0x000000ab02ab7223 */ /* 0x140fe200000108cd */
[----:B------:R-:W-:-:S01]  /*1a4a0*/  FFMA.FTZ R174, R2, R174, -R205 ;  /* 0x000000ae02ae7223 */ /* 0x000fc200000108cd */
[C-C-:B------:R-:W-:Y:S01]  /*1a4b0*/  FFMA.FTZ R175, R2.reuse, R175, -R205.reuse ;  /* 0x000000af02af7223 */ /* 0x140fe200000108cd */
[----:B------:R-:W-:-:S01]  /*1a4c0*/  FFMA.FTZ R178, R2, R178, -R205 ;  /* 0x000000b202b27223 */ /* 0x000fc200000108cd */
[----:B0-----:R-:W-:Y:S01]  /*1a4d0*/  FFMA.FTZ R5, R182, R5, R6 ;  /* 0x00000005b6057223 */ /* 0x001fe20000010006 */
[----:B------:R-:W3:Y:S01]  /*1a4e0*/  MUFU.EX2 R155, R155 ;  /* 0x0000009b009b7308 */ /* 0x000ee20000000800 */
[----:B------:R-:W-:-:S01]  /*1a4f0*/  FFMA.FTZ R179, R2, R179, -R205 ;  /* 0x000000b302b37223 */ /* 0x000fc200000108cd */
[----:B------:R-:W-:Y:S01]  /*1a500*/  FFMA.FTZ R186, R2, R186, -R205 ;  /* 0x000000ba02ba7223 */ /* 0x000fe200000108cd */
[----:B------:R-:W-:-:S01]  /*1a510*/  FADD.FTZ R5, R9, R5 ;  /* 0x0000000509057221 */ /* 0x000fc20000010000 */
[C-C-:B------:R-:W-:Y:S01]  /*1a520*/  FFMA.FTZ R187, R2.reuse, R187, -R205.reuse ;  /* 0x000000bb02bb7223 */ /* 0x140fe200000108cd */
[----:B------:R-:W-:-:S01]  /*1a530*/  FFMA.FTZ R190, R2, R190, -R205 ;  /* 0x000000be02be7223 */ /* 0x000fc200000108cd */
[C-C-:B------:R-:W-:Y:S01]  /*1a540*/  FFMA.FTZ R191, R2.reuse, R191, -R205.reuse ;  /* 0x000000bf02bf7223 */ /* 0x140fe200000108cd */
[----:B------:R-:W-:-:S01]  /*1a550*/  FFMA.FTZ R194, R2, R194, -R205 ;  /* 0x000000c202c27223 */ /* 0x000fc200000108cd */
[----:B------:R-:W0:Y:S01]  /*1a560*/  MUFU.EX2 R158, R158 ;  /* 0x0000009e009e7308 */ /* 0x000e220000000800 */
[----:B--2---:R-:W-:-:S01]  /*1a570*/  FFMA.FTZ R4, R204, R4, R154 ;  /* 0x00000004cc047223 */ /* 0x004fc2000001009a */
[C-C-:B------:R-:W-:Y:S01]  /*1a580*/  FFMA.FTZ R195, R2.reuse, R195, -R205.reuse ;  /* 0x000000c302c37223 */ /* 0x140fe200000108cd */
[----:B------:R-:W-:-:S01]  /*1a590*/  FFMA.FTZ R198, R2, R198, -R205 ;  /* 0x000000c602c67223 */ /* 0x000fc200000108cd */
[C-C-:B------:R-:W-:Y:S01]  /*1a5a0*/  FFMA.FTZ R199, R2.reuse, R199, -R205.reuse ;  /* 0x000000c702c77223 */ /* 0x140fe200000108cd */
[----:B------:R-:W-:-:S01]  /*1a5b0*/  FFMA.FTZ R202, R2, R202, -R205 ;  /* 0x000000ca02ca7223 */ /* 0x000fc200000108cd */
[C-C-:B------:R-:W-:Y:S01]  /*1a5c0*/  FFMA.FTZ R203, R2.reuse, R203, -R205.reuse ;  /* 0x000000cb02cb7223 */ /* 0x140fe200000108cd */
[----:B------:R-:W-:-:S01]  /*1a5d0*/  FFMA.FTZ R206, R2, R206, -R205 ;  /* 0x000000ce02ce7223 */ /* 0x000fc200000108cd */
[----:B------:R-:W2:Y:S01]  /*1a5e0*/  MUFU.EX2 R159, R159 ;  /* 0x0000009f009f7308 */ /* 0x000ea20000000800 */
[----:B---3--:R-:W-:-:S01]  /*1a5f0*/  FADD.FTZ R13, R155, R4 ;  /* 0x000000049b0d7221 */ /* 0x008fc20000010000 */
[----:B------:R-:W-:Y:S01]  /*1a600*/  FADD.FTZ R4, R20, R5 ;  /* 0x0000000514047221 */ /* 0x000fe20000010000 */
[----:B------:R-:W-:-:S01]  /*1a610*/  FFMA.FTZ R207, R2, R207, -R205 ;  /* 0x000000cf02cf7223 */ /* 0x000fc200000108cd */
[C-C-:B------:R-:W-:Y:S01]  /*1a620*/  FFMA.FTZ R210, R2.reuse, R210, -R205.reuse ;  /* 0x000000d202d27223 */ /* 0x140fe200000108cd */
[----:B------:R-:W-:-:S01]  /*1a630*/  FFMA.FTZ R211, R2, R211, -R205 ;  /* 0x000000d302d37223 */ /* 0x000fc200000108cd */
[----:B------:R-:W-:Y:S01]  /*1a640*/  FADD.FTZ R4, R21, R4 ;  /* 0x0000000415047221 */ /* 0x000fe20000010000 */
[----:B------:R-:W-:-:S01]  /*1a650*/  FFMA.FTZ R214, R2, R214, -R205 ;  /* 0x000000d602d67223 */ /* 0x000fc200000108cd */
[----:B------:R-:W3:Y:S01]  /*1a660*/  MUFU.EX2 R162, R162 ;  /* 0x000000a200a27308 */ /* 0x000ee20000000800 */
[----:B0-----:R-:W-:-:S01]  /*1a670*/  FADD.FTZ R5, R158, R13 ;  /* 0x0000000d9e057221 */ /* 0x001fc20000010000 */
[----:B------:R-:W-:Y:S01]  /*1a680*/  FADD.FTZ R4, R8, R4 ;  /* 0x0000000408047221 */ /* 0x000fe20000010000 */
[----:B------:R-:W-:-:S03]  /*1a690*/  FFMA.FTZ R205, R2, R215, -R205 ;  /* 0x000000d702cd7223 */ /* 0x000fc600000108cd */
[----:B------:R-:W-:Y:S02]  /*1a6a0*/  FADD.FTZ R4, R152, R4 ;  /* 0x0000000498047221 */ /* 0x000fe40000010000 */
[----:B------:R-:W0:Y:S01]  /*1a6b0*/  MUFU.EX2 R163, R163 ;  /* 0x000000a300a37308 */ /* 0x000e220000000800 */
[----:B--2---:R-:W-:-:S07]  /*1a6c0*/  FADD.FTZ R5, R159, R5 ;  /* 0x000000059f057221 */ /* 0x004fce0000010000 */
        /* <DEDUP_REMOVED lines=103> */
[----:B---3--:R-:W-:-:S01]  /*1ad40*/  FADD.FTZ R13, R214, R5 ;  /* 0x00000005d60d7221 */ /* 0x008fc20000010000 */
[----:B0-----:R-:W-:-:S03]  /*1ad50*/  FADD.FTZ R5, R7, R4 ;  /* 0x0000000407057221 */ /* 0x001fc60000010000 */
[----:B--2---:R-:W-:Y:S01]  /*1ad60*/  FADD.FTZ R4, R205, R13 ;  /* 0x0000000dcd047221 */ /* 0x004fe20000010000 */
[----:B-1----:R-:W-:Y:S06]  /*1ad70*/  @!P1 BRA `(.L_x_2506) ;  /* 0x0000000000049947 */ /* 0x002fec0003800000 */
[----:B------:R-:W-:Y:S01]  /*1ad80*/  BPT.TRAP 0x1 ;  /* 0x000000040000795c */ /* 0x000fe20000300000 */
.L_x_2506:
[----:B------:R-:W-:Y:S01]  /*1ad90*/  IMAD R13, R234, 0x8, R18 ;  /* 0x00000008ea0d7824 */ /* 0x000fe200078e0212 */
[----:B------:R-:W-:Y:S01]  /*1ada0*/  ISETP.GT.AND P2, PT, R11, R15, PT ;  /* 0x0000000f0b00720c */ /* 0x000fe20003f44270 */
[----:B------:R-:W-:Y:S01]  /*1adb0*/  IMAD.U32 R183, RZ, RZ, UR42 ;  /* 0x0000002affb77e24 */ /* 0x000fe2000f8e00ff */
[----:B------:R-:W-:Y:S01]  /*1adc0*/  F2FP.SATFINITE.E4M3.F32.PACK_AB_MERGE_C R20, R21, R20, RZ ;  /* 0x000000141514723e */ /* 0x000fe200048070ff */
[----:B------:R-:W-:Y:S01]  /*1add0*/  VIADD R13, R13, 0x38860 ;  /* 0x000388600d0d7836 */ /* 0x000fe20000000000 */
[----:B------:R-:W-:Y:S01]  /*1ade0*/  F2FP.SATFINITE.E4M3.F32.PACK_AB_MERGE_C R12, R12, R208, RZ ;  /* 0x000000d00c0c723e */ /* 0x000fe200048070ff */
[----:B------:R-:W-:Y:S01]  /*1adf0*/  FMUL.FTZ R24, R24, R182 ;  /* 0x000000b618187220 */ /* 0x000fe20000410000 */
        /* <DEDUP_REMOVED lines=163> */
[----:B------:R-:W-:Y:S02]  /*1b830*/  IMAD.MOV.U32 R6, RZ, RZ, R235 ;  /* 0x000000ffff067224 */ /* 0x000fe400078e00eb */
[----:B------:R-:W-:Y:S01]  /*1b840*/  IMAD.MOV.U32 R234, RZ, RZ, R14 ;  /* 0x000000ffffea7224 */ /* 0x000fe200078e000e */
[----:B------:R-:W-:Y:S06]  /*1b850*/  @P2 BRA `(.L_x_2507) ;  /* 0xffffffd0007c2947 */ /* 0x000fec000383ffff */
[----:B------:R-:W-:-:S07]  /*1b860*/  IMAD.MOV.U32 R234, RZ, RZ, R14 ;  /* 0x000000ffffea7224 */ /* 0x000fce00078e000e */
.L_x_2496:
[----:B------:R-:W-:-:S13]  /*1b870*/  ISETP.GE.AND P0, PT, R11, RZ, PT ;  /* 0x000000ff0b00720c */ /* 0x000fda0003f06270 */
[----:B------:R-:W-:Y:S05]  /*1b880*/  @!P0 BRA `(.L_x_2508) ;  /* 0x0000002400208947 */ /* 0x000fea0003800000 */
[----:B------:R-:W-:Y:S02]  /*1b890*/  IMAD.MOV.U32 R14, RZ, RZ, R0 ;  /* 0x000000ffff0e7224 */ /* 0x000fe400078e0000 */
[----:B------:R-:W-:Y:S02]  /*1b8a0*/  IMAD.MOV.U32 R12, RZ, RZ, R3 ;  /* 0x000000ffff0c7224 */ /* 0x000fe400078e0003 */
[----:B------:R-:W-:Y:S02]  /*1b8b0*/  IMAD.MOV.U32 R6, RZ, RZ, R235 ;  /* 0x000000ffff067224 */ /* 0x000fe400078e00eb */
[----:B------:R-:W-:-:S07]  /*1b8c0*/  IMAD.MOV.U32 R13, RZ, RZ, R234 ;  /* 0x000000ffff0d7224 */ /* 0x000fce00078e00ea */
.L_x_2519:
[----:B------:R-:W2:Y:S01]  /*1b8d0*/  LDL R0, [R1] ;  /* 0x0000000001007983 */ /* 0x000ea20000100800 */
[----:B------:R-:W-:Y:S01]  /*1b8e0*/  VIADD R234, R13, 0x1 ;  /* 0x000000010dea7836 */ /* 0x000fe20000000000 */
[----:B------:R-:W-:Y:S05]  /*1b8f0*/  YIELD ;  /* 0x0000000000007946 */ /* 0x000fea0003800000 */
[----:B------:R-:W-:-:S04]  /*1b900*/  ISETP.NE.AND P0, PT, R234, 0x2, PT ;  /* 0x00000002ea00780c */ /* 0x000fc80003f05270 */
[----:B------:R-:W-:Y:S02]  /*1b910*/  SEL R235, RZ, 0x1, P0 ;  /* 0x00000001ffeb7807 */ /* 0x000fe40000000000 */
[----:B------:R-:W-:Y:S02]  /*1b920*/  SEL R234, R234, RZ, P0 ;  /* 0x000000ffeaea7207 */ /* 0x000fe40000000000 */
[----:B------:R-:W-:Y:S02]  /*1b930*/  LOP3.LUT R235, R6, R235, RZ, 0x3c, !PT ;  /* 0x000000eb06eb7212 */ /* 0x000fe400078e3cff */
[----:B--2---:R-:W-:-:S13]  /*1b940*/  ISETP.NE.AND P2, PT, R0, RZ, PT ;  /* 0x000000ff0000720c */ /* 0x004fda0003f45270 */
[----:B------:R-:W-:Y:S05]  /*1b950*/  @P2 BRA `(.L_x_2509) ;  /* 0x0000000000302947 */ /* 0x000fea0003800000 */
[----:B------:R-:W-:Y:S05]  /*1b960*/  @!P1 BRA `(.L_x_2510) ;  /* 0x0000000000049947 */ /* 0x000fea0003800000 */
[----:B------:R-:W-:Y:S01]  /*1b970*/  BPT.TRAP 0x1 ;  /* 0x000000040000795c */ /* 0x000fe20000300000 */
.L_x_2510:
[----:B------:R-:W-:Y:S01]  /*1b980*/  IMAD R0, R234, 0x8, R18 ;  /* 0x00000008ea007824 */ /* 0x000fe200078e0212 */
[----:B------:R-:W-:-:S04]  /*1b990*/  SHF.L.U32 R3, R235, 0x1f, RZ ;  /* 0x0000001feb037819 */ /* 0x000fc800000006ff */
[----:B------:R0:W1:Y:S01]  /*1b9a0*/  SYNCS.PHASECHK.TRANS64.TRYWAIT P0, [R0+URZ+0x38830], R3 ;  /* 0x03883003000075a7 */ /* 0x000062000800017f */
[----:B------:R-:W-:Y:S05]  /*1b9b0*/  @!P1 BRA `(.L_x_2511) ;  /* 0x0000000000049947 */ /* 0x000fea0003800000 */
[----:B------:R-:W-:Y:S01]  /*1b9c0*/  BPT.TRAP 0x1 ;  /* 0x000000040000795c */ /* 0x000fe20000300000 */
.L_x_2511:
[----:B------:R-:W-:Y:S04]  /*1b9d0*/  BSSY B0, `(.L_x_2509) ;  /* 0x0000004000007945 */ /* 0x000fe80003800000 */
[----:B-1----:R-:W-:Y:S05]  /*1b9e0*/  @P0 BRA `(.L_x_2512) ;  /* 0x0000000000080947 */ /* 0x002fea0003800000 */
[----:B------:R-:W1:Y:S02]  /*1b9f0*/  SYNCS.PHASECHK.TRANS64.TRYWAIT P0, [R0+URZ+0x38830], R3 ;  /* 0x03883003000075a7 */ /* 0x000e64000800017f */
[----:B-1----:R-:W-:Y:S05]  /*1ba00*/  @!P0 BRA `(.L_x_2513) ;  /* 0x000000f8002c8947 */ /* 0x002fea0003800000 */
.L_x_2512:
[----:B------:R-:W-:Y:S05]  /*1ba10*/  BSYNC B0 ;  /* 0x0000000000007941 */ /* 0x000fea0003800000 */
.L_x_2509:
[----:B01----:R-:W0:Y:S01]  /*1ba20*/  S2R R0, SR_TID.X ;  /* 0x0000000000007919 */ /* 0x003e220000002100 */
[----:B------:R-:W-:Y:S05]  /*1ba30*/  WARPSYNC.ALL ;  /* 0x0000000000007948 */ /* 0x000fea0003800000 */
[----:B------:R-:W-:Y:S02]  /*1ba40*/  IMAD R8, R234, 0x800, R10 ;  /* 0x00000800ea087824 */ /* 0x000fe400078e020a */
[----:B------:R-:W-:Y:S02]  /*1ba50*/  IMAD.MOV.U32 R9, RZ, RZ, 0x40000040 ;  /* 0x40000040ff097424 */ /* 0x000fe400078e00ff */
[C---:B------:R-:W-:Y:S01]  /*1ba60*/  VIADD R154, R8.reuse, 0x4 ;  /* 0x00000004089a7836 */ /* 0x040fe20000000000 */
[C---:B------:R-:W-:Y:S01]  /*1ba70*/  IADD3 R152, R8.reuse, 0x2, RZ ;  /* 0x0000000208987810 */ /* 0x040fe20007ffe0ff */
[----:B------:R-:W-:Y:S01]  /*1ba80*/  IMAD.MOV.U32 R153, RZ, RZ, 0x40000040 ;  /* 0x40000040ff997424 */ /* 0x000fe200078e00ff */
[C---:B------:R-:W-:Y:S01]  /*1ba90*/  R2UR UR14, R8.reuse ;  /* 0x00000000080e72ca */ /* 0x040fe200000e0000 */
[----:B------:R-:W-:Y:S01]  /*1baa0*/  IMAD.MOV.U32 R155, RZ, RZ, 0x40000040 ;  /* 0x40000040ff9b7424 */ /* 0x000fe200078e00ff */
[----:B------:R-:W-:Y:S01]  /*1bab0*/  R2UR UR15, R9 ;  /* 0x00000000090f72ca */ /* 0x000fe200000e0000 */
[----:B------:R-:W-:Y:S01]  /*1bac0*/  VIADD R20, R8, 0x6 ;  /* 0x0000000608147836 */ /* 0x000fe20000000000 */
[----:B------:R-:W-:Y:S01]  /*1bad0*/  R2UR UR10, R152 ;  /* 0x00000000980a72ca */ /* 0x000fe200000e0000 */
[----:B------:R-:W-:Y:S01]  /*1bae0*/  VIADD R152, R8, 0x400 ;  /* 0x0000040008987836 */ /* 0x000fe20000000000 */
[----:B------:R-:W-:Y:S01]  /*1baf0*/  R2UR UR6, R154 ;  /* 0x000000009a0672ca */ /* 0x000fe200000e0000 */
[----:B------:R-:W-:Y:S01]  /*1bb00*/  VIADD R154, R8, 0x404 ;  /* 0x00000404089a7836 */ /* 0x000fe20000000000 */
[----:B------:R-:W-:Y:S01]  /*1bb10*/  R2UR UR11, R153 ;  /* 0x00000000990b72ca */ /* 0x000fe200000e0000 */
[----:B------:R-:W-:Y:S01]  /*1bb20*/  IMAD.MOV.U32 R21, RZ, RZ, 0x40000040 ;  /* 0x40000040ff157424 */ /* 0x000fe200078e00ff */
[----:B------:R-:W-:-:S02]  /*1bb30*/  R2UR UR7, R155 ;  /* 0x000000009b0772ca */ /* 0x000fc400000e0000 */
[----:B------:R-:W-:Y:S02]  /*1bb40*/  R2UR UR22, R152 ;  /* 0x00000000981672ca */ /* 0x000fe400000e0000 */
[----:B------:R-:W-:Y:S02]  /*1bb50*/  R2UR UR23, R153 ;  /* 0x00000000991772ca */ /* 0x000fe400000e0000 */
[----:B------:R-:W-:Y:S02]  /*1bb60*/  R2UR UR30, R154 ;  /* 0x000000009a1e72ca */ /* 0x000fe400000e0000 */
[----:B------:R-:W-:Y:S02]  /*1bb70*/  R2UR UR31, R155 ;  /* 0x000000009b1f72ca */ /* 0x000fe400000e0000 */
[----:B0-----:R-:W-:Y:S02]  /*1bb80*/  SHF.R.U32.HI R0, RZ, 0x7, R0 ;  /* 0x00000007ff007819 */ /* 0x001fe40000011600 */
[----:B------:R-:W-:Y:S01]  /*1bb90*/  R2UR UR18, R20 ;  /* 0x00000000141272ca */ /* 0x000fe200000e0000 */
[----:B------:R-:W-:Y:S01]  /*1bba0*/  VIADD R20, R8, 0x402 ;  /* 0x0000040208147836 */ /* 0x000fe20000000000 */
[C---:B------:R-:W-:Y:S01]  /*1bbb0*/  R2UR UR19, R21.reuse ;  /* 0x00000000151372ca */ /* 0x040fe200000e0000 */
[----:B------:R-:W-:Y:S01]  /*1bbc0*/  VIADD R0, R0, 0x8 ;  /* 0x0000000800007836 */ /* 0x000fe20000000000 */
[----:B------:R-:W-:-:S02]  /*1bbd0*/  R2UR UR27, R21 ;  /* 0x00000000151b72ca */ /* 0x000fc400000e0000 */
[----:B------:R-:W-:Y:S02]  /*1bbe0*/  R2UR UR26, R20 ;  /* 0x00000000141a72ca */ /* 0x000fe400000e0000 */
[----:B------:R0:W-:Y:S01]  /*1bbf0*/  BAR.SYNC.DEFER_BLOCKING R0, 0x100 ;  /* 0x000400000000751d */ /* 0x0001e20000010000 */
[----:B------:R-:W-:Y:S02]  /*1bc00*/  IADD3 R8, R8, 0x406, RZ ;  /* 0x0000040608087810 */ /* 0x000fe40007ffe0ff */
[----:B------:R-:W-:Y:S02]  /*1bc10*/  R2UR UR35, R9 ;  /* 0x00000000092372ca */ /* 0x000fe400000e0000 */
        /* <DEDUP_REMOVED lines=28> */
.L_x_2515:
[----:B------:R-:W-:Y:S01]  /*1bde0*/  SHF.L.U32 R0, R6, 0x1f, RZ ;  /* 0x0000001f06007819 */ /* 0x000fe200000006ff */
[----:B------:R-:W-:-:S04]  /*1bdf0*/  IMAD R3, R13, 0x8, R18 ;  /* 0x000000080d037824 */ /* 0x000fc800078e0212 */
[----:B------:R0:W1:Y:S01]  /*1be00*/  SYNCS.PHASECHK.TRANS64.TRYWAIT P0, [R3+URZ+0x38850], R0 ;  /* 0x03885000030075a7 */ /* 0x000062000800017f */
[----:B------:R-:W-:Y:S05]  /*1be10*/  @!P1 BRA `(.L_x_2516) ;  /* 0x0000000000049947 */ /* 0x000fea0003800000 */
[----:B------:R-:W-:Y:S01]  /*1be20*/  BPT.TRAP 0x1 ;  /* 0x000000040000795c */ /* 0x000fe20000300000 */
.L_x_2516:
[----:B-1----:R-:W-:Y:S05]  /*1be30*/  @P0 BRA `(.L_x_2514) ;  /* 0x0000000000080947 */ /* 0x002fea0003800000 */
[----:B------:R-:W1:Y:S02]  /*1be40*/  SYNCS.PHASECHK.TRANS64.TRYWAIT P0, [R3+URZ+0x38850], R0 ;  /* 0x03885000030075a7 */ /* 0x000e64000800017f */
[----:B-1----:R-:W-:Y:S05]  /*1be50*/  @!P0 BRA `(.L_x_2517) ;  /* 0x000000f4002c8947 */ /* 0x002fea0003800000 */
.L_x_2514:
[----:B01----:R-:W-:Y:S01]  /*1be60*/  VIADD R0, R18, 0x400 ;  /* 0x0000040012007836 */ /* 0x003fe20000000000 */
[----:B------:R-:W-:Y:S05]  /*1be70*/  WARPSYNC.ALL ;  /* 0x0000000000007948 */ /* 0x000fea0003800000 */
[----:B------:R-:W-:Y:S01]  /*1be80*/  SHF.R.U32.HI R0, RZ, 0x4, R0 ;  /* 0x00000004ff007819 */ /* 0x000fe20000011600 */
[----:B------:R-:W-:Y:S01]  /*1be90*/  IMAD.MOV.U32 R7, RZ, RZ, 0x40000040 ;  /* 0x40000040ff077424 */ /* 0x000fe200078e00ff */
[----:B------:R-:W-:Y:S01]  /*1bea0*/  WARPGROUP.ARRIVE ;  /* 0x00000000000079c5 */ /* 0x000fe20000000000 */
[----:B------:R-:W-:Y:S01]  /*1beb0*/  IMAD.MOV.U32 R9, RZ, RZ, 0x40000040 ;  /* 0x40000040ff097424 */ /* 0x000fe200078e00ff */
[----:B------:R-:W-:-:S02]  /*1bec0*/  LOP3.LUT R0, R0, 0x3fff, RZ, 0xc0, !PT ;  /* 0x00003fff00007812 */ /* 0x000fc400078ec0ff */
[----:B------:R-:W-:Y:S02]  /*1bed0*/  R2UR UR7, R7 ;  /* 0x00000000070772ca */ /* 0x000fe400000e0000 */
[----:B------:R-:W-:Y:S02]  /*1bee0*/  LOP3.LUT R0, R0, 0x10000, RZ, 0xfc, !PT ;  /* 0x0001000000007812 */ /* 0x000fe400078efcff */
[----:B------:R-:W-:-:S03]  /*1bef0*/  FMNMX.FTZ R3, R154, R14, !PT ;  /* 0x0000000e9a037209 */ /* 0x000fc60007810000 */
[----:B------:R-:W-:Y:S01]  /*1bf00*/  IMAD R6, R13, 0x800, R0 ;  /* 0x000008000d067824 */ /* 0x000fe200078e0200 */
[----:B------:R-:W-:Y:S02]  /*1bf10*/  FMNMX.FTZ R0, R152, R12, !PT ;  /* 0x0000000c98007209 */ /* 0x000fe40007810000 */
[----:B------:R-:W-:Y:S01]  /*1bf20*/  FMNMX.FTZ R3, R155, R3, !PT ;  /* 0x000000039b037209 */ /* 0x000fe20007810000 */
[C---:B------:R-:W-:Y:S01]  /*1bf30*/  VIADD R8, R6.reuse, 0x2 ;  /* 0x0000000206087836 */ /* 0x040fe20000000000 */
[----:B------:R-:W-:Y:S02]  /*1bf40*/  R2UR UR6, R6 ;  /* 0x00000000060672ca */ /* 0x000fe400000e0000 */
[----:B------:R-:W-:Y:S02]  /*1bf50*/  FMNMX.FTZ R0, R153, R0, !PT ;  /* 0x0000000099007209 */ /* 0x000fe40007810000 */
[----:B------:R-:W-:Y:S02]  /*1bf60*/  FMNMX.FTZ R3, R158, R3, !PT ;  /* 0x000000039e037209 */ /* 0x000fe40007810000 */
[----:B------:R-:W-:-:S02]  /*1bf70*/  FMNMX.FTZ R0, R156, R0, !PT ;  /* 0x000000009c007209 */ /* 0x000fc40007810000 */
[----:B------:R-:W-:Y:S02]  /*1bf80*/  FMNMX.FTZ R3, R159, R3, !PT ;  /* 0x000000039f037209 */ /* 0x000fe40007810000 */
[----:B------:R-:W-:Y:S02]  /*1bf90*/  FMNMX.FTZ R0, R157, R0, !PT ;  /* 0x000000009d007209 */ /* 0x000fe40007810000 */
[----:B------:R-:W-:Y:S01]  /*1bfa0*/  FMNMX.FTZ R3, R162, R3, !PT ;  /* 0x00000003a2037209 */ /* 0x000fe20007810000 */
[----:B------:R-:W-:Y:S01]  /*1bfb0*/  QGMMA.64x256x32.F32.E4M3.E4M3 R24, R228, gdesc[UR4], R24, gsb0 ;  /* 0x03e00004e4187df3 */ /* 0x000fe20008000818 */
[----:B------:R-:W-:Y:S01]  /*1bfc0*/  R2UR UR6, R8 ;  /* 0x00000000080672ca */ /* 0x000fe200000e0000 */
[----:B------:R-:W-:Y:S01]  /*1bfd0*/  VIADD R8, R6, 0x4 ;  /* 0x0000000406087836 */ /* 0x000fe20000000000 */
[----:B------:R-:W-:Y:S01]  /*1bfe0*/  R2UR UR7, R9 ;  /* 0x00000000090772ca */ /* 0x000fe200000e0000 */
[----:B------:R-:W-:Y:S01]  /*1bff0*/  IMAD.MOV.U32 R9, RZ, RZ, 0x40000040 ;  /* 0x40000040ff097424 */ /* 0x000fe200078e00ff */
[----:B------:R-:W-:Y:S01]  /*1c000*/  FMNMX.FTZ R0, R160, R0, !PT ;  /* 0x00000000a0007209 */ /* 0x000fe20007810000 */
[----:B------:R-:W-:Y:S01]  /*1c010*/  VIADD R6, R6, 0x6 ;  /* 0x0000000606067836 */ /* 0x000fe20000000000 */
        /* <DEDUP_REMOVED lines=53> */
[----:B------:R-:W-:-:S05]  /*1c370*/  FMNMX.FTZ R0, R213, R0, !PT ;  /* 0x00000000d5007209 */ /* 0x000fca0007810000 */
[----:B------:R-:W0:Y:S02]  /*1c380*/  SHFL.BFLY PT, R7, R0, 0x2, 0x1f ;  /* 0x0c401f0000077f89 */ /* 0x000e2400000e0000 */
[----:B0-----:R-:W-:Y:S02]  /*1c390*/  FMNMX.FTZ R0, R0, R7, !PT ;  /* 0x0000000700007209 */ /* 0x001fe40007810000 */
[----:B------:R-:W-:Y:S01]  /*1c3a0*/  MOV R7, 0x40000040 ;  /* 0x4000004000077802 */ /* 0x000fe20000000f00 */
[----:B------:R-:W-:Y:S02]  /*1c3b0*/  WARPGROUP.DEPBAR.LE gsb0, 0x0 ;  /* 0x00008000000079c5 */ /* 0x000fe40000010000 */
[----:B------:R-:W-:-:S06]  /*1c3c0*/  WARPGROUP.ARRIVE ;  /* 0x00000000000079c5 */ /* 0x000fcc0000000000 */
[----:B------:R-:W0:Y:S01]  /*1c3d0*/  S2R R231, SR_TID.X ;  /* 0x0000000000e77919 */ /* 0x000e220000002100 */
[----:B------:R-:W-:Y:S01]  /*1c3e0*/  QGMMA.64x256x32.F32.E4M3.E4M3 R24, R224, gdesc[UR4], R24, gsb0 ;  /* 0x03e00004e0187df3 */ /* 0x000fe20008000818 */
[----:B------:R-:W-:Y:S02]  /*1c3f0*/  R2UR UR6, R8 ;  /* 0x00000000080672ca */ /* 0x000fe400000e0000 */
[----:B------:R-:W-:Y:S01]  /*1c400*/  R2UR UR7, R9 ;  /* 0x00000000090772ca */ /* 0x000fe200000e0000 */
[----:B------:R-:W1:Y:S01]  /*1c410*/  SHFL.BFLY PT, R8, R3, 0x2, 0x1f ;  /* 0x0c401f0003087f89 */ /* 0x000e6200000e0000 */
[----:B0-----:R-:W-:Y:S02]  /*1c420*/  LOP3.LUT R231, R231, 0x7f, RZ, 0xc0, !PT ;  /* 0x0000007fe7e77812 */ /* 0x001fe400078ec0ff */
[----:B-1----:R-:W-:Y:S02]  /*1c430*/  FMNMX.FTZ R8, R3, R8, !PT ;  /* 0x0000000803087209 */ /* 0x002fe40007810000 */
[----:B------:R-:W0:Y:S01]  /*1c440*/  SHFL.BFLY PT, R3, R0, 0x1, 0x1f ;  /* 0x0c201f0000037f89 */ /* 0x000e2200000e0000 */
[----:B------:R-:W-:-:S02]  /*1c450*/  ISETP.NE.AND P0, PT, R231, RZ, PT ;  /* 0x000000ffe700720c */ /* 0x000fc40003f05270 */
[----:B------:R-:W1:Y:S01]  /*1c460*/  S2R R231, SR_TID.X ;  /* 0x0000000000e77919 */ /* 0x000e620000002100 */
[----:B0-----:R-:W-:-:S05]  /*1c470*/  FMNMX.FTZ R3, R0, R3, !PT ;  /* 0x0000000300037209 */ /* 0x001fca0007810000 */
[----:B------:R-:W-:-:S04]  /*1c480*/  FFMA.FTZ R9, R2, R3, -8 ;  /* 0xc100000002097423 */ /* 0x000fc80000010003 */
[C-C-:B------:R-:W-:Y:S01]  /*1c490*/  FFMA.FTZ R15, R2.reuse, R157, -R9.reuse ;  /* 0x0000009d020f7223 */ /* 0x140fe20000010809 */
[----:B------:R-:W-:-:S01]  /*1c4a0*/  FFMA.FTZ R20, R2, R160, -R9 ;  /* 0x000000a002147223 */ /* 0x000fc20000010809 */
[C---:B------:R-:W-:Y:S01]  /*1c4b0*/  FFMA.FTZ R157, R2.reuse, R169, -R9 ;  /* 0x000000a9029d7223 */ /* 0x040fe20000010809 */
[----:B-1----:R-:W-:Y:S01]  /*1c4c0*/  SHF.R.U32.HI R231, RZ, 0x7, R231 ;  /* 0x00000007ffe77819 */ /* 0x002fe200000116e7 */
[C-C-:B------:R-:W-:Y:S01]  /*1c4d0*/  FFMA.FTZ R169, R2.reuse, R181, -R9.reuse ;  /* 0x000000b502a97223 */ /* 0x140fe20000010809 */
[----:B------:R-:W-:-:S01]  /*1c4e0*/  FFMA.FTZ R181, R2, R193, -R9 ;  /* 0x000000c102b57223 */ /* 0x000fc20000010809 */
[----:B------:R-:W-:Y:S01]  /*1c4f0*/  MUFU.EX2 R15, R15 ;  /* 0x0000000f000f7308 */ /* 0x000fe20000000800 */
[----:B------:R-:W-:-:S01]  /*1c500*/  FFMA.FTZ R21, R2, R161, -R9 ;  /* 0x000000a102157223 */ /* 0x000fc20000010809 */
[C-C-:B------:R-:W-:Y:S01]  /*1c510*/  FFMA.FTZ R193, R2.reuse, R205, -R9.reuse ;  /* 0x000000cd02c17223 */ /* 0x140fe20000010809 */
[----:B------:R-:W-:Y:S01]  /*1c520*/  IADD3 R205, -R231, 0xb, RZ ;  /* 0x0000000be7cd7810 */ /* 0x000fe20007ffe1ff */
        /* <DEDUP_REMOVED lines=8> */
[----:B------:R-:W-:-:S04]  /*1c5b0*/  FFMA.FTZ R197, R2, R209, -R9 ;  /* 0x000000d102c57223 */ /* 0x000fc80000010809 */
[----:B------:R-:W-:Y:S08]  /*1c5c0*/  MUFU.EX2 R21, R21 ;  /* 0x0000001500157308 */ /* 0x000ff00000000800 */
        /* <DEDUP_REMOVED lines=14> */
[----:B------:R-:W-:Y:S01]  /*1c6b0*/  QGMMA.64x256x32.F32.E4M3.E4M3 R24, R220, gdesc[UR4], R24, gsb0 ;  /* 0x03e00004dc187df3 */ /* 0x000fe20008000818 */
[----:B------:R-:W-:Y:S02]  /*1c6c0*/  R2UR UR6, R6 ;  /* 0x00000000060672ca */ /* 0x000fe400000e0000 */
[----:B------:R-:W-:Y:S01]  /*1c6d0*/  R2UR UR7, R7 ;  /* 0x00000000070772ca */ /* 0x000fe200000e0000 */
[----:B------:R-:W0:Y:S01]  /*1c6e0*/  SHFL.BFLY PT, R6, R8, 0x1, 0x1f ;  /* 0x0c201f0008067f89 */ /* 0x000e2200000e0000 */
[----:B------:R-:W-:-:S01]  /*1c6f0*/  FADD.FTZ R7, -R3, R12 ;  /* 0x0000000c03077221 */ /* 0x000fc20000010100 */
[C-C-:B------:R-:W-:Y:S01]  /*1c700*/  FFMA.FTZ R12, R2.reuse, R153, -R9.reuse ;  /* 0x00000099020c7223 */ /* 0x140fe20000010809 */
[----:B------:R-:W-:-:S01]  /*1c710*/  FFMA.FTZ R153, R2, R165, -R9 ;  /* 0x000000a502997223 */ /* 0x000fc20000010809 */
[C-C-:B------:R-:W-:Y:S01]  /*1c720*/  FFMA.FTZ R165, R2.reuse, R177, -R9.reuse ;  /* 0x000000b102a57223 */ /* 0x140fe20000010809 */
[----:B------:R-:W-:-:S01]  /*1c730*/  FFMA.FTZ R177, R2, R189, -R9 ;  /* 0x000000bd02b17223 */ /* 0x000fc20000010809 */
[C-C-:B------:R-:W-:Y:S01]  /*1c740*/  FFMA.FTZ R189, R2.reuse, R201, -R9.reuse ;  /* 0x000000c902bd7223 */ /* 0x140fe20000010809 */
[----:B------:R-:W-:Y:S01]  /*1c750*/  FMUL.FTZ R7, R2, R7 ;  /* 0x0000000702077220 */ /* 0x000fe20000410000 */
[----:B------:R-:W-:Y:S08]  /*1c760*/  MUFU.EX2 R12, R12 ;  /* 0x0000000c000c7308 */ /* 0x000ff00000000800 */
[----:B------:R-:W-:Y:S01]  /*1c770*/  MUFU.EX2 R7, R7 ;  /* 0x0000000700077308 */ /* 0x000fe20000000800 */
[----:B0-----:R-:W-:Y:S01]  /*1c780*/  FMNMX.FTZ R0, R8, R6, !PT ;  /* 0x0000000608007209 */ /* 0x001fe20007810000 */
[C-C-:B------:R-:W-:Y:S01]  /*1c790*/  FFMA.FTZ R8, R2.reuse, R152, -R9.reuse ;  /* 0x0000009802087223 */ /* 0x140fe20000010809 */
[----:B------:R-:W-:-:S05]  /*1c7a0*/  FFMA.FTZ R152, R2, R164, -R9 ;  /* 0x000000a402987223 */ /* 0x000fca0000010809 */
[----:B------:R-:W-:Y:S01]  /*1c7b0*/  MUFU.EX2 R153, R153 ;  /* 0x0000009900997308 */ /* 0x000fe20000000800 */
[----:B------:R-:W-:-:S01]  /*1c7c0*/  FFMA.FTZ R164, R2, R176, -R9 ;  /* 0x000000b002a47223 */ /* 0x000fc20000010809 */
[----:B------:R-:W-:Y:S01]  /*1c7d0*/  FADD.FTZ R6, -R0, R14 ;  /* 0x0000000e00067221 */ /* 0x000fe20000010100 */
[----:B------:R-:W-:-:S01]  /*1c7e0*/  FFMA.FTZ R201, R2, R0, -8 ;  /* 0xc100000002c97423 */ /* 0x000fc20000010000 */
[C-C-:B------:R-:W-:Y:S01]  /*1c7f0*/  FFMA.FTZ R14, R2.reuse, R156, -R9.reuse ;  /* 0x0000009c020e7223 */ /* 0x140fe20000010809 */
[----:B------:R-:W-:-:S01]  /*1c800*/  FFMA.FTZ R156, R2, R168, -R9 ;  /* 0x000000a8029c7223 */ /* 0x000fc20000010809 */
[C---:B------:R-:W-:Y:S01]  /*1c810*/  FMUL.FTZ R6, R2.reuse, R6 ;  /* 0x0000000602067220 */ /* 0x040fe20000410000 */
[----:B------:R-:W-:-:S01]  /*1c820*/  FFMA.FTZ R154, R2, R154, -R201 ;  /* 0x0000009a029a7223 */ /* 0x000fc200000108c9 */
[C-C-:B------:R-:W-:Y:S01]  /*1c830*/  FFMA.FTZ R155, R2.reuse, R155, -R201.reuse ;  /* 0x0000009b029b7223 */ /* 0x140fe200000108c9 */
[----:B------:R-:W0:Y:S01]  /*1c840*/  MUFU.EX2 R8, R8 ;  /* 0x0000000800087308 */ /* 0x000e220000000800 */
[----:B------:R-:W-:-:S01]  /*1c850*/  FFMA.FTZ R158, R2, R158, -R201 ;  /* 0x0000009e029e7223 */ /* 0x000fc200000108c9 */
[C-C-:B------:R-:W-:Y:S01]  /*1c860*/  FFMA.FTZ R168, R2.reuse, R180, -R9.reuse ;  /* 0x000000b402a87223 */ /* 0x140fe20000010809 */
[----:B------:R-:W-:-:S01]  /*1c870*/  FFMA.FTZ R180, R2, R192, -R9 ;  /* 0x000000c002b47223 */ /* 0x000fc20000010809 */
[C---:B------:R-:W-:Y:S01]  /*1c880*/  FFMA.FTZ R192, R2.reuse, R204, -R9 ;  /* 0x000000cc02c07223 */ /* 0x040fe20000010809 */
[----:B------:R-:W-:-:S01]  /*1c890*/  FFMA.FTZ R159, R2, R159, -R201 ;  /* 0x0000009f029f7223 */ /* 0x000fc200000108c9 */
[----:B------:R-:W-:-:S02]  /*1c8a0*/  @!P0 IMAD R204, R234, 0x8, R18 ;  /* 0x00000008eacc8824 */ /* 0x000fc400078e0212 */
[----:B------:R-:W-:-:S01]  /*1c8b0*/  FFMA.FTZ R162, R2, R162, -R201 ;  /* 0x000000a202a27223 */ /* 0x000fc200000108c9 */
[----:B------:R-:W-:Y:S01]  /*1c8c0*/  MUFU.EX2 R6, R6 ;  /* 0x0000000600067308 */ /* 0x000fe20000000800 */
[----:B------:R-:W-:-:S01]  /*1c8d0*/  FFMA.FTZ R163, R2, R163, -R201 ;  /* 0x000000a302a37223 */ /* 0x000fc200000108c9 */
[----:B------:R-:W-:Y:S02]  /*1c8e0*/  @!P0 VIADD R204, R204, 0x38840 ;  /* 0x00038840cccc8836 */ /* 0x000fe40000000000 */
[----:B------:R-:W-:-:S01]  /*1c8f0*/  FFMA.FTZ R166, R2, R166, -R201 ;  /* 0x000000a602a67223 */ /* 0x000fc200000108c9 */
[C-C-:B------:R-:W-:Y:S01]  /*1c900*/  FFMA.FTZ R167, R2.reuse, R167, -R201.reuse ;  /* 0x000000a702a77223 */ /* 0x140fe200000108c9 */
[----:B------:R-:W-:-:S01]  /*1c910*/  FFMA.FTZ R170, R2, R170, -R201 ;  /* 0x000000aa02aa7223 */ /* 0x000fc200000108c9 */
[----:B------:R-:W-:Y:S01]  /*1c920*/  FFMA.FTZ R171, R2, R171, -R201 ;  /* 0x000000ab02ab7223 */ /* 0x000fe200000108c9 */
[----:B------:R-:W-:Y:S01]  /*1c930*/  @!P0 PRMT R204, RZ, 0x654, R204 ;  /* 0x00000654ffcc8816 */ /* 0x000fe200000000cc */
[----:B------:R-:W1:Y:S01]  /*1c940*/  MUFU.EX2 R154, R154 ;  /* 0x0000009a009a7308 */ /* 0x000e620000000800 */
[----:B0-----:R-:W-:-:S01]  /*1c950*/  FFMA.FTZ R5, R7, R5, R8 ;  /* 0x0000000507057223 */ /* 0x001fc20000010008 */
[C-C-:B------:R-:W-:Y:S01]  /*1c960*/  FFMA.FTZ R174, R2.reuse, R174, -R201.reuse ;  /* 0x000000ae02ae7223 */ /* 0x140fe200000108c9 */
[----:B------:R-:W-:-:S01]  /*1c970*/  FFMA.FTZ R175, R2, R175, -R201 ;  /* 0x000000af02af7223 */ /* 0x000fc200000108c9 */
[----:B------:R-:W-:Y:S01]  /*1c980*/  FFMA.FTZ R178, R2, R178, -R201 ;  /* 0x000000b202b27223 */ /* 0x000fe200000108c9 */
[----:B------:R-:W-:-:S01]  /*1c990*/  FADD.FTZ R5, R12, R5 ;  /* 0x000000050c057221 */ /* 0x000fc20000010000 */
[C-C-:B------:R-:W-:Y:S01]  /*1c9a0*/  FFMA.FTZ R179, R2.reuse, R179, -R201.reuse ;  /* 0x000000b302b37223 */ /* 0x140fe200000108c9 */
[----:B------:R-:W-:-:S01]  /*1c9b0*/  FFMA.FTZ R182, R2, R182, -R201 ;  /* 0x000000b602b67223 */ /* 0x000fc200000108c9 */
[----:B------:R-:W0:Y:S01]  /*1c9c0*/  MUFU.EX2 R155, R155 ;  /* 0x0000009b009b7308 */ /* 0x000e220000000800 */
[----:B------:R-:W-:-:S01]  /*1c9d0*/  FFMA.FTZ R183, R2, R183, -R201 ;  /* 0x000000b702b77223 */ /* 0x000fc200000108c9 */
[C-C-:B------:R-:W-:Y:S01]  /*1c9e0*/  FFMA.FTZ R186, R2.reuse, R186, -R201.reuse ;  /* 0x000000ba02ba7223 */ /* 0x140fe200000108c9 */
[----:B------:R-:W-:-:S01]  /*1c9f0*/  FFMA.FTZ R187, R2, R187, -R201 ;  /* 0x000000bb02bb7223 */ /* 0x000fc200000108c9 */
[C---:B------:R-:W-:Y:S01]  /*1ca00*/  FFMA.FTZ R176, R2.reuse, R188, -R9 ;  /* 0x000000bc02b07223 */ /* 0x040fe20000010809 */
[----:B------:R-:W-:-:S01]  /*1ca10*/  FFMA.FTZ R190, R2, R190, -R201 ;  /* 0x000000be02be7223 */ /* 0x000fc200000108c9 */
[C-C-:B------:R-:W-:Y:S01]  /*1ca20*/  FFMA.FTZ R191, R2.reuse, R191, -R201.reuse ;  /* 0x000000bf02bf7223 */ /* 0x140fe200000108c9 */
[----:B------:R-:W-:-:S01]  /*1ca30*/  FFMA.FTZ R194, R2, R194, -R201 ;  /* 0x000000c202c27223 */ /* 0x000fc200000108c9 */
[----:B------:R-:W2:Y:S01]  /*1ca40*/  MUFU.EX2 R14, R14 ;  /* 0x0000000e000e7308 */ /* 0x000ea20000000800 */
[----:B-1----:R-:W-:-:S01]  /*1ca50*/  FFMA.FTZ R4, R6, R4, R154 ;  /* 0x0000000406047223 */ /* 0x002fc2000001009a */
[C-C-:B------:R-:W-:Y:S01]  /*1ca60*/  FFMA.FTZ R195, R2.reuse, R195, -R201.reuse ;  /* 0x000000c302c37223 */ /* 0x140fe200000108c9 */
[----:B------:R-:W-:-:S01]  /*1ca70*/  FFMA.FTZ R198, R2, R198, -R201 ;  /* 0x000000c602c67223 */ /* 0x000fc200000108c9 */
[C---:B------:R-:W-:Y:S01]  /*1ca80*/  FFMA.FTZ R199, R2.reuse, R199, -R201 ;  /* 0x000000c702c77223 */ /* 0x040fe200000108c9 */
[----:B------:R-:W-:-:S01]  /*1ca90*/  FFMA.FTZ R188, R2, R200, -R9 ;  /* 0x000000c802bc7223 */ /* 0x000fc20000010809 */
[C-C-:B------:R-:W-:Y:S01]  /*1caa0*/  FFMA.FTZ R202, R2.reuse, R202, -R201.reuse ;  /* 0x000000ca02ca7223 */ /* 0x140fe200000108c9 */
[----:B------:R-:W-:-:S01]  /*1cab0*/  FFMA.FTZ R203, R2, R203, -R201 ;  /* 0x000000cb02cb7223 */ /* 0x000fc200000108c9 */
[----:B------:R-:W1:Y:S01]  /*1cac0*/  MUFU.EX2 R158, R158 ;  /* 0x0000009e009e7308 */ /* 0x000e620000000800 */
[----:B------:R-:W-:-:S01]  /*1cad0*/  FFMA.FTZ R206, R2, R206, -R201 ;  /* 0x000000ce02ce7223 */ /* 0x000fc200000108c9 */
[C-C-:B------:R-:W-:Y:S01]  /*1cae0*/  FFMA.FTZ R207, R2.reuse, R207, -R201.reuse ;  /* 0x000000cf02cf7223 */ /* 0x140fe200000108c9 */
[----:B------:R-:W-:-:S01]  /*1caf0*/  FFMA.FTZ R210, R2, R210, -R201 ;  /* 0x000000d202d27223 */ /* 0x000fc200000108c9 */
[C---:B------:R-:W-:Y:S01]  /*1cb00*/  FFMA.FTZ R211, R2.reuse, R211, -R201 ;  /* 0x000000d302d37223 */ /* 0x040fe200000108c9 */
[----:B------:R-:W-:-:S01]  /*1cb10*/  FFMA.FTZ R200, R2, R212, -R9 ;  /* 0x000000d402c87223 */ /* 0x000fc20000010809 */
[C---:B------:R-:W-:Y:S01]  /*1cb20*/  FFMA.FTZ R214, R2.reuse, R214, -R201 ;  /* 0x000000d602d67223 */ /* 0x040fe200000108c9 */
[----:B------:R-:W-:-:S01]  /*1cb30*/  FFMA.FTZ R9, R2, R213, -R9 ;  /* 0x000000d502097223 */ /* 0x000fc20000010809 */
[----:B------:R-:W3:Y:S01]  /*1cb40*/  MUFU.EX2 R159, R159 ;  /* 0x0000009f009f7308 */ /* 0x000ee20000000800 */
[----:B------:R-:W-:-:S07]  /*1cb50*/  FFMA.FTZ R201, R2, R215, -R201 ;  /* 0x000000d702c97223 */ /* 0x000fce00000108c9 */
[----:B------:R-:W4:Y:S08]  /*1cb60*/  MUFU.EX2 R162, R162 ;  /* 0x000000a200a27308 */ /* 0x000f300000000800 */
[----:B------:R-:W5:Y:S08]  /*1cb70*/  MUFU.EX2 R163, R163 ;  /* 0x000000a300a37308 */ /* 0x000f700000000800 */
        /* <DEDUP_REMOVED lines=19> */
[----:B------:R-:W5:Y:S01]  /*1ccb0*/  MUFU.EX2 R177, R177 ;  /* 0x000000b100b17308 */ /* 0x000f620000000800 */
[----:B------:R-:W-:-:S02]  /*1ccc0*/  WARPGROUP.DEPBAR.LE gsb0, 0x0 ;  /* 0x00008000000079c5 */ /* 0x000fc40000010000 */
[----:B------:R-:W-:-:S05]  /*1ccd0*/  WARPGROUP.ARRIVE ;  /* 0x00000000000079c5 */ /* 0x000fca0000000000 */
[----:B------:R-:W5:Y:S01]  /*1cce0*/  MUFU.EX2 R191, R191 ;  /* 0x000000bf00bf7308 */ /* 0x000f620000000800 */
[----:B------:R-:W-:Y:S07]  /*1ccf0*/  QGMMA.64x256x32.F32.E4M3.E4M3 R24, R216, gdesc[UR4], R24, gsb0 ;  /* 0x03e00004d8187df3 */ /* 0x000fee0008000818 */
        /* <DEDUP_REMOVED lines=19> */
[----:B------:R0:W-:Y:S06]  /*1ce30*/  BAR.ARV R205, 0x100 ;  /* 0x000400cd0000751d */ /* 0x0001ec0000002000 */
[----:B------:R0:W-:Y:S02]  /*1ce40*/  @!P0 SYNCS.ARRIVE.TRANS64.RED.A1T0 RZ, [R204+URZ], RZ ;  /* 0x000000ffccff89a7 */ /* 0x0001e4000810043f */
[----:B0-----:R-:W-:-:S01]  /*1ce50*/  FADD.FTZ R204, R155, R4 ;  /* 0x000000049bcc7221 */ /* 0x001fc20000010000 */
[----:B--2---:R-:W-:-:S03]  /*1ce60*/  FADD.FTZ R4, R14, R5 ;  /* 0x000000050e047221 */ /* 0x004fc60000010000 */
[----:B-1----:R-:W-:Y:S01]  /*1ce70*/  FADD.FTZ R5, R158, R204 ;  /* 0x000000cc9e057221 */ /* 0x002fe20000010000 */
[----:B------:R-:W-:-:S03]  /*1ce80*/  FADD.FTZ R4, R15, R4 ;  /* 0x000000040f047221 */ /* 0x000fc60000010000 */
[----:B---3--:R-:W-:Y:S01]  /*1ce90*/  FADD.FTZ R5, R159, R5 ;  /* 0x000000059f057221 */ /* 0x008fe20000010000 */
[----:B------:R-:W-:-:S03]  /*1cea0*/  FADD.FTZ R4, R20, R4 ;  /* 0x0000000414047221 */ /* 0x000fc60000010000 */
[----:B----4-:R-:W-:Y:S01]  /*1ceb0*/  FADD.FTZ R5, R162, R5 ;  /* 0x00000005a2057221 */ /* 0x010fe20000010000 */
[----:B------:R-:W-:-:S03]  /*1cec0*/  FADD.FTZ R4, R21, R4 ;  /* 0x0000000415047221 */ /* 0x000fc60000010000 */
[----:B-----5:R-:W-:Y:S01]  /*1ced0*/  FADD.FTZ R5, R163, R5 ;  /* 0x00000005a3057221 */ /* 0x020fe20000010000 */
        /* <DEDUP_REMOVED lines=52> */
[----:B------:R-:W-:Y:S06]  /*1d220*/  @!P1 BRA `(.L_x_2518) ;  /* 0x0000000000049947 */ /* 0x000fec0003800000 */
[----:B------:R-:W-:Y:S01]  /*1d230*/  BPT.TRAP 0x1 ;  /* 0x000000040000795c */ /* 0x000fe20000300000 */
.L_x_2518:
[----:B------:R-:W-:Y:S01]  /*1d240*/  IMAD R13, R13, 0x8, R18 ;  /* 0x000000080d0d7824 */ /* 0x000fe200078e0212 */
[----:B------:R-:W-:Y:S01]  /*1d250*/  ISETP.GT.AND P0, PT, R11, RZ, PT ;  /* 0x000000ff0b00720c */ /* 0x000fe20003f04270 */
        /* <DEDUP_REMOVED lines=165> */
[----:B0-----:R-:W-:Y:S01]  /*1dcb0*/  MOV R13, R234 ;  /* 0x000000ea000d7202 */ /* 0x001fe20000000f00 */
[----:B------:R-:W-:-:S02]  /*1dcc0*/  IMAD.MOV.U32 R14, RZ, RZ, R0 ;  /* 0x000000ffff0e7224 */ /* 0x000fc400078e0000 */
[----:B------:R-:W-:Y:S02]  /*1dcd0*/  IMAD.MOV.U32 R12, RZ, RZ, R3 ;  /* 0x000000ffff0c7224 */ /* 0x000fe400078e0003 */
[----:B------:R-:W-:Y:S02]  /*1dce0*/  IMAD.MOV.U32 R6, RZ, RZ, R235 ;  /* 0x000000ffff067224 */ /* 0x000fe400078e00eb */
[----:B------:R-:W-:Y:S01]  /*1dcf0*/  IMAD.MOV.U32 R228, RZ, RZ, R8 ;  /* 0x000000ffffe47224 */ /* 0x000fe200078e0008 */
[----:B------:R-:W-:Y:S06]  /*1dd00*/  @P0 BRA `(.L_x_2519) ;  /* 0xffffffd800f00947 */ /* 0x000fec000383ffff */
.L_x_2508:
[----:B------:R-:W-:Y:S05]  /*1dd10*/  WARPSYNC.ALL ;  /* 0x0000000000007948 */ /* 0x000fea0003800000 */
[----:B------:R-:W-:Y:S06]  /*1dd20*/  BAR.ARV 0x8, 0x180 ;  /* 0x0206000000007b1d */ /* 0x000fec0000002000 */
[----:B------:R-:W-:Y:S05]  /*1dd30*/  @!P1 BRA `(.L_x_2520) ;  /* 0x0000000000049947 */ /* 0x000fea0003800000 */
[----:B------:R-:W-:Y:S01]  /*1dd40*/  BPT.TRAP 0x1 ;  /* 0x000000040000795c */ /* 0x000fe20000300000 */
.L_x_2520:
[----:B------:R-:W-:Y:S01]  /*1dd50*/  IMAD R10, R234, 0x8, R18 ;  /* 0x00000008ea0a7824 */ /* 0x000fe200078e0212 */
[----:B------:R-:W-:-:S04]  /*1dd60*/  SHF.L.U32 R7, R235, 0x1f, RZ ;  /* 0x0000001feb077819 */ /* 0x000fc800000006ff */
[----:B------:R0:W1:Y:S01]  /*1dd70*/  SYNCS.PHASECHK.TRANS64.TRYWAIT P0, [R10+URZ+0x38850], R7 ;  /* 0x038850070a0075a7 */ /* 0x000062000800017f */
[----:B------:R-:W-:Y:S05]  /*1dd80*/  @!P1 BRA `(.L_x_2521) ;  /* 0x0000000000049947 */ /* 0x000fea0003800000 */
[----:B------:R-:W-:Y:S01]  /*1dd90*/  BPT.TRAP 0x1 ;  /* 0x000000040000795c */ /* 0x000fe20000300000 */
.L_x_2521:
[----:B------:R-:W-:-:S05]  /*1dda0*/  VIADD R18, R18, 0x400 ;  /* 0x0000040012127836 */ /* 0x000fca0000000000 */
[----:B------:R-:W-:-:S04]  /*1ddb0*/  SHF.R.U32.HI R18, RZ, 0x4, R18 ;  /* 0x00000004ff127819 */ /* 0x000fc80000011612 */
[----:B------:R-:W-:-:S04]  /*1ddc0*/  LOP3.LUT R18, R18, 0x3fff, RZ, 0xc0, !PT ;  /* 0x00003fff12127812 */ /* 0x000fc800078ec0ff */
[----:B------:R-:W-:Y:S01]  /*1ddd0*/  LOP3.LUT R9, R18, 0x10000, RZ, 0xfc, !PT ;  /* 0x0001000012097812 */ /* 0x000fe200078efcff */
[----:B-1----:R-:W-:Y:S06]  /*1dde0*/  @P0 BRA `(.L_x_2522) ;  /* 0x0000000000080947 */ /* 0x002fec0003800000 */
[----:B------:R-:W1:Y:S02]  /*1ddf0*/  SYNCS.PHASECHK.TRANS64.TRYWAIT P0, [R10+URZ+0x38850], R7 ;  /* 0x038850070a0075a7 */ /* 0x000e64000800017f */
[----:B-1----:R-:W-:Y:S05]  /*1de00*/  @!P0 BRA `(.L_x_2523) ;  /* 0x000000d400548947 */ /* 0x002fea0003800000 */
.L_x_2522:
[----:B------:R-:W-:Y:S01]  /*1de10*/  IMAD R6, R234, 0x800, R9 ;  /* 0x00000800ea067824 */ /* 0x000fe200078e0209 */
[----:B------:R-:W2:Y:S01]  /*1de20*/  LDL R11, [R1+0x44] ;  /* 0x00004400010b7983 */ /* 0x000ea20000100800 */
[----:B01----:R-:W-:Y:S01]  /*1de30*/  IMAD.MOV.U32 R7, RZ, RZ, 0x40000040 ;  /* 0x40000040ff077424 */ /* 0x003fe200078e00ff */
[----:B------:R-:W-:Y:S05]  /*1de40*/  WARPSYNC.ALL ;  /* 0x0000000000007948 */ /* 0x000fea0003800000 */
[C---:B------:R-:W-:Y:S01]  /*1de50*/  R2UR UR6, R6.reuse ;  /* 0x00000000060672ca */ /* 0x040fe200000e0000 */
[----:B------:R-:W3:Y:S01]  /*1de60*/  LDL R13, [R1+0x24] ;  /* 0x00002400010d7983 */ /* 0x000ee20000100800 */
[----:B------:R-:W-:Y:S01]  /*1de70*/  R2UR UR7, R7 ;  /* 0x00000000070772ca */ /* 0x000fe200000e0000 */
[----:B------:R-:W-:Y:S01]  /*1de80*/  WARPGROUP.ARRIVE ;  /* 0x00000000000079c5 */ /* 0x000fe20000000000 */
[C---:B------:R-:W-:Y:S01]  /*1de90*/  VIADD R8, R6.reuse, 0x2 ;  /* 0x0000000206087836 */ /* 0x040fe20000000000 */
[----:B------:R-:W4:Y:S01]  /*1dea0*/  LDL.LU R18, [R1+0x18] ;  /* 0x0000180001127983 */ /* 0x000f220000300800 */
[----:B------:R-:W-:Y:S01]  /*1deb0*/  IMAD.MOV.U32 R9, RZ, RZ, 0x40000040 ;  /* 0x40000040ff097424 */ /* 0x000fe200078e00ff */
        /* <DEDUP_REMOVED lines=9> */
[----:B------:R-:W0:Y:S01]  /*1df50*/  @P0 LDC.64 R8, c[0x0][0x9d0] ;  /* 0x00027400ff080b82 */ /* 0x000e220000000a00 */
[----:B------:R-:W-:Y:S02]  /*1df60*/  WARPGROUP.DEPBAR.LE gsb0, 0x0 ;  /* 0x00008000000079c5 */ /* 0x000fe40000010000 */
[----:B------:R-:W-:-:S06]  /*1df70*/  WARPGROUP.ARRIVE ;  /* 0x00000000000079c5 */ /* 0x000fcc0000000000 */
[----:B------:R-:W-:Y:S01]  /*1df80*/  QGMMA.64x256x32.F32.E4M3.E4M3 R24, R224, gdesc[UR4], R24, gsb0 ;  /* 0x03e00004e0187df3 */ /* 0x000fe20008000818 */
[----:B------:R-:W-:Y:S01]  /*1df90*/  R2UR UR6, R20 ;  /* 0x00000000140672ca */ /* 0x000fe200000e0000 */
[----:B--2---:R-:W-:Y:S01]  /*1dfa0*/  @P0 IMAD R12, R11, R14, RZ ;  /* 0x0000000e0b0c0224 */ /* 0x004fe200078e02ff */
[----:B------:R-:W-:-:S03]  /*1dfb0*/  R2UR UR7, R21 ;  /* 0x00000000150772ca */ /* 0x000fc600000e0000 */
[C---:B---3--:R-:W-:Y:S02]  /*1dfc0*/  @P0 IMAD R7, R13.reuse, R15, R12 ;  /* 0x0000000f0d070224 */ /* 0x048fe400078e020c */
[----:B------:R-:W-:Y:S01]  /*1dfd0*/  @P0 IMAD.WIDE.U32 R12, R13, R14, RZ ;  /* 0x0000000e0d0c0225 */ /* 0x000fe200078e00ff */
[----:B----4-:R-:W-:-:S04]  /*1dfe0*/  @P0 SHF.R.S32.HI R11, RZ, 0x1f, R18 ;  /* 0x0000001fff0b0819 */ /* 0x010fc80000011412 */
[----:B------:R-:W-:Y:S01]  /*1dff0*/  @P0 IADD3 R13, R13, R7, RZ ;  /* 0x000000070d0d0210 */ /* 0x000fe20007ffe0ff */
[----:B0-----:R-:W-:-:S04]  /*1e000*/  @P0 IMAD R14, R11, R8, RZ ;  /* 0x000000080b0e0224 */ /* 0x001fc800078e02ff */
[C---:B------:R-:W-:Y:S02]  /*1e010*/  @P0 IMAD R7, R18.reuse, R9, R14 ;  /* 0x0000000912070224 */ /* 0x040fe400078e020e */
[----:B------:R-:W-:-:S04]  /*1e020*/  @P0 IMAD.WIDE.U32 R8, R18, R8, R12 ;  /* 0x0000000812080225 */ /* 0x000fc800078e000c */
[----:B------:R-:W-:Y:S01]  /*1e030*/  @P0 IMAD.IADD R7, R9, 0x1, R7 ;  /* 0x0000000109070824 */ /* 0x000fe200078e0207 */
        /* <DEDUP_REMOVED lines=17> */
[----:B------:R-:W-:Y:S02]  /*1e150*/  IMAD.MOV.U32 R5, RZ, RZ, RZ ;  /* 0x000000ffff057224 */ /* 0x000fe400078e00ff */
        /* <DEDUP_REMOVED lines=29> */
.L_x_2524:
[----:B------:R-:W-:Y:S01]  /*1e330*/  VIADD R10, R10, 0x38860 ;  /* 0x000388600a0a7836 */ /* 0x000fe20000000000 */
[----:B------:R-:W-:Y:S01]  /*1e340*/  MOV R3, UR42 ;  /* 0x0000002a00037c02 */ /* 0x000fe20008000f00 */
[----:B------:R-:W-:Y:S02]  /*1e350*/  VIADD R234, R234, 0x1 ;  /* 0x00000001eaea7836 */ /* 0x000fe40000000000 */
[-C--:B------:R-:W-:Y:S01]  /*1e360*/  FMUL.FTZ R6, R45, R154.reuse ;  /* 0x0000009a2d067220 */ /* 0x080fe20000410000 */
[-C--:B------:R-:W-:Y:S01]  /*1e370*/  FMUL.FTZ R9, R52, R154.reuse ;  /* 0x0000009a34097220 */ /* 0x080fe20000410000 */
[----:B------:R-:W-:Y:S01]  /*1e380*/  PRMT R18, R3, 0x654, R10 ;  /* 0x0000065403127816 */ /* 0x000fe2000000000a */
[-C--:B------:R-:W-:Y:S01]  /*1e390*/  FMUL.FTZ R13, R68, R154.reuse ;  /* 0x0000009a440d7220 */ /* 0x080fe20000410000 */
[-C--:B------:R-:W-:Y:S01]  /*1e3a0*/  FMUL.FTZ R45, R108, R154.reuse ;  /* 0x0000009a6c2d7220 */ /* 0x080fe20000410000 */
        /* <DEDUP_REMOVED lines=8> */
[----:B------:R-:W-:Y:S01]  /*1e430*/  FMUL.FTZ R47, R86, R2 ;  /* 0x00000002562f7220 */ /* 0x000fe20000410000 */
[----:B------:R-:W-:Y:S01]  /*1e440*/  FMUL.FTZ R11, R60, R154 ;  /* 0x0000009a3c0b7220 */ /* 0x000fe20000410000 */
[----:B------:R0:W-:Y:S01]  /*1e450*/  SYNCS.ARRIVE.TRANS64.RED.A1T0 RZ, [R18+URZ], RZ ;  /* 0x000000ff12ff79a7 */ /* 0x0001e2000810043f */
[-C--:B------:R-:W-:Y:S01]  /*1e460*/  FMUL.FTZ R55, R70, R2.reuse ;  /* 0x0000000246377220 */ /* 0x080fe20000410000 */
[-C--:B------:R-:W-:Y:S01]  /*1e470*/  FMUL.FTZ R86, R95, R2.reuse ;  /* 0x000000025f567220 */ /* 0x080fe20000410000 */
[----:B------:R-:W-:Y:S01]  /*1e480*/  FMUL.FTZ R79, R102, R2 ;  /* 0x00000002664f7220 */ /* 0x000fe20000410000 */
[----:B------:R-:W-:Y:S01]  /*1e490*/  FMUL.FTZ R60, R125, R154 ;  /* 0x0000009a7d3c7220 */ /* 0x000fe20000410000 */
[-C--:B------:R-:W-:Y:S01]  /*1e4a0*/  FMUL.FTZ R70, R87, R2.reuse ;  /* 0x0000000257467220 */ /* 0x080fe20000410000 */
[-C--:B------:R-:W-:Y:S01]  /*1e4b0*/  FMUL.FTZ R102, R103, R2.reuse ;  /* 0x0000000267667220 */ /* 0x080fe20000410000 */
[----:B------:R-:W-:Y:S01]  /*1e4c0*/  FMUL.FTZ R95, R118, R2 ;  /* 0x00000002765f7220 */ /* 0x000fe20000410000 */
[----:B0-----:R-:W-:Y:S01]  /*1e4d0*/  SEL R18, RZ, 0x1, P1 ;  /* 0x00000001ff127807 */ /* 0x001fe20000800000 */
[-C--:B------:R-:W-:Y:S01]  /*1e4e0*/  FMUL.FTZ R5, R36, R154.reuse ;  /* 0x0000009a24057220 */ /* 0x080fe20000410000 */
[-C--:B------:R-:W-:Y:S01]  /*1e4f0*/  FMUL.FTZ R4, R37, R154.reuse ;  /* 0x0000009a25047220 */ /* 0x080fe20000410000 */
[-C--:B------:R-:W-:Y:S01]  /*1e500*/  FMUL.FTZ R10, R61, R154.reuse ;  /* 0x0000009a3d0a7220 */ /* 0x080fe20000410000 */
[----:B------:R-:W-:Y:S01]  /*1e510*/  FMUL.FTZ R12, R69, R154 ;  /* 0x0000009a450c7220 */ /* 0x000fe20000410000 */
        /* <DEDUP_REMOVED lines=108> */
.L_x_2438:
        /* <DEDUP_REMOVED lines=8> */
[----:B0-----:R0:W-:Y:S04]  /*1ec60*/  STL.64 [R1+0x10], R148 ;  /* 0x0000109401007387 */ /* 0x0011e80000100a00 */
[----:B------:R0:W-:Y:S01]  /*1ec70*/  STL.64 [R1+0x18], R150 ;  /* 0x0000189601007387 */ /* 0x0001e20000100a00 */
[----:B------:R-:W-:Y:S06]  /*1ec80*/  BAR.ARV 0x4, 0x180 ;  /* 0x0106000000007b1d */ /* 0x000fec0000002000 */
[----:B------:R-:W-:Y:S05]  /*1ec90*/  @P0 BRA `(.L_x_2526) ;  /* 0x0000002c00680947 */ /* 0x000fea0003800000 */
[----:B0-----:R-:W2:Y:S04]  /*1eca0*/  LDL R149, [R1+0x64] ;  /* 0x0000640001957983 */ /* 0x001ea80000100800 */
[----:B------:R-:W3:Y:S04]  /*1ecb0*/  LDL R148, [R1+0x44] ;  /* 0x0000440001947983 */ /* 0x000ee80000100800 */
[----:B------:R-:W4:Y:S01]  /*1ecc0*/  LDL R143, [R1+0x24] ;  /* 0x00002400018f7983 */ /* 0x000f220000100800 */
[----:B------:R-:W-:Y:S01]  /*1ecd0*/  F2FP.BF16.F32.PACK_AB R32, R5, R32 ;  /* 0x000000200520723e */ /* 0x000fe200000010ff */
[----:B------:R-:W-:Y:S01]  /*1ece0*/  ULDC.64 UR4, c[0x4][0x38] ;  /* 0x01000e0000047ab9 */ /* 0x000fe20000000a00 */
[----:B------:R-:W0:Y:S01]  /*1ecf0*/  S2R R5, SR_SWINHI ;  /* 0x0000000000057919 */ /* 0x000e220000002f00 */
[----:B------:R-:W1:Y:S01]  /*1ed00*/  S2R R141, SR_TID.X ;  /* 0x00000000008d7919 */ /* 0x000e620000002100 */
        /* <DEDUP_REMOVED lines=11> */
[----:B0-----:R-:W-:Y:S02]  /*1edc0*/  MOV R55, R5 ;  /* 0x0000000500377202 */ /* 0x001fe40000000f00 */
        /* <DEDUP_REMOVED lines=9> */
[----:B------:R-:W-:Y:S01]  /*1ee60*/  F2FP.BF16.F32.PACK_AB R137, R76, R137 ;  /* 0x000000894c89723e */ /* 0x000fe200000010ff */
[----:B-1----:R-:W-:Y:S01]  /*1ee70*/  IMAD.SHL.U32 R2, R141, 0x4, RZ ;  /* 0x000000048d027824 */ /* 0x002fe200078e00ff */
        /* <DEDUP_REMOVED lines=9> */
[----:B------:R-:W-:Y:S02]  /*1ef10*/  LOP3.LUT R2, R2, 0xc, RZ, 0xc0, !PT ;  /* 0x0000000c02027812 */ /* 0x000fe400078ec0ff */
[----:B------:R-:W-:Y:S02]  /*1ef20*/  F2FP.BF16.F32.PACK_AB R67, R46, R67 ;  /* 0x000000432e43723e */ /* 0x000fe400000010ff */
[----:B------:R-:W-:Y:S02]  /*1ef30*/  F2FP.BF16.F32.PACK_AB R71, R38, R71 ;  /* 0x000000472647723e */ /* 0x000fe400000010ff */
[----:B------:R-:W-:Y:S02]  /*1ef40*/  F2FP.BF16.F32.PACK_AB R131, R36, R97 ;  /* 0x000000612483723e */ /* 0x000fe400000010ff */
[----:B------:R-:W-:Y:S02]  /*1ef50*/  IADD3 R26, P0, R2, UR4, RZ ;  /* 0x00000004021a7c10 */ /* 0x000fe4000ff1e0ff */
[----:B------:R-:W-:-:S03]  /*1ef60*/  F2FP.BF16.F32.PACK_AB R33, R4, R33 ;  /* 0x000000210421723e */ /* 0x000fc600000010ff */
[----:B------:R-:W-:Y:S01]  /*1ef70*/  IMAD.X R27, RZ, RZ, UR5, P0 ;  /* 0x00000005ff1b7e24 */ /* 0x000fe200080e06ff */
[----:B------:R-:W-:Y:S02]  /*1ef80*/  LOP3.LUT P0, R4, R141, 0x3, RZ, 0xc0, !PT ;  /* 0x000000038d047812 */ /* 0x000fe4000780c0ff */
[----:B------:R-:W-:Y:S02]  /*1ef90*/  F2FP.BF16.F32.PACK_AB R63, R124, R35 ;  /* 0x000000237c3f723e */ /* 0x000fe400000010ff */
[----:B------:R-:W-:Y:S02]  /*1efa0*/  F2FP.BF16.F32.PACK_AB R72, R15, R72 ;  /* 0x000000480f48723e */ /* 0x000fe400000010ff */
[----:B------:R-:W-:Y:S02]  /*1efb0*/  F2FP.BF16.F32.PACK_AB R78, R78, R31 ;  /* 0x0000001f4e4e723e */ /* 0x000fe400000010ff */
[----:B------:R-:W-:Y:S02]  /*1efc0*/  F2FP.BF16.F32.PACK_AB R88, R29, R88 ;  /* 0x000000581d58723e */ /* 0x000fe400000010ff */
[----:B------:R-:W-:-:S02]  /*1efd0*/  F2FP.BF16.F32.PACK_AB R40, R7, R40 ;  /* 0x000000280728723e */ /* 0x000fc400000010ff */
[----:B------:R-:W-:Y:S02]  /*1efe0*/  F2FP.BF16.F32.PACK_AB R125, R28, R89 ;  /* 0x000000591c7d723e */ /* 0x000fe400000010ff */
[----:B------:R-:W-:Y:S01]  /*1eff0*/  F2FP.BF16.F32.PACK_AB R64, R13, R64 ;  /* 0x000000400d40723e */ /* 0x000fe200000010ff */
[----:B------:R-:W-:Y:S01]  /*1f000*/  UMOV UR4, 0xffffffff ;  /* 0xffffffff00047882 */ /* 0x000fe20000000000 */
[----:B------:R-:W-:Y:S01]  /*1f010*/  ISETP.EQ.OR P0, PT, R4, 0x3, !P0 ;  /* 0x000000030400780c */ /* 0x000fe20004702670 */
[----:B------:R0:W5:Y:S01]  /*1f020*/  LDG.E.CONSTANT R2, desc[UR46][R26.64] ;  /* 0x0000002e1a027981 */ /* 0x000162000c1e9900 */
[----:B------:R-:W-:Y:S02]  /*1f030*/  F2FP.BF16.F32.PACK_AB R7, R108, R43 ;  /* 0x0000002b6c07723e */ /* 0x000fe400000010ff */
[----:B------:R-:W-:Y:S02]  /*1f040*/  F2FP.BF16.F32.PACK_AB R43, R14, R73 ;  /* 0x000000490e2b723e */ /* 0x000fe400000010ff */
[----:B------:R-:W-:-:S02]  /*1f050*/  SEL R13, R3, R132, P0 ;  /* 0x00000084030d7207 */ /* 0x000fc40000000000 */
[----:B------:R-:W-:Y:S02]  /*1f060*/  SEL R4, R132, R3, P0 ;  /* 0x0000000384047207 */ /* 0x000fe40000000000 */
[----:B------:R-:W-:Y:S02]  /*1f070*/  F2FP.BF16.F32.PACK_AB R98, R79, R98 ;  /* 0x000000624f62723e */ /* 0x000fe400000010ff */
[----:B0-----:R-:W-:Y:S02]  /*1f080*/  F2FP.BF16.F32.PACK_AB R26, R75, R90 ;  /* 0x0000005a4b1a723e */ /* 0x001fe400000010ff */
        /* <DEDUP_REMOVED lines=14> */
[----:B-----5:R-:W-:-:S02]  /*1f170*/  F2FP.BF16.F32.PACK_AB R116, R127, R138 ;  /* 0x0000008a7f74723e */ /* 0x020fc400000010ff */
        /* <DEDUP_REMOVED lines=30> */
[----:B------:R-:W-:-:S02]  /*1f360*/  IADD3 R105, P3, R50, 0x8040, RZ ;  /* 0x0000804032697810 */ /* 0x000fc40007f7e0ff */
[C---:B------:R-:W-:Y:S02]  /*1f370*/  IADD3 R47, P2, R50.reuse, 0x8020, RZ ;  /* 0x00008020322f7810 */ /* 0x040fe40007f5e0ff */
[C---:B------:R-:W-:Y:S02]  /*1f380*/  IADD3 R45, P1, R50.reuse, 0x8000, RZ ;  /* 0x00008000322d7810 */ /* 0x040fe40007f3e0ff */
[C---:B------:R-:W-:Y:S02]  /*1f390*/  IADD3 R39, P5, R50.reuse, 0x4060, RZ ;  /* 0x0000406032277810 */ /* 0x040fe40007fbe0ff */
[----:B------:R-:W-:Y:S02]  /*1f3a0*/  IADD3 R37, P4, R50, 0x4040, RZ ;  /* 0x0000404032257810 */ /* 0x000fe40007f9e0ff */
[----:B------:R-:W-:Y:S02]  /*1f3b0*/  LOP3.LUT R104, R105, 0x380, RZ, 0xc0, !PT ;  /* 0x0000038069687812 */ /* 0x000fe400078ec0ff */
[----:B------:R-:W-:-:S02]  /*1f3c0*/  LOP3.LUT R46, R47, 0x380, RZ, 0xc0, !PT ;  /* 0x000003802f2e7812 */ /* 0x000fc400078ec0ff */
[----:B------:R-:W-:Y:S02]  /*1f3d0*/  LOP3.LUT R44, R45, 0x380, RZ, 0xc0, !PT ;  /* 0x000003802d2c7812 */ /* 0x000fe400078ec0ff */
[----:B------:R-:W-:Y:S02]  /*1f3e0*/  LOP3.LUT R38, R39, 0x380, RZ, 0xc0, !PT ;  /* 0x0000038027267812 */ /* 0x000fe400078ec0ff */
[----:B------:R-:W-:Y:S02]  /*1f3f0*/  LOP3.LUT R36, R37, 0x380, RZ, 0xc0, !PT ;  /* 0x0000038025247812 */ /* 0x000fe400078ec0ff */
[----:B------:R-:W-:Y:S02]  /*1f400*/  SHF.R.U64 R104, R104, 0x3, RZ ;  /* 0x0000000368687819 */ /* 0x000fe400000012ff */
[----:B------:R-:W-:Y:S02]  /*1f410*/  SHF.R.U64 R46, R46, 0x3, RZ ;  /* 0x000000032e2e7819 */ /* 0x000fe400000012ff */
[----:B------:R-:W-:-:S02]  /*1f420*/  SHF.R.U64 R44, R44, 0x3, RZ ;  /* 0x000000032c2c7819 */ /* 0x000fc400000012ff */
        /* <DEDUP_REMOVED lines=22> */
[----:B------:R-:W-:Y:S02]  /*1f590*/  LOP3.LUT R3, R50, 0x380, RZ, 0xc0, !PT ;  /* 0x0000038032037812 */ /* 0x000fe400078ec0ff */
[----:B------:R-:W-:-:S02]  /*1f5a0*/  SHF.R.U64 R34, R34, 0x3, RZ ;  /* 0x0000000322227819 */ /* 0x000fc400000012ff */
        /* <DEDUP_REMOVED lines=32> */
[C---:B----4-:R-:W-:Y:S02]  /*1f7b0*/  SHF.L.U32 R89, R143.reuse, 0x2, RZ ;  /* 0x000000028f597819 */ /* 0x050fe400000006ff */
[----:B---3--:R-:W-:Y:S01]  /*1f7c0*/  SHF.L.U64.HI R105, R143, 0x2, R148 ;  /* 0x000000028f697819 */ /* 0x008fe20000010294 */
[----:B------:R-:W-:Y:S06]  /*1f7d0*/  BRA.DIV UR4, `(.L_x_2527) ;  /* 0x000000ba04f47947 */ /* 0x000fec000b800000 */
[----:B------:R-:W-:Y:S02]  /*1f7e0*/  SEL R21, R32, R33, P0 ;  /* 0x0000002120157207 */ /* 0x000fe40000000000 */
[----:B------:R-:W-:Y:S02]  /*1f7f0*/  SEL R8, R33, R32, P0 ;  /* 0x0000002021087207 */ /* 0x000fe40000000000 */
[----:B------:R-:W-:Y:S02]  /*1f800*/  SEL R31, R64, R65, P0 ;  /* 0x00000041401f7207 */ /* 0x000fe40000000000 */
        /* <DEDUP_REMOVED lines=48> */
[----:B------:R-:W0:Y:S01]  /*1fb10*/  SHFL.IDX PT, R40, R36, R7, 0x1c1f ;  /* 0x001c1f0724287589 */ /* 0x000e2200000e0000 */
[----:B------:R-:W-:-:S02]  /*1fb20*/  SEL R51, R144, R145, P0 ;  /* 0x0000009190337207 */ /* 0x000fc40000000000 */
[----:B------:R-:W-:Y:S01]  /*1fb30*/  SEL R57, R0, R63, P0 ;  /* 0x0000003f00397207 */ /* 0x000fe20000000000 */
[----:B------:R-:W1:Y:S01]  /*1fb40*/  SHFL.IDX PT, R44, R44, R7, 0x1c1f ;  /* 0x001c1f072c2c7589 */ /* 0x000e6200000e0000 */
[----:B------:R-:W-:Y:S02]  /*1fb50*/  SEL R64, R63, R0, P0 ;  /* 0x000000003f407207 */ /* 0x000fe40000000000 */
[----:B------:R-:W-:Y:S01]  /*1fb60*/  SEL R98, R79, R98, P0 ;  /* 0x000000624f627207 */ /* 0x000fe20000000000 */
[----:B------:R-:W-:Y:S01]  /*1fb70*/  SHFL.IDX PT, R49, R49, R2, 0x1c1f ;  /* 0x001c1f0231317589 */ /* 0x000fe200000e0000 */
[----:B------:R-:W-:Y:S02]  /*1fb80*/  SEL R75, R108, R109, P0 ;  /* 0x0000006d6c4b7207 */ /* 0x000fe40000000000 */
[----:B------:R-:W-:Y:S01]  /*1fb90*/  SEL R77, R110, R111, P0 ;  /* 0x0000006f6e4d7207 */ /* 0x000fe20000000000 */
[----:B------:R-:W2:Y:S01]  /*1fba0*/  SHFL.IDX PT, R29, R28, R7, 0x1c1f ;  /* 0x001c1f071c1d7589 */ /* 0x000ea200000e0000 */
[----:B------:R-:W-:-:S02]  /*1fbb0*/  SEL R43, R12, R113, P0 ;  /* 0x000000710c2b7207 */ /* 0x000fc40000000000 */
[----:B------:R-:W-:Y:S01]  /*1fbc0*/  SEL R50, R113, R12, P0 ;  /* 0x0000000c71327207 */ /* 0x000fe20000000000 */
[----:B------:R-:W3:Y:S01]  /*1fbd0*/  SHFL.IDX PT, R31, R32, R7, 0x1c1f ;  /* 0x001c1f07201f7589 */ /* 0x000ee200000e0000 */
        /* <DEDUP_REMOVED lines=8> */
[----:B------:R1:W-:Y:S01]  /*1fc60*/  SHFL.IDX PT, R68, R58, R7, 0x1c1f ;  /* 0x001c1f073a447589 */ /* 0x0003e200000e0000 */
[----:B------:R-:W-:Y:S02]  /*1fc70*/  SEL R108, R109, R108, P0 ;  /* 0x0000006c6d6c7207 */ /* 0x000fe40000000000 */
[----:B------:R-:W-:Y:S01]  /*1fc80*/  SEL R110, R111, R110, P0 ;  /* 0x0000006e6f6e7207 */ /* 0x000fe20000000000 */
[----:B------:R-:W-:Y:S01]  /*1fc90*/  SHFL.IDX PT, R51, R51, R2, 0x1c1f ;  /* 0x001c1f0233337589 */ /* 0x000fe200000e0000 */
[----:B------:R-:W-:Y:S02]  /*1fca0*/  SEL R79, R112, R123, P0 ;  /* 0x0000007b704f7207 */ /* 0x000fe40000000000 */
[----:B------:R-:W-:Y:S01]  /*1fcb0*/  SEL R56, R129, R128, P0 ;  /* 0x0000008081387207 */ /* 0x000fe20000000000 */
[----:B------:R-:W5:Y:S01]  /*1fcc0*/  SHFL.IDX PT, R25, R20, R7, 0x1c1f ;  /* 0x001c1f0714197589 */ /* 0x000f6200000e0000 */
[----:B------:R-:W-:-:S02]  /*1fcd0*/  SEL R72, R9, R6, P0 ;  /* 0x0000000609487207 */ /* 0x000fc40000000000 */
[----:B------:R-:W-:Y:S01]  /*1fce0*/  SEL R74, R11, R74, P0 ;  /* 0x0000004a0b4a7207 */ /* 0x000fe20000000000 */
[----:B------:R-:W-:Y:S01]  /*1fcf0*/  SHFL.IDX PT, R6, R13, R2, 0x1c1f ;  /* 0x001c1f020d067589 */ /* 0x000fe200000e0000 */
[----:B------:R-:W-:Y:S02]  /*1fd00*/  SEL R112, R123, R112, P0 ;  /* 0x000000707b707207 */ /* 0x000fe40000000000 */
[----:B------:R-:W-:Y:S01]  /*1fd10*/  SEL R109, R114, R115, P0 ;  /* 0x00000073726d7207 */ /* 0x000fe20000000000 */
[----:B------:R-:W5:Y:S01]  /*1fd20*/  SHFL.IDX PT, R9, R4, R7, 0x1c1f ;  /* 0x001c1f0704097589 */ /* 0x000f6200000e0000 */
[----:B------:R-:W-:Y:S02]  /*1fd30*/  SEL R111, R116, R139, P0 ;  /* 0x0000008b746f7207 */ /* 0x000fe40000000000 */
[----:B------:R-:W-:Y:S01]  /*1fd40*/  SEL R114, R115, R114, P0 ;  /* 0x0000007273727207 */ /* 0x000fe20000000000 */
[----:B------:R5:W5:Y:S01]  /*1fd50*/  SHFL.IDX PT, R27, R24, R7, 0x1c1f ;  /* 0x001c1f07181b7589 */ /* 0x000b6200000e0000 */
[----:B------:R-:W-:-:S02]  /*1fd60*/  SEL R116, R139, R116, P0 ;  /* 0x000000748b747207 */ /* 0x000fc40000000000 */
[----:B------:R-:W-:Y:S01]  /*1fd70*/  SEL R3, R142, R135, P0 ;  /* 0x000000878e037207 */ /* 0x000fe20000000000 */
[----:B------:R-:W5:Y:S01]  /*1fd80*/  SHFL.IDX PT, R48, R48, R7, 0x1c1f ;  /* 0x001c1f0730307589 */ /* 0x000f6200000e0000 */
[----:B------:R-:W-:Y:S02]  /*1fd90*/  SEL R5, R135, R142, P0 ;  /* 0x0000008e87057207 */ /* 0x000fe40000000000 */
[----:B0-----:R-:W-:Y:S01]  /*1fda0*/  SEL R12, R33, R40, P0 ;  /* 0x00000028210c7207 */ /* 0x001fe20000000000 */
[----:B------:R0:W-:Y:S01]  /*1fdb0*/  SHFL.IDX PT, R70, R60, R7, 0x1c1f ;  /* 0x001c1f073c467589 */ /* 0x0001e200000e0000 */
[----:B------:R-:W-:Y:S02]  /*1fdc0*/  SEL R14, R40, R33, P0 ;  /* 0x00000021280e7207 */ /* 0x000fe40000000000 */
[----:B-1----:R-:W-:Y:S01]  /*1fdd0*/  SEL R58, R44, R37, P0 ;  /* 0x000000252c3a7207 */ /* 0x002fe20000000000 */
[----:B------:R-:W-:Y:S01]  /*1fde0*/  SHFL.IDX PT, R43, R43, R2, 0x1c1f ;  /* 0x001c1f022b2b7589 */ /* 0x000fe200000e0000 */
[----:B--2---:R-:W-:-:S02]  /*1fdf0*/  SEL R32, R34, R29, P0 ;  /* 0x0000001d22207207 */ /* 0x004fc40000000000 */
[----:B---3--:R-:W-:Y:S01]  /*1fe00*/  SEL R36, R38, R31, P0 ;  /* 0x0000001f26247207 */ /* 0x008fe20000000000 */
[----:B------:R-:W-:Y:S01]  /*1fe10*/  SHFL.IDX PT, R45, R45, R2, 0x1c1f ;  /* 0x001c1f022d2d7589 */ /* 0x000fe200000e0000 */
[----:B----4-:R-:W-:Y:S02]  /*1fe20*/  SEL R40, R35, R42, P0 ;  /* 0x0000002a23287207 */ /* 0x010fe40000000000 */
[----:B-----5:R-:W-:Y:S01]  /*1fe30*/  SEL R24, R26, R25, P0 ;  /* 0x000000191a187207 */ /* 0x020fe20000000000 */
        /* <DEDUP_REMOVED lines=8> */
[----:B0-----:R-:W-:Y:S01]  /*1fec0*/  SEL R60, R41, R48, P0 ;  /* 0x00000030293c7207 */ /* 0x001fe20000000000 */
[----:B------:R-:W-:Y:S01]  /*1fed0*/  SHFL.IDX PT, R50, R50, R7, 0x1c1f ;  /* 0x001c1f0732327589 */ /* 0x000fe200000e0000 */
[----:B------:R-:W-:Y:S02]  /*1fee0*/  SEL R6, R9, R6, P0 ;  /* 0x0000000609067207 */ /* 0x000fe40000000000 */
[----:B------:R-:W-:Y:S01]  /*1fef0*/  SEL R26, R25, R26, P0 ;  /* 0x0000001a191a7207 */ /* 0x000fe20000000000 */
[----:B------:R-:W-:Y:S01]  /*1ff00*/  SHFL.IDX PT, R52, R52, R7, 0x1c1f ;  /* 0x001c1f0734347589 */ /* 0x000fe200000e0000 */
[----:B------:R-:W-:-:S03]  /*1ff10*/  SEL R30, R27, R30, P0 ;  /* 0x0000001e1b1e7207 */ /* 0x000fc60000000000 */
[----:B------:R0:W1:Y:S04]  /*1ff20*/  SHFL.IDX PT, R20, R56, R7, 0x1c1f ;  /* 0x001c1f0738147589 */ /* 0x00006800000e0000 */
[----:B------:R-:W2:Y:S04]  /*1ff30*/  SHFL.IDX PT, R86, R72, R7, 0x1c1f ;  /* 0x001c1f0748567589 */ /* 0x000ea800000e0000 */
[----:B------:R-:W3:Y:S01]  /*1ff40*/  SHFL.IDX PT, R88, R74, R7, 0x1c1f ;  /* 0x001c1f074a587589 */ /* 0x000ee200000e0000 */
[----:B0-----:R-:W-:-:S03]  /*1ff50*/  SEL R56, R37, R44, P0 ;  /* 0x0000002c25387207 */ /* 0x001fc60000000000 */
[----:B------:R0:W4:Y:S01]  /*1ff60*/  SHFL.IDX PT, R90, R76, R7, 0x1c1f ;  /* 0x001c1f074c5a7589 */ /* 0x00012200000e0000 */
[----:B------:R-:W-:Y:S02]  /*1ff70*/  SEL R44, R39, R46, P0 ;  /* 0x0000002e272c7207 */ /* 0x000fe40000000000 */
[----:B------:R-:W-:Y:S01]  /*1ff80*/  SEL R46, R46, R39, P0 ;  /* 0x000000272e2e7207 */ /* 0x000fe20000000000 */
[----:B------:R5:W4:Y:S04]  /*1ff90*/  SHFL.IDX PT, R92, R78, R7, 0x1c1f ;  /* 0x001c1f074e5c7589 */ /* 0x000b2800000e0000 */
[----:B------:R-:W-:Y:S01]  /*1ffa0*/  SHFL.IDX PT, R57, R57, R2, 0x1c1f ;  /* 0x001c1f0239397589 */ /* 0x000fe200000e0000 */
[----:B0-----:R-:W-:-:S03]  /*1ffb0*/  SEL R76, R49, R68, P0 ;  /* 0x00000044314c7207 */ /* 0x001fc60000000000 */
[----:B------:R-:W-:Y:S01]  /*1ffc0*/  SHFL.IDX PT, R73, R73, R2, 0x1c1f ;  /* 0x001c1f0249497589 */ /* 0x000fe200000e0000 */
[----:B-1----:R-:W-:Y:S02]  /*1ffd0*/  SEL R72, R47, R20, P0 ;  /* 0x000000142f487207 */ /* 0x002fe40000000000 */
[----:B-----5:R-:W-:Y:S01]  /*1ffe0*/  SEL R78, R68, R49, P0 ;  /* 0x00000031444e7207 */ /* 0x020fe20000000000 */
[----:B------:R-:W-:Y:S01]  /*1fff0*/  SHFL.IDX PT, R75, R75, R2, 0x1c1f ;  /* 0x001c1f024b4b7589 */ /* 0x000fe200000e0000 */
[----:B------:R-:W-:Y:S02]  /*20000*/  SEL R68, R51, R70, P0 ;  /* 0x0000004633447207 */ /* 0x000fe40000000000 */
[----:B------:R-:W-:Y:S01]  /*20010*/  SEL R74, R20, R47, P0 ;  /* 0x0000002f144a7207 */ /* 0x000fe20000000000 */
[----:B------:R-:W-:Y:S01]  /*20020*/  SHFL.IDX PT, R77, R77, R2, 0x1c1f ;  /* 0x001c1f024d4d7589 */ /* 0x000fe200000e0000 */
[----:B------:R-:W-:Y:S02]  /*20030*/  SEL R70, R70, R51, P0 ;  /* 0x0000003346467207 */ /* 0x000fe40000000000 */
[----:B--2---:R-:W-:Y:S01]  /*20040*/  SEL R29, R61, R86, P0 ;  /* 0x000000563d1d7207 */ /* 0x004fe20000000000 */
[----:B------:R-:W-:Y:S01]  /*20050*/  SHFL.IDX PT, R79, R79, R2, 0x1c1f ;  /* 0x001c1f024f4f7589 */ /* 0x000fe200000e0000 */
[----:B------:R-:W-:-:S02]  /*20060*/  SEL R31, R86, R61, P0 ;  /* 0x0000003d561f7207 */ /* 0x000fc40000000000 */
[----:B---3--:R-:W-:Y:S01]  /*20070*/  SEL R33, R63, R88, P0 ;  /* 0x000000583f217207 */ /* 0x008fe20000000000 */
[----:B------:R-:W0:Y:S01]  /*20080*/  SHFL.IDX PT, R21, R8, R7, 0x1c1f ;  /* 0x001c1f0708157589 */ /* 0x000e2200000e0000 */
[----:B------:R-:W-:Y:S02]  /*20090*/  SEL R35, R88, R63, P0 ;  /* 0x0000003f58237207 */ /* 0x000fe40000000000 */
[----:B----4-:R-:W-:Y:S01]  /*200a0*/  SEL R37, R65, R90, P0 ;  /* 0x0000005a41257207 */ /* 0x010fe20000000000 */
[----:B------:R1:W2:Y:S01]  /*200b0*/  SHFL.IDX PT, R82, R64, R7, 0x1c1f ;  /* 0x001c1f0740527589 */ /* 0x0002a200000e0000 */
[----:B------:R-:W-:Y:S02]  /*200c0*/  SEL R39, R90, R65, P0 ;  /* 0x000000415a277207 */ /* 0x000fe40000000000 */
[----:B------:R-:W-:Y:S01]  /*200d0*/  SEL R13, R67, R92, P0 ;  /* 0x0000005c430d7207 */ /* 0x000fe20000000000 */
[----:B------:R3:W4:Y:S01]  /*200e0*/  SHFL.IDX PT, R84, R66, R7, 0x1c1f ;  /* 0x001c1f0742547589 */ /* 0x00072200000e0000 */
[----:B------:R-:W-:-:S03]  /*200f0*/  SEL R15, R92, R67, P0 ;  /* 0x000000435c0f7207 */ /* 0x000fc60000000000 */
[----:B------:R-:W5:Y:S01]  /*20100*/  SHFL.IDX PT, R98, R98, R7, 0x1c1f ;  /* 0x001c1f0762627589 */ /* 0x000f6200000e0000 */
[----:B-1----:R-:W-:-:S03]  /*20110*/  SEL R64, R45, R52, P0 ;  /* 0x000000342d407207 */ /* 0x002fc60000000000 */
[----:B------:R-:W1:Y:S01]  /*20120*/  SHFL.IDX PT, R108, R108, R7, 0x1c1f ;  /* 0x001c1f076c6c7589 */ /* 0x000e6200000e0000 */
[----:B---3--:R-:W-:-:S03]  /*20130*/  SEL R66, R52, R45, P0 ;  /* 0x0000002d34427207 */ /* 0x008fc60000000000 */
[----:B------:R-:W3:Y:S04]  /*20140*/  SHFL.IDX PT, R110, R110, R7, 0x1c1f ;  /* 0x001c1f076e6e7589 */ /* 0x000ee800000e0000 */
[----:B------:R-:W3:Y:S01]  /*20150*/  SHFL.IDX PT, R112, R112, R7, 0x1c1f ;  /* 0x001c1f0770707589 */ /* 0x000ee200000e0000 */
[----:B0-----:R-:W-:Y:S02]  /*20160*/  SEL R8, R10, R21, P0 ;  /* 0x000000150a087207 */ /* 0x001fe40000000000 */
[----:B------:R-:W-:Y:S01]  /*20170*/  SEL R10, R21, R10, P0 ;  /* 0x0000000a150a7207 */ /* 0x000fe20000000000 */
[----:B------:R-:W-:Y:S01]  /*20180*/  SHFL.IDX PT, R71, R71, R2, 0x1c1f ;  /* 0x001c1f0247477589 */ /* 0x000fe200000e0000 */
[----:B--2---:R-:W-:Y:S02]  /*20190*/  SEL R9, R57, R82, P0 ;  /* 0x0000005239097207 */ /* 0x004fe40000000000 */
[----:B------:R-:W-:Y:S01]  /*201a0*/  SEL R11, R82, R57, P0 ;  /* 0x00000039520b7207 */ /* 0x000fe20000000000 */
[----:B------:R-:W-:Y:S01]  /*201b0*/  SHFL.IDX PT, R109, R109, R2, 0x1c1f ;  /* 0x001c1f026d6d7589 */ /* 0x000fe200000e0000 */
[----:B----4-:R-:W-:-:S02]  /*201c0*/  SEL R25, R59, R84, P0 ;  /* 0x000000543b197207 */ /* 0x010fc40000000000 */
[----:B------:R-:W-:Y:S01]  /*201d0*/  SEL R27, R84, R59, P0 ;  /* 0x0000003b541b7207 */ /* 0x000fe20000000000 */
[----:B------:R-:W-:Y:S01]  /*201e0*/  SHFL.IDX PT, R111, R111, R2, 0x1c1f ;  /* 0x001c1f026f6f7589 */ /* 0x000fe200000e0000 */
[----:B-----5:R-:W-:Y:S02]  /*201f0*/  SEL R45, R73, R98, P0 ;  /* 0x00000062492d7207 */ /* 0x020fe40000000000 */
[----:B------:R-:W-:Y:S01]  /*20200*/  SEL R47, R98, R73, P0 ;  /* 0x00000049622f7207 */ /* 0x000fe20000000000 */
[----:B------:R0:W-:Y:S01]  /*20210*/  SHFL.IDX PT, R80, R62, R7, 0x1c1f ;  /* 0x001c1f073e507589 */ /* 0x0001e200000e0000 */
[----:B-1----:R-:W-:Y:S02]  /*20220*/  SEL R61, R75, R108, P0 ;  /* 0x0000006c4b3d7207 */ /* 0x002fe40000000000 */
[----:B------:R-:W-:Y:S01]  /*20230*/  SEL R63, R108, R75, P0 ;  /* 0x0000004b6c3f7207 */ /* 0x000fe20000000000 */
[----:B------:R-:W1:Y:S01]  /*20240*/  SHFL.IDX PT, R94, R94, R7, 0x1c1f ;  /* 0x001c1f075e5e7589 */ /* 0x000e6200000e0000 */
[----:B---3--:R-:W-:-:S02]  /*20250*/  SEL R49, R77, R110, P0 ;  /* 0x0000006e4d317207 */ /* 0x008fc40000000000 */
[----:B------:R-:W-:Y:S01]  /*20260*/  SEL R51, R110, R77, P0 ;  /* 0x0000004d6e337207 */ /* 0x000fe20000000000 */
[----:B------:R-:W2:Y:S01]  /*20270*/  SHFL.IDX PT, R96, R96, R7, 0x1c1f ;  /* 0x001c1f0760607589 */ /* 0x000ea200000e0000 */
[----:B------:R-:W-:Y:S02]  /*20280*/  SEL R65, R79, R112, P0 ;  /* 0x000000704f417207 */ /* 0x000fe40000000000 */
[----:B0-----:R-:W-:Y:S01]  /*20290*/  SEL R62, R48, R41, P0 ;  /* 0x00000029303e7207 */ /* 0x001fe20000000000 */
[----:B------:R-:W0:Y:S01]  /*202a0*/  SHFL.IDX PT, R114, R114, R7, 0x1c1f ;  /* 0x001c1f0772727589 */ /* 0x000e2200000e0000 */
[----:B------:R-:W-:Y:S02]  /*202b0*/  SEL R48, R43, R50, P0 ;  /* 0x000000322b307207 */ /* 0x000fe40000000000 */
[----:B------:R-:W-:Y:S01]  /*202c0*/  SEL R50, R50, R43, P0 ;  /* 0x0000002b32327207 */ /* 0x000fe20000000000 */
[----:B------:R-:W3:Y:S01]  /*202d0*/  SHFL.IDX PT, R116, R116, R7, 0x1c1f ;  /* 0x001c1f0774747589 */ /* 0x000ee200000e0000 */
[----:B------:R-:W-:-:S03]  /*202e0*/  SEL R67, R112, R79, P0 ;  /* 0x0000004f70437207 */ /* 0x000fc60000000000 */
[----:B------:R4:W3:Y:S04]  /*202f0*/  SHFL.IDX PT, R0, R5, R2, 0x1c1f ;  /* 0x001c1f0205007589 */ /* 0x0008e800000e0000 */
[----:B------:R5:W3:Y:S01]  /*20300*/  SHFL.IDX PT, R3, R3, R7, 0x1c1f ;  /* 0x001c1f0703037589 */ /* 0x000ae200000e0000 */
[----:B-1----:R-:W-:Y:S02]  /*20310*/  SEL R41, R69, R94, P0 ;  /* 0x0000005e45297207 */ /* 0x002fe40000000000 */
[----:B----4-:R-:W-:Y:S01]  /*20320*/  SEL R5, R53, R80, P0 ;  /* 0x0000005035057207 */ /* 0x010fe20000000000 */
[----:B------:R-:W-:Y:S01]  /*20330*/  IMAD.MOV.U32 R2, RZ, RZ, RZ ;  /* 0x000000ffff027224 */ /* 0x000fe200078e00ff */
[----:B------:R-:W-:Y:S02]  /*20340*/  SEL R43, R94, R69, P0 ;  /* 0x000000455e2b7207 */ /* 0x000fe40000000000 */
[----:B-----5:R-:W-:-:S02]  /*20350*/  SEL R7, R80, R53, P0 ;  /* 0x0000003550077207 */ /* 0x020fc40000000000 */
[----:B--2---:R-:W-:Y:S02]  /*20360*/  SEL R57, R71, R96, P0 ;  /* 0x0000006047397207 */ /* 0x004fe40000000000 */
[----:B------:R-:W-:Y:S02]  /*20370*/  SEL R59, R96, R71, P0 ;  /* 0x00000047603b7207 */ /* 0x000fe40000000000 */
[----:B0-----:R-:W-:Y:S02]  /*20380*/  SEL R73, R109, R114, P0 ;  /* 0x000000726d497207 */ /* 0x001fe40000000000 */
[----:B------:R-:W-:Y:S02]  /*20390*/  SEL R75, R114, R109, P0 ;  /* 0x0000006d724b7207 */ /* 0x000fe40000000000 */
[----:B---3--:R-:W-:Y:S02]  /*203a0*/  SEL R77, R111, R116, P0 ;  /* 0x000000746f4d7207 */ /* 0x008fe40000000000 */
[----:B------:R-:W-:-:S07]  /*203b0*/  SEL R79, R116, R111, P0 ;  /* 0x0000006f744f7207 */ /* 0x000fce0000000000 */
.L_x_2801:
[----:B------:R-:W-:Y:S05]  /*203c0*/  WARPSYNC.ALL ;  /* 0x0000000000007948 */ /* 0x000fea0003800000 */
[----:B------:R-:W-:Y:S01]  /*203d0*/  BAR.SYNC.DEFER_BLOCKING 0x1, 0x100 ;  /* 0x0044000000007b1d */ /* 0x000fe20000010000 */
[----:B------:R-:W-:-:S05]  /*203e0*/  SEL R69, R0, R3, P0 ;  /* 0x0000000300457207 */ /* 0x000fca0000000000 */
[----:B------:R-:W-:Y:S02]  /*203f0*/  ULDC.64 UR4, c[0x0][0xc00] ;  /* 0x0003000000047ab9 */ /* 0x000fe40000000a00 */
[----:B------:R-:W-:Y:S01]  /*20400*/  ISETP.NE.U32.AND P1, PT, RZ, UR4, PT ;  /* 0x00000004ff007c0c */ /* 0x000fe2000bf25070 */
[----:B------:R-:W2:Y:S01]  /*20410*/  LDL R52, [R1+0x3c] ;  /* 0x00003c0001347983 */ /* 0x000ea20000100800 */
[----:B------:R-:W-:Y:S02]  /*20420*/  IADD3 R20, P2, R89, UR4, RZ ;  /* 0x0000000459147c10 */ /* 0x000fe4000ff5e0ff */
[----:B------:R-:W-:Y:S01]  /*20430*/  SEL R71, R3, R0, P0 ;  /* 0x0000000003477207 */ /* 0x000fe20000000000 */
[----:B------:R-:W2:Y:S01]  /*20440*/  LDL R82, [R1+0x8] ;  /* 0x0000080001527983 */ /* 0x000ea20000100800 */
[----:B------:R-:W-:Y:S01]  /*20450*/  ISETP.NE.AND.EX P1, PT, RZ, UR5, PT, P1 ;  /* 0x00000005ff007c0c */ /* 0x000fe2000bf25310 */
[----:B------:R-:W0:Y:S01]  /*20460*/  LDC R0, c[0x0][0xbe8] ;  /* 0x0002fa00ff007b82 */ /* 0x000e220000000800 */
[----:B------:R-:W-:Y:S01]  /*20470*/  IADD3.X R21, R105, UR5, RZ, P2, !PT ;  /* 0x0000000569157c10 */ /* 0x000fe200097fe4ff */
[----:B------:R-:W-:Y:S01]  /*20480*/  ULDC.64 UR4, c[0x0][0xc08] ;  /* 0x0003020000047ab9 */ /* 0x000fe20000000a00 */
[----:B------:R1:W-:Y:S04]  /*20490*/  STSM.16.M88.4 [R107], R4 ;  /* 0x000000046b007844 */ /* 0x0003e80000000200 */
[----:B------:R-:W-:Y:S04]  /*204a0*/  STSM.16.M88.4 [R91], R8 ;  /* 0x000000085b007844 */ /* 0x000fe80000000200 */
        /* <DEDUP_REMOVED lines=8> */
[----:B------:R-:W-:Y:S01]  /*20530*/  STSM.16.M88.4 [R104], R60 ;  /* 0x0000003c68007844 */ /* 0x000fe20000000200 */
[----:B------:R-:W-:-:S03]  /*20540*/  ISETP.NE.U32.AND P0, PT, RZ, UR4, PT ;  /* 0x00000004ff007c0c */ /* 0x000fc6000bf05070 */
[----:B------:R-:W-:Y:S04]  /*20550*/  STSM.16.M88.4 [R106], R48 ;  /* 0x000000306a007844 */ /* 0x000fe80000000200 */
[----:B------:R-:W-:Y:S04]  /*20560*/  STSM.16.M88.4 [R81], R64 ;  /* 0x0000004051007844 */ /* 0x000fe80000000200 */
[----:B------:R-:W-:Y:S04]  /*20570*/  STSM.16.M88.4 [R83], R72 ;  /* 0x0000004853007844 */ /* 0x000fe80000000200 */
[----:B------:R3:W-:Y:S01]  /*20580*/  STSM.16.M88.4 [R85], R76 ;  /* 0x0000004c55007844 */ /* 0x0007e20000000200 */
[----:B------:R-:W-:-:S03]  /*20590*/  ISETP.NE.AND.EX P0, PT, RZ, UR5, PT, P0 ;  /* 0x00000005ff007c0c */ /* 0x000fc6000bf05300 */
[----:B------:R4:W-:Y:S01]  /*205a0*/  STSM.16.M88.4 [R87], R68 ;  /* 0x0000004457007844 */ /* 0x0009e20000000200 */
[----:B------:R-:W-:Y:S09]  /*205b0*/  BAR.SYNC.DEFER_BLOCKING 0x1, 0x100 ;  /* 0x0044000000007b1d */ /* 0x000ff20000010000 */
[----:B-1----:R-:W-:Y:S01]  /*205c0*/  @P0 IADD3 R4, P3, R89, UR4, RZ ;  /* 0x0000000459040c10 */ /* 0x002fe2000ff7e0ff */
[----:B------:R-:W-:-:S02]  /*205d0*/  ULDC UR4, c[0x0][0xa88] ;  /* 0x0002a20000047ab9 */ /* 0x000fc40000000800 */
[----:B---3--:R-:W-:Y:S01]  /*205e0*/  IMAD.U32 R77, RZ, RZ, UR4 ;  /* 0x00000004ff4d7e24 */ /* 0x008fe2000f8e00ff */
[----:B------:R-:W-:Y:S01]  /*205f0*/  @P0 IADD3.X R5, R105, UR5, RZ, P3, !PT ;  /* 0x0000000569050c10 */ /* 0x000fe20009ffe4ff */
[----:B------:R4:W5:Y:S01]  /*20600*/  @P1 LDG.E R2, desc[UR46][R20.64] ;  /* 0x0000002e14021981 */ /* 0x000962000c1e1900 */
[----:B0-----:R-:W-:-:S03]  /*20610*/  ISETP.NE.AND P2, PT, R0, 0x1, PT ;  /* 0x000000010000780c */ /* 0x001fc60003f45270 */
[----:B------:R4:W5:Y:S10]  /*20620*/  @P0 LDG.E R77, desc[UR46][R4.64] ;  /* 0x0000002e044d0981 */ /* 0x000974000c1e1900 */
[----:B------:R-:W0:Y:S08]  /*20630*/  @P2 LDC R3, c[0x0][0xbec] ;  /* 0x0002fb00ff032b82 */ /* 0x000e300000000800 */
[----:B------:R-:W1:Y:S01]  /*20640*/  @P2 LDC R9, c[0x0][0xbf0] ;  /* 0x0002fc00ff092b82 */ /* 0x000e620000000800 */
[----:B--2---:R-:W-:Y:S01]  /*20650*/  IMAD.IADD R8, R52, 0x1, R82 ;  /* 0x0000000134087824 */ /* 0x004fe200078e0252 */
[----:B01--4-:R-:W-:Y:S06]  /*20660*/  @P0 BRA `(.L_x_2528) ;  /* 0x0000000000100947 */ /* 0x013fec0003800000 */
[----:B------:R-:W-:Y:S05]  /*20670*/  @!P1 BRA `(.L_x_2528) ;  /* 0x00000000000c9947 */ /* 0x000fea0003800000 */
[----:B------:R-:W2:Y:S04]  /*20680*/  LDG.E R4, desc[UR46][R20.64] ;  /* 0x0000002e14047981 */ /* 0x000ea8000c1e1900 */
[----:B-----5:R-:W2:Y:S02]  /*20690*/  LDG.E R77, desc[UR46][R20.64+0x4] ;  /* 0x0000042e144d7981 */ /* 0x020ea4000c1e1900 */
[----:B--2---:R-:W-:-:S07]  /*206a0*/  IMAD.IADD R77, R77, 0x1, -R4 ;  /* 0x000000014d4d7824 */ /* 0x004fce00078e0a04 */
.L_x_2528:
[----:B------:R-:W2:Y:S01]  /*206b0*/  LDL.LU R84, [R1+0x40] ;  /* 0x0000400001547983 */ /* 0x000ea20000300800 */
[----:B------:R-:W-:Y:S01]  /*206c0*/  @P2 IMAD.HI.U32 R4, R8, R3, RZ ;  /* 0x0000000308042227 */ /* 0x000fe200078e00ff */
[----:B------:R-:W-:Y:S01]  /*206d0*/  ULDC.64 UR4, c[0x0][0xb90] ;  /* 0x0002e40000047ab9 */ /* 0x000fe20000000a00 */
[----:B-----5:R-:W-:Y:S01]  /*206e0*/  SHF.R.S32.HI R3, RZ, 0x1f, R2 ;  /* 0x0000001fff037819 */ /* 0x020fe20000011402 */
[----:B------:R-:W0:Y:S01]  /*206f0*/  @P2 LDC R81, c[0x0][0xbec] ;  /* 0x0002fb00ff512b82 */ /* 0x000e220000000800 */
[----:B------:R-:W-:Y:S01]  /*20700*/  IMAD.MOV.U32 R7, RZ, RZ, R8 ;  /* 0x000000ffff077224 */ /* 0x000fe200078e0008 */
[----:B------:R-:W-:Y:S01]  /*20710*/  @P2 SHF.R.U32.HI R7, RZ, R9, R4 ;  /* 0x00000009ff072219 */ /* 0x000fe20000011604 */
[----:B------:R-:W-:Y:S01]  /*20720*/  IMAD R11, R19, 0x40, R22 ;  /* 0x00000040130b7824 */ /* 0x000fe200078e0216 */
[----:B------:R-:W-:Y:S01]  /*20730*/  SEL R20, R148, RZ, !P1 ;  /* 0x000000ff94147207 */ /* 0x000fe20004800000 */
[----:B------:R-:W-:Y:S01]  /*20740*/  VIADD R78, R141, 0xffffff80 ;  /* 0xffffff808d4e7836 */ /* 0x000fe20000000000 */
[----:B------:R-:W-:Y:S01]  /*20750*/  SEL R21, R143, RZ, !P1 ;  /* 0x000000ff8f157207 */ /* 0x000fe20004800000 */
[----:B------:R-:W-:Y:S01]  /*20760*/  IMAD.MOV R13, RZ, RZ, -R7 ;  /* 0x000000ffff0d7224 */ /* 0x000fe200078e0a07 */
[----:B------:R-:W1:Y:S01]  /*20770*/  @P2 LDC R83, c[0x0][0xbf0] ;  /* 0x0002fc00ff532b82 */ /* 0x000e620000000800 */
[----:B------:R-:W-:Y:S01]  /*20780*/  IMAD.WIDE R54, R11, 0x2, R54 ;  /* 0x000000020b367825 */ /* 0x000fe200078e0236 */
[----:B------:R-:W-:-:S02]  /*20790*/  SHF.R.S32.HI R11, RZ, 0x1f, R7 ;  /* 0x0000001fff0b7819 */ /* 0x000fc40000011407 */
[----:B------:R-:W-:Y:S01]  /*207a0*/  SHF.R.S32.HI R79, RZ, 0x1f, R78 ;  /* 0x0000001fff4f7819 */ /* 0x000fe2000001144e */
[----:B------:R-:W-:Y:S01]  /*207b0*/  IMAD R77, R77, R0, RZ ;  /* 0x000000004d4d7224 */ /* 0x000fe200078e02ff */
[C---:B------:R-:W-:Y:S02]  /*207c0*/  IADD3 R29, P5, R54.reuse, 0x4000, RZ ;  /* 0x00004000361d7810 */ /* 0x040fe40007fbe0ff */
[----:B------:R-:W-:Y:S02]  /*207d0*/  IADD3 R37, P4, R54, 0x5000, RZ ;  /* 0x0000500036257810 */ /* 0x000fe40007f9e0ff */
[----:B------:R-:W-:Y:S02]  /*207e0*/  LEA.HI R80, R79, R78, RZ, 0x3 ;  /* 0x0000004e4f507211 */ /* 0x000fe400078f18ff */
[----:B------:R-:W-:Y:S02]  /*207f0*/  LOP3.LUT R28, R29, 0x380, RZ, 0xc0, !PT ;  /* 0x000003801d1c7812 */ /* 0x000fe400078ec0ff */
[----:B------:R-:W-:-:S02]  /*20800*/  LOP3.LUT R36, R37, 0x380, RZ, 0xc0, !PT ;  /* 0x0000038025247812 */ /* 0x000fc400078ec0ff */
[----:B------:R-:W-:Y:S02]  /*20810*/  LOP3.LUT R85, R80, 0xfffffff8, RZ, 0xc0, !PT ;  /* 0xfffffff850557812 */ /* 0x000fe400078ec0ff */
[----:B------:R-:W-:Y:S02]  /*20820*/  SHF.R.U64 R28, R28, 0x3, RZ ;  /* 0x000000031c1c7819 */ /* 0x000fe400000012ff */
[----:B------:R-:W-:Y:S02]  /*20830*/  SHF.R.U64 R36, R36, 0x3, RZ ;  /* 0x0000000324247819 */ /* 0x000fe400000012ff */
[----:B------:R-:W-:Y:S01]  /*20840*/  LOP3.LUT R28, R28, R29, RZ, 0x3c, !PT ;  /* 0x0000001d1c1c7212 */ /* 0x000fe200078e3cff */
[--C-:B------:R-:W-:Y:S01]  /*20850*/  IMAD.X R29, RZ, RZ, R55.reuse, P5 ;  /* 0x000000ffff1d7224 */ /* 0x100fe200028e0637 */
[----:B------:R-:W-:Y:S01]  /*20860*/  LOP3.LUT R36, R36, R37, RZ, 0x3c, !PT ;  /* 0x0000002524247212 */ /* 0x000fe200078e3cff */
[----:B------:R-:W-:Y:S01]  /*20870*/  IMAD.X R37, RZ, RZ, R55, P4 ;  /* 0x000000ffff257224 */ /* 0x000fe200020e0637 */
[----:B------:R-:W-:-:S02]  /*20880*/  IADD3 R49, P5, R54, 0x9000, RZ ;  /* 0x0000900036317810 */ /* 0x000fc40007fbe0ff */
[----:B------:R-:W-:Y:S02]  /*20890*/  IADD3 R53, P4, R54, 0xa000, RZ ;  /* 0x0000a00036357810 */ /* 0x000fe40007f9e0ff */
[----:B------:R-:W-:Y:S02]  /*208a0*/  LOP3.LUT R48, R49, 0x380, RZ, 0xc0, !PT ;  /* 0x0000038031307812 */ /* 0x000fe400078ec0ff */
        /* <DEDUP_REMOVED lines=13> */
[----:B------:R-:W-:-:S02]  /*20980*/  LOP3.LUT R64, R64, R65, RZ, 0x3c, !PT ;  /* 0x0000004140407212 */ /* 0x000fc400078e3cff */
[----:B------:R-:W-:Y:S01]  /*20990*/  LOP3.LUT R68, R68, R69, RZ, 0x3c, !PT ;  /* 0x0000004544447212 */ /* 0x000fe200078e3cff */
[----:B------:R-:W-:Y:S01]  /*209a0*/  IMAD.X R69, RZ, RZ, R55, P4 ;  /* 0x000000ffff457224 */ /* 0x000fe200020e0637 */
[----:B------:R-:W-:Y:S01]  /*209b0*/  IADD3.X R65, RZ, R55, RZ, P5, !PT ;  /* 0x00000037ff417210 */ /* 0x000fe20002ffe4ff */
[----:B------:R-:W-:Y:S01]  /*209c0*/  VIADD R87, R22, 0x80 ;  /* 0x0000008016577836 */ /* 0x000fe20000000000 */
[----:B------:R-:W-:Y:S01]  /*209d0*/  BSSY B1, `(.L_x_2529) ;  /* 0x00000c2000017945 */ /* 0x000fe20003800000 */
[----:B------:R-:W-:-:S03]  /*209e0*/  SHF.R.S32.HI R88, RZ, 0x1f, R233 ;  /* 0x0000001fff587819 */ /* 0x000fc600000114e9 */
[----:B------:R-:W-:Y:S02]  /*209f0*/  SHF.R.S32.HI R89, RZ, 0x1f, R87 ;  /* 0x0000001fff597819 */ /* 0x000fe40000011457 */
[----:B--2---:R-:W-:Y:S01]  /*20a00*/  SHF.R.S32.HI R76, RZ, 0x1f, R84 ;  /* 0x0000001fff4c7819 */ /* 0x004fe20000011454 */
[----:B------:R-:W-:-:S04]  /*20a10*/  IMAD.WIDE.U32 R4, R84, UR4, R2 ;  /* 0x0000000454047c25 */ /* 0x000fc8000f8e0002 */
[----:B------:R-:W-:-:S04]  /*20a20*/  IMAD R6, R76, UR4, RZ ;  /* 0x000000044c067c24 */ /* 0x000fc8000f8e02ff */
[----:B------:R-:W-:Y:S01]  /*20a30*/  IMAD R9, R84, UR5, R6 ;  /* 0x0000000554097c24 */ /* 0x000fe2000f8e0206 */
[----:B------:R-:W-:Y:S02]  /*20a40*/  ULDC.64 UR4, c[0x0][0xb98] ;  /* 0x0002e60000047ab9 */ /* 0x000fe40000000a00 */
[----:B------:R-:W-:Y:S02]  /*20a50*/  IMAD R6, R20, UR4, RZ ;  /* 0x0000000414067c24 */ /* 0x000fe4000f8e02ff */
[----:B------:R-:W-:Y:S02]  /*20a60*/  IMAD.IADD R5, R5, 0x1, R9 ;  /* 0x0000000105057824 */ /* 0x000fe400078e0209 */
[----:B------:R-:W-:Y:S02]  /*20a70*/  IMAD R9, R0, R13, R8 ;  /* 0x0000000d00097224 */ /* 0x000fe400078e0208 */
[----:B------:R-:W-:-:S04]  /*20a80*/  IMAD.WIDE.U32 R4, R21, UR4, R4 ;  /* 0x0000000415047c25 */ /* 0x000fc8000f8e0004 */
[----:B------:R-:W-:Y:S01]  /*20a90*/  IMAD R8, R21, UR5, R6 ;  /* 0x0000000515087c24 */ /* 0x000fe2000f8e0206 */
[----:B------:R-:W-:Y:S01]  /*20aa0*/  SHF.R.S32.HI R6, RZ, 0x1f, R9 ;  /* 0x0000001fff067819 */ /* 0x000fe20000011409 */
[----:B------:R-:W-:Y:S01]  /*20ab0*/  ULDC.64 UR4, c[0x0][0xb88] ;  /* 0x0002e20000047ab9 */ /* 0x000fe20000000a00 */
[----:B------:R-:W-:Y:S02]  /*20ac0*/  IADD3 R4, P1, R7, R4, RZ ;  /* 0x0000000407047210 */ /* 0x000fe40007f3e0ff */
[----:B------:R-:W-:Y:S01]  /*20ad0*/  IADD3 R7, P0, R54, 0x1000, RZ ;  /* 0x0000100036077810 */ /* 0x000fe20007f1e0ff */
[----:B------:R-:W-:Y:S01]  /*20ae0*/  IMAD R6, R6, UR4, RZ ;  /* 0x0000000406067c24 */ /* 0x000fe2000f8e02ff */
[----:B------:R-:W-:Y:S02]  /*20af0*/  IADD3.X R5, R11, R5, R8, P1, !PT ;  /* 0x000000050b057210 */ /* 0x000fe40000ffe408 */
[----:B------:R-:W-:Y:S01]  /*20b00*/  LOP3.LUT R8, R7, 0x380, RZ, 0xc0, !PT ;  /* 0x0000038007087812 */ /* 0x000fe200078ec0ff */
[C---:B------:R-:W-:Y:S01]  /*20b10*/  IMAD R11, R9.reuse, UR5, R6 ;  /* 0x00000005090b7c24 */ /* 0x040fe2000f8e0206 */
[----:B------:R-:W-:Y:S01]  /*20b20*/  IADD3 R13, P1, R54, 0x2000, RZ ;  /* 0x00002000360d7810 */ /* 0x000fe20007f3e0ff */
[----:B------:R-:W-:Y:S01]  /*20b30*/  IMAD.WIDE.U32 R4, R9, UR4, R4 ;  /* 0x0000000409047c25 */ /* 0x000fe2000f8e0004 */
[----:B------:R-:W-:Y:S01]  /*20b40*/  ULDC.64 UR4, c[0x0][0xb50] ;  /* 0x0002d40000047ab9 */ /* 0x000fe20000000a00 */
[----:B------:R-:W-:-:S02]  /*20b50*/  SHF.R.U64 R8, R8, 0x3, RZ ;  /* 0x0000000308087819 */ /* 0x000fc400000012ff */
[----:B------:R-:W-:Y:S01]  /*20b60*/  IMAD.IADD R5, R5, 0x1, R11 ;  /* 0x0000000105057824 */ /* 0x000fe200078e020b */
[----:B------:R-:W-:Y:S02]  /*20b70*/  LEA R6, P3, R4, UR4, 0x2 ;  /* 0x0000000404067c11 */ /* 0x000fe4000f8610ff */
[----:B------:R-:W-:Y:S02]  /*20b80*/  LOP3.LUT R8, R8, R7, RZ, 0x3c, !PT ;  /* 0x0000000708087212 */ /* 0x000fe400078e3cff */
[----:B------:R-:W-:Y:S01]  /*20b90*/  LEA.HI.X R10, R4, UR5, R5, 0x2, P3 ;  /* 0x00000005040a7c11 */ /* 0x000fe200098f1405 */
[----:B------:R-:W-:Y:S01]  /*20ba0*/  ULDC.64 UR4, c[0x0][0xaa0] ;  /* 0x0002a80000047ab9 */ /* 0x000fe20000000a00 */
[----:B------:R-:W-:Y:S01]  /*20bb0*/  LEA.HI R4, R79, R78, RZ, 0x7 ;  /* 0x0000004e4f047211 */ /* 0x000fe200078f38ff */
[----:B------:R-:W-:Y:S01]  /*20bc0*/  SHFL.IDX PT, R50, R6, RZ, 0x1c1f ;  /* 0x001c1fff06327589 */ /* 0x000fe200000e0000 */
[----:B------:R-:W-:Y:S02]  /*20bd0*/  IADD3 R25, P3, R54, 0x3000, RZ ;  /* 0x0000300036197810 */ /* 0x000fe40007f7e0ff */
[----:B------:R-:W-:Y:S01]  /*20be0*/  LOP3.LUT R7, R4, 0xffffff80, RZ, 0xc0, !PT ;  /* 0xffffff8004077812 */ /* 0x000fe200078ec0ff */
[----:B------:R-:W2:Y:S01]  /*20bf0*/  SHFL.IDX PT, R51, R10, RZ, 0x1c1f ;  /* 0x001c1fff0a337589 */ /* 0x000ea200000e0000 */
[----:B------:R-:W-:-:S02]  /*20c00*/  SHF.R.S32.HI R5, RZ, 0x7, R4 ;  /* 0x00000007ff057819 */ /* 0x000fc40000011404 */
[----:B------:R-:W-:Y:S01]  /*20c10*/  LOP3.LUT R12, R13, 0x380, RZ, 0xc0, !PT ;  /* 0x000003800d0c7812 */ /* 0x000fe200078ec0ff */
[----:B------:R-:W-:Y:S01]  /*20c20*/  IMAD.IADD R7, R78, 0x1, -R7 ;  /* 0x000000014e077824 */ /* 0x000fe200078e0a07 */
[----:B------:R-:W-:Y:S01]  /*20c30*/  LEA.HI R4, R4, R5, RZ, 0x1 ;  /* 0x0000000504047211 */ /* 0x000fe200078f08ff */
[----:B------:R3:W-:Y:S01]  /*20c40*/  SHFL.IDX PT, R58, R6, 0x1, 0x1c1f ;  /* 0x003c1f00063a7f89 */ /* 0x0007e200000e0000 */
[----:B------:R-:W-:Y:S02]  /*20c50*/  IADD3.X R9, RZ, R55, RZ, P0, !PT ;  /* 0x00000037ff097210 */ /* 0x000fe400007fe4ff */
[----:B------:R-:W-:Y:S01]  /*20c60*/  SHF.R.S32.HI R14, RZ, 0x1f, R7 ;  /* 0x0000001fff0e7819 */ /* 0x000fe20000011407 */
[----:B------:R-:W4:Y:S01]  /*20c70*/  SHFL.IDX PT, R59, R10, 0x1, 0x1c1f ;  /* 0x003c1f000a3b7f89 */ /* 0x000f2200000e0000 */
[----:B------:R-:W-:Y:S02]  /*20c80*/  IADD3 R33, P0, R54, 0x6000, RZ ;  /* 0x0000600036217810 */ /* 0x000fe40007f1e0ff */
[----:B------:R-:W-:-:S02]  /*20c90*/  LOP3.LUT R24, R25, 0x380, RZ, 0xc0, !PT ;  /* 0x0000038019187812 */ /* 0x000fc400078ec0ff */
[----:B------:R-:W-:Y:S02]  /*20ca0*/  LOP3.LUT R4, R4, 0x3fffffe, RZ, 0xc0, !PT ;  /* 0x03fffffe04047812 */ /* 0x000fe400078ec0ff */
[----:B------:R-:W-:Y:S02]  /*20cb0*/  SHF.R.U64 R12, R12, 0x3, RZ ;  /* 0x000000030c0c7819 */ /* 0x000fe400000012ff */
[----:B------:R-:W-:Y:S01]  /*20cc0*/  LEA.HI R11, R14, R7, RZ, 0x2 ;  /* 0x000000070e0b7211 */ /* 0x000fe200078f10ff */
[----:B------:R-:W-:Y:S01]  /*20cd0*/  IMAD.IADD R4, R5, 0x1, -R4 ;  /* 0x0000000105047824 */ /* 0x000fe200078e0a04 */
[----:B------:R-:W-:Y:S02]  /*20ce0*/  LOP3.LUT R32, R33, 0x380, RZ, 0xc0, !PT ;  /* 0x0000038021207812 */ /* 0x000fe400078ec0ff */
[----:B------:R-:W-:Y:S02]  /*20cf0*/  SHF.R.U64 R24, R24, 0x3, RZ ;  /* 0x0000000318187819 */ /* 0x000fe400000012ff */
[----:B------:R-:W-:Y:S01]  /*20d00*/  LOP3.LUT R12, R12, R13, RZ, 0x3c, !PT ;  /* 0x0000000d0c0c7212 */ /* 0x000fe200078e3cff */
[----:B------:R-:W-:Y:S01]  /*20d10*/  IMAD.X R13, RZ, RZ, R55, P1 ;  /* 0x000000ffff0d7224 */ /* 0x000fe200008e0637 */
[----:B------:R-:W-:-:S02]  /*20d20*/  SHF.R.S32.HI R5, RZ, 0x2, R11 ;  /* 0x00000002ff057819 */ /* 0x000fc4000001140b */
[----:B------:R-:W-:Y:S02]  /*20d30*/  SHF.R.S32.HI R26, RZ, 0x1f, R11 ;  /* 0x0000001fff1a7819 */ /* 0x000fe4000001140b */
[----:B------:R-:W-:Y:S02]  /*20d40*/  SHF.R.U64 R32, R32, 0x3, RZ ;  /* 0x0000000320207819 */ /* 0x000fe400000012ff */
[----:B------:R-:W-:Y:S01]  /*20d50*/  LOP3.LUT R24, R24, R25, RZ, 0x3c, !PT ;  /* 0x0000001918187212 */ /* 0x000fe200078e3cff */
[----:B------:R-:W-:Y:S01]  /*20d60*/  IMAD.X R25, RZ, RZ, R55, P3 ;  /* 0x000000ffff197224 */ /* 0x000fe200018e0637 */
[C---:B------:R-:W-:Y:S02]  /*20d70*/  IADD3 R41, P1, R54.reuse, 0x7000, RZ ;  /* 0x0000700036297810 */ /* 0x040fe40007f3e0ff */
[----:B------:R-:W-:Y:S02]  /*20d80*/  IADD3 R45, P3, R54, 0x8000, RZ ;  /* 0x00008000362d7810 */ /* 0x000fe40007f7e0ff */
[----:B------:R-:W-:-:S02]  /*20d90*/  LEA.HI R26, R26, R5, RZ, 0x3 ;  /* 0x000000051a1a7211 */ /* 0x000fc400078f18ff */
[----:B------:R-:W-:Y:S01]  /*20da0*/  LOP3.LUT R32, R32, R33, RZ, 0x3c, !PT ;  /* 0x0000002120207212 */ /* 0x000fe200078e3cff */
[----:B------:R-:W-:Y:S01]  /*20db0*/  IMAD.X R33, RZ, RZ, R55, P0 ;  /* 0x000000ffff217224 */ /* 0x000fe200000e0637 */
[----:B------:R-:W-:Y:S02]  /*20dc0*/  LOP3.LUT R40, R41, 0x380, RZ, 0xc0, !PT ;  /* 0x0000038029287812 */ /* 0x000fe400078ec0ff */
[----:B------:R-:W-:Y:S02]  /*20dd0*/  LOP3.LUT P0, RZ, R7, 0x3, RZ, 0xc0, !PT ;  /* 0x0000000307ff7812 */ /* 0x000fe4000780c0ff */
[----:B------:R-:W-:Y:S02]  /*20de0*/  LOP3.LUT R44, R45, 0x380, RZ, 0xc0, !PT ;  /* 0x000003802d2c7812 */ /* 0x000fe400078ec0ff */
[----:B------:R-:W-:Y:S02]  /*20df0*/  LEA.HI R7, R14, R7, RZ, 0x5 ;  /* 0x000000070e077211 */ /* 0x000fe400078f28ff */
[----:B------:R-:W-:-:S02]  /*20e00*/  LOP3.LUT R26, R26, 0xfffffff8, RZ, 0xc0, !PT ;  /* 0xfffffff81a1a7812 */ /* 0x000fc400078ec0ff */
[----:B------:R-:W-:Y:S01]  /*20e10*/  SHF.R.U64 R40, R40, 0x3, RZ ;  /* 0x0000000328287819 */ /* 0x000fe200000012ff */
[----:B------:R-:W-:Y:S01]  /*20e20*/  IMAD R3, R3, UR4, RZ ;  /* 0x0000000403037c24 */ /* 0x000fe2000f8e02ff */
[----:B------:R-:W-:Y:S01]  /*20e30*/  SHF.R.U64 R44, R44, 0x3, RZ ;  /* 0x000000032c2c7819 */ /* 0x000fe200000012ff */
[----:B------:R-:W-:Y:S01]  /*20e40*/  IMAD.IADD R26, R5, 0x1, -R26 ;  /* 0x00000001051a7824 */ /* 0x000fe200078e0a1a */
[----:B------:R-:W-:Y:S01]  /*20e50*/  SHF.R.S32.HI R7, RZ, 0x5, R7 ;  /* 0x00000005ff077819 */ /* 0x000fe20000011407 */
[----:B------:R-:W-:Y:S01]  /*20e60*/  IMAD.IADD R78, R78, 0x1, -R85 ;  /* 0x000000014e4e7824 */ /* 0x000fe200078e0a55 */
[----:B------:R-:W-:Y:S01]  /*20e70*/  LOP3.LUT R40, R40, R41, RZ, 0x3c, !PT ;  /* 0x0000002928287212 */ /* 0x000fe200078e3cff */
[----:B------:R-:W-:Y:S01]  /*20e80*/  IMAD.X R41, RZ, RZ, R55, P1 ;  /* 0x000000ffff297224 */ /* 0x000fe200008e0637 */
[----:B------:R-:W-:Y:S01]  /*20e90*/  LOP3.LUT R44, R44, R45, RZ, 0x3c, !PT ;  /* 0x0000002d2c2c7212 */ /* 0x000fe200078e3cff */
[----:B------:R-:W-:Y:S01]  /*20ea0*/  IMAD R79, R2, UR5, R3 ;  /* 0x00000005024f7c24 */ /* 0x000fe2000f8e0203 */
[----:B------:R-:W-:Y:S01]  /*20eb0*/  IADD3 R57, P1, R54, 0xb000, RZ ;  /* 0x0000b00036397810 */ /* 0x000fe20007f3e0ff */
[----:B------:R-:W-:Y:S01]  /*20ec0*/  IMAD R7, R7, 0x10, R26 ;  /* 0x0000001007077824 */ /* 0x000fe200078e021a */
[----:B------:R-:W-:Y:S01]  /*20ed0*/  IADD3.X R45, RZ, R55, RZ, P3, !PT ;  /* 0x00000037ff2d7210 */ /* 0x000fe20001ffe4ff */
[----:B------:R-:W-:Y:S01]  /*20ee0*/  IMAD.WIDE.U32 R2, R2, UR4, RZ ;  /* 0x0000000402027c25 */ /* 0x000fe2000f8e00ff */
[----:B------:R-:W-:Y:S01]  /*20ef0*/  IADD3 R61, P3, R54, 0xc000, RZ ;  /* 0x0000c000363d7810 */ /* 0x000fe20007f7e0ff */
[----:B------:R-:W-:Y:S01]  /*20f00*/  ULDC.64 UR4, c[0x0][0xae8] ;  /* 0x0002ba0000047ab9 */ /* 0x000fe20000000a00 */
[----:B------:R-:W-:Y:S01]  /*20f10*/  LOP3.LUT R56, R57, 0x380, RZ, 0xc0, !PT ;  /* 0x0000038039387812 */ /* 0x000fe200078ec0ff */
[----:B------:R-:W-:Y:S01]  /*20f20*/  IMAD R78, R78, 0x20, R19 ;  /* 0x000000204e4e7824 */ /* 0x000fe200078e0213 */
[----:B------:R-:W-:Y:S01]  /*20f30*/  LOP3.LUT R60, R61, 0x380, RZ, 0xc0, !PT ;  /* 0x000003803d3c7812 */ /* 0x000fe200078ec0ff */
[----:B------:R-:W-:Y:S01]  /*20f40*/  IMAD R4, R4, 0x40, R7 ;  /* 0x0000004004047824 */ /* 0x000fe200078e0207 */
[----:B------:R-:W-:Y:S01]  /*20f50*/  SHF.R.U64 R56, R56, 0x3, RZ ;  /* 0x0000000338387819 */ /* 0x000fe200000012ff */
[----:B------:R-:W-:Y:S01]  /*20f60*/  IMAD.IADD R3, R3, 0x1, R79 ;  /* 0x0000000103037824 */ /* 0x000fe200078e024f */
[----:B------:R-:W-:Y:S01]  /*20f70*/  SHF.R.U64 R60, R60, 0x3, RZ ;  /* 0x000000033c3c7819 */ /* 0x000fe200000012ff */
[----:B------:R-:W-:Y:S01]  /*20f80*/  IMAD R76, R76, UR4, RZ ;  /* 0x000000044c4c7c24 */ /* 0x000fe2000f8e02ff */
[----:B------:R-:W-:Y:S01]  /*20f90*/  LOP3.LUT R56, R56, R57, RZ, 0x3c, !PT ;  /* 0x0000003938387212 */ /* 0x000fe200078e3cff */
[----:B------:R-:W-:Y:S01]  /*20fa0*/  IMAD.IADD R78, R82, 0x1, R78 ;  /* 0x00000001524e7824 */ /* 0x000fe200078e024e */
[----:B------:R-:W-:Y:S01]  /*20fb0*/  LOP3.LUT R60, R60, R61, RZ, 0x3c, !PT ;  /* 0x0000003d3c3c7212 */ /* 0x000fe200078e3cff */
[----:B------:R-:W-:Y:S01]  /*20fc0*/  IMAD.IADD R4, R4, 0x1, R82 ;  /* 0x0000000104047824 */ /* 0x000fe200078e0252 */
[----:B------:R-:W-:Y:S01]  /*20fd0*/  LOP3.LUT R5, R54, 0x380, RZ, 0xc0, !PT ;  /* 0x0000038036057812 */ /* 0x000fe200078ec0ff */
[----:B------:R-:W-:-:S02]  /*20fe0*/  IMAD R79, R84, UR5, R76 ;  /* 0x00000005544f7c24 */ /* 0x000fc4000f8e024c */
[----:B------:R-:W-:Y:S01]  /*20ff0*/  IMAD.WIDE.U32 R2, R84, UR4, R2 ;  /* 0x0000000454027c25 */ /* 0x000fe2000f8e0002 */
[----:B------:R-:W-:Y:S01]  /*21000*/  ULDC.64 UR4, c[0x0][0xaf0] ;  /* 0x0002bc0000047ab9 */ /* 0x000fe20000000a00 */
[----:B------:R-:W-:Y:S02]  /*21010*/  SHF.R.U64 R5, R5, 0x3, RZ ;  /* 0x0000000305057819 */ /* 0x000fe400000012ff */
[----:B0-----:R-:W-:-:S04]  /*21020*/  @P2 IMAD.HI.U32 R76, R78, R81, RZ ;  /* 0x000000514e4c2227 */ /* 0x001fc800078e00ff */
[----:B------:R-:W-:Y:S01]  /*21030*/  IMAD.X R57, RZ, RZ, R55, P1 ;  /* 0x000000ffff397224 */ /* 0x000fe200008e0637 */
[----:B------:R-:W-:Y:S01]  /*21040*/  ISETP.GE.OR P1, PT, R4, R77, P0 ;  /* 0x0000004d0400720c */ /* 0x000fe20000726670 */
[----:B------:R-:W-:Y:S02]  /*21050*/  IMAD.IADD R3, R3, 0x1, R79 ;  /* 0x0000000103037824 */ /* 0x000fe400078e024f */
[----:B------:R-:W-:Y:S01]  /*21060*/  IMAD.MOV.U32 R79, RZ, RZ, R78 ;  /* 0x000000ffff4f7224 */ /* 0x000fe200078e004e */
[----:B-1----:R-:W-:Y:S01]  /*21070*/  @P2 SHF.R.U32.HI R79, RZ, R83, R76 ;  /* 0x00000053ff4f2219 */ /* 0x002fe2000001164c */
[----:B------:R-:W-:Y:S02]  /*21080*/  IMAD R20, R20, UR4, RZ ;  /* 0x0000000414147c24 */ /* 0x000fe4000f8e02ff */
[----:B------:R-:W-:Y:S01]  /*21090*/  IMAD.X R61, RZ, RZ, R55, P3 ;  /* 0x000000ffff3d7224 */ /* 0x000fe200018e0637 */
[----:B------:R-:W-:Y:S01]  /*210a0*/  IADD3 R7, P3, R54, 0xf000, RZ ;  /* 0x0000f00036077810 */ /* 0x000fe20007f7e0ff */
[----:B------:R-:W-:-:S02]  /*210b0*/  VIADD R4, R4, 0x8 ;  /* 0x0000000804047836 */ /* 0x000fc40000000000 */
[----:B------:R-:W-:Y:S01]  /*210c0*/  IMAD R81, R21, UR5, R20 ;  /* 0x0000000515517c24 */ /* 0x000fe2000f8e0214 */
[----:B---3--:R-:W-:Y:S01]  /*210d0*/  LOP3.LUT R6, R7, 0x380, RZ, 0xc0, !PT ;  /* 0x0000038007067812 */ /* 0x008fe200078ec0ff */
[----:B------:R-:W-:Y:S01]  /*210e0*/  IMAD.WIDE.U32 R2, R21, UR4, R2 ;  /* 0x0000000415027c25 */ /* 0x000fe2000f8e0002 */
[----:B------:R-:W-:Y:S01]  /*210f0*/  IADD3 R21, -R79, RZ, RZ ;  /* 0x000000ff4f157210 */ /* 0x000fe20007ffe1ff */
[----:B------:R-:W-:Y:S01]  /*21100*/  ULDC.64 UR4, c[0x0][0xae0] ;  /* 0x0002b80000047ab9 */ /* 0x000fe20000000a00 */
[----:B------:R-:W-:Y:S01]  /*21110*/  ISETP.GE.OR P0, PT, R4, R77, P0 ;  /* 0x0000004d0400720c */ /* 0x000fe20000706670 */
[----:B------:R-:W-:Y:S01]  /*21120*/  IMAD.X R73, RZ, RZ, R55, P3 ;  /* 0x000000ffff497224 */ /* 0x000fe200018e0637 */
[----:B------:R-:W-:Y:S01]  /*21130*/  SHF.R.S32.HI R20, RZ, 0x1f, R79 ;  /* 0x0000001fff147819 */ /* 0x000fe2000001144f */
[----:B------:R-:W-:Y:S01]  /*21140*/  IMAD R21, R0, R21, R78 ;  /* 0x0000001500157224 */ /* 0x000fe200078e024e */
[----:B------:R-:W-:Y:S01]  /*21150*/  SHF.R.U64 R6, R6, 0x3, RZ ;  /* 0x0000000306067819 */ /* 0x000fe200000012ff */
[----:B------:R-:W-:Y:S01]  /*21160*/  IMAD.IADD R3, R3, 0x1, R81 ;  /* 0x0000000103037824 */ /* 0x000fe200078e0251 */
[----:B------:R-:W-:Y:S01]  /*21170*/  LOP3.LUT R4, R5, R54, RZ, 0x3c, !PT ;  /* 0x0000003605047212 */ /* 0x000fe200078e3cff */
[----:B------:R-:W-:Y:S01]  /*21180*/  IMAD R20, R20, UR4, RZ ;  /* 0x0000000414147c24 */ /* 0x000fe2000f8e02ff */
[----:B------:R-:W-:Y:S01]  /*21190*/  LOP3.LUT R72, R6, R7, RZ, 0x3c, !PT ;  /* 0x0000000706487212 */ /* 0x000fe200078e3cff */
[----:B------:R-:W-:Y:S01]  /*211a0*/  IMAD.MOV.U32 R5, RZ, RZ, R55 ;  /* 0x000000ffff057224 */ /* 0x000fe200078e0037 */
[----:B------:R-:W-:Y:S01]  /*211b0*/  SHF.R.S32.HI R0, RZ, 0x1f, R21 ;  /* 0x0000001fff007819 */ /* 0x000fe20000011415 */
[C---:B------:R-:W-:Y:S01]  /*211c0*/  IMAD R81, R79.reuse, UR5, R20 ;  /* 0x000000054f517c24 */ /* 0x040fe2000f8e0214 */
[----:B--2---:R0:W-:Y:S01]  /*211d0*/  @!P1 ST.E desc[UR46][R50.64], R152 ;  /* 0x0000009832009985 */ /* 0x0041e2000c10192e */
[----:B------:R-:W-:Y:S01]  /*211e0*/  IMAD.WIDE.U32 R2, R79, UR4, R2 ;  /* 0x000000044f027c25 */ /* 0x000fe2000f8e0002 */
[----:B------:R-:W-:-:S02]  /*211f0*/  ULDC.64 UR4, c[0x0][0xad8] ;  /* 0x0002b60000047ab9 */ /* 0x000fc40000000a00 */
[----:B----4-:R1:W-:Y:S01]  /*21200*/  @!P0 ST.E desc[UR46][R58.64], R153 ;  /* 0x000000993a008985 */ /* 0x0103e2000c10192e */
[----:B------:R-:W-:Y:S02]  /*21210*/  IMAD.IADD R3, R3, 0x1, R81 ;  /* 0x0000000103037824 */ /* 0x000fe400078e0251 */
[----:B------:R-:W-:Y:S01]  /*21220*/  IMAD R0, R0, UR4, RZ ;  /* 0x0000000400007c24 */ /* 0x000fe2000f8e02ff */
[----:B------:R-:W5:Y:S01]  /*21230*/  LD.E.128 R4, desc[UR46][R4.64] ;  /* 0x0000002e04047980 */ /* 0x000f62000c101d00 */
[----:B------:R-:W-:-:S03]  /*21240*/  IMAD.IADD R84, R19, 0x1, R82 ;  /* 0x0000000113547824 */ /* 0x000fc600078e0252 */
[----:B------:R-:W5:Y:S04]  /*21250*/  LD.E.128 R8, desc[UR46][R8.64] ;  /* 0x0000002e08087980 */ /* 0x000f68000c101d00 */
[----:B------:R-:W5:Y:S04]  /*21260*/  LD.E.128 R12, desc[UR46][R12.64] ;  /* 0x0000002e0c0c7980 */ /* 0x000f68000c101d00 */
[----:B------:R-:W5:Y:S04]  /*21270*/  LD.E.128 R24, desc[UR46][R24.64] ;  /* 0x0000002e18187980 */ /* 0x000f68000c101d00 */
[----:B------:R-:W5:Y:S04]  /*21280*/  LD.E.128 R28, desc[UR46][R28.64] ;  /* 0x0000002e1c1c7980 */ /* 0x000f68000c101d00 */
[----:B------:R-:W5:Y:S04]  /*21290*/  LD.E.128 R36, desc[UR46][R36.64] ;  /* 0x0000002e24247980 */ /* 0x000f68000c101d00 */
[----:B------:R-:W5:Y:S04]  /*212a0*/  LD.E.128 R32, desc[UR46][R32.64] ;  /* 0x0000002e20207980 */ /* 0x000f68000c101d00 */
[----:B------:R-:W5:Y:S04]  /*212b0*/  LD.E.128 R40, desc[UR46][R40.64] ;  /* 0x0000002e28287980 */ /* 0x000f68000c101d00 */
[----:B------:R-:W5:Y:S04]  /*212c0*/  LD.E.128 R44, desc[UR46][R44.64] ;  /* 0x0000002e2c2c7980 */ /* 0x000f68000c101d00 */
[----:B0-----:R-:W5:Y:S04]  /*212d0*/  LD.E.128 R48, desc[UR46][R48.64] ;  /* 0x0000002e30307980 */ /* 0x001f68000c101d00 */
[----:B------:R-:W5:Y:S04]  /*212e0*/  LD.E.128 R52, desc[UR46][R52.64] ;  /* 0x0000002e34347980 */ /* 0x000f68000c101d00 */
[----:B-1----:R-:W5:Y:S04]  /*212f0*/  LD.E.128 R56, desc[UR46][R56.64] ;  /* 0x0000002e38387980 */ /* 0x002f68000c101d00 */
[----:B------:R-:W5:Y:S04]  /*21300*/  LD.E.128 R60, desc[UR46][R60.64] ;  /* 0x0000002e3c3c7980 */ /* 0x000f68000c101d00 */
[----:B------:R-:W5:Y:S04]  /*21310*/  LD.E.128 R64, desc[UR46][R64.64] ;  /* 0x0000002e40407980 */ /* 0x000f68000c101d00 */
[----:B------:R-:W5:Y:S04]  /*21320*/  LD.E.128 R68, desc[UR46][R68.64] ;  /* 0x0000002e44447980 */ /* 0x000f68000c101d00 */
[----:B------:R-:W5:Y:S01]  /*21330*/  LD.E.128 R72, desc[UR46][R72.64] ;  /* 0x0000002e48487980 */ /* 0x000f62000c101d00 */
[C---:B------:R-:W-:Y:S01]  /*21340*/  IMAD R79, R21.reuse, UR5, R0 ;  /* 0x00000005154f7c24 */ /* 0x040fe2000f8e0200 */
[----:B------:R-:W-:Y:S01]  /*21350*/  SHF.R.S32.HI R83, RZ, 0x1f, R22 ;  /* 0x0000001fff537819 */ /* 0x000fe20000011416 */
        /* <DEDUP_REMOVED lines=8> */
[----:B------:R-:W-:Y:S01]  /*213e0*/  VIADD R76, R84, 0x40 ;  /* 0x00000040544c7836 */ /* 0x000fe20000000000 */
[----:B------:R-:W-:Y:S01]  /*213f0*/  LEA R82, P2, R2, UR4, 0x1 ;  /* 0x0000000402527c11 */ /* 0x000fe2000f8408ff */
[----:B------:R-:W-:-:S02]  /*21400*/  IMAD.IADD R3, R3, 0x1, R79 ;  /* 0x0000000103037824 */ /* 0x000fc400078e024f */
[----:B------:R-:W-:Y:S01]  /*21410*/  VIADD R0, R18, 0x38820 ;  /* 0x0003882012007836 */ /* 0x000fe20000000000 */
[-C--:B------:R-:W-:Y:S01]  /*21420*/  ISETP.GE.AND P0, PT, R76, R77.reuse, PT ;  /* 0x0000004d4c00720c */ /* 0x080fe20003f06270 */
[----:B------:R-:W-:Y:S01]  /*21430*/  VIADD R20, R84, 0x20 ;  /* 0x0000002054147836 */ /* 0x000fe20000000000 */
[----:B------:R-:W-:Y:S01]  /*21440*/  LEA.HI.X R76, R2, UR5, R3, 0x1, P2 ;  /* 0x00000005024c7c11 */ /* 0x000fe200090f0c03 */
[----:B------:R-:W-:Y:S01]  /*21450*/  VIADD R85, R22, 0xc0 ;  /* 0x000000c016557836 */ /* 0x000fe20000000000 */
[-C--:B------:R-:W-:Y:S01]  /*21460*/  ISETP.GE.AND P2, PT, R84, R77.reuse, PT ;  /* 0x0000004d5400720c */ /* 0x080fe20003f46270 */
[----:B0-----:R0:W1:Y:S01]  /*21470*/  SHFL.IDX PT, R80, R82, RZ, 0x181f ;  /* 0x00181fff52507589 */ /* 0x00106200000e0000 */
[----:B------:R-:W-:Y:S02]  /*21480*/  PRMT R0, RZ, 0x654, R0 ;  /* 0x00000654ff007816 */ /* 0x000fe40000000000 */
[----:B------:R-:W-:Y:S02]  /*21490*/  ISETP.GE.AND P1, PT, R20, R77, PT ;  /* 0x0000004d1400720c */ /* 0x000fe40003f26270 */
[----:B------:R-:W-:Y:S01]  /*214a0*/  SHF.R.S32.HI R86, RZ, 0x1f, R85 ;  /* 0x0000001fff567819 */ /* 0x000fe20000011455 */
[----:B------:R2:W-:Y:S02]  /*214b0*/  SYNCS.ARRIVE.TRANS64.RED.A1T0 RZ, [R0+URZ], RZ ;  /* 0x000000ff00ff79a7 */ /* 0x0005e4000810043f */
[----:B--2---:R0:W2:Y:S04]  /*214c0*/  SHFL.IDX PT, R0, R76, RZ, 0x181f ;  /* 0x00181fff4c007589 */ /* 0x0040a800000e0000 */
[----:B------:R-:W-:Y:S05]  /*214d0*/  @P2 BRA `(.L_x_2530) ;  /* 0x0000000000442947 */ /* 0x000fea0003800000 */
        /* <DEDUP_REMOVED lines=17> */
.L_x_2530:
[----:B------:R-:W-:Y:S05]  /*215f0*/  BSYNC B1 ;  /* 0x0000000000017941 */ /* 0x000fea0003800000 */
.L_x_2529:
        /* <DEDUP_REMOVED lines=21> */
.L_x_2532:
[----:B------:R-:W-:Y:S05]  /*21750*/  BSYNC B1 ;  /* 0x0000000000017941 */ /* 0x000fea0003800000 */
.L_x_2531:
        /* <DEDUP_REMOVED lines=21> */
.L_x_2534:
[----:B------:R-:W-:Y:S05]  /*218b0*/  BSYNC B1 ;  /* 0x0000000000017941 */ /* 0x000fea0003800000 */
.L_x_2533:
[----:B0-----:R-:W-:Y:S01]  /*218c0*/  IADD3 R0, R84, 0x60, RZ ;  /* 0x0000006054007810 */ /* 0x001fe20007ffe0ff */
[----:B--2-4-:R-:W0:Y:S03]  /*218d0*/  SHFL.IDX PT, R76, R76, 0x3, 0x181f ;  /* 0x00781f004c4c7f89 */ /* 0x014e2600000e0000 */
        /* <DEDUP_REMOVED lines=8> */
[-C--:B------:R-:W-:Y:S02]  /*21960*/  @!P4 LEA R4, P1, R233, R82.reuse, 0x1 ;  /* 0x00000052e904c211 */ /* 0x080fe400078208ff */
        /* <DEDUP_REMOVED lines=13> */
.L_x_2526:
[----:B------:R-:W2:Y:S01]  /*21a40*/  LDL R11, [R1+0x24] ;  /* 0x00002400010b7983 */ /* 0x000ea20000100800 */
[----:B------:R-:W-:-:S03]  /*21a50*/  ULDC.64 UR4, c[0x0][0xc00] ;  /* 0x0003000000047ab9 */ /* 0x000fc60000000a00 */
[----:B------:R-:W3:Y:S01]  /*21a60*/  LDL R9, [R1+0x44] ;  /* 0x0000440001097983 */ /* 0x000ee20000100800 */
[----:B------:R-:W-:Y:S01]  /*21a70*/  ISETP.NE.U32.AND P0, PT, RZ, UR4, PT ;  /* 0x00000004ff007c0c */ /* 0x000fe2000bf05070 */
[----:B------:R-:W-:Y:S01]  /*21a80*/  IMAD.MOV.U32 R0, RZ, RZ, RZ ;  /* 0x000000ffff007224 */ /* 0x000fe200078e00ff */
[----:B------:R-:W1:Y:S02]  /*21a90*/  LDC R25, c[0x0][0xbe8] ;  /* 0x0002fa00ff197b82 */ /* 0x000e640000000800 */
        /* <DEDUP_REMOVED lines=8> */
[----:B------:R-:W-:-:S13]  /*21b20*/  ISETP.NE.AND.EX P1, PT, RZ, UR5, PT, P1 ;  /* 0x00000005ff007c0c */ /* 0x000fda000bf25310 */
[----:B------:R-:W-:Y:S01]  /*21b30*/  @P1 IADD3 R4, P2, R4, UR4, RZ ;  /* 0x0000000404041c10 */ /* 0x000fe2000ff5e0ff */
[----:B------:R-:W-:Y:S02]  /*21b40*/  ULDC UR4, c[0x0][0xa88] ;  /* 0x0002a20000047ab9 */ /* 0x000fe40000000800 */
[----:B------:R-:W-:Y:S01]  /*21b50*/  IMAD.U32 R6, RZ, RZ, UR4 ;  /* 0x00000004ff067e24 */ /* 0x000fe2000f8e00ff */
[----:B------:R-:W-:-:S05]  /*21b60*/  @P1 IADD3.X R5, R5, UR5, RZ, P2, !PT ;  /* 0x0000000505051c10 */ /* 0x000fca00097fe4ff */
[----:B------:R2:W5:Y:S01]  /*21b70*/  @P1 LDG.E R6, desc[UR46][R4.64] ;  /* 0x0000002e04061981 */ /* 0x000562000c1e1900 */
[----:B-1----:R-:W-:Y:S01]  /*21b80*/  ISETP.NE.AND P2, PT, R25, 0x1, PT ;  /* 0x000000011900780c */ /* 0x002fe20003f45270 */
[----:B------:R-:W1:-:S12]  /*21b90*/  S2R R8, SR_TID.X ;  /* 0x0000000000087919 */ /* 0x000e580000002100 */
[----:B------:R-:W3:Y:S08]  /*21ba0*/  @P2 LDC R27, c[0x0][0xbec] ;  /* 0x0002fb00ff1b2b82 */ /* 0x000ef00000000800 */
[----:B------:R-:W4:Y:S01]  /*21bb0*/  @P2 LDC R29, c[0x0][0xbf0] ;  /* 0x0002fc00ff1d2b82 */ /* 0x000f220000000800 */
[----:B-1----:R-:W-:-:S05]  /*21bc0*/  VIADD R14, R8, 0xffffff80 ;  /* 0xffffff80080e7836 */ /* 0x002fca0000000000 */
[----:B------:R-:W-:Y:S02]  /*21bd0*/  ISETP.GE.AND P3, PT, R14, 0x80, PT ;  /* 0x000000800e00780c */ /* 0x000fe40003f66270 */
[----:B------:R-:W-:Y:S01]  /*21be0*/  SHF.R.S32.HI R7, RZ, 0x1f, R14 ;  /* 0x0000001fff077819 */ /* 0x000fe2000001140e */
[----:B--2---:R-:W-:Y:S10]  /*21bf0*/  @P1 BRA `(.L_x_2536) ;  /* 0x0000000000101947 */ /* 0x004ff40003800000 */
[----:B------:R-:W-:Y:S05]  /*21c00*/  @!P0 BRA `(.L_x_2536) ;  /* 0x00000000000c8947 */ /* 0x000fea0003800000 */
[----:B------:R-:W2:Y:S04]  /*21c10*/  LDG.E R5, desc[UR46][R2.64] ;  /* 0x0000002e02057981 */ /* 0x000ea8000c1e1900 */
[----:B-----5:R-:W2:Y:S02]  /*21c20*/  LDG.E R6, desc[UR46][R2.64+0x4] ;  /* 0x0000042e02067981 */ /* 0x020ea4000c1e1900 */
[----:B--2---:R-:W-:-:S07]  /*21c30*/  IMAD.IADD R6, R6, 0x1, -R5 ;  /* 0x0000000106067824 */ /* 0x004fce00078e0a05 */
.L_x_2536:
[----:B------:R-:W2:Y:S04]  /*21c40*/  LDL R26, [R1+0x40] ;  /* 0x00004000011a7983 */ /* 0x000ea80000100800 */
[----:B------:R1:W5:Y:S01]  /*21c50*/  LDL R24, [R1+0x8] ;  /* 0x0000080001187983 */ /* 0x0003620000100800 */
[----:B------:R-:W-:Y:S01]  /*21c60*/  BSSY B1, `(.L_x_2537) ;  /* 0x000002d000017945 */ /* 0x000fe20003800000 */
[----:B------:R-:W-:Y:S02]  /*21c70*/  SEL R13, R11, RZ, !P0 ;  /* 0x000000ff0b0d7207 */ /* 0x000fe40004000000 */
[----:B------:R-:W-:Y:S02]  /*21c80*/  LEA.HI R20, R7, R14, RZ, 0x3 ;  /* 0x0000000e07147211 */ /* 0x000fe400078f18ff */
[----:B------:R-:W-:-:S02]  /*21c90*/  SEL R12, R9, RZ, !P0 ;  /* 0x000000ff090c7207 */ /* 0x000fc40004000000 */
[----:B-----5:R-:W-:Y:S02]  /*21ca0*/  SHF.R.S32.HI R11, RZ, 0x1f, R0 ;  /* 0x0000001fff0b7819 */ /* 0x020fe40000011400 */
[----:B--2---:R-:W-:Y:S01]  /*21cb0*/  SHF.R.S32.HI R10, RZ, 0x1f, R26 ;  /* 0x0000001fff0a7819 */ /* 0x004fe2000001141a */
[----:B-1----:R-:W-:Y:S06]  /*21cc0*/  @P3 BRA `(.L_x_2538) ;  /* 0x0000000000983947 */ /* 0x002fec0003800000 */
[----:B------:R-:W1:Y:S01]  /*21cd0*/  LDC R9, c[0x0][0xbe8] ;  /* 0x0002fa00ff097b82 */ /* 0x000e620000000800 */
[----:B------:R-:W-:Y:S01]  /*21ce0*/  IADD3 R8, R24, -0x80, R8 ;  /* 0xffffff8018087810 */ /* 0x000fe20007ffe008 */
[----:B-1----:R-:W-:-:S05]  /*21cf0*/  IMAD R2, R6, R9, RZ ;  /* 0x0000000906027224 */ /* 0x002fca00078e02ff */
        /* <DEDUP_REMOVED lines=9> */
[----:B------:R-:W1:Y:S01]  /*21d90*/  @P0 LDC R15, c[0x0][0xbec] ;  /* 0x0002fb00ff0f0b82 */ /* 0x000e620000000800 */
[----:B------:R-:W-:Y:S01]  /*21da0*/  IMAD R7, R26, UR5, R7 ;  /* 0x000000051a077c24 */ /* 0x000fe2000f8e0207 */
[----:B------:R-:W-:-:S03]  /*21db0*/  ULDC.64 UR4, c[0x0][0xb98] ;  /* 0x0002e60000047ab9 */ /* 0x000fc60000000a00 */
[----:B------:R-:W-:-:S03]  /*21dc0*/  IMAD.IADD R3, R3, 0x1, R7 ;  /* 0x0000000103037824 */ /* 0x000fc600078e0207 */
[----:B------:R-:W2:Y:S01]  /*21dd0*/  @P0 LDC R21, c[0x0][0xbf0] ;  /* 0x0002fc00ff150b82 */ /* 0x000ea20000000800 */
[----:B------:R-:W-:-:S04]  /*21de0*/  IMAD.WIDE.U32 R2, R13, UR4, R2 ;  /* 0x000000040d027c25 */ /* 0x000fc8000f8e0002 */
[----:B-1----:R-:W-:-:S05]  /*21df0*/  @P0 IMAD.HI.U32 R4, R8, R15, RZ ;  /* 0x0000000f08040227 */ /* 0x002fca00078e00ff */
[----:B--2---:R-:W-:Y:S01]  /*21e00*/  @P0 SHF.R.U32.HI R5, RZ, R21, R4 ;  /* 0x00000015ff050219 */ /* 0x004fe20000011604 */
[----:B------:R-:W-:-:S03]  /*21e10*/  IMAD R4, R12, UR4, RZ ;  /* 0x000000040c047c24 */ /* 0x000fc6000f8e02ff */
[C---:B------:R-:W-:Y:S02]  /*21e20*/  IADD3 R7, -R5.reuse, RZ, RZ ;  /* 0x000000ff05077210 */ /* 0x040fe40007ffe1ff */
[----:B------:R-:W-:-:S03]  /*21e30*/  IADD3 R2, P0, R5, R2, RZ ;  /* 0x0000000205027210 */ /* 0x000fc60007f1e0ff */
        /* <DEDUP_REMOVED lines=15> */
.L_x_2538:
[----:B------:R-:W-:Y:S05]  /*21f30*/  BSYNC B1 ;  /* 0x0000000000017941 */ /* 0x000fea0003800000 */
.L_x_2537:
[----:B-1----:R-:W-:Y:S01]  /*21f40*/  LOP3.LUT R5, R20, 0xfffffff8, RZ, 0xc0, !PT ;  /* 0xfffffff814057812 */ /* 0x002fe200078ec0ff */
[----:B------:R-:W-:Y:S01]  /*21f50*/  ULDC.64 UR4, c[0x0][0xaa0] ;  /* 0x0002a80000047ab9 */ /* 0x000fe20000000a00 */
[----:B------:R-:W-:Y:S02]  /*21f60*/  VIADD R21, R22, 0xc0 ;  /* 0x000000c016157836 */ /* 0x000fe40000000000 */
[----:B------:R-:W-:Y:S02]  /*21f70*/  IMAD R3, R11, UR4, RZ ;  /* 0x000000040b037c24 */ /* 0x000fe4000f8e02ff */
[----:B------:R-:W-:Y:S02]  /*21f80*/  IMAD.IADD R4, R14, 0x1, -R5 ;  /* 0x000000010e047824 */ /* 0x000fe400078e0a05 */
[C---:B------:R-:W-:Y:S02]  /*21f90*/  IMAD R5, R0.reuse, UR5, R3 ;  /* 0x0000000500057c24 */ /* 0x040fe4000f8e0203 */
[----:B------:R-:W-:Y:S01]  /*21fa0*/  IMAD.WIDE.U32 R2, R0, UR4, RZ ;  /* 0x0000000400027c25 */ /* 0x000fe2000f8e00ff */
[----:B------:R-:W-:-:S03]  /*21fb0*/  ULDC.64 UR4, c[0x0][0xae8] ;  /* 0x0002ba0000047ab9 */ /* 0x000fc60000000a00 */
[----:B------:R-:W-:Y:S02]  /*21fc0*/  IMAD R4, R4, 0x20, R19 ;  /* 0x0000002004047824 */ /* 0x000fe400078e0213 */
[----:B------:R-:W-:Y:S01]  /*21fd0*/  IMAD R0, R10, UR4, RZ ;  /* 0x000000040a007c24 */ /* 0x000fe2000f8e02ff */
[----:B------:R-:W-:Y:S01]  /*21fe0*/  SHF.R.S32.HI R10, RZ, 0x1f, R233 ;  /* 0x0000001fff0a7819 */ /* 0x000fe200000114e9 */
[----:B------:R-:W-:Y:S02]  /*21ff0*/  IMAD.IADD R8, R24, 0x1, R4 ;  /* 0x0000000118087824 */ /* 0x000fe400078e0204 */
[----:B------:R-:W-:Y:S02]  /*22000*/  IMAD.IADD R3, R3, 0x1, R5 ;  /* 0x0000000103037824 */ /* 0x000fe400078e0205 */
[----:B------:R-:W-:Y:S02]  /*22010*/  IMAD R7, R26, UR5, R0 ;  /* 0x000000051a077c24 */ /* 0x000fe4000f8e0200 */
[----:B---3--:R-:W-:-:S04]  /*22020*/  @P2 IMAD.HI.U32 R0, R8, R27, RZ ;  /* 0x0000001b08002227 */ /* 0x008fc800078e00ff */
[----:B------:R-:W-:Y:S01]  /*22030*/  IMAD.WIDE.U32 R2, R26, UR4, R2 ;  /* 0x000000041a027c25 */ /* 0x000fe2000f8e0002 */
[----:B------:R-:W-:-:S03]  /*22040*/  ULDC.64 UR4, c[0x0][0xaf0] ;  /* 0x0002bc0000047ab9 */ /* 0x000fc60000000a00 */
[----:B------:R-:W-:Y:S01]  /*22050*/  IMAD.MOV.U32 R5, RZ, RZ, R8 ;  /* 0x000000ffff057224 */ /* 0x000fe200078e0008 */
[----:B----4-:R-:W-:Y:S01]  /*22060*/  @P2 SHF.R.U32.HI R5, RZ, R29, R0 ;  /* 0x0000001dff052219 */ /* 0x010fe20000011600 */
        /* <DEDUP_REMOVED lines=22> */
[----:B------:R-:W-:Y:S01]  /*221d0*/  VIADD R7, R22, 0x80 ;  /* 0x0000008016077836 */ /* 0x000fe20000000000 */
[----:B------:R-:W-:Y:S01]  /*221e0*/  UMOV UR4, 0xffffffff ;  /* 0xffffffff00047882 */ /* 0x000fe20000000000 */
[----:B------:R-:W-:Y:S01]  /*221f0*/  IMAD.IADD R5, R19, 0x1, R24 ;  /* 0x0000000113057824 */ /* 0x000fe200078e0218 */
[----:B------:R-:W-:Y:S02]  /*22200*/  LEA.HI.X R3, R4, UR5, R3, 0x1, P0 ;  /* 0x0000000504037c11 */ /* 0x000fe400080f0c03 */
[----:B------:R-:W-:Y:S02]  /*22210*/  SHF.R.S32.HI R9, RZ, 0x1f, R22 ;  /* 0x0000001fff097819 */ /* 0x000fe40000011416 */
[----:B------:R-:W-:Y:S01]  /*22220*/  SHF.R.S32.HI R20, RZ, 0x1f, R7 ;  /* 0x0000001fff147819 */ /* 0x000fe20000011407 */
[----:B------:R-:W-:Y:S06]  /*22230*/  BRA.DIV UR4, `(.L_x_2539) ;  /* 0x000000b2045c7947 */ /* 0x000fec000b800000 */
[----:B------:R1:W2:Y:S04]  /*22240*/  SHFL.IDX PT, R0, R3, RZ, 0x181f ;  /* 0x00181fff03007589 */ /* 0x0002a800000e0000 */
[----:B------:R1:W3:Y:S02]  /*22250*/  SHFL.IDX PT, R14, R2, RZ, 0x181f ;  /* 0x00181fff020e7589 */ /* 0x0002e400000e0000 */
.L_x_2804:
        /* <DEDUP_REMOVED lines=21> */
.L_x_2541:
[----:B------:R-:W-:Y:S05]  /*223b0*/  BSYNC B1 ;  /* 0x0000000000017941 */ /* 0x000fea0003800000 */
.L_x_2540:
[----:B------:R-:W-:-:S03]  /*223c0*/  UMOV UR4, 0xffffffff ;  /* 0xffffffff00047882 */ /* 0x000fc60000000000 */
[----:B------:R-:W-:Y:S05]  /*223d0*/  BRA.DIV UR4, `(.L_x_2542) ;  /* 0x000000b204287947 */ /* 0x000fea000b800000 */
[----:B--2---:R2:W0:Y:S04]  /*223e0*/  SHFL.IDX PT, R0, R3, 0x1, 0x181f ;  /* 0x00381f0003007f89 */ /* 0x00442800000e0000 */
[----:B---34-:R2:W3:Y:S02]  /*223f0*/  SHFL.IDX PT, R14, R2, 0x1, 0x181f ;  /* 0x00381f00020e7f89 */ /* 0x0184e400000e0000 */
.L_x_2808:
        /* <DEDUP_REMOVED lines=21> */
.L_x_2544:
[----:B------:R-:W-:Y:S05]  /*22550*/  BSYNC B1 ;  /* 0x0000000000017941 */ /* 0x000fea0003800000 */
.L_x_2543:
[----:B------:R-:W-:-:S03]  /*22560*/  UMOV UR4, 0xffffffff ;  /* 0xffffffff00047882 */ /* 0x000fc60000000000 */
[----:B------:R-:W-:Y:S05]  /*22570*/  BRA.DIV UR4, `(.L_x_2545) ;  /* 0x000000b204087947 */ /* 0x000fea000b800000 */
[----:B0-----:R0:W0:Y:S04]  /*22580*/  SHFL.IDX PT, R0, R3, 0x2, 0x181f ;  /* 0x00581f0003007f89 */ /* 0x00102800000e0000 */
[----:B---34-:R3:W4:Y:S02]  /*22590*/  SHFL.IDX PT, R14, R2, 0x2, 0x181f ;  /* 0x00581f00020e7f89 */ /* 0x01872400000e0000 */
.L_x_2812:
        /* <DEDUP_REMOVED lines=21> */
.L_x_2547:
[----:B------:R-:W-:Y:S05]  /*226f0*/  BSYNC B1 ;  /* 0x0000000000017941 */ /* 0x000fea0003800000 */
.L_x_2546:
[----:B------:R-:W-:-:S03]  /*22700*/  UMOV UR4, 0xffffffff ;  /* 0xffffffff00047882 */ /* 0x000fc60000000000 */
[----:B------:R-:W-:Y:S05]  /*22710*/  BRA.DIV UR4, `(.L_x_2548) ;  /* 0x000000ae04e87947 */ /* 0x000fea000b800000 */
[----:B0-----:R0:W0:Y:S04]  /*22720*/  SHFL.IDX PT, R0, R3, 0x3, 0x181f ;  /* 0x00781f0003007f89 */ /* 0x00102800000e0000 */
[----:B----4-:R4:W0:Y:S02]  /*22730*/  SHFL.IDX PT, R14, R2, 0x3, 0x181f ;  /* 0x00781f00020e7f89 */ /* 0x01082400000e0000 */
.L_x_2816:
[----:B-1234-:R-:W-:-:S05]  /*22740*/  VIADD R2, R5, 0x60 ;  /* 0x0000006005027836 */ /* 0x01efca0000000000 */
        /* <DEDUP_REMOVED lines=19> */
.L_x_2535:
[----:B------:R-:W-:Y:S05]  /*22880*/  BSYNC B0 ;  /* 0x0000000000007941 */ /* 0x000fea0003800000 */
.L_x_2525:
[----:B0-----:R-:W5:Y:S01]  /*22890*/  LDL R0, [R1+0x1c] ;  /* 0x00001c0001007983 */ /* 0x001f620000100800 */
[----:B------:R-:W-:Y:S02]  /*228a0*/  ULDC UR4, c[0x0][0xc3c] ;  /* 0x00030f0000047ab9 */ /* 0x000fe40000000800 */
[----:B-----5:R-:W-:-:S13]  /*228b0*/  ISETP.GE.AND P0, PT, R0, UR4, PT ;  /* 0x0000000400007c0c */ /* 0x020fda000bf06270 */
[----:B------:R-:W-:Y:S05]  /*228c0*/  @!P0 BRA `(.L_x_2549) ;  /* 0xfffffde800588947 */ /* 0x000fea000383ffff */
[----:B------:R-:W-:Y:S05]  /*228d0*/  BRA `(.L_x_2344) ;  /* 0x0000007400847947 */ /* 0x000fea0003800000 */
.L_x_2342:
        /* <DEDUP_REMOVED lines=18> */
.L_x_2550:
        /* <DEDUP_REMOVED lines=42> */
.L_x_2556:
        /* <DEDUP_REMOVED lines=12> */
.L_x_2555:
[----:B------:R-:W-:Y:S05]  /*22d60*/  BSYNC B0 ;  /* 0x0000000000007941 */ /* 0x000fea0003800000 */
.L_x_2554:
        /* <DEDUP_REMOVED lines=21> */
.L_x_2552:
[----:B------:R-:W-:-:S04]  /*22ec0*/  IMAD.IADD R6, R6, 0x1, -R3 ;  /* 0x0000000106067824 */ /* 0x000fc800078e0a03 */
        /* <DEDUP_REMOVED lines=14> */
[----:B0-----:R-:W-:-:S06]  /*22fb0*/  IADD3 R13, R12, 0xffffffe, RZ ;  /* 0x0ffffffe0c0d7810 */ /* 0x001fcc0007ffe0ff */
[----:B------:R0:W1:Y:S01]  /*22fc0*/  F2I.FTZ.U32.TRUNC.NTZ R3, R13 ;  /* 0x0000000d00037305 */ /* 0x000062000021f000 */
[----:B------:R-:W-:Y:S05]  /*22fd0*/  @!P0 BRA `(.L_x_2557) ;  /* 0x0000000000088947 */ /* 0x000fea0003800000 */
[----:B------:R-:W-:-:S06]  /*22fe0*/  VIADD R16, R7, 0xffffffff ;  /* 0xffffffff07107836 */ /* 0x000fcc0000000000 */
[----:B------:R2:W3:Y:S02]  /*22ff0*/  SHFL.IDX PT, R16, R5, R16, 0x1f ;  /* 0x00001f1005107589 */ /* 0x0004e400000e0000 */
.L_x_2557:
        /* <DEDUP_REMOVED lines=31> */
[----:B-1----:R-:W-:-:S06]  /*231f0*/  IADD3 R3, R10, 0xffffffe, RZ ;  /* 0x0ffffffe0a037810 */ /* 0x002fcc0007ffe0ff */
[----:B------:R-:W1:Y:S02]  /*23200*/  F2I.FTZ.U32.TRUNC.NTZ R3, R3 ;  /* 0x0000000300037305 */ /* 0x000e64000021f000 */
[----:B-1----:R-:W-:-:S04]  /*23210*/  IMAD.MOV R2, RZ, RZ, -R3 ;  /* 0x000000ffff027224 */ /* 0x002fc800078e0a03 */
        /* <DEDUP_REMOVED lines=16> */
[----:B------:R-:W-:Y:S02]  /*23320*/  @!P1 LOP3.LUT R2, RZ, R9, RZ, 0x33, !PT ;  /* 0x00000009ff029212 */ /* 0x000fe400078e33ff */
[----:B------:R-:W-:Y:S02]  /*23330*/  IADD3 R9, -R9, RZ, RZ ;  /* 0x000000ff09097210 */ /* 0x000fe40007ffe1ff */
[----:B------:R-:W-:-:S03]  /*23340*/  LOP3.LUT R17, RZ, R2, RZ, 0x33, !PT ;  /* 0x00000002ff117212 */ /* 0x000fc600078e33ff */
[----:B------:R-:W-:Y:S02]  /*23350*/  IMAD R18, R2, R9, R5 ;  /* 0x0000000902127224 */ /* 0x000fe400078e0205 */
[----:B------:R-:W-:Y:S01]  /*23360*/  IMAD.IADD R17, R4, 0x1, R17 ;  /* 0x0000000104117824 */ /* 0x000fe200078e0211 */
[----:B------:R-:W-:Y:S06]  /*23370*/  BRA `(.L_x_2558) ;  /* 0x00000000000c7947 */ /* 0x000fec0003800000 */
.L_x_2553:
[----:B------:R-:W-:Y:S02]  /*23380*/  IMAD.MOV.U32 R17, RZ, RZ, RZ ;  /* 0x000000ffff117224 */ /* 0x000fe400078e00ff */
[----:B------:R-:W-:Y:S02]  /*23390*/  IMAD.U32 R16, RZ, RZ, UR6 ;  /* 0x00000006ff107e24 */ /* 0x000fe4000f8e00ff */
[----:B------:R-:W-:-:S07]  /*233a0*/  IMAD.MOV.U32 R18, RZ, RZ, RZ ;  /* 0x000000ffff127224 */ /* 0x000fce00078e00ff */
.L_x_2558:
[----:B------:R-:W-:-:S13]  /*233b0*/  ISETP.NE.AND P0, PT, R0, RZ, PT ;  /* 0x000000ff0000720c */ /* 0x000fda0003f05270 */
[----:B------:R-:W1:Y:S01]  /*233c0*/  @!P0 S2R R3, SR_CgaCtaId ;  /* 0x0000000000038919 */ /* 0x000e620000008800 */
[----:B------:R-:W-:-:S04]  /*233d0*/  @!P0 MOV R0, 0x400 ;  /* 0x0000040000008802 */ /* 0x000fc80000000f00 */
[----:B-1----:R-:W-:-:S05]  /*233e0*/  @!P0 LEA R0, R3, R0, 0x18 ;  /* 0x0000000003008211 */ /* 0x002fca00078ec0ff */
[----:B------:R2:W-:Y:S01]  /*233f0*/  @!P0 STS.128 [R0+0x388d0], R16 ;  /* 0x0388d01000008388 */ /* 0x0005e20000000c00 */
[----:B------:R-:W-:Y:S06]  /*23400*/  BAR.ARV 0x5, 0x180 ;  /* 0x0146000000007b1d */ /* 0x000fec0000002000 */
.L_x_2551:
        /* <DEDUP_REMOVED lines=18> */
[----:B------:R-:W-:-:S03]  /*23530*/  R2P PR, R7, 0x6 ;  /* 0x0000000607007804 */ /* 0x000fc60000000000 */
[----:B------:R-:W-:Y:S01]  /*23540*/  IMAD.SHL.U32 R3, R6, 0x40, RZ ;  /* 0x0000004006037824 */ /* 0x000fe200078e00ff */
[----:B------:R-:W-:-:S04]  /*23550*/  LOP3.LUT R0, R2, 0x400, RZ, 0xc0, !PT ;  /* 0x0000040002007812 */ /* 0x000fc800078ec0ff */
[----:B------:R-:W-:Y:S02]  /*23560*/  LOP3.LUT R4, R0, 0x1800, R3, 0xf8, !PT ;  /* 0x0000180000047812 */ /* 0x000fe400078ef803 */
[----:B------:R-:W-:Y:S02]  /*23570*/  SHF.R.U32.HI R3, RZ, 0x1, R7 ;  /* 0x00000001ff037819 */ /* 0x000fe40000011607 */
[----:B------:R-:W-:-:S04]  /*23580*/  LOP3.LUT R0, R2, 0x380, RZ, 0xc0, !PT ;  /* 0x0000038002007812 */ /* 0x000fc800078ec0ff */
[C---:B------:R-:W-:Y:S02]  /*23590*/  LOP3.LUT R3, R0.reuse, 0x30, R3, 0xf8, !PT ;  /* 0x0000003000037812 */ /* 0x040fe400078ef803 */
[----:B------:R-:W-:Y:S01]  /*235a0*/  LOP3.LUT R5, R0, 0x10, R7, 0xf8, !PT ;  /* 0x0000001000057812 */ /* 0x000fe200078ef807 */
[----:B------:R-:W-:-:S05]  /*235b0*/  IMAD.SHL.U32 R0, R7, 0x10, RZ ;  /* 0x0000001007007824 */ /* 0x000fca00078e00ff */
        /* <DEDUP_REMOVED lines=10> */
[----:B-1----:R-:W-:Y:S01]  /*23660*/  IMAD.MOV.U32 R4, RZ, RZ, 0x20 ;  /* 0x00000020ff047424 */ /* 0x002fe200078e00ff */
[----:B------:R-:W-:-:S04]  /*23670*/  SHF.L.U32 R2, R6, 0x4, RZ ;  /* 0x0000000406027819 */ /* 0x000fc800000006ff */
        /* <DEDUP_REMOVED lines=20> */
.L_x_2669:
[----:B-12---:R-:W0:Y:S02]  /*237c0*/  LDC.64 R2, c[0x0][0xc88] ;  /* 0x00032200ff027b82 */ /* 0x006e240000000a00 */
[----:B0-----:R-:W-:-:S05]  /*237d0*/  IMAD.WIDE R2, R19, 0x4, R2 ;  /* 0x0000000413027825 */ /* 0x001fca00078e0202 */
[----:B------:R-:W2:Y:S01]  /*237e0*/  LDG.E R13, desc[UR46][R2.64] ;  /* 0x0000002e020d7981 */ /* 0x000ea2000c1e1900 */
[----:B------:R-:W-:Y:S05]  /*237f0*/  YIELD ;  /* 0x0000000000007946 */ /* 0x000fea0003800000 */
[----:B------:R-:W-:Y:S01]  /*23800*/  ULDC.64 UR4, c[0x0][0xa28] ;  /* 0x00028a0000047ab9 */ /* 0x000fe20000000a00 */
[----:B----4-:R-:W-:Y:S01]  /*23810*/  IMAD.MOV.U32 R0, RZ, RZ, RZ ;  /* 0x000000ffff007224 */ /* 0x010fe200078e00ff */
        /* <DEDUP_REMOVED lines=16> */
[----:B---3--:R-:W-:Y:S01]  /*23920*/  IMAD.MOV.U32 R12, RZ, RZ, RZ ;  /* 0x000000ffff0c7224 */ /* 0x008fe200078e00ff */
[----:B------:R-:W-:Y:S01]  /*23930*/  ISETP.NE.U32.AND P3, PT, RZ, UR10, PT ;  /* 0x0000000aff007c0c */ /* 0x000fe2000bf65070 */
[----:B------:R2:W-:Y:S01]  /*23940*/  STL [R1], R10 ;  /* 0x0000000a01007387 */ /* 0x0005e20000100800 */
[----:B------:R-:W-:-:S02]  /*23950*/  IADD3 R8, P5, R10, UR6, RZ ;  /* 0x000000060a087c10 */ /* 0x000fc4000ffbe0ff */
[C---:B0-----:R-:W-:Y:S01]  /*23960*/  IADD3 R4, P4, R10.reuse, UR4, RZ ;  /* 0x000000040a047c10 */ /* 0x041fe2000ff9e0ff */
[----:B------:R-:W-:Y:S01]  /*23970*/  STL [R1+0x28], R15 ;  /* 0x0000280f01007387 */ /* 0x000fe20000100800 */
[----:B------:R-:W-:Y:S02]  /*23980*/  ISETP.NE.AND.EX P3, PT, RZ, UR11, PT, P3 ;  /* 0x0000000bff007c0c */ /* 0x000fe4000bf65330 */
[----:B-1----:R-:W-:Y:S02]  /*23990*/  CS2R R2, SRZ ;  /* 0x0000000000027805 */ /* 0x002fe4000001ff00 */
[C---:B------:R-:W-:Y:S02]  /*239a0*/  IADD3.X R5, R15.reuse, UR5, RZ, P4, !PT ;  /* 0x000000050f057c10 */ /* 0x040fe4000a7fe4ff */
[----:B------:R-:W-:Y:S02]  /*239b0*/  IADD3 R6, P4, R10, UR8, RZ ;  /* 0x000000080a067c10 */ /* 0x000fe4000ff9e0ff */
[----:B------:R-:W-:Y:S01]  /*239c0*/  ISETP.NE.U32.AND P0, PT, RZ, UR6, PT ;  /* 0x00000006ff007c0c */ /* 0x000fe2000bf05070 */
[----:B------:R-:W3:Y:S01]  /*239d0*/  @P2 LDG.E R2, desc[UR46][R4.64] ;  /* 0x0000002e04022981 */ /* 0x000ee2000c1e1900 */
[----:B------:R-:W-:Y:S01]  /*239e0*/  IADD3.X R7, R15, UR9, RZ, P4, !PT ;  /* 0x000000090f077c10 */ /* 0x000fe2000a7fe4ff */
[----:B------:R-:W-:Y:S01]  /*239f0*/  ULDC UR4, c[0x0][0x288] ;  /* 0x0000a20000047ab9 */ /* 0x000fe20000000800 */
[----:B------:R-:W-:-:S02]  /*23a00*/  ISETP.NE.U32.AND P1, PT, RZ, UR8, PT ;  /* 0x00000008ff007c0c */ /* 0x000fc4000bf25070 */
[----:B------:R-:W-:Y:S02]  /*23a10*/  ISETP.NE.AND.EX P0, PT, RZ, UR7, PT, P0 ;  /* 0x00000007ff007c0c */ /* 0x000fe4000bf05300 */
[----:B--2---:R-:W-:Y:S02]  /*23a20*/  @P3 IADD3 R10, P4, R10, UR10, RZ ;  /* 0x0000000a0a0a3c10 */ /* 0x004fe4000ff9e0ff */
[----:B------:R-:W-:Y:S02]  /*23a30*/  ISETP.NE.AND.EX P1, PT, RZ, UR9, PT, P1 ;  /* 0x00000009ff007c0c */ /* 0x000fe4000bf25310 */
[C---:B------:R-:W-:Y:S02]  /*23a40*/  @P3 IADD3.X R11, R15.reuse, UR11, RZ, P4, !PT ;  /* 0x0000000b0f0b3c10 */ /* 0x040fe4000a7fe4ff */
[----:B------:R-:W-:-:S05]  /*23a50*/  IADD3.X R9, R15, UR7, RZ, P5, !PT ;  /* 0x000000070f097c10 */ /* 0x000fca000affe4ff */
[----:B------:R0:W5:Y:S04]  /*23a60*/  @P0 LDG.E R12, desc[UR46][R8.64] ;  /* 0x0000002e080c0981 */ /* 0x000168000c1e1900 */
[----:B------:R0:W5:Y:S04]  /*23a70*/  @P1 LDG.E R3, desc[UR46][R6.64] ;  /* 0x0000002e06031981 */ /* 0x000168000c1e1900 */
[----:B---3--:R1:W-:Y:S02]  /*23a80*/  STL [R1+0x44], R2 ;  /* 0x0000440201007387 */ /* 0x0083e40000100800 */
[----:B-1----:R-:W-:Y:S01]  /*23a90*/  MOV R2, UR4 ;  /* 0x0000000400027c02 */ /* 0x002fe20008000f00 */
[----:B------:R-:W-:-:S05]  /*23aa0*/  ULDC.64 UR4, c[0x0][0x418] ;  /* 0x0001060000047ab9 */ /* 0x000fca0000000a00 */
[----:B------:R-:W2:Y:S01]  /*23ab0*/  @P3 LDG.E R2, desc[UR46][R10.64] ;  /* 0x0000002e0a023981 */ /* 0x000ea2000c1e1900 */
[----:B------:R-:W-:-:S03]  /*23ac0*/  UISETP.NE.U32.AND UP0, UPT, UR4, URZ, UPT ;  /* 0x0000003f0400728c */ /* 0x000fc6000bf05070 */
[----:B------:R-:W-:Y:S01]  /*23ad0*/  ULDC UR4, c[0x0][0x424] ;  /* 0x0001090000047ab9 */ /* 0x000fe20000000800 */
[----:B------:R-:W-:-:S03]  /*23ae0*/  UISETP.NE.AND.EX UP0, UPT, UR5, URZ, UPT, UP0 ;  /* 0x0000003f0500728c */ /* 0x000fc6000bf05300 */
[----:B------:R-:W-:Y:S01]  /*23af0*/  ULDC UR5, c[0x0][0x2f0] ;  /* 0x0000bc0000057ab9 */ /* 0x000fe20000000800 */
[----:B------:R-:W-:Y:S01]  /*23b00*/  USEL UR4, UR4, 0x1, UP0 ;  /* 0x0000000104047887 */ /* 0x000fe20008000000 */
[----:B--2---:R1:W-:Y:S04]  /*23b10*/  STL [R1+0x48], R2 ;  /* 0x0000480201007387 */ /* 0x0043e80000100800 */
[----:B------:R0:W5:Y:S01]  /*23b20*/  LDL R14, [R1+0x48] ;  /* 0x00004800010e7983 */ /* 0x0001620000100800 */
[----:B------:R-:W-:-:S03]  /*23b30*/  UIMAD UR4, UR4, UR5, URZ ;  /* 0x00000005040472a4 */ /* 0x000fc6000f8e023f */
[----:B------:R-:W-:Y:S02]  /*23b40*/  ULDC UR5, c[0x0][0x348] ;  /* 0x0000d20000057ab9 */ /* 0x000fe40000000800 */
[----:B-1----:R-:W-:Y:S02]  /*23b50*/  IMAD.U32 R2, RZ, RZ, UR5 ;  /* 0x00000005ff027e24 */ /* 0x002fe4000f8e00ff */
[----:B------:R-:W-:Y:S01]  /*23b60*/  IMAD.U32 R10, RZ, RZ, UR4 ;  /* 0x00000004ff0a7e24 */ /* 0x000fe2000f8e00ff */
[----:B0-----:R-:W-:Y:S06]  /*23b70*/  @P3 BRA `(.L_x_2560) ;  /* 0x0000000000143947 */ /* 0x001fec0003800000 */
[----:B------:R-:W-:Y:S05]  /*23b80*/  @!P2 BRA `(.L_x_2560) ;  /* 0x000000000010a947 */ /* 0x000fea0003800000 */
[----:B------:R-:W2:Y:S04]  /*23b90*/  LDG.E R11, desc[UR46][R4.64] ;  /* 0x0000002e040b7981 */ /* 0x000ea8000c1e1900 */
[----:B------:R-:W2:Y:S02]  /*23ba0*/  LDG.E R4, desc[UR46][R4.64+0x4] ;  /* 0x0000042e04047981 */ /* 0x000ea4000c1e1900 */
[----:B--2--5:R-:W-:-:S05]  /*23bb0*/  IMAD.IADD R14, R4, 0x1, -R11 ;  /* 0x00000001040e7824 */ /* 0x024fca00078e0a0b */
[----:B------:R0:W-:Y:S02]  /*23bc0*/  STL [R1+0x48], R14 ;  /* 0x0000480e01007387 */ /* 0x0001e40000100800 */
.L_x_2560:
[----:B-----5:R-:W-:Y:S01]  /*23bd0*/  IMAD.IADD R4, R12, 0x1, R0 ;  /* 0x000000010c047824 */ /* 0x020fe200078e0200 */
[----:B------:R-:W-:Y:S01]  /*23be0*/  ULDC.64 UR4, c[0x0][0xa20] ;  /* 0x0002880000047ab9 */ /* 0x000fe20000000a00 */
[----:B------:R1:W-:Y:S01]  /*23bf0*/  STL [R1+0x18], R13 ;  /* 0x0000180d01007387 */ /* 0x0003e20000100800 */
[----:B------:R-:W-:-:S03]  /*23c00*/  ISETP.NE.U32.AND P2, PT, RZ, UR4, PT ;  /* 0x00000004ff007c0c */ /* 0x000fc6000bf45070 */
[----:B------:R1:W-:Y:S01]  /*23c10*/  STL [R1+0x2c], R4 ;  /* 0x00002c0401007387 */ /* 0x0003e20000100800 */
[----:B------:R-:W-:-:S13]  /*23c20*/  ISETP.NE.AND.EX P2, PT, RZ, UR5, PT, P2 ;  /* 0x00000005ff007c0c */ /* 0x000fda000bf45320 */
[----:B-1----:R-:W-:Y:S05]  /*23c30*/  @!P2 BRA `(.L_x_2561) ;  /* 0x000000000014a947 */ /* 0x002fea0003800000 */
[----:B------:R-:W2:Y:S02]  /*23c40*/  LDL R4, [R1] ;  /* 0x0000000001047983 */ /* 0x000ea40000100800 */
[----:B--2---:R-:W-:-:S04]  /*23c50*/  IADD3 R10, P0, R4, UR4, RZ ;  /* 0x00000004040a7c10 */ /* 0x004fc8000ff1e0ff */
[----:B------:R-:W-:-:S05]  /*23c60*/  IADD3.X R11, R15, UR5, RZ, P0, !PT ;  /* 0x000000050f0b7c10 */ /* 0x000fca00087fe4ff */
[----:B------:R1:W5:Y:S01]  /*23c70*/  LDG.E R10, desc[UR46][R10.64] ;  /* 0x0000002e0a0a7981 */ /* 0x000362000c1e1900 */
[----:B------:R-:W-:Y:S05]  /*23c80*/  BRA `(.L_x_2562) ;  /* 0x0000000000107947 */ /* 0x000fea0003800000 */
.L_x_2561:
[----:B------:R-:W-:Y:S05]  /*23c90*/  @!P0 BRA `(.L_x_2562) ;  /* 0x00000000000c8947 */ /* 0x000fea0003800000 */
[----:B------:R-:W2:Y:S04]  /*23ca0*/  LDG.E R10, desc[UR46][R8.64] ;  /* 0x0000002e080a7981 */ /* 0x000ea8000c1e1900 */
[----:B------:R-:W2:Y:S02]  /*23cb0*/  LDG.E R8, desc[UR46][R8.64+0x4] ;  /* 0x0000042e08087981 */ /* 0x000ea4000c1e1900 */
[----:B--2---:R-:W-:-:S07]  /*23cc0*/  IMAD.IADD R10, R8, 0x1, -R10 ;  /* 0x00000001080a7824 */ /* 0x004fce00078e0a0a */
.L_x_2562:
[----:B------:R-:W2:Y:S01]  /*23cd0*/  @P1 LDG.E R4, desc[UR46][R6.64] ;  /* 0x0000002e06041981 */ /* 0x000ea2000c1e1900 */
[----:B------:R-:W3:Y:S01]  /*23ce0*/  LDC R5, c[0x0][0x448] ;  /* 0x00011200ff057b82 */ /* 0x000ee20000000800 */
[----:B-----5:R-:W-:Y:S02]  /*23cf0*/  IMAD.IADD R0, R10, 0x1, -R0 ;  /* 0x000000010a007824 */ /* 0x020fe400078e0a00 */
[----:B------:R4:W2:Y:S01]  /*23d00*/  @P1 LDG.E R6, desc[UR46][R6.64+0x4] ;  /* 0x0000042e06061981 */ /* 0x0008a2000c1e1900 */
[----:B---3--:R-:W-:-:S13]  /*23d10*/  ISETP.NE.AND P0, PT, R5, 0x1, PT ;  /* 0x000000010500780c */ /* 0x008fda0003f05270 */
[----:B----4-:R-:W3:Y:S01]  /*23d20*/  @P0 LDC R7, c[0x0][0x450] ;  /* 0x00011400ff070b82 */ /* 0x010ee20000000800 */
[----:B------:R-:W-:Y:S01]  /*23d30*/  BSSY B0, `(.L_x_2563) ;  /* 0x0000137000007945 */ /* 0x000fe20003800000 */
[----:B--2---:R-:W-:-:S06]  /*23d40*/  @P1 IMAD.IADD R2, R6, 0x1, -R4 ;  /* 0x0000000106021824 */ /* 0x004fcc00078e0a04 */
[----:B------:R-:W2:Y:S01]  /*23d50*/  @P0 LDC R6, c[0x0][0x44c] ;  /* 0x00011300ff060b82 */ /* 0x000ea20000000800 */
[----:B------:R-:W-:-:S04]  /*23d60*/  IMAD.SHL.U32 R4, R17, 0x80, RZ ;  /* 0x0000008011047824 */ /* 0x000fc800078e00ff */
[----:B------:R-:W-:-:S05]  /*23d70*/  VIADD R4, R4, 0x7f ;  /* 0x0000007f04047836 */ /* 0x000fca0000000000 */
[----:B------:R-:W-:Y:S01]  /*23d80*/  MOV R5, R4 ;  /* 0x0000000400057202 */ /* 0x000fe20000000f00 */
[----:B--2---:R-:W-:-:S04]  /*23d90*/  @P0 IMAD.HI.U32 R6, R4, R6, RZ ;  /* 0x0000000604060227 */ /* 0x004fc800078e00ff */
[----:B------:R-:W-:Y:S01]  /*23da0*/  IMAD.IADD R4, R0, 0x1, R2 ;  /* 0x0000000100047824 */ /* 0x000fe200078e0202 */
[----:B---3--:R-:W-:-:S03]  /*23db0*/  @P0 SHF.R.U32.HI R5, RZ, R7, R6 ;  /* 0x00000007ff050219 */ /* 0x008fc60000011606 */
[C---:B------:R-:W-:Y:S01]  /*23dc0*/  VIADD R6, R4.reuse, 0x7f ;  /* 0x0000007f04067836 */ /* 0x040fe20000000000 */
[----:B------:R-:W-:-:S05]  /*23dd0*/  IADD3 R21, R4, 0x80, -R14 ;  /* 0x0000008004157810 */ /* 0x000fca0007ffe80e */
[----:B------:R-:W-:Y:S01]  /*23de0*/  IMAD.IADD R4, R21, 0x1, R5 ;  /* 0x0000000115047824 */ /* 0x000fe200078e0205 */
[----:B------:R-:W-:-:S04]  /*23df0*/  SHF.R.S32.HI R5, RZ, 0x1f, R6 ;  /* 0x0000001fff057819 */ /* 0x000fc80000011406 */
[----:B------:R-:W-:Y:S02]  /*23e00*/  LEA.HI R20, R5, R6, RZ, 0x7 ;  /* 0x0000000605147211 */ /* 0x000fe400078f38ff */
[----:B------:R-:W-:-:S04]  /*23e10*/  SHF.R.S32.HI R5, RZ, 0x1f, R4 ;  /* 0x0000001fff057819 */ /* 0x000fc80000011404 */
[----:B------:R-:W-:Y:S02]  /*23e20*/  LEA.HI R4, R5, R4, RZ, 0x7 ;  /* 0x0000000405047211 */ /* 0x000fe400078f38ff */
[----:B------:R-:W-:Y:S02]  /*23e30*/  SHF.R.S32.HI R20, RZ, 0x7, R20 ;  /* 0x00000007ff147819 */ /* 0x000fe40000011414 */
[----:B------:R-:W-:-:S04]  /*23e40*/  SHF.R.S32.HI R4, RZ, 0x7, R4 ;  /* 0x00000007ff047819 */ /* 0x000fc80000011404 */
[----:B------:R-:W-:-:S05]  /*23e50*/  VIMNMX R4, R20, R4, PT ;  /* 0x0000000414047248 */ /* 0x000fca0003fe0100 */
[--C-:B------:R-:W-:Y:S02]  /*23e60*/  IMAD R4, R4, 0x80, -R0.reuse ;  /* 0x0000008004047824 */ /* 0x100fe400078e0a00 */
[----:B------:R-:W-:-:S03]  /*23e70*/  IMAD.MOV R0, RZ, RZ, -R0 ;  /* 0x000000ffff007224 */ /* 0x000fc600078e0a00 */
[----:B------:R-:W-:Y:S02]  /*23e80*/  VIMNMX R2, R4, R2, PT ;  /* 0x0000000204027248 */ /* 0x000fe40003fe0100 */
[----:B------:R-:W-:-:S04]  /*23e90*/  VIMNMX R4, RZ, R0, !PT ;  /* 0x00000000ff047248 */ /* 0x000fc80007fe0100 */
[----:B------:R-:W-:-:S13]  /*23ea0*/  ISETP.GT.AND P0, PT, R2, R4, PT ;  /* 0x000000040200720c */ /* 0x000fda0003f04270 */
[----:B------:R-:W-:Y:S01]  /*23eb0*/  @P0 VIADD R0, R2, 0x7f ;  /* 0x0000007f02000836 */ /* 0x000fe20000000000 */
[----:B------:R-:W-:-:S04]  /*23ec0*/  SHF.R.U32.HI R2, RZ, 0x7, R4 ;  /* 0x00000007ff027819 */ /* 0x000fc80000011604 */
[----:B------:R-:W-:Y:S01]  /*23ed0*/  @P0 SHF.R.S32.HI R4, RZ, 0x1f, R0 ;  /* 0x0000001fff040819 */ /* 0x000fe20000011400 */
[----:B------:R-:W-:-:S03]  /*23ee0*/  IMAD.MOV.U32 R8, RZ, RZ, R2 ;  /* 0x000000ffff087224 */ /* 0x000fc600078e0002 */
[----:B------:R-:W-:-:S04]  /*23ef0*/  @P0 LEA.HI R0, R4, R0, RZ, 0x7 ;  /* 0x0000000004000211 */ /* 0x000fc800078f38ff */
[----:B------:R-:W-:-:S04]  /*23f00*/  @P0 SHF.R.S32.HI R8, RZ, 0x7, R0 ;  /* 0x00000007ff080819 */ /* 0x000fc80000011400 */
[----:B------:R-:W-:Y:S02]  /*23f10*/  ISETP.GT.AND P2, PT, R8, R2, PT ;  /* 0x000000020800720c */ /* 0x000fe40003f44270 */
[----:B------:R-:W-:-:S11]  /*23f20*/  PLOP3.LUT P0, PT, PT, PT, PT, 0x80, 0x0 ;  /* 0x000000000000781c */ /* 0x000fd60003f0f070 */
[----:B------:R-:W-:Y:S05]  /*23f30*/  @!P2 BRA `(.L_x_2564) ;  /* 0x000000100058a947 */ /* 0x000fea0003800000 */
[----:B------:R-:W-:Y:S01]  /*23f40*/  UMOV UR4, 0xffffffff ;  /* 0xffffffff00047882 */ /* 0x000fe20000000000 */
[----:B------:R-:W-:Y:S02]  /*23f50*/  SEL R0, R13, RZ, !P1 ;  /* 0x000000ff0d007207 */ /* 0x000fe40004800000 */
[----:B------:R-:W-:Y:S05]  /*23f60*/  BRA.DIV UR4, `(.L_x_2565) ;  /* 0x0000009a041c7947 */ /* 0x000fea000b800000 */
[----:B------:R-:W2:Y:S02]  /*23f70*/  S2R R4, SR_TID.X ;  /* 0x0000000000047919 */ /* 0x000ea40000002100 */
[----:B--2---:R-:W-:-:S04]  /*23f80*/  SHF.R.U32.HI R4, RZ, 0x5, R4 ;  /* 0x00000005ff047819 */ /* 0x004fc80000011604 */
[----:B------:R-:W-:-:S05]  /*23f90*/  LOP3.LUT R4, R4, 0x3, RZ, 0xc0, !PT ;  /* 0x0000000304047812 */ /* 0x000fca00078ec0ff */
[----:B0-----:R0:W2:Y:S02]  /*23fa0*/  SHFL.IDX PT, R14, R4, RZ, 0x1f ;  /* 0x00001fff040e7589 */ /* 0x0010a400000e0000 */
.L_x_2819:
[----:B--2---:R-:W-:Y:S02]  /*23fb0*/  ISETP.NE.AND P0, PT, R14, RZ, PT ;  /* 0x000000ff0e00720c */ /* 0x004fe40003f05270 */
[----:B------:R-:W-:-:S11]  /*23fc0*/  PLOP3.LUT P6, PT, PT, PT, PT, 0x8, 0x0 ;  /* 0x000000000000781c */ /* 0x000fd60003fce170 */
[----:B------:R-:W-:Y:S05]  /*23fd0*/  @P0 BRA `(.L_x_2566) ;  /* 0x00000000000c0947 */ /* 0x000fea0003800000 */
[----:B------:R-:W-:-:S03]  /*23fe0*/  UMOV UR4, 0xffffffff ;  /* 0xffffffff00047882 */ /* 0x000fc60000000000 */
[----:B------:R-:W-:Y:S05]  /*23ff0*/  BRA.DIV UR4, `(.L_x_2567) ;  /* 0x0000009a042c7947 */ /* 0x000fea000b800000 */
[----:B------:R-:W-:-:S13]  /*24000*/  ELECT P6, URZ, PT ;  /* 0x00000000003f782f */ /* 0x000fda00038c0000 */
.L_x_2566:
        /* <DEDUP_REMOVED lines=10> */
.L_x_2822:
[----:B------:R-:W-:Y:S05]  /*240b0*/  BSYNC B1 ;  /* 0x0000000000017941 */ /* 0x000fea0003800000 */
.L_x_2568:
        /* <DEDUP_REMOVED lines=14> */
.L_x_2823:
[----:B------:R-:W-:Y:S05]  /*241a0*/  BSYNC B2 ;  /* 0x0000000000027941 */ /* 0x000fea0003800000 */
.L_x_2572:
        /* <DEDUP_REMOVED lines=9> */
.L_x_2575:
[----:B------:R-:W-:Y:S05]  /*24240*/  BSYNC B2 ;  /* 0x0000000000027941 */ /* 0x000fea0003800000 */
.L_x_2574:
[----:B------:R-:W2:Y:S04]  /*24250*/  LDL R6, [R1+0x4] ;  /* 0x0000040001067983 */ /* 0x000ea80000100800 */
        /* <DEDUP_REMOVED lines=13> */
.L_x_2576:
        /* <DEDUP_REMOVED lines=12> */
[----:B------:R-:W-:Y:S01]  /*243f0*/  UMOV UR6, 0x0 ;  /* 0x0000000000067882 */ /* 0x000fe20000000000 */
[----:B------:R-:W-:Y:S01]  /*24400*/  IADD3 R6, R9, 0x2c400, RZ ;  /* 0x0002c40009067810 */ /* 0x000fe20007ffe0ff */
[----:B------:R-:W-:Y:S01]  /*24410*/  UMOV UR7, 0x12f00000 ;  /* 0x12f0000000077882 */ /* 0x000fe20000000000 */
[----:B------:R-:W-:-:S15]  /*24420*/  R2UR UR10, R12 ;  /* 0x000000000c0a72ca */ /* 0x000fde00000e0000 */
.L_x_2577:
        /* <DEDUP_REMOVED lines=13> */
.L_x_2824:
[----:B------:R-:W-:Y:S05]  /*24500*/  BSYNC B2 ;  /* 0x0000000000027941 */ /* 0x000fea0003800000 */
.L_x_2578:
[----:B------:R-:W-:Y:S01]  /*24510*/  BSSY B2, `(.L_x_2580) ;  /* 0x000000b000027945 */ /* 0x000fe20003800000 */
[----:B0-2---:R-:W-:Y:S02]  /*24520*/  IMAD.MOV.U32 R10, RZ, RZ, 0x0 ;  /* 0x00000000ff0a7424 */ /* 0x005fe400078e00ff */
[----:B-1----:R-:W-:Y:S01]  /*24530*/  IMAD.MOV.U32 R11, RZ, RZ, 0x12f00000 ;  /* 0x12f00000ff0b7424 */ /* 0x002fe200078e00ff */
        /* <DEDUP_REMOVED lines=8> */
.L_x_2581:
[----:B------:R-:W-:Y:S05]  /*245c0*/  BSYNC B2 ;  /* 0x0000000000027941 */ /* 0x000fea0003800000 */
.L_x_2580:
        /* <DEDUP_REMOVED lines=8> */
.L_x_2582:
        /* <DEDUP_REMOVED lines=15> */
.L_x_2583:
        /* <DEDUP_REMOVED lines=10> */
.L_x_2571:
[----:B------:R-:W-:Y:S05]  /*247e0*/  BSYNC B1 ;  /* 0x0000000000017941 */ /* 0x000fea0003800000 */
.L_x_2570:
        /* <DEDUP_REMOVED lines=13> */
.L_x_2598:
[----:B------:R-:W-:Y:S05]  /*248c0*/  YIELD ;  /* 0x0000000000007946 */ /* 0x000fea0003800000 */
[----:B------:R-:W-:Y:S04]  /*248d0*/  BSSY B1, `(.L_x_2584) ;  /* 0x0000070000017945 */ /* 0x000fe80003800000 */
[----:B---3--:R-:W-:Y:S05]  /*248e0*/  @!P6 BRA `(.L_x_2585) ;  /* 0x0000000400b8e947 */ /* 0x008fea0003800000 */
[----:B------:R-:W3:Y:S04]  /*248f0*/  LDL R7, [R1+0x4] ;  /* 0x0000040001077983 */ /* 0x000ee80000100800 */
[----:B--2---:R-:W3:Y:S04]  /*24900*/  LDL R6, [R1+0xc] ;  /* 0x00000c0001067983 */ /* 0x004ee80000100800 */
[----:B------:R-:W2:Y:S01]  /*24910*/  LDL R5, [R1+0x14] ;  /* 0x0000140001057983 */ /* 0x000ea20000100800 */
[----:B------:R-:W0:Y:S01]  /*24920*/  S2R R4, SR_TID.X ;  /* 0x0000000000047919 */ /* 0x000e220000002100 */
[----:B------:R-:W-:Y:S01]  /*24930*/  BSSY B2, `(.L_x_2586) ;  /* 0x0000007000027945 */ /* 0x000fe20003800000 */
[----:B0-----:R-:W-:-:S04]  /*24940*/  LOP3.LUT R4, R4, 0x7f, RZ, 0xc0, !PT ;  /* 0x0000007f04047812 */ /* 0x001fc800078ec0ff */
[----:B------:R-:W-:Y:S01]  /*24950*/  ISETP.NE.AND P2, PT, R4, RZ, PT ;  /* 0x000000ff0400720c */ /* 0x000fe20003f45270 */
[----:B---3--:R-:W-:Y:S01]  /*24960*/  IMAD R8, R6, 0x8, R7 ;  /* 0x0000000806087824 */ /* 0x008fe200078e0207 */
[----:B--2---:R-:W-:-:S04]  /*24970*/  SHF.L.U32 R7, R5, 0x1f, RZ ;  /* 0x0000001f05077819 */ /* 0x004fc800000006ff */
[----:B------:R-:W0:Y:S02]  /*24980*/  SYNCS.PHASECHK.TRANS64.TRYWAIT P1, [R8+URZ+0x388a0], R7 ;  /* 0x0388a007080075a7 */ /* 0x000e24000802017f */
[----:B0-----:R-:W-:Y:S05]  /*24990*/  @!P1 BRA `(.L_x_2587) ;  /* 0x0000009000249947 */ /* 0x001fea0003800000 */
.L_x_2825:
[----:B------:R-:W-:Y:S05]  /*249a0*/  BSYNC B2 ;  /* 0x0000000000027941 */ /* 0x000fea0003800000 */
.L_x_2586:
[----:B------:R-:W-:Y:S04]  /*249b0*/  BSSY B2, `(.L_x_2588) ;  /* 0x0000009000027945 */ /* 0x000fe80003800000 */
[----:B------:R-:W-:Y:S05]  /*249c0*/  @P2 BRA `(.L_x_2589) ;  /* 0x00000000001c2947 */ /* 0x000fea0003800000 */
[----:B------:R-:W2:Y:S02]  /*249d0*/  S2R R4, SR_TID.X ;  /* 0x0000000000047919 */ /* 0x000ea40000002100 */
[----:B--2---:R-:W-:Y:S02]  /*249e0*/  LOP3.LUT R5, R4, 0x1f, RZ, 0xc0, !PT ;  /* 0x0000001f04057812 */ /* 0x004fe400078ec0ff */
[----:B------:R-:W-:Y:S02]  /*249f0*/  MOV R4, 0x8000 ;  /* 0x0000800000047802 */ /* 0x000fe40000000f00 */
[----:B------:R-:W-:Y:S02]  /*24a00*/  ISETP.NE.AND P1, PT, R5, RZ, PT ;  /* 0x000000ff0500720c */ /* 0x000fe40003f25270 */
[----:B------:R2:W-:Y:S11]  /*24a10*/  SYNCS.ARRIVE.TRANS64 RZ, [R8+URZ+0x38890], R4 ;  /* 0x0388900408ff79a7 */ /* 0x0005f6000800003f */
[----:B--2---:R-:W-:Y:S05]  /*24a20*/  @!P1 BRA `(.L_x_2589) ;  /* 0x0000000000049947 */ /* 0x004fea0003800000 */
[----:B------:R-:W-:Y:S01]  /*24a30*/  BPT.TRAP 0x1 ;  /* 0x000000040000795c */ /* 0x000fe20000300000 */
.L_x_2589:
[----:B------:R-:W-:Y:S05]  /*24a40*/  BSYNC B2 ;  /* 0x0000000000027941 */ /* 0x000fea0003800000 */
.L_x_2588:
        /* <DEDUP_REMOVED lines=13> */
.L_x_2590:
        /* <DEDUP_REMOVED lines=16> */
.L_x_2591:
        /* <DEDUP_REMOVED lines=13> */
.L_x_2826:
[----:B------:R-:W-:Y:S05]  /*24cf0*/  BSYNC B2 ;  /* 0x0000000000027941 */ /* 0x000fea0003800000 */
.L_x_2592:
[----:B------:R-:W-:Y:S01]  /*24d00*/  BSSY B2, `(.L_x_2594) ;  /* 0x000000b000027945 */ /* 0x000fe20003800000 */
[----:B------:R-:W-:Y:S02]  /*24d10*/  IMAD.MOV.U32 R10, RZ, RZ, 0x0 ;  /* 0x00000000ff0a7424 */ /* 0x000fe400078e00ff */
[----:B-1----:R-:W-:Y:S01]  /*24d20*/  IMAD.MOV.U32 R11, RZ, RZ, 0x12f00000 ;  /* 0x12f00000ff0b7424 */ /* 0x002fe200078e00ff */
[----:B------:R-:W-:Y:S06]  /*24d30*/  @P2 BRA `(.L_x_2595) ;  /* 0x00000000001c2947 */ /* 0x000fec0003800000 */
[----:B------:R-:W1:Y:S02]  /*24d40*/  S2R R4, SR_TID.X ;  /* 0x0000000000047919 */ /* 0x000e640000002100 */
[----:B-1----:R-:W-:Y:S02]  /*24d50*/  LOP3.LUT R14, R4, 0x1f, RZ, 0xc0, !PT ;  /* 0x0000001f040e7812 */ /* 0x002fe400078ec0ff */
[----:B------:R-:W-:Y:S02]  /*24d60*/  MOV R4, 0x8000 ;  /* 0x0000800000047802 */ /* 0x000fe40000000f00 */
[----:B------:R-:W-:Y:S02]  /*24d70*/  ISETP.NE.AND P1, PT, R14, RZ, PT ;  /* 0x000000ff0e00720c */ /* 0x000fe40003f25270 */
[----:B------:R1:W-:Y:S11]  /*24d80*/  SYNCS.ARRIVE.TRANS64 RZ, [R8+URZ+0x388b0], R4 ;  /* 0x0388b00408ff79a7 */ /* 0x0003f6000800003f */
[----:B-1----:R-:W-:Y:S05]  /*24d90*/  @!P1 BRA `(.L_x_2595) ;  /* 0x0000000000049947 */ /* 0x002fea0003800000 */
[----:B------:R-:W-:Y:S01]  /*24da0*/  BPT.TRAP 0x1 ;  /* 0x000000040000795c */ /* 0x000fe20000300000 */
.L_x_2595:
[----:B------:R-:W-:Y:S05]  /*24db0*/  BSYNC B2 ;  /* 0x0000000000027941 */ /* 0x000fea0003800000 */
.L_x_2594:
        /* <DEDUP_REMOVED lines=8> */
.L_x_2596:
        /* <DEDUP_REMOVED lines=15> */
.L_x_2597:
        /* <DEDUP_REMOVED lines=10> */
.L_x_2585:
[----:B------:R-:W-:Y:S05]  /*24fd0*/  BSYNC B1 ;  /* 0x0000000000017941 */ /* 0x000fea0003800000 */
.L_x_2584:
[----:B--2---:R-:W2:Y:S04]  /*24fe0*/  LDL.LU R4, [R1+0xc] ;  /* 0x00000c0001047983 */ /* 0x004ea80000300800 */
        /* <DEDUP_REMOVED lines=11> */
.L_x_2564:
[----:B------:R-:W-:Y:S05]  /*250a0*/  BSYNC B0 ;  /* 0x0000000000007941 */ /* 0x000fea0003800000 */
.L_x_2563:
[----:B------:R-:W4:Y:S01]  /*250b0*/  LDC R0, c[0x0][0x448] ;  /* 0x00011200ff007b82 */ /* 0x000f220000000800 */
[----:B------:R-:W-:Y:S07]  /*250c0*/  @!P0 WARPSYNC.ALL ;  /* 0x0000000000008948 */ /* 0x000fee0003800000 */
[----:B------:R-:W-:Y:S01]  /*250d0*/  @!P0 BAR.SYNC.DEFER_BLOCKING 0xc, 0x180 ;  /* 0x0306000000008b1d */ /* 0x000fe20000010000 */
[----:B----4-:R-:W-:Y:S02]  /*250e0*/  ISETP.NE.AND P1, PT, R0, 0x1, PT ;  /* 0x000000010000780c */ /* 0x010fe40003f25270 */
[----:B------:R-:W-:-:S11]  /*250f0*/  LEA R0, R17, 0x7f, 0x7 ;  /* 0x0000007f11007811 */ /* 0x000fd600078e38ff */
[----:B------:R-:W4:Y:S08]  /*25100*/  @P1 LDC R2, c[0x0][0x44c] ;  /* 0x00011300ff021b82 */ /* 0x000f300000000800 */
[----:B------:R-:W5:Y:S01]  /*25110*/  @P1 LDC R3, c[0x0][0x450] ;  /* 0x00011400ff031b82 */ /* 0x000f620000000800 */
[----:B----4-:R-:W-:-:S05]  /*25120*/  @P1 IMAD.HI.U32 R2, R0, R2, RZ ;  /* 0x0000000200021227 */ /* 0x010fca00078e00ff */
[----:B-----5:R-:W-:-:S05]  /*25130*/  @P1 SHF.R.U32.HI R0, RZ, R3, R2 ;  /* 0x00000003ff001219 */ /* 0x020fca0000011602 */
[----:B------:R-:W-:-:S05]  /*25140*/  IMAD.IADD R0, R21, 0x1, R0 ;  /* 0x0000000115007824 */ /* 0x000fca00078e0200 */
[----:B------:R-:W-:-:S04]  /*25150*/  SHF.R.S32.HI R2, RZ, 0x1f, R0 ;  /* 0x0000001fff027819 */ /* 0x000fc80000011400 */
[----:B------:R-:W-:-:S04]  /*25160*/  LEA.HI R0, R2, R0, RZ, 0x7 ;  /* 0x0000000002007211 */ /* 0x000fc800078f38ff */
[----:B------:R-:W-:-:S04]  /*25170*/  SHF.R.S32.HI R0, RZ, 0x7, R0 ;  /* 0x00000007ff007819 */ /* 0x000fc80000011400 */
[----:B--23--:R-:W-:-:S04]  /*25180*/  VIMNMX R4, R20, R0, PT ;  /* 0x0000000014047248 */ /* 0x00cfc80003fe0100 */
[----:B------:R-:W-:Y:S01]  /*25190*/  ISETP.GT.AND P0, PT, R4, RZ, PT ;  /* 0x000000ff0400720c */ /* 0x000fe20003f04270 */
[----:B------:R2:W-:-:S12]  /*251a0*/  STL [R1+0x40], R4 ;  /* 0x0000400401007387 */ /* 0x0005d80000100800 */
[----:B--2---:R-:W-:Y:S05]  /*251b0*/  @P0 BRA `(.L_x_2599) ;  /* 0x0000000000440947 */ /* 0x004fea0003800000 */
[----:B------:R-:W2:Y:S02]  /*251c0*/  S2R R4, SR_TID.X ;  /* 0x0000000000047919 */ /* 0x000ea40000002100 */
[----:B--2---:R-:W-:-:S04]  /*251d0*/  LOP3.LUT R4, R4, 0x7f, RZ, 0xc0, !PT ;  /* 0x0000007f04047812 */ /* 0x004fc800078ec0ff */
[----:B------:R-:W-:-:S13]  /*251e0*/  ISETP.NE.AND P0, PT, R4, RZ, PT ;  /* 0x000000ff0400720c */ /* 0x000fda0003f05270 */
[----:B------:R-:W-:Y:S05]  /*251f0*/  @P0 BRA `(.L_x_2600) ;  /* 0x0000003c00180947 */ /* 0x000fea0003800000 */
[----:B------:R-:W2:Y:S01]  /*25200*/  S2R R2, SR_LANEID ;  /* 0x0000000000027919 */ /* 0x000ea20000000000 */
[----:B------:R-:W-:Y:S01]  /*25210*/  VOTEU.ANY UR4, UPT, PT ;  /* 0x0000000000047886 */ /* 0x000fe200038e0100 */
[----:B------:R-:W3:Y:S01]  /*25220*/  LDC.64 R4, c[0x0][0xc60] ;  /* 0x00031800ff047b82 */ /* 0x000ee20000000a00 */
[----:B------:R-:W2:Y:S02]  /*25230*/  FLO.U32 R0, UR4 ;  /* 0x0000000400007d00 */ /* 0x000ea400080e0000 */
[----:B--2---:R-:W-:-:S06]  /*25240*/  ISETP.EQ.U32.AND P0, PT, R0, R2, PT ;  /* 0x000000020000720c */ /* 0x004fcc0003f02070 */
[----:B------:R-:W3:Y:S07]  /*25250*/  POPC R2, UR4 ;  /* 0x0000000400027d09 */ /* 0x000eee0008000000 */
[----:B---3--:R-:W2:Y:S04]  /*25260*/  @P0 ATOMG.E.ADD.STRONG.GPU PT, R2, desc[UR46][R4.64], R2 ;  /* 0x00000002040209a8 */ /* 0x008ea800081ee1ee */
[----:B--2---:R2:W3:Y:S02]  /*25270*/  SHFL.IDX PT, R2, R2, R0, 0x1f ;  /* 0x00001f0002027589 */ /* 0x0044e400000e0000 */
[----:B--2---:R-:W2:Y:S02]  /*25280*/  S2R R0, SR_LTMASK ;  /* 0x0000000000007919 */ /* 0x004ea40000003900 */
[----:B--2---:R-:W-:-:S06]  /*25290*/  LOP3.LUT R0, R0, UR4, RZ, 0xc0, !PT ;  /* 0x0000000400007c12 */ /* 0x004fcc000f8ec0ff */
[----:B------:R-:W3:Y:S02]  /*252a0*/  POPC R0, R0 ;  /* 0x0000000000007309 */ /* 0x000ee40000000000 */
[----:B---3--:R-:W-:Y:S01]  /*252b0*/  IADD3 R16, R2, UR37, R0 ;  /* 0x0000002502107c10 */ /* 0x008fe2000fffe000 */
[----:B------:R-:W-:Y:S06]  /*252c0*/  BRA `(.L_x_2600) ;  /* 0x0000003800e47947 */ /* 0x000fec0003800000 */
.L_x_2599:
[----:B------:R-:W2:Y:S01]  /*252d0*/  LDL R0, [R1+0x4] ;  /* 0x0000040001007983 */ /* 0x000ea20000100800 */
        /* <DEDUP_REMOVED lines=14> */
[----:B-1----:R-:W-:Y:S02]  /*253c0*/  IMAD.U32 R11, RZ, RZ, UR5 ;  /* 0x00000005ff0b7e24 */ /* 0x002fe4000f8e00ff */
[----:B------:R-:W-:Y:S02]  /*253d0*/  IMAD.MOV.U32 R8, RZ, RZ, 0x70 ;  /* 0x00000070ff087424 */ /* 0x000fe400078e00ff */
[----:B------:R-:W-:Y:S02]  /*253e0*/  IMAD.MOV.U32 R12, RZ, RZ, 0x1 ;  /* 0x00000001ff0c7424 */ /* 0x000fe400078e00ff */
[----:B------:R-:W-:-:S07]  /*253f0*/  IMAD.MOV.U32 R13, RZ, RZ, RZ ;  /* 0x000000ffff0d7224 */ /* 0x000fce00078e00ff */
[----:B------:R-:W-:-:S07]  /*25400*/  LEPC R20, `(.L_x_2602) ;  /* 0x000000001014794e */ /* 0x000fce0000000000 */
[----:B0-2---:R-:W-:Y:S05]  /*25410*/  CALL.ABS.NOINC R2 ;  /* 0x0000000002007343 */ /* 0x005fea0003c00000 */
.L_x_2602:
[----:B------:R-:W-:Y:S05]  /*25420*/  BSYNC B6 ;  /* 0x0000000000067941 */ /* 0x000fea0003800000 */
.L_x_2601:
        /* <DEDUP_REMOVED lines=25> */
.L_x_2604:
[----:B------:R-:W-:Y:S05]  /*255c0*/  BSYNC B6 ;  /* 0x0000000000067941 */ /* 0x000fea0003800000 */
.L_x_2603:
[----:B--2---:R-:W2:Y:S01]  /*255d0*/  LDL R2, [R1+0x4] ;  /* 0x0000040001027983 */ /* 0x004ea20000100800 */
        /* <DEDUP_REMOVED lines=20> */
.L_x_2606:
[----:B------:R-:W-:Y:S05]  /*25720*/  BSYNC B6 ;  /* 0x0000000000067941 */ /* 0x000fea0003800000 */
.L_x_2605:
        /* <DEDUP_REMOVED lines=20> */
.L_x_2608:
[----:B------:R-:W-:Y:S05]  /*25870*/  BSYNC B6 ;  /* 0x0000000000067941 */ /* 0x000fea0003800000 */
.L_x_2607:
        /* <DEDUP_REMOVED lines=9> */
[----:B----4-:R2:W3:Y:S02]  /*25910*/  @P0 LDG.E R9, desc[UR46][R2.64] ;  /* 0x0000002e02090981 */ /* 0x0104e4000c1e1900 */
[----:B--2---:R-:W2:Y:S01]  /*25920*/  LDC.64 R2, c[0x0][0x418] ;  /* 0x00010600ff027b82 */ /* 0x004ea20000000a00 */
[----:B---3--:R-:W-:Y:S01]  /*25930*/  SHF.R.S32.HI R10, RZ, 0x1f, R9 ;  /* 0x0000001fff0a7819 */ /* 0x008fe20000011409 */
[----:B------:R3:W-:Y:S01]  /*25940*/  @P0 STL [R1+0x18], R9 ;  /* 0x0000180901000387 */ /* 0x0007e20000100800 */
[----:B--2---:R-:W-:Y:S01]  /*25950*/  LOP3.LUT P0, RZ, R2, UR4, RZ, 0xfc, !PT ;  /* 0x0000000402ff7c12 */ /* 0x004fe2000f80fcff */
[----:B------:R-:W-:Y:S02]  /*25960*/  UMOV UR4, 0xffffffff ;  /* 0xffffffff00047882 */ /* 0x000fe40000000000 */
[----:B------:R3:W-:Y:S01]  /*25970*/  STL [R1+0x28], R10 ;  /* 0x0000280a01007387 */ /* 0x0007e20000100800 */
[----:B------:R-:W-:-:S04]  /*25980*/  LOP3.LUT P0, RZ, R3, UR5, RZ, 0xfc, P0 ;  /* 0x0000000503ff7c12 */ /* 0x000fc8000800fcff */
[----:B------:R-:W-:Y:S01]  /*25990*/  SEL R0, R9, RZ, !P0 ;  /* 0x000000ff09007207 */ /* 0x000fe20004000000 */
[----:B------:R-:W-:Y:S08]  /*259a0*/  BRA.DIV UR4, `(.L_x_2609) ;  /* 0x0000008204487947 */ /* 0x000ff0000b800000 */
[----:B------:R-:W2:Y:S02]  /*259b0*/  S2R R4, SR_TID.X ;  /* 0x0000000000047919 */ /* 0x000ea40000002100 */
[----:B--2---:R-:W-:-:S04]  /*259c0*/  SHF.R.U32.HI R4, RZ, 0x5, R4 ;  /* 0x00000005ff047819 */ /* 0x004fc80000011604 */
[----:B------:R-:W-:-:S05]  /*259d0*/  LOP3.LUT R4, R4, 0x3, RZ, 0xc0, !PT ;  /* 0x0000000304047812 */ /* 0x000fca00078ec0ff */
[----:B0-----:R0:W2:Y:S02]  /*259e0*/  SHFL.IDX PT, R14, R4, RZ, 0x1f ;  /* 0x00001fff040e7589 */ /* 0x0010a400000e0000 */
.L_x_2829:
[----:B0-----:R-:W4:Y:S01]  /*259f0*/  LDL.LU R4, [R1+0x24] ;  /* 0x0000240001047983 */ /* 0x001f220000300800 */
[----:B------:R-:W-:Y:S02]  /*25a00*/  PLOP3.LUT P1, PT, PT, PT, PT, 0x8, 0x0 ;  /* 0x000000000000781c */ /* 0x000fe40003f2e170 */
[----:B--2---:R-:W-:Y:S01]  /*25a10*/  ISETP.NE.AND P0, PT, R14, RZ, PT ;  /* 0x000000ff0e00720c */ /* 0x004fe20003f05270 */
[----:B------:R0:W-:Y:S01]  /*25a20*/  STL [R1], R0 ;  /* 0x0000000001007387 */ /* 0x0001e20000100800 */
[----:B----4-:R-:W-:-:S09]  /*25a30*/  LOP3.LUT R4, R4, 0xfffffffe, RZ, 0xc0, !PT ;  /* 0xfffffffe04047812 */ /* 0x010fd200078ec0ff */
[----:B------:R-:W-:-:S05]  /*25a40*/  @P1 LOP3.LUT R4, R4, 0x1, RZ, 0xfc, !PT ;  /* 0x0000000104041812 */ /* 0x000fca00078efcff */
[----:B------:R0:W-:Y:S01]  /*25a50*/  STL [R1+0x24], R4 ;  /* 0x0000240401007387 */ /* 0x0001e20000100800 */
[----:B------:R-:W-:Y:S05]  /*25a60*/  @P0 BRA `(.L_x_2610) ;  /* 0x0000000400a40947 */ /* 0x000fea0003800000 */
[----:B------:R-:W-:-:S03]  /*25a70*/  UMOV UR4, 0xffffffff ;  /* 0xffffffff00047882 */ /* 0x000fc60000000000 */
[----:B------:R-:W-:Y:S05]  /*25a80*/  BRA.DIV UR4, `(.L_x_2611) ;  /* 0x0000008204447947 */ /* 0x000fea000b800000 */
[----:B------:R-:W-:-:S13]  /*25a90*/  ELECT P6, URZ, PT ;  /* 0x00000000003f782f */ /* 0x000fda00038c0000 */
.L_x_2832:
[----:B------:R-:W-:Y:S05]  /*25aa0*/  @!P6 BRA `(.L_x_2610) ;  /* 0x000000040094e947 */ /* 0x000fea0003800000 */
[----:B0-----:R-:W2:Y:S01]  /*25ab0*/  LDL R4, [R1+0x40] ;  /* 0x0000400001047983 */ /* 0x001ea20000100800 */
[----:B------:R-:W-:-:S04]  /*25ac0*/  ISETP.NE.U32.AND P0, PT, R2, RZ, PT ;  /* 0x000000ff0200720c */ /* 0x000fc80003f05070 */
[----:B------:R-:W-:Y:S01]  /*25ad0*/  ISETP.NE.AND.EX P0, PT, R3, RZ, PT, P0 ;  /* 0x000000ff0300720c */ /* 0x000fe20003f05300 */
[----:B--2---:R-:W-:-:S12]  /*25ae0*/  VIADD R4, R4, 0xffffffff ;  /* 0xffffffff04047836 */ /* 0x004fd80000000000 */
        /* <DEDUP_REMOVED lines=15> */
[----:B------:R-:W-:-:S04]  /*25be0*/  LEA R2, P0, R6, R2, 0x2 ;  /* 0x0000000206027211 */ /* 0x000fc800078010ff */
[----:B------:R-:W-:-:S04]  /*25bf0*/  IADD3 R0, R7, R0, RZ ;  /* 0x0000000007007210 */ /* 0x000fc80007ffe0ff */
[----:B------:R-:W-:-:S05]  /*25c00*/  LEA.HI.X R3, R6, R3, R0, 0x2, P0 ;  /* 0x0000000306037211 */ /* 0x000fca00000f1400 */
[----:B------:R-:W2:Y:S04]  /*25c10*/  LDG.E R0, desc[UR46][R2.64] ;  /* 0x0000002e02007981 */ /* 0x000ea8000c1e1900 */
[----:B--2---:R0:W-:Y:S02]  /*25c20*/  STL [R1], R0 ;  /* 0x0000000001007387 */ /* 0x0041e40000100800 */
.L_x_2612:
[----:B---3--:R-:W2:Y:S04]  /*25c30*/  LDL R10, [R1+0x4] ;  /* 0x00000400010a7983 */ /* 0x008ea80000100800 */
        /* <DEDUP_REMOVED lines=9> */
.L_x_2833:
        /* <DEDUP_REMOVED lines=8> */
.L_x_2614:
        /* <DEDUP_REMOVED lines=26> */
.L_x_2834:
        /* <DEDUP_REMOVED lines=8> */
.L_x_2616:
[----:B------:R-:W3:Y:S04]  /*25f70*/  LDL R5, [R1] ;  /* 0x0000000001057983 */ /* 0x000ee80000100800 */
[----:B0-2---:R-:W2:Y:S01]  /*25f80*/  LDL.LU R3, [R1+0x24] ;  /* 0x0000240001037983 */ /* 0x005ea20000300800 */
        /* <DEDUP_REMOVED lines=14> */
[----:B---3--:R-:W-:Y:S02]  /*26070*/  R2UR UR13, R5 ;  /* 0x00000000050d72ca */ /* 0x008fe400000e0000 */
[----:B--2---:R-:W-:-:S04]  /*26080*/  LOP3.LUT R3, R3, 0xfffffffe, RZ, 0xc0, !PT ;  /* 0xfffffffe03037812 */ /* 0x004fc800078ec0ff */
[----:B------:R-:W-:-:S07]  /*26090*/  @P0 LOP3.LUT R3, R3, 0x1, RZ, 0xfc, !PT ;  /* 0x0000000103030812 */ /* 0x000fce00078efcff */
[----:B------:R0:W-:Y:S01]  /*260a0*/  UTMALDG.4D [UR8], [UR4], desc[UR6] ;  /* 0x00000608040075b4 */ /* 0x0001e20008019000 */
[----:B------:R2:W-:Y:S01]  /*260b0*/  STL [R1+0x24], R3 ;  /* 0x0000240301007387 */ /* 0x0005e20000100800 */
[----:B0-----:R-:W-:Y:S01]  /*260c0*/  UMOV UR8, UR14 ;  /* 0x0000000e00087c82 */ /* 0x001fe20008000000 */
[----:B------:R-:W-:Y:S02]  /*260d0*/  UMOV UR10, UR15 ;  /* 0x0000000f000a7c82 */ /* 0x000fe40008000000 */
[----:B------:R2:W-:Y:S01]  /*260e0*/  UTMALDG.4D [UR8], [UR4], desc[UR6] ;  /* 0x00000608040075b4 */ /* 0x0005e20008019000 */
[----:B------:R-:W-:Y:S02]  /*260f0*/  NOP ;  /* 0x0000000000007918 */ /* 0x000fe40000000000 */
.L_x_2610:
[----:B------:R-:W4:Y:S04]  /*26100*/  LDL R2, [R1+0x4] ;  /* 0x0000040001027983 */ /* 0x000f280000100800 */
[----:B--2---:R-:W2:Y:S04]  /*26110*/  LDL.LU R3, [R1+0x44] ;  /* 0x0000440001037983 */ /* 0x004ea80000300800 */
[----:B------:R-:W5:Y:S04]  /*26120*/  LDL.LU R5, [R1+0x38] ;  /* 0x0000380001057983 */ /* 0x000f680000300800 */
[----:B0-----:R-:W3:Y:S01]  /*26130*/  LDL.LU R4, [R1+0x4c] ;  /* 0x00004c0001047983 */ /* 0x001ee20000300800 */
[----:B------:R-:W-:Y:S05]  /*26140*/  WARPSYNC.ALL ;  /* 0x0000000000007948 */ /* 0x000fea0003800000 */
[----:B------:R-:W-:Y:S01]  /*26150*/  ULDC.64 UR4, c[0x0][0x298] ;  /* 0x0000a60000047ab9 */ /* 0x000fe20000000a00 */
[----:B------:R-:W-:Y:S01]  /*26160*/  ULDC.64 UR6, c[0x0][0xa00] ;  /* 0x0002800000067ab9 */ /* 0x000fe20000000a00 */
[----:B------:R-:W-:Y:S01]  /*26170*/  BSSY B6, `(.L_x_2617) ;  /* 0x0000024000067945 */ /* 0x000fe20003800000 */
[----:B------:R-:W-:Y:S01]  /*26180*/  BAR.SYNC.DEFER_BLOCKING 0x8, 0x180 ;  /* 0x0206000000007b1d */ /* 0x000fe20000010000 */
[----:B------:R-:W-:-:S04]  /*26190*/  ISETP.NE.U32.AND P0, PT, RZ, UR6, PT ;  /* 0x00000006ff007c0c */ /* 0x000fc8000bf05070 */
[----:B------:R-:W-:Y:S01]  /*261a0*/  ISETP.NE.AND.EX P0, PT, RZ, UR7, PT, P0 ;  /* 0x00000007ff007c0c */ /* 0x000fe2000bf05300 */
[----:B----4-:R-:W-:Y:S01]  /*261b0*/  VIADD R2, R2, 0x20400 ;  /* 0x0002040002027836 */ /* 0x010fe20000000000 */
[----:B--2---:R-:W-:-:S04]  /*261c0*/  SHF.R.S32.HI R0, RZ, 0x1f, R3 ;  /* 0x0000001fff007819 */ /* 0x004fc80000011403 */
[----:B------:R-:W-:Y:S02]  /*261d0*/  LOP3.LUT P1, RZ, R2, 0x3ff, RZ, 0xc0, !PT ;  /* 0x000003ff02ff7812 */ /* 0x000fe4000782c0ff */
[----:B-----5:R-:W-:Y:S01]  /*261e0*/  SEL R5, R5, RZ, !P0 ;  /* 0x000000ff05057207 */ /* 0x020fe20004000000 */
[----:B------:R-:W-:Y:S01]  /*261f0*/  IMAD R0, R0, UR4, RZ ;  /* 0x0000000400007c24 */ /* 0x000fe2000f8e02ff */
[----:B---3--:R-:W-:-:S03]  /*26200*/  SEL R4, R4, RZ, !P0 ;  /* 0x000000ff04047207 */ /* 0x008fc60004000000 */
        /* <DEDUP_REMOVED lines=25> */
[----:B0-----:R-:W-:Y:S05]  /*263a0*/  CALL.ABS.NOINC R2 ;  /* 0x0000000002007343 */ /* 0x001fea0003c00000 */
.L_x_2618:
[----:B------:R-:W-:Y:S05]  /*263b0*/  BSYNC B6 ;  /* 0x0000000000067941 */ /* 0x000fea0003800000 */
.L_x_2617:
[----:B--2---:R-:W2:Y:S01]  /*263c0*/  LDL.LU R5, [R1+0x44] ;  /* 0x0000440001057983 */ /* 0x004ea20000300800 */
[----:B------:R-:W-:Y:S01]  /*263d0*/  ULDC.64 UR4, c[0x0][0x2d8] ;  /* 0x0000b60000047ab9 */ /* 0x000fe20000000a00 */
[----:B------:R-:W0:Y:S01]  /*263e0*/  LDC R8, c[0x0][0x448] ;  /* 0x00011200ff087b82 */ /* 0x000e220000000800 */
[----:B------:R-:W-:Y:S01]  /*263f0*/  ULDC.64 UR6, c[0x0][0x280] ;  /* 0x0000a00000067ab9 */ /* 0x000fe20000000a00 */
[----:B------:R-:W2:Y:S04]  /*26400*/  LDL.LU.64 R2, [R1+0x50] ;  /* 0x0000500001027983 */ /* 0x000ea80000300a00 */
[----:B------:R-:W3:Y:S04]  /*26410*/  LDL.LU R0, [R1+0x4c] ;  /* 0x00004c0001007983 */ /* 0x000ee80000300800 */
[----:B------:R-:W4:Y:S04]  /*26420*/  LDL.LU R6, [R1+0x58] ;  /* 0x0000580001067983 */ /* 0x000f280000300800 */
[----:B------:R-:W4:Y:S01]  /*26430*/  LDL.LU R4, [R1+0x38] ;  /* 0x0000380001047983 */ /* 0x000f220000300800 */
[----:B------:R-:W1:Y:S01]  /*26440*/  S2R R9, SR_TID.X ;  /* 0x0000000000097919 */ /* 0x000e620000002100 */
[----:B0-----:R-:W-:Y:S01]  /*26450*/  ISETP.NE.AND P0, PT, R8, 0x1, PT ;  /* 0x000000010800780c */ /* 0x001fe20003f05270 */
[----:B-1----:R-:W-:-:S05]  /*26460*/  IMAD.SHL.U32 R9, R9, 0x10, RZ ;  /* 0x0000001009097824 */ /* 0x002fca00078e00ff */
[----:B------:R-:W-:-:S04]  /*26470*/  LOP3.LUT R9, R9, 0x70, RZ, 0xc0, !PT ;  /* 0x0000007009097812 */ /* 0x000fc800078ec0ff */
[----:B------:R-:W-:Y:S01]  /*26480*/  LOP3.LUT R9, R9, 0x80, RZ, 0xfc, !PT ;  /* 0x0000008009097812 */ /* 0x000fe200078efcff */
[----:B--2---:R-:W-:Y:S02]  /*26490*/  IMAD.MOV.U32 R3, RZ, RZ, R5 ;  /* 0x000000ffff037224 */ /* 0x004fe400078e0005 */
[----:B------:R-:W0:Y:S01]  /*264a0*/  S2R R5, SR_TID.X ;  /* 0x0000000000057919 */ /* 0x000e220000002100 */
[----:B---3--:R-:W-:Y:S02]  /*264b0*/  IMAD R0, R0, UR4, RZ ;  /* 0x0000000400007c24 */ /* 0x008fe4000f8e02ff */
[----:B------:R-:W-:-:S04]  /*264c0*/  IMAD.WIDE.U32 R2, R18, UR4, R2 ;  /* 0x0000000412027c25 */ /* 0x000fc8000f8e0002 */
[----:B------:R-:W-:Y:S01]  /*264d0*/  IMAD R0, R18, UR5, R0 ;  /* 0x0000000512007c24 */ /* 0x000fe2000f8e0200 */
[----:B------:R-:W-:-:S03]  /*264e0*/  ULDC.64 UR4, c[0x0][0x2e0] ;  /* 0x0000b80000047ab9 */ /* 0x000fc60000000a00 */
[----:B------:R-:W-:Y:S02]  /*264f0*/  IMAD.IADD R3, R3, 0x1, R0 ;  /* 0x0000000103037824 */ /* 0x000fe400078e0200 */
[----:B----4-:R-:W-:Y:S02]  /*26500*/  IMAD R0, R6, UR4, RZ ;  /* 0x0000000406007c24 */ /* 0x010fe4000f8e02ff */
[C---:B------:R-:W-:Y:S01]  /*26510*/  IMAD.WIDE.U32 R2, R4.reuse, UR4, R2 ;  /* 0x0000000404027c25 */ /* 0x040fe2000f8e0002 */
[----:B------:R-:W1:Y:S03]  /*26520*/  @P0 LDC R6, c[0x0][0x450] ;  /* 0x00011400ff060b82 */ /* 0x000e660000000800 */
[----:B------:R-:W-:Y:S01]  /*26530*/  IMAD R0, R4, UR5, R0 ;  /* 0x0000000504007c24 */ /* 0x000fe2000f8e0200 */
[----:B------:R-:W-:Y:S01]  /*26540*/  ULDC.64 UR4, c[0x0][0x2d0] ;  /* 0x0000b40000047ab9 */ /* 0x000fe20000000a00 */
[----:B------:R-:W2:Y:S02]  /*26550*/  S2R R4, SR_TID.X ;  /* 0x0000000000047919 */ /* 0x000ea40000002100 */
[----:B------:R-:W-:Y:S01]  /*26560*/  IMAD.IADD R3, R3, 0x1, R0 ;  /* 0x0000000103037824 */ /* 0x000fe200078e0200 */
[----:B0-----:R-:W-:-:S04]  /*26570*/  LOP3.LUT R5, R5, 0x7f, RZ, 0xc0, !PT ;  /* 0x0000007f05057812 */ /* 0x001fc800078ec0ff */
[----:B------:R-:W-:Y:S02]  /*26580*/  SHF.R.U32.HI R5, RZ, 0x3, R5 ;  /* 0x00000003ff057819 */ /* 0x000fe40000011605 */
[----:B--2---:R-:W-:-:S04]  /*26590*/  SHF.L.U32 R4, R4, 0x4, RZ ;  /* 0x0000000404047819 */ /* 0x004fc800000006ff */
[----:B------:R-:W-:Y:S02]  /*265a0*/  LOP3.LUT R4, R5, 0x70, R4, 0xf8, !PT ;  /* 0x0000007005047812 */ /* 0x000fe400078ef804 */
[----:B------:R-:W0:Y:S03]  /*265b0*/  @P0 LDC R5, c[0x0][0x44c] ;  /* 0x00011300ff050b82 */ /* 0x000e260000000800 */
[----:B------:R-:W-:-:S04]  /*265c0*/  IMAD R4, R17, 0x80, R4 ;  /* 0x0000008011047824 */ /* 0x000fc800078e0204 */
[----:B------:R-:W-:Y:S02]  /*265d0*/  IMAD.MOV.U32 R0, RZ, RZ, R4 ;  /* 0x000000ffff007224 */ /* 0x000fe400078e0004 */
        /* <DEDUP_REMOVED lines=8> */
[----:B------:R-:W-:Y:S01]  /*26660*/  ULDC.64 UR4, c[0x0][0x2c8] ;  /* 0x0000b20000047ab9 */ /* 0x000fe20000000a00 */
[----:B------:R-:W0:Y:S02]  /*26670*/  S2R R5, SR_TID.X ;  /* 0x0000000000057919 */ /* 0x000e240000002100 */
        /* <DEDUP_REMOVED lines=8> */
[----:B------:R-:W-:-:S04]  /*26700*/  IADD3 R3, P2, R6, UR6, RZ ;  /* 0x0000000606037c10 */ /* 0x000fc8000ff5e0ff */
[----:B------:R-:W-:Y:S01]  /*26710*/  IADD3.X R2, R7, UR7, R2, P2, !PT ;  /* 0x0000000707027c10 */ /* 0x000fe200097fe402 */
[----:B0-----:R-:W-:-:S05]  /*26720*/  IMAD.SHL.U32 R10, R5, 0x10, RZ ;  /* 0x00000010050a7824 */ /* 0x001fca00078e00ff */
[----:B------:R-:W-:-:S04]  /*26730*/  LOP3.LUT R10, R10, 0x70, RZ, 0xc0, !PT ;  /* 0x000000700a0a7812 */ /* 0x000fc800078ec0ff */
[----:B------:R-:W-:Y:S01]  /*26740*/  ISETP.GE.AND P0, PT, R10, UR4, PT ;  /* 0x000000040a007c0c */ /* 0x000fe2000bf06270 */
[----:B------:R-:W-:-:S03]  /*26750*/  UMOV UR4, 0xffffffff ;  /* 0xffffffff00047882 */ /* 0x000fc60000000000 */
[----:B-1----:R-:W-:Y:S09]  /*26760*/  BRA.DIV UR4, `(.L_x_2619) ;  /* 0x0000007604547947 */ /* 0x002ff2000b800000 */
[----:B------:R-:W0:Y:S02]  /*26770*/  S2R R5, SR_TID.X ;  /* 0x0000000000057919 */ /* 0x000e240000002100 */
[----:B0-----:R-:W-:-:S04]  /*26780*/  LOP3.LUT R5, R5, 0x7f, RZ, 0xc0, !PT ;  /* 0x0000007f05057812 */ /* 0x001fc800078ec0ff */
[----:B------:R-:W-:Y:S02]  /*26790*/  SHF.R.U32.HI R6, RZ, 0x3, R5 ;  /* 0x00000003ff067819 */ /* 0x000fe40000011605 */
[----:B------:R-:W2:Y:S03]  /*267a0*/  LDL.LU R5, [R1+0x48] ;  /* 0x0000480001057983 */ /* 0x000ea60000300800 */
[----:B------:R-:W-:Y:S01]  /*267b0*/  IMAD R17, R17, 0x80, R6 ;  /* 0x0000008011117824 */ /* 0x000fe200078e0206 */
[----:B------:R-:W-:Y:S03]  /*267c0*/  SHFL.IDX PT, R7, R2, 0x1, 0x181f ;  /* 0x00381f0002077f89 */ /* 0x000fe600000e0000 */
[----:B------:R-:W-:Y:S01]  /*267d0*/  VIADD R4, R17, 0x10 ;  /* 0x0000001011047836 */ /* 0x000fe20000000000 */
[----:B------:R-:W-:Y:S01]  /*267e0*/  SHFL.IDX PT, R6, R3, 0x1, 0x181f ;  /* 0x00381f0003067f89 */ /* 0x000fe200000e0000 */
[----:B--2---:R-:W-:-:S03]  /*267f0*/  IMAD R0, R5, R8, RZ ;  /* 0x0000000805007224 */ /* 0x004fc600078e02ff */
[----:B------:R-:W0:Y:S02]  /*26800*/  SHFL.IDX PT, R5, R3, RZ, 0x181f ;  /* 0x00181fff03057589 */ /* 0x000e2400000e0000 */
[-C--:B------:R-:W-:Y:S02]  /*26810*/  ISETP.GE.AND P2, PT, R4, R0.reuse, PT ;  /* 0x000000000400720c */ /* 0x080fe40003f46270 */
[----:B------:R-:W1:Y:S01]  /*26820*/  SHFL.IDX PT, R4, R2, RZ, 0x181f ;  /* 0x00181fff02047589 */ /* 0x000e6200000e0000 */
[----:B------:R-:W-:-:S13]  /*26830*/  ISETP.GE.AND P4, PT, R17, R0, PT ;  /* 0x000000001100720c */ /* 0x000fda0003f86270 */
[----:B0-----:R-:W-:-:S05]  /*26840*/  @!P4 IADD3 R5, P3, R10, R5, RZ ;  /* 0x000000050a05c210 */ /* 0x001fca0007f7e0ff */
[----:B-1----:R-:W-:-:S05]  /*26850*/  @!P4 IMAD.X R4, RZ, RZ, R4, P3 ;  /* 0x000000ffff04c224 */ /* 0x002fca00018e0604 */
[----:B------:R-:W-:-:S04]  /*26860*/  @!P4 LOP3.LUT R5, R5, R4, RZ, 0x3c, !PT ;  /* 0x000000040505c212 */ /* 0x000fc800078e3cff */
[----:B------:R-:W-:-:S04]  /*26870*/  @!P4 LOP3.LUT R4, R5, R4, RZ, 0x3c, !PT ;  /* 0x000000040504c212 */ /* 0x000fc800078e3cff */
[----:B------:R-:W-:-:S05]  /*26880*/  @!P4 LOP3.LUT R5, R5, R4, RZ, 0x3c, !PT ;  /* 0x000000040505c212 */ /* 0x000fca00078e3cff */
[----:B-----5:R-:W-:Y:S04]  /*26890*/  @!P4 LDGSTS.E.BYPASS.LTC128B.128 [R9+0x20400], desc[UR46][R4.64], !P0 ;  /* 0x204000000409cfae */ /* 0x020fe8000c101d6e */
[----:B------:R0:W-:Y:S02]  /*268a0*/  @!P4 LDGSTS.E.BYPASS.LTC128B.128 [R9+0x24400], desc[UR46][R4.64+0x80], !P1 ;  /* 0x244000800409cfae */ /* 0x0001e4000c901d6e */
[----:B0-----:R-:W-:Y:S02]  /*268b0*/  @!P2 IADD3 R5, P3, R10, R6, RZ ;  /* 0x000000060a05a210 */ /* 0x001fe40007f7e0ff */
[----:B------:R-:W-:Y:S02]  /*268c0*/  SHFL.IDX PT, R6, R2, 0x2, 0x181f ;  /* 0x00581f0002067f89 */ /* 0x000fe400000e0000 */
[----:B------:R-:W-:-:S04]  /*268d0*/  @!P2 IADD3.X R4, RZ, R7, RZ, P3, !PT ;  /* 0x00000007ff04a210 */ /* 0x000fc80001ffe4ff */
[----:B------:R-:W-:-:S04]  /*268e0*/  @!P2 LOP3.LUT R5, R5, R4, RZ, 0x3c, !PT ;  /* 0x000000040505a212 */ /* 0x000fc800078e3cff */
[----:B------:R-:W-:-:S04]  /*268f0*/  @!P2 LOP3.LUT R4, R5, R4, RZ, 0x3c, !PT ;  /* 0x000000040504a212 */ /* 0x000fc800078e3cff */
[----:B------:R-:W-:-:S05]  /*26900*/  @!P2 LOP3.LUT R5, R5, R4, RZ, 0x3c, !PT ;  /* 0x000000040505a212 */ /* 0x000fca00078e3cff */
[----:B------:R-:W-:Y:S04]  /*26910*/  @!P2 LDGSTS.E.BYPASS.LTC128B.128 [R9+0x20c00], desc[UR46][R4.64], !P0 ;  /* 0x20c000000409afae */ /* 0x000fe8000c101d6e */
[----:B------:R0:W-:Y:S02]  /*26920*/  @!P2 LDGSTS.E.BYPASS.LTC128B.128 [R9+0x24c00], desc[UR46][R4.64+0x80], !P1 ;  /* 0x24c000800409afae */ /* 0x0001e4000c901d6e */
[----:B0-----:R-:W-:-:S05]  /*26930*/  VIADD R4, R17, 0x20 ;  /* 0x0000002011047836 */ /* 0x001fca0000000000 */
[----:B------:R-:W-:Y:S02]  /*26940*/  ISETP.GE.AND P2, PT, R4, R0, PT ;  /* 0x000000000400720c */ /* 0x000fe40003f46270 */
[----:B------:R-:W0:Y:S11]  /*26950*/  SHFL.IDX PT, R4, R3, 0x2, 0x181f ;  /* 0x00581f0003047f89 */ /* 0x000e3600000e0000 */
[----:B0-----:R-:W-:-:S05]  /*26960*/  @!P2 IADD3 R5, P3, R10, R4, RZ ;  /* 0x000000040a05a210 */ /* 0x001fca0007f7e0ff */
[----:B------:R-:W-:Y:S02]  /*26970*/  @!P2 IMAD.X R4, RZ, RZ, R6, P3 ;  /* 0x000000ffff04a224 */ /* 0x000fe400018e0606 */
[----:B------:R-:W-:Y:S03]  /*26980*/  SHFL.IDX PT, R6, R2, 0x3, 0x181f ;  /* 0x00781f0002067f89 */ /* 0x000fe600000e0000 */
        /* <DEDUP_REMOVED lines=40> */
[----:B------:R-:W0:Y:S04]  /*26c10*/  SHFL.IDX PT, R4, R3, 0x6, 0x181f ;  /* 0x00d81f0003047f89 */ /* 0x000e2800000e0000 */
[----:B------:R-:W1:Y:S07]  /*26c20*/  SHFL.IDX PT, R3, R3, 0x7, 0x181f ;  /* 0x00f81f0003037f89 */ /* 0x000e6e00000e0000 */
[----:B0-----:R-:W-:-:S04]  /*26c30*/  @!P2 IADD3 R5, P3, R10, R4, RZ ;  /* 0x000000040a05a210 */ /* 0x001fc80007f7e0ff */
[----:B------:R-:W-:-:S04]  /*26c40*/  @!P2 IADD3.X R4, RZ, R6, RZ, P3, !PT ;  /* 0x00000006ff04a210 */ /* 0x000fc80001ffe4ff */
[----:B------:R-:W-:-:S04]  /*26c50*/  @!P2 LOP3.LUT R5, R5, R4, RZ, 0x3c, !PT ;  /* 0x000000040505a212 */ /* 0x000fc800078e3cff */
[----:B------:R-:W-:-:S04]  /*26c60*/  @!P2 LOP3.LUT R4, R5, R4, RZ, 0x3c, !PT ;  /* 0x000000040504a212 */ /* 0x000fc800078e3cff */
[----:B------:R-:W-:-:S05]  /*26c70*/  @!P2 LOP3.LUT R5, R5, R4, RZ, 0x3c, !PT ;  /* 0x000000040505a212 */ /* 0x000fca00078e3cff */
[----:B------:R-:W-:Y:S04]  /*26c80*/  @!P2 LDGSTS.E.BYPASS.LTC128B.128 [R9+0x23400], desc[UR46][R4.64], !P0 ;  /* 0x234000000409afae */ /* 0x000fe8000c101d6e */
[----:B------:R0:W-:Y:S04]  /*26c90*/  @!P2 LDGSTS.E.BYPASS.LTC128B.128 [R9+0x27400], desc[UR46][R4.64+0x80], !P1 ;  /* 0x274000800409afae */ /* 0x0001e8000c901d6e */
[----:B01----:R0:W2:Y:S02]  /*26ca0*/  SHFL.IDX PT, R4, R2, 0x7, 0x181f ;  /* 0x00f81f0002047f89 */ /* 0x0030a400000e0000 */
.L_x_2851:
        /* <DEDUP_REMOVED lines=11> */
.L_x_2621:
[----:B------:R-:W-:Y:S05]  /*26d60*/  BSYNC B0 ;  /* 0x0000000000007941 */ /* 0x000fea0003800000 */
.L_x_2620:
[----:B-1----:R1:W5:Y:S01]  /*26d70*/  LDL R9, [R1+0x4] ;  /* 0x0000040001097983 */ /* 0x0023620000100800 */
[----:B------:R-:W-:Y:S01]  /*26d80*/  PLOP3.LUT P0, PT, PT, PT, PT, 0x80, 0x0 ;  /* 0x000000000000781c */ /* 0x000fe20003f0f070 */
[----:B------:R-:W-:-:S12]  /*26d90*/  NOP ;  /* 0x0000000000007918 */ /* 0x000fd80000000000 */
.L_x_2622:
[----:B0-----:R-:W3:Y:S01]  /*26da0*/  LDL R2, [R1+0x4] ;  /* 0x0000040001027983 */ /* 0x001ee20000100800 */
[----:B------:R-:W-:Y:S02]  /*26db0*/  PLOP3.LUT P1, PT, P1, P0, PT, 0xa2, 0x0 ;  /* 0x000000000000781c */ /* 0x000fe40000f21472 */
[----:B---3--:R-:W-:-:S08]  /*26dc0*/  @P0 R2UR P1, UR4, R2 ;  /* 0x00000000020402ca */ /* 0x008fd00000020000 */
[----:B------:R-:W-:-:S05]  /*26dd0*/  @P0 PLOP3.LUT P0, PT, P1, PT, PT, 0x80, 0x0 ;  /* 0x000000000000081c */ /* 0x000fca0000f0f070 */
[----:B------:R-:W-:Y:S01]  /*26de0*/  @!P1 SYNCS.ARRIVE.TRANS64.RED.A0T1 RZ, [UR4+0x38800], RZ ;  /* 0x038800ffffff99a7 */ /* 0x000fe20008200404 */
[----:B------:R-:W-:Y:S07]  /*26df0*/  @!P1 ARRIVES.LDGSTSBAR.64.TRANSCNT [UR4+0x38800] ;  /* 0x03880000ff0099b0 */ /* 0x000fee0008000a84 */
[----:B------:R-:W-:Y:S05]  /*26e00*/  @P0 BRA.U.ANY `(.L_x_2622) ;  /* 0xfffffffd00e40947 */ /* 0x000fea000393ffff */
[----:B------:R-:W3:Y:S02]  /*26e10*/  LDL.LU R3, [R1+0x5c] ;  /* 0x00005c0001037983 */ /* 0x000ee40000300800 */
        /* <DEDUP_REMOVED lines=10> */
[----:B0--3--:R-:W-:Y:S05]  /*26ec0*/  @!P0 BRA `(.L_x_2624) ;  /* 0x0000007800488947 */ /* 0x009fea0003800000 */
.L_x_2852:
[----:B------:R-:W-:Y:S05]  /*26ed0*/  BSYNC B0 ;  /* 0x0000000000007941 */ /* 0x000fea0003800000 */
.L_x_2623:
[----:B0-----:R-:W3:Y:S02]  /*26ee0*/  LDL R2, [R1+0x40] ;  /* 0x0000400001027983 */ /* 0x001ee40000100800 */
[----:B---3--:R-:W-:-:S13]  /*26ef0*/  ISETP.GE.AND P0, PT, R2, 0x2, PT ;  /* 0x000000020200780c */ /* 0x008fda0003f06270 */
[----:B------:R-:W-:Y:S05]  /*26f00*/  @!P0 BRA `(.L_x_2625) ;  /* 0x0000001000f88947 */ /* 0x000fea0003800000 */
[----:B------:R-:W-:Y:S01]  /*26f10*/  VIADD R3, R2, 0xfffffffe ;  /* 0xfffffffe02037836 */ /* 0x000fe20000000000 */
[----:B------:R0:W5:Y:S04]  /*26f20*/  LDL.LU R0, [R1+0x8] ;  /* 0x0000080001007983 */ /* 0x0001680000300800 */
[----:B------:R0:W5:Y:S02]  /*26f30*/  LDL.LU R2, [R1+0x10] ;  /* 0x0000100001027983 */ /* 0x0001640000300800 */
.L_x_2647:
[----:B--2---:R-:W2:Y:S01]  /*26f40*/  LDL R4, [R1+0x24] ;  /* 0x0000240001047983 */ /* 0x004ea20000100800 */
[----:B-----5:R-:W-:Y:S01]  /*26f50*/  VIADD R5, R0, 0x1 ;  /* 0x0000000100057836 */ /* 0x020fe20000000000 */
[----:B------:R-:W-:Y:S05]  /*26f60*/  YIELD ;  /* 0x0000000000007946 */ /* 0x000fea0003800000 */
[C---:B------:R-:W-:Y:S01]  /*26f70*/  ISETP.NE.AND P0, PT, R5.reuse, 0x2, PT ;  /* 0x000000020500780c */ /* 0x040fe20003f05270 */
[----:B------:R-:W-:Y:S03]  /*26f80*/  BSSY B0, `(.L_x_2626) ;  /* 0x0000092000007945 */ /* 0x000fe60003800000 */
[----:B---3--:R-:W-:-:S02]  /*26f90*/  SEL R10, R5, RZ, P0 ;  /* 0x000000ff050a7207 */ /* 0x008fc40000000000 */
[----:B--2---:R-:W-:Y:S02]  /*26fa0*/  LOP3.LUT P1, RZ, R4, 0x1, RZ, 0xc0, !PT ;  /* 0x0000000104ff7812 */ /* 0x004fe4000782c0ff */
        /* <DEDUP_REMOVED lines=13> */
[----:B------:R-:W5:Y:S01]  /*27080*/  LDL R11, [R1+0x18] ;  /* 0x00001800010b7983 */ /* 0x000f620000100800 */
        /* <DEDUP_REMOVED lines=9> */
[C---:B-----5:R-:W-:Y:S02]  /*27120*/  IMAD R6, R11.reuse, UR7, R6 ;  /* 0x000000070b067c24 */ /* 0x060fe4000f8e0206 */
[----:B------:R-:W-:-:S05]  /*27130*/  IMAD.WIDE.U32 R4, R11, UR6, R4 ;  /* 0x000000060b047c25 */ /* 0x000fca000f8e0004 */
[----:B------:R-:W-:Y:S02]  /*27140*/  IADD3 R5, R6, R5, RZ ;  /* 0x0000000506057210 */ /* 0x000fe40007ffe0ff */
[----:B------:R-:W-:-:S04]  /*27150*/  LEA R6, P0, R4, UR4, 0x2 ;  /* 0x0000000404067c11 */ /* 0x000fc8000f8010ff */
[----:B------:R-:W-:-:S05]  /*27160*/  LEA.HI.X R7, R4, UR5, R5, 0x2, P0 ;  /* 0x0000000504077c11 */ /* 0x000fca00080f1405 */
[----:B------:R-:W3:Y:S04]  /*27170*/  LDG.E R4, desc[UR46][R6.64] ;  /* 0x0000002e06047981 */ /* 0x000ee8000c1e1900 */
[----:B---3--:R3:W-:Y:S02]  /*27180*/  STL [R1], R4 ;  /* 0x0000000401007387 */ /* 0x0087e40000100800 */
.L_x_2628:
[----:B------:R-:W4:Y:S01]  /*27190*/  LDL R5, [R1+0x4] ;  /* 0x0000040001057983 */ /* 0x000f220000100800 */
[----:B---3--:R-:W3:Y:S01]  /*271a0*/  S2R R4, SR_TID.X ;  /* 0x0000000000047919 */ /* 0x008ee20000002100 */
[----:B------:R-:W-:Y:S01]  /*271b0*/  BSSY B1, `(.L_x_2629) ;  /* 0x0000007000017945 */ /* 0x000fe20003800000 */
[----:B---3--:R-:W-:-:S04]  /*271c0*/  LOP3.LUT R4, R4, 0x7f, RZ, 0xc0, !PT ;  /* 0x0000007f04047812 */ /* 0x008fc800078ec0ff */
[----:B------:R-:W-:Y:S01]  /*271d0*/  ISETP.NE.AND P1, PT, R4, RZ, PT ;  /* 0x000000ff0400720c */ /* 0x000fe20003f25270 */
[----:B----4-:R-:W-:Y:S01]  /*271e0*/  IMAD R6, R10, 0x8, R5 ;  /* 0x000000080a067824 */ /* 0x010fe200078e0205 */
[----:B------:R-:W-:-:S04]  /*271f0*/  SHF.L.U32 R5, R9, 0x1f, RZ ;  /* 0x0000001f09057819 */ /* 0x000fc800000006ff */
[----:B------:R-:W3:Y:S02]  /*27200*/  SYNCS.PHASECHK.TRANS64.TRYWAIT P0, [R6+URZ+0x38880], R5 ;  /* 0x03888005060075a7 */ /* 0x000ee4000800017f */
[----:B---3--:R-:W-:Y:S05]  /*27210*/  @!P0 BRA `(.L_x_2630) ;  /* 0x00000074008c8947 */ /* 0x008fea0003800000 */
.L_x_2853:
[----:B------:R-:W-:Y:S05]  /*27220*/  BSYNC B1 ;  /* 0x0000000000017941 */ /* 0x000fea0003800000 */
.L_x_2629:
        /* <DEDUP_REMOVED lines=9> */
.L_x_2632:
[----:B------:R-:W-:Y:S05]  /*272c0*/  BSYNC B1 ;  /* 0x0000000000017941 */ /* 0x000fea0003800000 */
.L_x_2631:
[----:B--2---:R-:W2:Y:S04]  /*272d0*/  LDL R9, [R1+0x4] ;  /* 0x0000040001097983 */ /* 0x004ea80000100800 */
[----:B------:R-:W2:Y:S04]  /*272e0*/  LDL R4, [R1+0x8] ;  /* 0x0000080001047983 */ /* 0x000ea80000100800 */
        /* <DEDUP_REMOVED lines=9> */
[----:B----4-:R-:W-:Y:S02]  /*27380*/  IMAD R8, R8, 0x80, R7 ;  /* 0x0000008008087824 */ /* 0x010fe400078e0207 */
[----:B------:R-:W-:Y:S02]  /*27390*/  VIADD R7, R6, 0x38870 ;  /* 0x0003887006077836 */ /* 0x000fe40000000000 */
[----:B------:R-:W-:-:S07]  /*273a0*/  VIADD R9, R4, 0x10400 ;  /* 0x0001040004097836 */ /* 0x000fce0000000000 */
.L_x_2633:
        /* <DEDUP_REMOVED lines=17> */
.L_x_2634:
        /* <DEDUP_REMOVED lines=14> */
.L_x_2854:
[----:B------:R-:W-:Y:S05]  /*275a0*/  BSYNC B1 ;  /* 0x0000000000017941 */ /* 0x000fea0003800000 */
.L_x_2635:
[----:B------:R-:W-:Y:S01]  /*275b0*/  BSSY B1, `(.L_x_2637) ;  /* 0x000000b000017945 */ /* 0x000fe20003800000 */
[----:B------:R-:W-:Y:S01]  /*275c0*/  MOV R10, 0x0 ;  /* 0x00000000000a7802 */ /* 0x000fe20000000f00 */
[----:B------:R-:W-:Y:S02]  /*275d0*/  IMAD.MOV.U32 R11, RZ, RZ, 0x14f00000 ;  /* 0x14f00000ff0b7424 */ /* 0x000fe400078e00ff */
        /* <DEDUP_REMOVED lines=8> */
.L_x_2638:
[----:B------:R-:W-:Y:S05]  /*27660*/  BSYNC B1 ;  /* 0x0000000000017941 */ /* 0x000fea0003800000 */
.L_x_2637:
        /* <DEDUP_REMOVED lines=8> */
.L_x_2639:
        /* <DEDUP_REMOVED lines=11> */
[----:B------:R-:W-:Y:S01]  /*277a0*/  R2UR UR10, R12 ;  /* 0x000000000c0a72ca */ /* 0x000fe200000e0000 */
[----:B------:R-:W-:Y:S01]  /*277b0*/  VIADD R4, R4, 0x2c400 ;  /* 0x0002c40004047836 */ /* 0x000fe20000000000 */
[----:B------:R-:W-:Y:S02]  /*277c0*/  R2UR UR6, R10 ;  /* 0x000000000a0672ca */ /* 0x000fe400000e0000 */
[----:B------:R-:W-:Y:S02]  /*277d0*/  R2UR UR7, R11 ;  /* 0x000000000b0772ca */ /* 0x000fe400000e0000 */
[----:B------:R-:W-:-:S13]  /*277e0*/  PLOP3.LUT P0, PT, PT, PT, PT, 0x80, 0x0 ;  /* 0x000000000000781c */ /* 0x000fda0003f0f070 */
.L_x_2640:
        /* <DEDUP_REMOVED lines=11> */
.L_x_2627:
[----:B------:R-:W-:Y:S05]  /*278a0*/  BSYNC B0 ;  /* 0x0000000000007941 */ /* 0x000fea0003800000 */
.L_x_2626:
[----:B------:R-:W-:-:S06]  /*278b0*/  UISETP.NE.AND UP0, UPT, UR36, 0x3, UPT ;  /* 0x000000032400788c */ /* 0x000fcc000bf05270 */
[----:B------:R-:W-:-:S13]  /*278c0*/  PLOP3.LUT P0, PT, PT, PT, UP0, 0x80, 0x0 ;  /* 0x000000000000781c */ /* 0x000fda0003f0f008 */
[----:B------:R-:W-:Y:S05]  /*278d0*/  @!P0 BRA `(.L_x_2641) ;  /* 0x0000000000048947 */ /* 0x000fea0003800000 */
[----:B------:R-:W-:Y:S01]  /*278e0*/  BPT.TRAP 0x1 ;  /* 0x000000040000795c */ /* 0x000fe20000300000 */
.L_x_2641:
        /* <DEDUP_REMOVED lines=9> */
.L_x_2855:
[----:B------:R-:W-:Y:S05]  /*27980*/  BSYNC B0 ;  /* 0x0000000000007941 */ /* 0x000fea0003800000 */
.L_x_2642:
[----:B------:R-:W-:Y:S05]  /*27990*/  @!P1 BRA `(.L_x_2644) ;  /* 0x0000000000049947 */ /* 0x000fea0003800000 */
[----:B------:R-:W-:Y:S01]  /*279a0*/  BPT.TRAP 0x1 ;  /* 0x000000040000795c */ /* 0x000fe20000300000 */
.L_x_2644:
[----:B------:R-:W-:Y:S01]  /*279b0*/  SHF.L.U32 R2, R2, 0x1f, RZ ;  /* 0x0000001f02027819 */ /* 0x000fe200000006ff */
[----:B------:R-:W-:-:S03]  /*279c0*/  IMAD.SHL.U32 R12, R0, 0x8000, RZ ;  /* 0x00008000000c7824 */ /* 0x000fc600078e00ff */
[----:B------:R-:W4:Y:S02]  /*279d0*/  SYNCS.PHASECHK.TRANS64.TRYWAIT P0, [R20+URZ+0x38860], R2 ;  /* 0x03886002140075a7 */ /* 0x000f24000800017f */
[----:B----4-:R-:W-:Y:S05]  /*279e0*/  @!P0 BRA `(.L_x_2645) ;  /* 0x0000006c00d48947 */ /* 0x010fea0003800000 */
.L_x_2856:
[----:B------:R-:W5:Y:S04]  /*279f0*/  LDL R0, [R1+0x34] ;  /* 0x0000340001007983 */ /* 0x000f680000100800 */
[----:B------:R-:W2:Y:S04]  /*27a00*/  LDL R13, [R1+0x4] ;  /* 0x00000400010d7983 */ /* 0x000ea80000100800 */
[----:B------:R-:W4:Y:S04]  /*27a10*/  LDL R17, [R1+0x20] ;  /* 0x0000200001117983 */ /* 0x000f280000100800 */
[----:B------:R-:W4:Y:S01]  /*27a20*/  LDL R14, [R1+0x30] ;  /* 0x00003000010e7983 */ /* 0x000f220000100800 */
[----:B------:R-:W-:Y:S05]  /*27a30*/  WARPSYNC.ALL ;  /* 0x0000000000007948 */ /* 0x000fea0003800000 */
[----:B-----5:R-:W-:-:S05]  /*27a40*/  LOP3.LUT R0, R12, R0, RZ, 0xfc, !PT ;  /* 0x000000000c007212 */ /* 0x020fca00078efcff */
[----:B--2---:R-:W-:-:S05]  /*27a50*/  IMAD.IADD R0, R13, 0x1, R0 ;  /* 0x000000010d007824 */ /* 0x004fca00078e0200 */
[----:B---3--:R-:W2:Y:S01]  /*27a60*/  LDSM.16.MT88.4 R4, [R0+0x10400] ;  /* 0x010400000004783b */ /* 0x008ea20000004200 */
[----:B----4-:R-:W-:Y:S02]  /*27a70*/  IADD3 R2, R17, R0, RZ ;  /* 0x0000000011027210 */ /* 0x010fe40007ffe0ff */
        /* <DEDUP_REMOVED lines=51> */
[----:B---3--:R-:W-:-:S02]  /*27db0*/  IMAD.MOV.U32 R14, RZ, RZ, R10 ;  /* 0x000000ffff0e7224 */ /* 0x008fc400078e000a */
[----:B------:R-:W-:Y:S01]  /*27dc0*/  IMAD.MOV.U32 R15, RZ, RZ, R11 ;  /* 0x000000ffff0f7224 */ /* 0x000fe200078e000b */
[C-C-:B--2---:R-:W-:Y:S02]  /*27dd0*/  PRMT R8, R4.reuse, 0x6420, R5.reuse ;  /* 0x0000642004087816 */ /* 0x144fe40000000005 */
[----:B------:R-:W-:Y:S02]  /*27de0*/  PRMT R9, R4, 0x7531, R5 ;  /* 0x0000753104097816 */ /* 0x000fe40000000005 */
[C-C-:B------:R-:W-:Y:S02]  /*27df0*/  PRMT R10, R6.reuse, 0x6420, R7.reuse ;  /* 0x00006420060a7816 */ /* 0x140fe40000000007 */
[----:B------:R-:W-:-:S05]  /*27e00*/  PRMT R11, R6, 0x7531, R7 ;  /* 0x00007531060b7816 */ /* 0x000fca0000000007 */
[----:B------:R2:W-:Y:S04]  /*27e10*/  STSM.16.M88.4 [R17+0x6000], R8 ;  /* 0x0060000811007844 */ /* 0x0005e80000000200 */
[----:B------:R-:W3:Y:S01]  /*27e20*/  LDSM.16.MT88.4 R4, [R0+0x12400] ;  /* 0x012400000004783b */ /* 0x000ee20000004200 */
[----:B--2---:R-:W-:Y:S01]  /*27e30*/  IMAD.MOV.U32 R17, RZ, RZ, R14 ;  /* 0x000000ffff117224 */ /* 0x004fe200078e000e */
[----:B------:R-:W-:Y:S02]  /*27e40*/  MOV R11, R15 ;  /* 0x0000000f000b7202 */ /* 0x000fe40000000f00 */
[C-C-:B---3--:R-:W-:Y:S02]  /*27e50*/  PRMT R12, R4.reuse, 0x6420, R5.reuse ;  /* 0x00006420040c7816 */ /* 0x148fe40000000005 */
[----:B------:R-:W-:-:S02]  /*27e60*/  PRMT R13, R4, 0x7531, R5 ;  /* 0x00007531040d7816 */ /* 0x000fc40000000005 */
[C-C-:B------:R-:W-:Y:S02]  /*27e70*/  PRMT R14, R6.reuse, 0x6420, R7.reuse ;  /* 0x00006420060e7816 */ /* 0x140fe40000000007 */
[----:B------:R-:W-:Y:S02]  /*27e80*/  PRMT R15, R6, 0x7531, R7 ;  /* 0x00007531060f7816 */ /* 0x000fe40000000007 */
[----:B------:R-:W2:Y:S01]  /*27e90*/  LDSM.16.MT88.4 R4, [R2+0x12400] ;  /* 0x012400000204783b */ /* 0x000ea20000004200 */
[----:B------:R-:W-:-:S05]  /*27ea0*/  IADD3 R17, R17, 0x400, R21 ;  /* 0x0000040011117810 */ /* 0x000fca0007ffe015 */
[----:B------:R3:W-:Y:S02]  /*27eb0*/  STSM.16.M88.4 [R17], R12 ;  /* 0x0000000c11007844 */ /* 0x0007e40000000200 */
[----:B---3--:R-:W-:Y:S01]  /*27ec0*/  IMAD.MOV.U32 R15, RZ, RZ, R11 ;  /* 0x000000ffff0f7224 */ /* 0x008fe200078e000b */
        /* <DEDUP_REMOVED lines=53> */
.L_x_2646:
        /* <DEDUP_REMOVED lines=13> */
.L_x_2625:
[----:B--2---:R-:W0:Y:S01]  /*282f0*/  S2R R4, SR_TID.X ;  /* 0x0000000000047919 */ /* 0x004e220000002100 */
[----:B------:R-:W-:Y:S01]  /*28300*/  BSSY B0, `(.L_x_2648) ;  /* 0x0000010000007945 */ /* 0x000fe20003800000 */
[----:B0-----:R-:W-:-:S04]  /*28310*/  LOP3.LUT R4, R4, 0x7f, RZ, 0xc0, !PT ;  /* 0x0000007f04047812 */ /* 0x001fc800078ec0ff */
[----:B------:R-:W-:-:S13]  /*28320*/  ISETP.NE.AND P0, PT, R4, RZ, PT ;  /* 0x000000ff0400720c */ /* 0x000fda0003f05270 */
[----:B------:R-:W-:Y:S05]  /*28330*/  @P0 BRA `(.L_x_2649) ;  /* 0x0000000000300947 */ /* 0x000fea0003800000 */
[----:B-----5:R-:W0:Y:S01]  /*28340*/  S2R R2, SR_LANEID ;  /* 0x0000000000027919 */ /* 0x020e220000000000 */
[----:B------:R-:W-:Y:S01]  /*28350*/  VOTEU.ANY UR4, UPT, PT ;  /* 0x0000000000047886 */ /* 0x000fe200038e0100 */
[----:B------:R-:W2:Y:S01]  /*28360*/  LDC.64 R4, c[0x0][0xc60] ;  /* 0x00031800ff047b82 */ /* 0x000ea20000000a00 */
[----:B------:R-:W0:Y:S02]  /*28370*/  FLO.U32 R0, UR4 ;  /* 0x0000000400007d00 */ /* 0x000e2400080e0000 */
[----:B0-----:R-:W-:-:S06]  /*28380*/  ISETP.EQ.U32.AND P1, PT, R0, R2, PT ;  /* 0x000000020000720c */ /* 0x001fcc0003f22070 */
[----:B------:R-:W2:Y:S07]  /*28390*/  POPC R2, UR4 ;  /* 0x0000000400027d09 */ /* 0x000eae0008000000 */
[----:B--2---:R-:W2:Y:S04]  /*283a0*/  @P1 ATOMG.E.ADD.STRONG.GPU PT, R2, desc[UR46][R4.64], R2 ;  /* 0x00000002040219a8 */ /* 0x004ea800081ee1ee */
[----:B--2---:R0:W2:Y:S02]  /*283b0*/  SHFL.IDX PT, R2, R2, R0, 0x1f ;  /* 0x00001f0002027589 */ /* 0x0040a400000e0000 */
[----:B0-----:R-:W0:Y:S02]  /*283c0*/  S2R R0, SR_LTMASK ;  /* 0x0000000000007919 */ /* 0x001e240000003900 */
[----:B0-----:R-:W-:-:S06]  /*283d0*/  LOP3.LUT R0, R0, UR4, RZ, 0xc0, !PT ;  /* 0x0000000400007c12 */ /* 0x001fcc000f8ec0ff */
[----:B------:R-:W2:Y:S02]  /*283e0*/  POPC R0, R0 ;  /* 0x0000000000007309 */ /* 0x000ea40000000000 */
[----:B--2---:R-:W-:-:S07]  /*283f0*/  IADD3 R16, R2, UR37, R0 ;  /* 0x0000002502107c10 */ /* 0x004fce000fffe000 */
.L_x_2649:
[----:B------:R-:W-:Y:S05]  /*28400*/  BSYNC B0 ;  /* 0x0000000000007941 */ /* 0x000fea0003800000 */
.L_x_2648:
[----:B------:R-:W-:-:S06]  /*28410*/  UISETP.NE.AND UP0, UPT, UR36, 0x3, UPT ;  /* 0x000000032400788c */ /* 0x000fcc000bf05270 */
[----:B------:R-:W-:-:S13]  /*28420*/  PLOP3.LUT P1, PT, PT, PT, UP0, 0x80, 0x0 ;  /* 0x000000000000781c */ /* 0x000fda0003f2f008 */
[----:B------:R-:W-:Y:S05]  /*28430*/  @!P1 BRA `(.L_x_2650) ;  /* 0x0000000000049947 */ /* 0x000fea0003800000 */
[----:B------:R-:W-:Y:S01]  /*28440*/  BPT.TRAP 0x1 ;  /* 0x000000040000795c */ /* 0x000fe20000300000 */
.L_x_2650:
[----:B------:R-:W2:Y:S04]  /*28450*/  LDL R4, [R1+0x10] ;  /* 0x0000100001047983 */ /* 0x000ea80000100800 */
[----:B------:R-:W4:Y:S04]  /*28460*/  LDL R3, [R1+0x4] ;  /* 0x0000040001037983 */ /* 0x000f280000100800 */
[----:B-----5:R-:W4:Y:S01]  /*28470*/  LDL R2, [R1+0x8] ;  /* 0x0000080001027983 */ /* 0x020f220000100800 */
[----:B------:R-:W-:Y:S01]  /*28480*/  IMAD.U32 R0, RZ, RZ, UR38 ;  /* 0x00000026ff007e24 */ /* 0x000fe2000f8e00ff */
[----:B------:R-:W-:Y:S04]  /*28490*/  BSSY B0, `(.L_x_2651) ;  /* 0x0000007000007945 */ /* 0x000fe80003800000 */
[----:B------:R-:W-:-:S02]  /*284a0*/  ISETP.NE.AND P2, PT, R0, 0x3, PT ;  /* 0x000000030000780c */ /* 0x000fc40003f45270 */
[----:B--2---:R-:W-:-:S04]  /*284b0*/  LOP3.LUT R0, R4, 0x1, RZ, 0x3c, !PT ;  /* 0x0000000104007812 */ /* 0x004fc800078e3cff */
[----:B------:R-:W-:Y:S01]  /*284c0*/  SHF.L.U32 R0, R0, 0x1f, RZ ;  /* 0x0000001f00007819 */ /* 0x000fe200000006ff */
[----:B----4-:R-:W-:-:S04]  /*284d0*/  IMAD R18, R2, 0x8, R3 ;  /* 0x0000000802127824 */ /* 0x010fc800078e0203 */
[----:B------:R-:W0:Y:S02]  /*284e0*/  SYNCS.PHASECHK.TRANS64.TRYWAIT P1, [R18+URZ+0x38870], R0 ;  /* 0x03887000120075a7 */ /* 0x000e24000802017f */
[----:B0-----:R-:W-:Y:S05]  /*284f0*/  @!P1 BRA `(.L_x_2652) ;  /* 0x0000006400249947 */ /* 0x001fea0003800000 */
.L_x_2857:
[----:B------:R-:W-:Y:S05]  /*28500*/  BSYNC B0 ;  /* 0x0000000000007941 */ /* 0x000fea0003800000 */
.L_x_2651:
[----:B------:R-:W-:Y:S05]  /*28510*/  @!P2 BRA `(.L_x_2653) ;  /* 0x000000000004a947 */ /* 0x000fea0003800000 */
[----:B------:R-:W-:Y:S01]  /*28520*/  BPT.TRAP 0x1 ;  /* 0x000000040000795c */ /* 0x000fe20000300000 */
.L_x_2653:
[----:B0-----:R-:W2:Y:S02]  /*28530*/  LDL R0, [R1+0x10] ;  /* 0x0000100001007983 */ /* 0x001ea40000100800 */
[----:B--2---:R-:W-:-:S04]  /*28540*/  SHF.L.U32 R0, R0, 0x1f, RZ ;  /* 0x0000001f00007819 */ /* 0x004fc800000006ff */
[----:B------:R-:W0:Y:S02]  /*28550*/  SYNCS.PHASECHK.TRANS64.TRYWAIT P1, [R18+URZ+0x38860], R0 ;  /* 0x03886000120075a7 */ /* 0x000e24000802017f */
[----:B0-----:R-:W-:Y:S05]  /*28560*/  @!P1 BRA `(.L_x_2654) ;  /* 0x00000064001c9947 */ /* 0x001fea0003800000 */
.L_x_2858:
[----:B------:R-:W2:Y:S04]  /*28570*/  LDL R3, [R1+0x8] ;  /* 0x0000080001037983 */ /* 0x000ea80000100800 */
[----:B------:R-:W0:Y:S04]  /*28580*/  LDL R2, [R1+0x34] ;  /* 0x0000340001027983 */ /* 0x000e280000100800 */
[----:B---3--:R-:W3:Y:S04]  /*28590*/  LDL R12, [R1+0x4] ;  /* 0x00000400010c7983 */ /* 0x008ee80000100800 */
[----:B------:R-:W4:Y:S04]  /*285a0*/  LDL R17, [R1+0x20] ;  /* 0x0000200001117983 */ /* 0x000f280000100800 */
[----:B------:R-:W5:Y:S01]  /*285b0*/  LDL R13, [R1+0x30] ;  /* 0x00003000010d7983 */ /* 0x000f620000100800 */
[----:B------:R-:W-:Y:S05]  /*285c0*/  WARPSYNC.ALL ;  /* 0x0000000000007948 */ /* 0x000fea0003800000 */
[----:B--2---:R-:W-:-:S04]  /*285d0*/  SHF.L.U32 R3, R3, 0xf, RZ ;  /* 0x0000000f03037819 */ /* 0x004fc800000006ff */
[----:B0-----:R-:W-:-:S05]  /*285e0*/  LOP3.LUT R0, R3, R2, RZ, 0xfc, !PT ;  /* 0x0000000203007212 */ /* 0x001fca00078efcff */
[----:B---3--:R-:W-:-:S05]  /*285f0*/  IMAD.IADD R0, R12, 0x1, R0 ;  /* 0x000000010c007824 */ /* 0x008fca00078e0200 */
[----:B------:R-:W0:Y:S01]  /*28600*/  LDSM.16.MT88.4 R4, [R0+0x10400] ;  /* 0x010400000004783b */ /* 0x000e220000004200 */
[----:B----4-:R-:W-:Y:S01]  /*28610*/  IMAD.IADD R2, R17, 0x1, R0 ;  /* 0x0000000111027824 */ /* 0x010fe200078e0200 */
[----:B-----5:R-:W-:Y:S02]  /*28620*/  LOP3.LUT R3, R3, R13, RZ, 0xfc, !PT ;  /* 0x0000000d03037212 */ /* 0x020fe400078efcff */
[C-C-:B0-----:R-:W-:Y:S02]  /*28630*/  PRMT R8, R4.reuse, 0x6420, R5.reuse ;  /* 0x0000642004087816 */ /* 0x141fe40000000005 */
[----:B------:R-:W-:Y:S02]  /*28640*/  PRMT R9, R4, 0x7531, R5 ;  /* 0x0000753104097816 */ /* 0x000fe40000000005 */
[C-C-:B------:R-:W-:Y:S02]  /*28650*/  PRMT R10, R6.reuse, 0x6420, R7.reuse ;  /* 0x00006420060a7816 */ /* 0x140fe40000000007 */
[----:B------:R-:W-:-:S02]  /*28660*/  PRMT R11, R6, 0x7531, R7 ;  /* 0x00007531060b7816 */ /* 0x000fc40000000007 */
[----:B------:R-:W0:Y:S01]  /*28670*/  LDSM.16.MT88.4 R4, [R2+0x10400] ;  /* 0x010400000204783b */ /* 0x000e220000004200 */
[----:B------:R-:W-:-:S05]  /*28680*/  IMAD.IADD R3, R12, 0x1, R3 ;  /* 0x000000010c037824 */ /* 0x000fca00078e0203 */
[----:B------:R0:W-:Y:S02]  /*28690*/  STSM.16.M88.4 [R3+0x400], R8 ;  /* 0x0004000803007844 */ /* 0x0001e40000000200 */
        /* <DEDUP_REMOVED lines=17> */
[----:B------:R-:W2:Y:S04]  /*287b0*/  LDSM.16.MT88.4 R4, [R0+0x11400] ;  /* 0x011400000004783b */ /* 0x000ea80000004200 */
        /* <DEDUP_REMOVED lines=16> */
[----:B------:R-:W2:Y:S01]  /*288c0*/  LDSM.16.MT88.4 R4, [R0+0x15400] ;  /* 0x015400000004783b */ /* 0x000ea20000004200 */
        /* <DEDUP_REMOVED lines=8> */
[----:B--2---:R-:W-:Y:S01]  /*28950*/  IMAD.MOV.U32 R14, RZ, RZ, R10 ;  /* 0x000000ffff0e7224 */ /* 0x004fe200078e000a */
[----:B------:R-:W-:-:S02]  /*28960*/  MOV R15, R11 ;  /* 0x0000000b000f7202 */ /* 0x000fc40000000f00 */
[C-C-:B0-----:R-:W-:Y:S02]  /*28970*/  PRMT R8, R4.reuse, 0x6420, R5.reuse ;  /* 0x0000642004087816 */ /* 0x141fe40000000005 */
[----:B------:R-:W-:Y:S02]  /*28980*/  PRMT R9, R4, 0x7531, R5 ;  /* 0x0000753104097816 */ /* 0x000fe40000000005 */
[C-C-:B------:R-:W-:Y:S02]  /*28990*/  PRMT R10, R6.reuse, 0x6420, R7.reuse ;  /* 0x00006420060a7816 */ /* 0x140fe40000000007 */
        /* <DEDUP_REMOVED lines=62> */
.L_x_2655:
[----:B------:R-:W3:Y:S01]  /*28d80*/  LDL.LU R0, [R1+0x8] ;  /* 0x0000080001007983 */ /* 0x000ee20000300800 */
[----:B0-----:R0:W-:Y:S03]  /*28d90*/  SYNCS.ARRIVE.TRANS64.A1T0 RZ, [R18+URZ+0x38850], RZ ;  /* 0x038850ff12ff79a7 */ /* 0x0011e6000810003f */
[----:B--2---:R-:W2:Y:S01]  /*28da0*/  LDL.LU R3, [R1+0x10] ;  /* 0x0000100001037983 */ /* 0x004ea20000300800 */
[----:B0-----:R-:W-:-:S05]  /*28db0*/  @!P0 VIADD R18, R18, 0x38880 ;  /* 0x0003888012128836 */ /* 0x001fca0000000000 */
[----:B------:R-:W-:Y:S01]  /*28dc0*/  @!P0 PRMT R18, RZ, 0x654, R18 ;  /* 0x00000654ff128816 */ /* 0x000fe20000000012 */
[----:B------:R-:W-:Y:S06]  /*28dd0*/  BAR.SYNC.DEFER_BLOCKING 0x2, 0x80 ;  /* 0x0082000000007b1d */ /* 0x000fec0000010000 */
[----:B------:R0:W-:Y:S01]  /*28de0*/  @!P0 SYNCS.ARRIVE.TRANS64.RED.A1T0 RZ, [R18+URZ], RZ ;  /* 0x000000ff12ff89a7 */ /* 0x0001e2000810043f */
[----:B---3--:R-:W-:-:S05]  /*28df0*/  VIADD R0, R0, 0x1 ;  /* 0x0000000100007836 */ /* 0x008fca0000000000 */
[----:B------:R-:W-:-:S04]  /*28e00*/  ISETP.NE.AND P0, PT, R0, 0x2, PT ;  /* 0x000000020000780c */ /* 0x000fc80003f05270 */
[----:B------:R-:W-:Y:S02]  /*28e10*/  SEL R2, RZ, 0x1, P0 ;  /* 0x00000001ff027807 */ /* 0x000fe40000000000 */
[----:B------:R-:W-:Y:S02]  /*28e20*/  SEL R0, R0, RZ, P0 ;  /* 0x000000ff00007207 */ /* 0x000fe40000000000 */
[----:B--2---:R-:W-:-:S03]  /*28e30*/  LOP3.LUT R3, R3, R2, RZ, 0x3c, !PT ;  /* 0x0000000203037212 */ /* 0x004fc600078e3cff */
[----:B------:R0:W-:Y:S04]  /*28e40*/  STL [R1+0x8], R0 ;  /* 0x0000080001007387 */ /* 0x0001e80000100800 */
[----:B------:R0:W-:Y:S02]  /*28e50*/  STL [R1+0x10], R3 ;  /* 0x0000100301007387 */ /* 0x0001e40000100800 */
.L_x_2600:
[----:B0-----:R-:W2:Y:S02]  /*28e60*/  LDL R0, [R1+0x24] ;  /* 0x0000240001007983 */ /* 0x001ea40000100800 */
[----:B--2---:R-:W-:-:S13]  /*28e70*/  LOP3.LUT P0, RZ, R0, 0x2, RZ, 0xc0, !PT ;  /* 0x0000000200ff7812 */ /* 0x004fda000780c0ff */
[----:B------:R-:W-:Y:S05]  /*28e80*/  @!P0 BRA `(.L_x_2656) ;  /* 0x0000000000288947 */ /* 0x000fea0003800000 */
[----:B------:R-:W-:Y:S05]  /*28e90*/  WARPSYNC.ALL ;  /* 0x0000000000007948 */ /* 0x000fea0003800000 */
[----:B------:R-:W0:Y:S08]  /*28ea0*/  S2UR UR5, SR_CgaCtaId ;  /* 0x00000000000579c3 */ /* 0x000e300000008800 */
[----:B------:R-:W-:Y:S06]  /*28eb0*/  BAR.SYNC.DEFER_BLOCKING 0x5, 0x180 ;  /* 0x0146000000007b1d */ /* 0x000fec0000010000 */
[----:B------:R-:W-:-:S02]  /*28ec0*/  UMOV UR4, 0x400 ;  /* 0x0000040000047882 */ /* 0x000fc40000000000 */
[----:B0-----:R-:W-:-:S06]  /*28ed0*/  ULEA UR4, UR5, UR4, 0x18 ;  /* 0x0000000405047291 */ /* 0x001fcc000f8ec03f */
[----:B------:R-:W-:-:S05]  /*28ee0*/  IMAD.U32 R0, RZ, RZ, UR4 ;  /* 0x00000004ff007e24 */ /* 0x000fca000f8e00ff */
[----:B------:R4:W0:Y:S04]  /*28ef0*/  LDS.128 R16, [R0+0x388d0] ;  /* 0x0388d00000107984 */ /* 0x0008280000000c00 */
[----:B------:R4:W-:Y:S01]  /*28f00*/  STL [R1+0x4], R0 ;  /* 0x0000040001007387 */ /* 0x0009e20000100800 */
[----:B------:R-:W-:Y:S06]  /*28f10*/  BAR.ARV 0x4, 0x180 ;  /* 0x0106000000007b1d */ /* 0x000fec0000002000 */
[----:B------:R-:W-:Y:S05]  /*28f20*/  BRA `(.L_x_2657) ;  /* 0x0000000800dc7947 */ /* 0x000fea0003800000 */
.L_x_2656:
[----:B------:R-:W0:Y:S01]  /*28f30*/  S2R R0, SR_TID.X ;  /* 0x0000000000007919 */ /* 0x000e220000002100 */
[----:B------:R-:W-:Y:S01]  /*28f40*/  UMOV UR4, 0xffffffff ;  /* 0xffffffff00047882 */ /* 0x000fe20000000000 */
[----:B0-----:R-:W-:-:S04]  /*28f50*/  LOP3.LUT R6, R0, 0x1f, RZ, 0xc0, !PT ;  /* 0x0000001f00067812 */ /* 0x001fc800078ec0ff */
[----:B------:R-:W-:Y:S01]  /*28f60*/  ISETP.NE.AND P0, PT, R6, 0x1f, PT ;  /* 0x0000001f0600780c */ /* 0x000fe20003f05270 */
[----:B------:R-:W-:-:S12]  /*28f70*/  BRA.DIV UR4, `(.L_x_2658) ;  /* 0x0000005a04ac7947 */ /* 0x000fd8000b800000 */
[----:B------:R-:W-:Y:S01]  /*28f80*/  IMAD.IADD R0, R19, 0x1, R6 ;  /* 0x0000000113007824 */ /* 0x000fe200078e0206 */
[----:B------:R-:W-:-:S04]  /*28f90*/  ULDC UR4, c[0x0][0xc3c] ;  /* 0x00030f0000047ab9 */ /* 0x000fc80000000800 */
[----:B------:R-:W-:-:S13]  /*28fa0*/  ISETP.GE.OR P1, PT, R0, UR4, !P0 ;  /* 0x0000000400007c0c */ /* 0x000fda000c726670 */
[----:B------:R-:W0:Y:S02]  /*28fb0*/  @!P1 LDC.64 R2, c[0x0][0xc80] ;  /* 0x00032000ff029b82 */ /* 0x000e240000000a00 */
[----:B0-----:R-:W-:-:S06]  /*28fc0*/  @!P1 IMAD.WIDE R2, R0, 0x4, R2 ;  /* 0x0000000400029825 */ /* 0x001fcc00078e0202 */
[----:B------:R0:W2:Y:S01]  /*28fd0*/  @!P1 LDG.E R3, desc[UR46][R2.64] ;  /* 0x0000002e02039981 */ /* 0x0000a2000c1e1900 */
[C---:B------:R-:W-:Y:S02]  /*28fe0*/  ISETP.GE.U32.AND P2, PT, R6.reuse, 0x2, PT ;  /* 0x000000020600780c */ /* 0x040fe40003f46070 */
[C---:B------:R-:W-:Y:S01]  /*28ff0*/  ISETP.GE.U32.AND P3, PT, R6.reuse, 0x4, PT ;  /* 0x000000040600780c */ /* 0x040fe20003f66070 */
[----:B------:R-:W-:Y:S01]  /*29000*/  SHFL.IDX PT, R0, R16, RZ, 0x1f ;  /* 0x00001fff10007589 */ /* 0x000fe200000e0000 */
[C---:B------:R-:W-:Y:S02]  /*29010*/  ISETP.GE.U32.AND P4, PT, R6.reuse, 0x8, PT ;  /* 0x000000080600780c */ /* 0x040fe40003f86070 */
[C---:B------:R-:W-:Y:S01]  /*29020*/  ISETP.GE.U32.AND P5, PT, R6.reuse, 0x10, PT ;  /* 0x000000100600780c */ /* 0x040fe20003fa6070 */
[----:B------:R-:W-:Y:S01]  /*29030*/  SHFL.IDX PT, R4, R16, 0x1, 0x1f ;  /* 0x00201f0010047f89 */ /* 0x000fe200000e0000 */
[----:B0-----:R-:W-:Y:S02]  /*29040*/  IMAD.MOV.U32 R2, RZ, RZ, RZ ;  /* 0x000000ffff027224 */ /* 0x001fe400078e00ff */
[----:B--2---:R-:W-:Y:S01]  /*29050*/  @!P1 IMAD.MOV.U32 R2, RZ, RZ, R3 ;  /* 0x000000ffff029224 */ /* 0x004fe200078e0003 */
[----:B------:R-:W-:-:S04]  /*29060*/  ISETP.NE.AND P1, PT, R6, RZ, PT ;  /* 0x000000ff0600720c */ /* 0x000fc80003f25270 */
        /* <DEDUP_REMOVED lines=15> */
[----:B------:R0:W2:Y:S02]  /*29160*/  SHFL.IDX PT, R7, R5, 0x1f, 0x1f ;  /* 0x03e01f0005077f89 */ /* 0x0000a400000e0000 */
.L_x_2868:
[----:B------:R-:W-:Y:S01]  /*29170*/  ULDC UR4, c[0x0][0xc38] ;  /* 0x00030e0000047ab9 */ /* 0x000fe20000000800 */
[----:B------:R-:W-:Y:S02]  /*29180*/  IMAD.MOV.U32 R6, RZ, RZ, R5 ;  /* 0x000000ffff067224 */ /* 0x000fe400078e0005 */
[----:B------:R-:W-:-:S04]  /*29190*/  IMAD.U32 R3, RZ, RZ, UR4 ;  /* 0x00000004ff037e24 */ /* 0x000fc8000f8e00ff */
[----:B--2---:R-:W-:-:S04]  /*291a0*/  IMAD R7, R7, R3, RZ ;  /* 0x0000000307077224 */ /* 0x004fc800078e02ff */
[----:B------:R-:W-:-:S05]  /*291b0*/  IMAD.IADD R4, R4, 0x1, R7 ;  /* 0x0000000104047824 */ /* 0x000fca00078e0207 */
[----:B------:R-:W-:-:S13]  /*291c0*/  ISETP.GT.AND P6, PT, R4, R0, PT ;  /* 0x000000000400720c */ /* 0x000fda0003fc4270 */
[----:B------:R-:W-:Y:S05]  /*291d0*/  @P6 BRA `(.L_x_2659) ;  /* 0x00000000009c6947 */ /* 0x000fea0003800000 */
.L_x_2664:
[----:B------:R-:W2:Y:S01]  /*291e0*/  LDC R2, c[0x0][0xc3c] ;  /* 0x00030f00ff027b82 */ /* 0x000ea20000000800 */
[----:B------:R-:W-:-:S05]  /*291f0*/  VIADD R19, R19, 0x1f ;  /* 0x0000001f13137836 */ /* 0x000fca0000000000 */
[----:B--2---:R-:W-:-:S13]  /*29200*/  ISETP.GE.AND P6, PT, R19, R2, PT ;  /* 0x000000021300720c */ /* 0x004fda0003fc6270 */
[----:B0-----:R-:W-:Y:S05]  /*29210*/  @P6 BRA `(.L_x_2660) ;  /* 0x0000000400d46947 */ /* 0x001fea0003800000 */
[----:B------:R-:W2:Y:S01]  /*29220*/  S2R R3, SR_TID.X ;  /* 0x0000000000037919 */ /* 0x000ea20000002100 */
[----:B------:R-:W-:Y:S01]  /*29230*/  BSSY B0, `(.L_x_2661) ;  /* 0x0000009000007945 */ /* 0x000fe20003800000 */
[----:B--2---:R-:W-:-:S05]  /*29240*/  LOP3.LUT R3, R3, 0x1f, RZ, 0xc0, !PT ;  /* 0x0000001f03037812 */ /* 0x004fca00078ec0ff */
[----:B------:R-:W-:-:S05]  /*29250*/  IMAD.IADD R3, R19, 0x1, R3 ;  /* 0x0000000113037824 */ /* 0x000fca00078e0203 */
[----:B------:R-:W-:Y:S02]  /*29260*/  ISETP.GE.OR P6, PT, R3, R2, !P0 ;  /* 0x000000020300720c */ /* 0x000fe400047c6670 */
[----:B------:R-:W-:-:S11]  /*29270*/  MOV R2, RZ ;  /* 0x000000ff00027202 */ /* 0x000fd60000000f00 */
[----:B------:R-:W-:Y:S05]  /*29280*/  @P6 BRA `(.L_x_2662) ;  /* 0x00000000000c6947 */ /* 0x000fea0003800000 */
[----:B------:R-:W2:Y:S02]  /*29290*/  LDC.64 R6, c[0x0][0xc80] ;  /* 0x00032000ff067b82 */ /* 0x000ea40000000a00 */
[----:B--2---:R-:W-:-:S06]  /*292a0*/  IMAD.WIDE R2, R3, 0x4, R6 ;  /* 0x0000000403027825 */ /* 0x004fcc00078e0206 */
[----:B------:R2:W5:Y:S02]  /*292b0*/  LDG.E R2, desc[UR46][R2.64] ;  /* 0x0000002e02027981 */ /* 0x000564000c1e1900 */
.L_x_2662:
[----:B------:R-:W-:Y:S05]  /*292c0*/  BSYNC B0 ;  /* 0x0000000000007941 */ /* 0x000fea0003800000 */
.L_x_2661:
[----:B------:R-:W-:-:S03]  /*292d0*/  UMOV UR4, 0xffffffff ;  /* 0xffffffff00047882 */ /* 0x000fc60000000000 */
[----:B------:R-:W-:Y:S05]  /*292e0*/  BRA.DIV UR4, `(.L_x_2663) ;  /* 0x0000005e040c7947 */ /* 0x000fea000b800000 */
[----:B--2--5:R-:W2:Y:S02]  /*292f0*/  SHFL.UP PT, R3, R2, 0x1, RZ ;  /* 0x0420000002037989 */ /* 0x024ea400000e00ff */
[----:B--2---:R-:W-:-:S05]  /*29300*/  SEL R3, R3, RZ, P1 ;  /* 0x000000ff03037207 */ /* 0x004fca0000800000 */
[----:B------:R-:W-:-:S05]  /*29310*/  IMAD.IADD R3, R2, 0x1, R3 ;  /* 0x0000000102037824 */ /* 0x000fca00078e0203 */
[----:B0-----:R-:W0:Y:S02]  /*29320*/  SHFL.UP PT, R5, R3, 0x2, RZ ;  /* 0x0440000003057989 */ /* 0x001e2400000e00ff */
        /* <DEDUP_REMOVED lines=12> */
.L_x_2876:
[----:B------:R-:W-:Y:S02]  /*293f0*/  ULDC UR4, c[0x0][0xc38] ;  /* 0x00030e0000047ab9 */ /* 0x000fe40000000800 */
[----:B------:R-:W-:-:S04]  /*29400*/  IMAD.U32 R3, RZ, RZ, UR4 ;  /* 0x00000004ff037e24 */ /* 0x000fc8000f8e00ff */
[----:B--2---:R-:W-:-:S04]  /*29410*/  IMAD R7, R7, R3, RZ ;  /* 0x0000000307077224 */ /* 0x004fc800078e02ff */
[----:B------:R-:W-:-:S05]  /*29420*/  IMAD.IADD R4, R7, 0x1, R4 ;  /* 0x0000000107047824 */ /* 0x000fca00078e0204 */
[----:B------:R-:W-:-:S13]  /*29430*/  ISETP.GT.AND P6, PT, R4, R0, PT ;  /* 0x000000000400720c */ /* 0x000fda0003fc4270 */
[----:B------:R-:W-:Y:S05]  /*29440*/  @!P6 BRA `(.L_x_2664) ;  /* 0xfffffffc0064e947 */ /* 0x000fea000383ffff */
.L_x_2659:
[----:B------:R-:W-:Y:S01]  /*29450*/  IMAD.IADD R7, R4, 0x1, -R7 ;  /* 0x0000000104077824 */ /* 0x000fe200078e0a07 */
[----:B------:R-:W-:-:S03]  /*29460*/  UMOV UR4, 0xffffffff ;  /* 0xffffffff00047882 */ /* 0x000fc60000000000 */
[----:B------:R-:W-:-:S05]  /*29470*/  IMAD R4, R6, R3, R7 ;  /* 0x0000000306047224 */ /* 0x000fca00078e0207 */
[----:B------:R-:W-:Y:S01]  /*29480*/  ISETP.GT.AND P6, PT, R4, R0, PT ;  /* 0x000000000400720c */ /* 0x000fe20003fc4270 */
[----:B------:R-:W-:-:S12]  /*29490*/  BRA.DIV UR4, `(.L_x_2665) ;  /* 0x0000005e04787947 */ /* 0x000fd8000b800000 */
[----:B0-----:R-:W-:-:S04]  /*294a0*/  VOTE.ANY R5, PT, !P6 ;  /* 0x0000000000057806 */ /* 0x001fc800070e0100 */
[----:B------:R-:W0:Y:S02]  /*294b0*/  POPC R4, R5 ;  /* 0x0000000500047309 */ /* 0x000e240000000000 */
[----:B0-----:R0:W2:Y:S02]  /*294c0*/  SHFL.IDX PT, R17, R2, R4, 0x1f ;  /* 0x00001f0402117589 */ /* 0x0010a400000e0000 */
.L_x_2880:
[----:B------:R-:W-:Y:S01]  /*294d0*/  ISETP.NE.AND P0, PT, R5, RZ, PT ;  /* 0x000000ff0500720c */ /* 0x000fe20003f05270 */
[----:B------:R-:W-:-:S12]  /*294e0*/  IMAD.MOV.U32 R16, RZ, RZ, RZ ;  /* 0x000000ffff107224 */ /* 0x000fd800078e00ff */
[----:B------:R-:W-:Y:S05]  /*294f0*/  @!P0 BRA `(.L_x_2666) ;  /* 0x0000000000148947 */ /* 0x000fea0003800000 */
[----:B------:R-:W-:Y:S01]  /*29500*/  UMOV UR4, 0xffffffff ;  /* 0xffffffff00047882 */ /* 0x000fe20000000000 */
[----:B------:R-:W-:Y:S02]  /*29510*/  IADD3 R12, R4, -0x1, RZ ;  /* 0xffffffff040c7810 */ /* 0x000fe40007ffe0ff */
[----:B------:R-:W-:Y:S05]  /*29520*/  BRA.DIV UR4, `(.L_x_2667) ;  /* 0x0000005e049c7947 */ /* 0x000fea000b800000 */
[----:B------:R3:W4:Y:S02]  /*29530*/  SHFL.IDX PT, R6, R6, R12, 0x1f ;  /* 0x00001f0c06067589 */ /* 0x00072400000e0000 */
.L_x_2883:
[----:B----4-:R-:W-:-:S07]  /*29540*/  IMAD.MOV.U32 R16, RZ, RZ, R6 ;  /* 0x000000ffff107224 */ /* 0x010fce00078e0006 */
.L_x_2666:
[----:B------:R-:W0:Y:S01]  /*29550*/  LDC.64 R8, c[0x0][0xc90] ;  /* 0x00032400ff087b82 */ /* 0x000e220000000a00 */
[----:B------:R-:W-:-:S04]  /*29560*/  IMAD.IADD R19, R4, 0x1, R19 ;  /* 0x0000000104137824 */ /* 0x000fc800078e0213 */
[----:B0-----:R-:W-:-:S05]  /*29570*/  IMAD.WIDE R4, R19, 0x4, R8 ;  /* 0x0000000413047825 */ /* 0x001fca00078e0208 */
[----:B------:R-:W2:Y:S01]  /*29580*/  LDG.E R2, desc[UR46][R4.64] ;  /* 0x0000002e04027981 */ /* 0x000ea2000c1e1900 */
[----:B------:R-:W-:-:S04]  /*29590*/  IMAD R16, R16, R3, R7 ;  /* 0x0000000310107224 */ /* 0x000fc800078e0207 */
[----:B------:R-:W-:Y:S02]  /*295a0*/  IMAD.IADD R0, R0, 0x1, -R16 ;  /* 0x0000000100007824 */ /* 0x000fe400078e0a10 */
[----:B--2---:R-:W-:-:S05]  /*295b0*/  IMAD R8, R17, R2, RZ ;  /* 0x0000000211087224 */ /* 0x004fca00078e02ff */
[-C--:B------:R-:W-:Y:S02]  /*295c0*/  IABS R6, R8.reuse ;  /* 0x0000000800067213 */ /* 0x080fe40000000000 */
[----:B------:R-:W-:Y:S02]  /*295d0*/  IABS R9, R8 ;  /* 0x0000000800097213 */ /* 0x000fe40000000000 */
[----:B------:R-:W0:Y:S03]  /*295e0*/  I2F.RP R4, R6 ;  /* 0x0000000600047306 */ /* 0x000e260000209400 */
[----:B------:R-:W-:-:S05]  /*295f0*/  IMAD.MOV R9, RZ, RZ, -R9 ;  /* 0x000000ffff097224 */ /* 0x000fca00078e0a09 */
[----:B0-----:R-:W0:Y:S02]  /*29600*/  MUFU.RCP R4, R4 ;  /* 0x0000000400047308 */ /* 0x001e240000001000 */
[----:B0-----:R-:W-:-:S06]  /*29610*/  VIADD R4, R4, 0xffffffe ;  /* 0x0ffffffe04047836 */ /* 0x001fcc0000000000 */
[----:B------:R-:W0:Y:S02]  /*29620*/  F2I.FTZ.U32.TRUNC.NTZ R5, R4 ;  /* 0x0000000400057305 */ /* 0x000e24000021f000 */
[----:B0-----:R-:W-:-:S04]  /*29630*/  IMAD.MOV R4, RZ, RZ, -R5 ;  /* 0x000000ffff047224 */ /* 0x001fc800078e0a05 */
[----:B------:R-:W-:Y:S02]  /*29640*/  IMAD R7, R4, R6, RZ ;  /* 0x0000000604077224 */ /* 0x000fe400078e02ff */
[----:B------:R-:W-:-:S04]  /*29650*/  IMAD.MOV.U32 R4, RZ, RZ, RZ ;  /* 0x000000ffff047224 */ /* 0x000fc800078e00ff */
[----:B------:R-:W-:Y:S01]  /*29660*/  IMAD.HI.U32 R7, R5, R7, R4 ;  /* 0x0000000705077227 */ /* 0x000fe200078e0004 */
        /* <DEDUP_REMOVED lines=10> */
[----:B------:R-:W-:-:S06]  /*29710*/  @P0 IADD3 R5, R5, 0x1, RZ ;  /* 0x0000000105050810 */ /* 0x000fcc0007ffe0ff */
[----:B------:R-:W-:Y:S01]  /*29720*/  @!P2 IMAD.MOV R5, RZ, RZ, -R5 ;  /* 0x000000ffff05a224 */ /* 0x000fe200078e0a05 */
[----:B------:R-:W-:-:S05]  /*29730*/  @!P1 LOP3.LUT R5, RZ, R8, RZ, 0x33, !PT ;  /* 0x00000008ff059212 */ /* 0x000fca00078e33ff */
[----:B------:R-:W-:Y:S02]  /*29740*/  IMAD R4, R2, R5, RZ ;  /* 0x0000000502047224 */ /* 0x000fe400078e02ff */
[----:B------:R-:W-:Y:S02]  /*29750*/  IMAD.MOV R5, RZ, RZ, -R5 ;  /* 0x000000ffff057224 */ /* 0x000fe400078e0a05 */
[----:B------:R-:W-:Y:S02]  /*29760*/  IMAD.MOV R6, RZ, RZ, -R4 ;  /* 0x000000ffff067224 */ /* 0x000fe400078e0a04 */
[----:B------:R-:W-:-:S03]  /*29770*/  IMAD R5, R8, R5, R0 ;  /* 0x0000000508057224 */ /* 0x000fc600078e0200 */
[----:B------:R-:W-:Y:S01]  /*29780*/  VIADDMNMX R6, R6, R3, R2, PT ;  /* 0x0000000306067246 */ /* 0x000fe20003800102 */
[----:B------:R-:W-:-:S03]  /*29790*/  IMAD.IADD R4, R5, 0x1, R4 ;  /* 0x0000000105047824 */ /* 0x000fc600078e0204 */
[----:B------:R-:W-:-:S04]  /*297a0*/  IABS R7, R6 ;  /* 0x0000000600077213 */ /* 0x000fc80000000000 */
[----:B------:R-:W0:Y:S08]  /*297b0*/  I2F.RP R2, R7 ;  /* 0x0000000700027306 */ /* 0x000e300000209400 */
[----:B0-----:R-:W0:Y:S02]  /*297c0*/  MUFU.RCP R2, R2 ;  /* 0x0000000200027308 */ /* 0x001e240000001000 */
[----:B0-----:R-:W-:-:S06]  /*297d0*/  VIADD R2, R2, 0xffffffe ;  /* 0x0ffffffe02027836 */ /* 0x001fcc0000000000 */
[----:B------:R0:W2:Y:S02]  /*297e0*/  F2I.FTZ.U32.TRUNC.NTZ R3, R2 ;  /* 0x0000000200037305 */ /* 0x0000a4000021f000 */
[----:B0-----:R-:W-:Y:S02]  /*297f0*/  IMAD.MOV.U32 R2, RZ, RZ, RZ ;  /* 0x000000ffff027224 */ /* 0x001fe400078e00ff */
[----:B--2---:R-:W-:-:S04]  /*29800*/  IMAD.MOV R0, RZ, RZ, -R3 ;  /* 0x000000ffff007224 */ /* 0x004fc800078e0a03 */
[----:B------:R-:W-:-:S04]  /*29810*/  IMAD R0, R0, R7, RZ ;  /* 0x0000000700007224 */ /* 0x000fc800078e02ff */
        /* <DEDUP_REMOVED lines=15> */
[----:B------:R-:W-:Y:S01]  /*29910*/  @!P1 LOP3.LUT R2, RZ, R6, RZ, 0x33, !PT ;  /* 0x00000006ff029212 */ /* 0x000fe200078e33ff */
[----:B------:R-:W-:-:S04]  /*29920*/  IMAD.MOV R6, RZ, RZ, -R6 ;  /* 0x000000ffff067224 */ /* 0x000fc800078e0a06 */
[----:B------:R-:W-:Y:S01]  /*29930*/  IMAD R18, R2, R6, R4 ;  /* 0x0000000602127224 */ /* 0x000fe200078e0204 */
[----:B------:R-:W-:-:S05]  /*29940*/  LOP3.LUT R2, RZ, R2, RZ, 0x33, !PT ;  /* 0x00000002ff027212 */ /* 0x000fca00078e33ff */
[----:B------:R-:W-:Y:S01]  /*29950*/  IMAD.IADD R17, R17, 0x1, R2 ;  /* 0x0000000111117824 */ /* 0x000fe200078e0202 */
[----:B------:R-:W-:Y:S06]  /*29960*/  BRA `(.L_x_2668) ;  /* 0x00000000001c7947 */ /* 0x000fec0003800000 */
.L_x_2660:
[----:B------:R-:W-:Y:S01]  /*29970*/  UMOV UR4, URZ ;  /* 0x0000003f00047c82 */ /* 0x000fe20008000000 */
[----:B------:R-:W-:Y:S01]  /*29980*/  UMOV UR5, URZ ;  /* 0x0000003f00057c82 */ /* 0x000fe20008000000 */
[----:B------:R-:W-:Y:S01]  /*29990*/  ULDC UR6, c[0x0][0xc3c] ;  /* 0x00030f0000067ab9 */ /* 0x000fe20000000800 */
[----:B------:R-:W-:Y:S02]  /*299a0*/  IMAD.MOV.U32 R16, RZ, RZ, R0 ;  /* 0x000000ffff107224 */ /* 0x000fe400078e0000 */
[----:B------:R-:W-:Y:S02]  /*299b0*/  IMAD.U32 R17, RZ, RZ, UR4 ;  /* 0x00000004ff117e24 */ /* 0x000fe4000f8e00ff */
[----:B------:R-:W-:Y:S02]  /*299c0*/  IMAD.U32 R18, RZ, RZ, UR5 ;  /* 0x00000005ff127e24 */ /* 0x000fe4000f8e00ff */
[----:B------:R-:W-:-:S07]  /*299d0*/  IMAD.U32 R19, RZ, RZ, UR6 ;  /* 0x00000006ff137e24 */ /* 0x000fce000f8e00ff */
.L_x_2668:
[----:B------:R2:W4:Y:S01]  /*299e0*/  LDL R3, [R1+0x4] ;  /* 0x0000040001037983 */ /* 0x0005220000100800 */
[----:B------:R-:W5:Y:S01]  /*299f0*/  S2R R0, SR_TID.X ;  /* 0x0000000000007919 */ /* 0x000f620000002100 */
[----:B------:R-:W-:Y:S05]  /*29a00*/  WARPSYNC.ALL ;  /* 0x0000000000007948 */ /* 0x000fea0003800000 */
[----:B-----5:R-:W-:Y:S01]  /*29a10*/  LOP3.LUT R0, R0, 0x1f, RZ, 0xc0, !PT ;  /* 0x0000001f00007812 */ /* 0x020fe200078ec0ff */
[----:B------:R-:W-:Y:S03]  /*29a20*/  BAR.SYNC.DEFER_BLOCKING 0x4, 0x180 ;  /* 0x0106000000007b1d */ /* 0x000fe60000010000 */
[----:B------:R-:W-:-:S13]  /*29a30*/  ISETP.NE.AND P0, PT, R0, RZ, PT ;  /* 0x000000ff0000720c */ /* 0x000fda0003f05270 */
[----:B------:R-:W4:Y:S01]  /*29a40*/  @!P0 S2R R0, SR_CgaCtaId ;  /* 0x0000000000008919 */ /* 0x000f220000008800 */
[----:B------:R-:W-:-:S04]  /*29a50*/  @!P0 MOV R2, 0x400 ;  /* 0x0000040000028802 */ /* 0x000fc80000000f00 */
[----:B----4-:R-:W-:-:S05]  /*29a60*/  @!P0 LEA R3, R0, R2, 0x18 ;  /* 0x0000000200038211 */ /* 0x010fca00078ec0ff */
[----:B------:R2:W-:Y:S04]  /*29a70*/  @!P0 STS.128 [R3+0x388d0], R16 ;  /* 0x0388d01003008388 */ /* 0x0005e80000000c00 */
[----:B------:R2:W-:Y:S01]  /*29a80*/  @!P0 STL [R1+0x4], R3 ;  /* 0x0000040301008387 */ /* 0x0005e20000100800 */
[----:B------:R-:W-:Y:S06]  /*29a90*/  BAR.ARV 0x5, 0x180 ;  /* 0x0146000000007b1d */ /* 0x000fec0000002000 */
.L_x_2657:
[----:B------:R-:W-:Y:S02]  /*29aa0*/  ULDC UR4, c[0x0][0xc3c] ;  /* 0x00030f0000047ab9 */ /* 0x000fe40000000800 */
[----:B0-----:R-:W-:-:S13]  /*29ab0*/  ISETP.GE.AND P0, PT, R19, UR4, PT ;  /* 0x0000000413007c0c */ /* 0x001fda000bf06270 */
[----:B------:R-:W-:Y:S05]  /*29ac0*/  @!P0 BRA `(.L_x_2669) ;  /* 0xffffff9c003c8947 */ /* 0x000fea000383ffff */
[----:B------:R-:W-:Y:S05]  /*29ad0*/  BSYNC B7 ;  /* 0x0000000000077941 */ /* 0x000fea0003800000 */
.L_x_2559:
[----:B----4-:R-:W4:Y:S01]  /*29ae0*/  LDL.LU R0, [R1+0x5c] ;  /* 0x00005c0001007983 */ /* 0x010f220000300800 */
[----:B------:R-:W-:Y:S01]  /*29af0*/  BSSY B0, `(.L_x_2670) ;  /* 0x000000b000007945 */ /* 0x000fe20003800000 */
[----:B------:R-:W5:Y:S01]  /*29b00*/  S2R R5, SR_CgaCtaId ;  /* 0x0000000000057919 */ /* 0x000f620000008800 */
[----:B----4-:R-:W-:-:S05]  /*29b10*/  VIADD R0, R0, 0x1 ;  /* 0x0000000100007836 */ /* 0x010fca0000000000 */
[----:B0-----:R-:W-:-:S04]  /*29b20*/  LEA.HI R2, R0, R0, RZ, 0x1 ;  /* 0x0000000000027211 */ /* 0x001fc800078f08ff */
[----:B--2---:R-:W-:-:S04]  /*29b30*/  LOP3.LUT R3, R2, 0xfffffffe, RZ, 0xc0, !PT ;  /* 0xfffffffe02037812 */ /* 0x004fc800078ec0ff */
[----:B------:R-:W-:Y:S02]  /*29b40*/  IADD3 R3, R0, -R3, RZ ;  /* 0x8000000300037210 */ /* 0x000fe40007ffe0ff */
[----:B------:R-:W-:Y:S02]  /*29b50*/  MOV R0, 0x400 ;  /* 0x0000040000007802 */ /* 0x000fe40000000f00 */
[----:B------:R-:W-:Y:S02]  /*29b60*/  SHF.L.U32 R3, R3, 0x1f, RZ ;  /* 0x0000001f03037819 */ /* 0x000fe400000006ff */
[----:B-----5:R-:W-:-:S04]  /*29b70*/  LEA R0, R5, R0, 0x18 ;  /* 0x0000000005007211 */ /* 0x020fc800078ec0ff */
[----:B------:R-:W0:Y:S02]  /*29b80*/  SYNCS.PHASECHK.TRANS64.TRYWAIT P0, [R0+URZ+0x38820], R3 ;  /* 0x03882003000075a7 */ /* 0x000e24000800017f */
[----:B0-----:R-:W-:Y:S05]  /*29b90*/  @!P0 BRA `(.L_x_2671) ;  /* 0x0000005800288947 */ /* 0x001fea0003800000 */
.L_x_2884:
[----:B------:R-:W-:Y:S05]  /*29ba0*/  BSYNC B0 ;  /* 0x0000000000007941 */ /* 0x000fea0003800000 */
.L_x_2670:
[----:B------:R-:W-:-:S03]  /*29bb0*/  UMOV UR4, 0xffffffff ;  /* 0xffffffff00047882 */ /* 0x000fc60000000000 */
[----:B------:R-:W-:Y:S05]  /*29bc0*/  BRA.DIV UR4, `(.L_x_2672) ;  /* 0x0000005a04307947 */ /* 0x000fea000b800000 */
[----:B------:R-:W2:Y:S02]  /*29bd0*/  S2R R2, SR_TID.X ;  /* 0x0000000000027919 */ /* 0x000ea40000002100 */
[----:B--2---:R-:W-:-:S04]  /*29be0*/  SHF.R.U32.HI R2, RZ, 0x5, R2 ;  /* 0x00000005ff027819 */ /* 0x004fc80000011602 */
[----:B------:R-:W-:-:S05]  /*29bf0*/  LOP3.LUT R2, R2, 0x3, RZ, 0xc0, !PT ;  /* 0x0000000302027812 */ /* 0x000fca00078ec0ff */
[----:B------:R2:W4:Y:S02]  /*29c00*/  SHFL.IDX PT, R14, R2, RZ, 0x1f ;  /* 0x00001fff020e7589 */ /* 0x00052400000e0000 */
.L_x_2887:
[----:B----4-:R-:W-:-:S13]  /*29c10*/  ISETP.NE.AND P0, PT, R14, RZ, PT ;  /* 0x000000ff0e00720c */ /* 0x010fda0003f05270 */
[----:B------:R-:W-:Y:S05]  /*29c20*/  @P0 BRA `(.L_x_2344) ;  /* 0x0000000000b00947 */ /* 0x000fea0003800000 */
[----:B------:R-:W-:-:S03]  /*29c30*/  UMOV UR4, 0xffffffff ;  /* 0xffffffff00047882 */ /* 0x000fc60000000000 */
[----:B------:R-:W-:Y:S05]  /*29c40*/  BRA.DIV UR4, `(.L_x_2673) ;  /* 0x0000005a04447947 */ /* 0x000fea000b800000 */
[----:B------:R-:W-:-:S13]  /*29c50*/  ELECT P6, URZ, PT ;  /* 0x00000000003f782f */ /* 0x000fda00038c0000 */
.L_x_2890:
[----:B------:R-:W-:Y:S05]  /*29c60*/  @!P6 BRA `(.L_x_2344) ;  /* 0x0000000000a0e947 */ /* 0x000fea0003800000 */
[----:B------:R-:W-:-:S06]  /*29c70*/  ULOP3.LUT UR4, UR40, 0x2, URZ, 0xfc, !UPT ;  /* 0x0000000228047892 */ /* 0x000fcc000f8efc3f */
[----:B--2---:R-:W-:-:S05]  /*29c80*/  IMAD.U32 R2, RZ, RZ, UR4 ;  /* 0x00000004ff027e24 */ /* 0x004fca000f8e00ff */
[----:B------:R-:W-:-:S13]  /*29c90*/  ISETP.NE.AND P0, PT, R2, 0x3, PT ;  /* 0x000000030200780c */ /* 0x000fda0003f05270 */
[----:B------:R-:W-:Y:S05]  /*29ca0*/  @!P0 BRA `(.L_x_2674) ;  /* 0x0000000000048947 */ /* 0x000fea0003800000 */
[----:B------:R-:W-:Y:S01]  /*29cb0*/  BPT.TRAP 0x1 ;  /* 0x000000040000795c */ /* 0x000fe20000300000 */
.L_x_2674:
        /* <DEDUP_REMOVED lines=14> */
.L_x_2891:
[----:B------:R-:W2:Y:S02]  /*29da0*/  SYNCS.PHASECHK.TRANS64.TRYWAIT P1, [R7+URZ], R2 ;  /* 0x00000002070075a7 */ /* 0x000ea4000802017f */
[----:B--2---:R-:W-:Y:S05]  /*29db0*/  @!P1 BRA `(.L_x_2676) ;  /* 0x00000058001c9947 */ /* 0x004fea0003800000 */
.L_x_2892:
[----:B------:R-:W-:Y:S05]  /*29dc0*/  @!P0 BRA `(.L_x_2677) ;  /* 0x0000000000048947 */ /* 0x000fea0003800000 */
[----:B------:R-:W-:Y:S01]  /*29dd0*/  BPT.TRAP 0x1 ;  /* 0x000000040000795c */ /* 0x000fe20000300000 */
.L_x_2677:
[----:B------:R-:W4:Y:S02]  /*29de0*/  LDL.LU R4, [R1+0x8] ;  /* 0x0000080001047983 */ /* 0x000f240000300800 */
[----:B----4-:R-:W-:-:S04]  /*29df0*/  IMAD R4, R4, 0x8, R0 ;  /* 0x0000000804047824 */ /* 0x010fc800078e0200 */
[----:B------:R-:W4:Y:S02]  /*29e00*/  SYNCS.PHASECHK.TRANS64.TRYWAIT P1, [R4+URZ+0x38860], R5 ;  /* 0x03886005040075a7 */ /* 0x000f24000802017f */
[----:B----4-:R-:W-:Y:S05]  /*29e10*/  @!P1 BRA `(.L_x_2678) ;  /* 0x0000005800189947 */ /* 0x010fea0003800000 */
.L_x_2893:
[----:B------:R-:W-:Y:S05]  /*29e20*/  @!P0 BRA `(.L_x_2679) ;  /* 0x0000000000048947 */ /* 0x000fea0003800000 */
[----:B------:R-:W-:Y:S01]  /*29e30*/  BPT.TRAP 0x1 ;  /* 0x000000040000795c */ /* 0x000fe20000300000 */
.L_x_2679:
[----:B------:R-:W-:-:S04]  /*29e40*/  IMAD R3, R3, 0x8, R0 ;  /* 0x0000000803037824 */ /* 0x000fc800078e0200 */
[----:B------:R-:W5:Y:S02]  /*29e50*/  SYNCS.PHASECHK.TRANS64.TRYWAIT P1, [R3+URZ+0x38860], R2 ;  /* 0x03886002030075a7 */ /* 0x000f64000802017f */
[----:B-----5:R-:W-:Y:S05]  /*29e60*/  @!P1 BRA `(.L_x_2680) ;  /* 0x0000005800189947 */ /* 0x020fea0003800000 */
.L_x_2894:
[----:B------:R-:W-:Y:S05]  /*29e70*/  @!P0 BRA `(.L_x_2681) ;  /* 0x0000000000048947 */ /* 0x000fea0003800000 */
[----:B------:R-:W-:Y:S01]  /*29e80*/  BPT.TRAP 0x1 ;  /* 0x000000040000795c */ /* 0x000fe20000300000 */
.L_x_2681:
[----:B------:R-:W5:Y:S02]  /*29e90*/  SYNCS.PHASECHK.TRANS64.TRYWAIT P0, [R4+URZ+0x38880], R5 ;  /* 0x03888005040075a7 */ /* 0x000f64000800017f */
[----:B-----5:R-:W-:Y:S05]  /*29ea0*/  @!P0 BRA `(.L_x_2682) ;  /* 0x00000058001c8947 */ /* 0x020fea0003800000 */
.L_x_2683:
[----:B------:R0:W0:Y:S02]  /*29eb0*/  SYNCS.PHASECHK.TRANS64.TRYWAIT P0, [R3+URZ+0x38880], R2 ;  /* 0x03888002030075a7 */ /* 0x000024000800017f */
[----:B0-----:R-:W-:Y:S05]  /*29ec0*/  @!P0 NANOSLEEP.SYNCS 0x989680 ;  /* 0x009896800000895d */ /* 0x001fea0003900000 */
[----:B------:R-:W0:Y:S02]  /*29ed0*/  @!P0 SYNCS.PHASECHK.TRANS64 P0, [R3+URZ+0x38880], R2 ;  /* 0x03888002030085a7 */ /* 0x000e24000800007f */
[----:B0-----:R-:W-:Y:S05]  /*29ee0*/  @!P0 BRA `(.L_x_2683) ;  /* 0xfffffffc00f08947 */ /* 0x001fea000383ffff */
.L_x_2344:
[----:B------:R-:W-:Y:S05]  /*29ef0*/  BSYNC B8 ;  /* 0x0000000000087941 */ /* 0x000fea0003800000 */
.L_x_2341:
[----:B------:R-:W-:Y:S05]  /*29f00*/  EXIT ;  /* 0x000000000000794d */ /* 0x000fea0003800000 */
.L_x_2366:
[----:B-1----:R1:W2:Y:S02]  /*29f10*/  SYNCS.PHASECHK.TRANS64.TRYWAIT P6, [R110+URZ+0x38890], R121 ;  /* 0x038890796e0075a7 */ /* 0x0022a400080c017f */
[----:B--2---:R-:W-:Y:S05]  /*29f20*/  @!P6 NANOSLEEP.SYNCS 0x989680 ;  /* 0x009896800000e95d */ /* 0x004fea0003900000 */
[----:B------:R-:W2:Y:S02]  /*29f30*/  @!P6 SYNCS.PHASECHK.TRANS64 P6, [R110+URZ+0x38890], R121 ;  /* 0x038890796e00e5a7 */ /* 0x000ea400080c007f */
[----:B--2---:R-:W-:Y:S05]  /*29f40*/  @!P6 BRA `(.L_x_2366) ;  /* 0xfffffffc00f0e947 */ /* 0x004fea000383ffff */
[----:B------:R-:W-:Y:S05]  /*29f50*/  BRA `(.L_x_2684) ;  /* 0xfffffd9000987947 */ /* 0x000fea000383ffff */
.L_x_2400:
[----:B0-----:R0:W1:Y:S02]  /*29f60*/  SYNCS.PHASECHK.TRANS64.TRYWAIT P3, [R110+URZ+0x38890], R121 ;  /* 0x038890796e0075a7 */ /* 0x001064000806017f */
[----:B-1----:R-:W-:Y:S05]  /*29f70*/  @!P3 NANOSLEEP.SYNCS 0x989680 ;  /* 0x009896800000b95d */ /* 0x002fea0003900000 */
[----:B------:R-:W1:Y:S02]  /*29f80*/  @!P3 SYNCS.PHASECHK.TRANS64 P3, [R110+URZ+0x38890], R121 ;  /* 0x038890796e00b5a7 */ /* 0x000e64000806007f */
[----:B-1----:R-:W-:Y:S05]  /*29f90*/  @!P3 BRA `(.L_x_2400) ;  /* 0xfffffffc00f0b947 */ /* 0x002fea000383ffff */
[----:B------:R-:W-:Y:S05]  /*29fa0*/  BRA `(.L_x_2685) ;  /* 0xfffffdd000e47947 */ /* 0x000fea000383ffff */
.L_x_2417:
[----:B0-----:R0:W1:Y:S02]  /*29fb0*/  SYNCS.PHASECHK.TRANS64.TRYWAIT P2, [R110+URZ+0x38890], R121 ;  /* 0x038890796e0075a7 */ /* 0x001064000804017f */
[----:B-1----:R-:W-:Y:S05]  /*29fc0*/  @!P2 NANOSLEEP.SYNCS 0x989680 ;  /* 0x009896800000a95d */ /* 0x002fea0003900000 */
[----:B------:R-:W1:Y:S02]  /*29fd0*/  @!P2 SYNCS.PHASECHK.TRANS64 P2, [R110+URZ+0x38890], R121 ;  /* 0x038890796e00a5a7 */ /* 0x000e64000804007f */
[----:B-1----:R-:W-:Y:S05]  /*29fe0*/  @!P2 BRA `(.L_x_2417) ;  /* 0xfffffffc00f0a947 */ /* 0x002fea000383ffff */
[----:B------:R-:W-:Y:S05]  /*29ff0*/  BRA `(.L_x_2686) ;  /* 0xfffffe1400147947 */ /* 0x000fea000383ffff */
.L_x_2427:
[----:B-1----:R1:W2:Y:S02]  /*2a000*/  SYNCS.PHASECHK.TRANS64.TRYWAIT P3, [R110+URZ+0x388b0], R121 ;  /* 0x0388b0796e0075a7 */ /* 0x0022a4000806017f */
[----:B--2---:R-:W-:Y:S05]  /*2a010*/  @!P3 NANOSLEEP.SYNCS 0x989680 ;  /* 0x009896800000b95d */ /* 0x004fea0003900000 */
[----:B------:R-:W2:Y:S02]  /*2a020*/  @!P3 SYNCS.PHASECHK.TRANS64 P3, [R110+URZ+0x388b0], R121 ;  /* 0x0388b0796e00b5a7 */ /* 0x000ea4000806007f */
[----:B--2---:R-:W-:Y:S05]  /*2a030*/  @!P3 BRA `(.L_x_2427) ;  /* 0xfffffffc00f0b947 */ /* 0x004fea000383ffff */
[----:B------:R-:W-:Y:S05]  /*2a040*/  BRA `(.L_x_2687) ;  /* 0xfffffe18007c7947 */ /* 0x000fea000383ffff */
.L_x_2439:
[----:B------:R-:W-:Y:S01]  /*2a050*/  BSSY B0, `(.L_x_2688) ;  /* 0x0000007000007945 */ /* 0x000fe20003800000 */
[----:B------:R-:W-:Y:S01]  /*2a060*/  IMAD.MOV.U32 R12, RZ, RZ, RZ ;  /* 0x000000ffff0c7224 */ /* 0x000fe200078e00ff */
[----:B------:R-:W-:Y:S01]  /*2a070*/  MOV R15, 0xffffffff ;  /* 0xffffffff000f7802 */ /* 0x000fe20000000f00 */
[----:B------:R-:W-:-:S07]  /*2a080*/  IMAD.MOV.U32 R11, RZ, RZ, 0x1f ;  /* 0x0000001fff0b7424 */ /* 0x000fce00078e00ff */
[----:B-----5:R-:W-:Y:S05]  /*2a090*/  WARPSYNC.COLLECTIVE R15, `(.L_x_2689) ;  /* 0x000000000f087348 */ /* 0x020fea0003c00000 */
[----:B------:R0:W1:Y:S02]  /*2a0a0*/  SHFL.IDX P6, R14, R13, R12, R11 ;  /* 0x0000000c0d0e7389 */ /* 0x00006400000c000b */
[----:B01---5:R-:W-:Y:S01]  /*2a0b0*/  ENDCOLLECTIVE ;  /* 0x000000000000791b */ /* 0x023fe20003800000 */
.L_x_2689:
[----:B------:R-:W-:Y:S05]  /*2a0c0*/  BSYNC B0 ;  /* 0x0000000000007941 */ /* 0x000fea0003800000 */
.L_x_2688:
[----:B------:R0:W-:Y:S01]  /*2a0d0*/  STL [R1], R14 ;  /* 0x0000000e01007387 */ /* 0x0001e20000100800 */
[----:B------:R-:W-:Y:S05]  /*2a0e0*/  BRA `(.L_x_2690) ;  /* 0xfffffe28001c7947 */ /* 0x000fea000383ffff */
.L_x_2449:
[----:B------:R-:W-:Y:S01]  /*2a0f0*/  BSSY B1, `(.L_x_2691) ;  /* 0x0000008000017945 */ /* 0x000fe20003800000 */
[----:B------:R-:W-:Y:S02]  /*2a100*/  IMAD.MOV.U32 R13, RZ, RZ, R6 ;  /* 0x000000ffff0d7224 */ /* 0x000fe400078e0006 */
[----:B------:R-:W-:Y:S02]  /*2a110*/  IMAD.MOV.U32 R12, RZ, RZ, RZ ;  /* 0x000000ffff0c7224 */ /* 0x000fe400078e00ff */
[----:B------:R-:W-:Y:S02]  /*2a120*/  IMAD.MOV.U32 R11, RZ, RZ, 0x181f ;  /* 0x0000181fff0b7424 */ /* 0x000fe400078e00ff */
[----:B------:R-:W-:-:S07]  /*2a130*/  IMAD.MOV.U32 R15, RZ, RZ, -0x1 ;  /* 0xffffffffff0f7424 */ /* 0x000fce00078e00ff */
[----:B0-----:R-:W-:Y:S05]  /*2a140*/  WARPSYNC.COLLECTIVE R15, `(.L_x_2692) ;  /* 0x000000000f087348 */ /* 0x001fea0003c00000 */
[----:B0-----:R0:W1:Y:S02]  /*2a150*/  SHFL.IDX P6, R14, R13, R12, R11 ;  /* 0x0000000c0d0e7389 */ /* 0x00106400000c000b */
[----:B01----:R-:W-:Y:S01]  /*2a160*/  ENDCOLLECTIVE ;  /* 0x000000000000791b */ /* 0x003fe20003800000 */
.L_x_2692:
[----:B------:R-:W-:Y:S05]  /*2a170*/  BSYNC B1 ;  /* 0x0000000000017941 */ /* 0x000fea0003800000 */
.L_x_2691:
        /* <DEDUP_REMOVED lines=8> */
.L_x_2693:
[----:B------:R-:W-:Y:S01]  /*2a200*/  IMAD.MOV.U32 R13, RZ, RZ, R8 ;  /* 0x000000ffff0d7224 */ /* 0x000fe200078e0008 */
[----:B------:R-:W-:-:S07]  /*2a210*/  MOV R3, R14 ;  /* 0x0000000e00037202 */ /* 0x000fce0000000f00 */
[----:B------:R-:W-:Y:S05]  /*2a220*/  WARPSYNC.COLLECTIVE R15, `(.L_x_2694) ;  /* 0x000000000f087348 */ /* 0x000fea0003c00000 */
[----:B------:R0:W1:Y:S02]  /*2a230*/  SHFL.IDX P6, R14, R13, R12, R11 ;  /* 0x0000000c0d0e7389 */ /* 0x00006400000c000b */
[----:B01----:R-:W-:Y:S01]  /*2a240*/  ENDCOLLECTIVE ;  /* 0x000000000000791b */ /* 0x003fe20003800000 */
.L_x_2694:
[----:B------:R-:W-:Y:S02]  /*2a250*/  IMAD.MOV.U32 R13, RZ, RZ, R7 ;  /* 0x000000ffff0d7224 */ /* 0x000fe400078e0007 */
[----:B------:R-:W-:-:S07]  /*2a260*/  IMAD.MOV.U32 R4, RZ, RZ, R14 ;  /* 0x000000ffff047224 */ /* 0x000fce00078e000e */
[----:B------:R-:W-:Y:S05]  /*2a270*/  WARPSYNC.COLLECTIVE R15, `(.L_x_2695) ;  /* 0x000000000f087348 */ /* 0x000fea0003c00000 */
[----:B------:R0:W1:Y:S02]  /*2a280*/  SHFL.IDX P6, R14, R13, R12, R11 ;  /* 0x0000000c0d0e7389 */ /* 0x00006400000c000b */
[----:B01----:R-:W-:Y:S01]  /*2a290*/  ENDCOLLECTIVE ;  /* 0x000000000000791b */ /* 0x003fe20003800000 */
.L_x_2695:
[----:B------:R-:W-:Y:S05]  /*2a2a0*/  BRA `(.L_x_2696) ;  /* 0xfffffe2c00847947 */ /* 0x000fea000383ffff */
.L_x_2452:
[----:B------:R-:W-:Y:S01]  /*2a2b0*/  BSSY B1, `(.L_x_2697) ;  /* 0x0000008000017945 */ /* 0x000fe20003800000 */
[----:B------:R-:W-:Y:S02]  /*2a2c0*/  IMAD.MOV.U32 R13, RZ, RZ, R6 ;  /* 0x000000ffff0d7224 */ /* 0x000fe400078e0006 */
[----:B------:R-:W-:Y:S02]  /*2a2d0*/  IMAD.MOV.U32 R12, RZ, RZ, 0x1 ;  /* 0x00000001ff0c7424 */ /* 0x000fe400078e00ff */
[----:B------:R-:W-:Y:S02]  /*2a2e0*/  IMAD.MOV.U32 R11, RZ, RZ, 0x181f ;  /* 0x0000181fff0b7424 */ /* 0x000fe400078e00ff */
[----:B------:R-:W-:-:S07]  /*2a2f0*/  IMAD.MOV.U32 R15, RZ, RZ, -0x1 ;  /* 0xffffffffff0f7424 */ /* 0x000fce00078e00ff */
[----:B-12345:R-:W-:Y:S05]  /*2a300*/  WARPSYNC.COLLECTIVE R15, `(.L_x_2698) ;  /* 0x000000000f087348 */ /* 0x03efea0003c00000 */
[----:B------:R0:W0:Y:S02]  /*2a310*/  SHFL.IDX P6, R14, R13, R12, R11 ;  /* 0x0000000c0d0e7389 */ /* 0x00002400000c000b */
[----:B012345:R-:W-:Y:S01]  /*2a320*/  ENDCOLLECTIVE ;  /* 0x000000000000791b */ /* 0x03ffe20003800000 */
.L_x_2698:
[----:B------:R-:W-:Y:S05]  /*2a330*/  BSYNC B1 ;  /* 0x0000000000017941 */ /* 0x000fea0003800000 */
.L_x_2697:
[----:B------:R-:W-:Y:S01]  /*2a340*/  IMAD.MOV.U32 R13, RZ, RZ, R5 ;  /* 0x000000ffff0d7224 */ /* 0x000fe200078e0005 */
[----:B------:R-:W-:Y:S01]  /*2a350*/  MOV R12, 0x1 ;  /* 0x00000001000c7802 */ /* 0x000fe20000000f00 */
[----:B------:R-:W-:Y:S02]  /*2a360*/  IMAD.MOV.U32 R11, RZ, RZ, 0x181f ;  /* 0x0000181fff0b7424 */ /* 0x000fe400078e00ff */
[----:B------:R-:W-:Y:S02]  /*2a370*/  IMAD.MOV.U32 R15, RZ, RZ, -0x1 ;  /* 0xffffffffff0f7424 */ /* 0x000fe400078e00ff */
[----:B------:R-:W-:-:S07]  /*2a380*/  IMAD.MOV.U32 R0, RZ, RZ, R14 ;  /* 0x000000ffff007224 */ /* 0x000fce00078e000e */
[----:B------:R-:W-:Y:S05]  /*2a390*/  WARPSYNC.COLLECTIVE R15, `(.L_x_2699) ;  /* 0x000000000f087348 */ /* 0x000fea0003c00000 */
[----:B------:R0:W1:Y:S02]  /*2a3a0*/  SHFL.IDX P6, R14, R13, R12, R11 ;  /* 0x0000000c0d0e7389 */ /* 0x00006400000c000b */
[----:B01----:R-:W-:Y:S01]  /*2a3b0*/  ENDCOLLECTIVE ;  /* 0x000000000000791b */ /* 0x003fe20003800000 */
.L_x_2699:
[----:B------:R-:W-:Y:S02]  /*2a3c0*/  IMAD.MOV.U32 R13, RZ, RZ, R8 ;  /* 0x000000ffff0d7224 */ /* 0x000fe400078e0008 */
[----:B------:R-:W-:-:S07]  /*2a3d0*/  IMAD.MOV.U32 R3, RZ, RZ, R14 ;  /* 0x000000ffff037224 */ /* 0x000fce00078e000e */
[----:B------:R-:W-:Y:S05]  /*2a3e0*/  WARPSYNC.COLLECTIVE R15, `(.L_x_2700) ;  /* 0x000000000f087348 */ /* 0x000fea0003c00000 */
[----:B------:R0:W1:Y:S02]  /*2a3f0*/  SHFL.IDX P6, R14, R13, R12, R11 ;  /* 0x0000000c0d0e7389 */ /* 0x00006400000c000b */
[----:B01----:R-:W-:Y:S01]  /*2a400*/  ENDCOLLECTIVE ;  /* 0x000000000000791b */ /* 0x003fe20003800000 */
.L_x_2700:
[----:B------:R-:W-:Y:S02]  /*2a410*/  IMAD.MOV.U32 R13, RZ, RZ, R7 ;  /* 0x000000ffff0d7224 */ /* 0x000fe400078e0007 */
[----:B------:R-:W-:-:S07]  /*2a420*/  IMAD.MOV.U32 R4, RZ, RZ, R14 ;  /* 0x000000ffff047224 */ /* 0x000fce00078e000e */
[----:B------:R-:W-:Y:S05]  /*2a430*/  WARPSYNC.COLLECTIVE R15, `(.L_x_2701) ;  /* 0x000000000f087348 */ /* 0x000fea0003c00000 */
[----:B------:R0:W1:Y:S02]  /*2a440*/  SHFL.IDX P6, R14, R13, R12, R11 ;  /* 0x0000000c0d0e7389 */ /* 0x00006400000c000b */
[----:B01----:R-:W-:Y:S01]  /*2a450*/  ENDCOLLECTIVE ;  /* 0x000000000000791b */ /* 0x003fe20003800000 */
.L_x_2701:
[----:B------:R-:W-:Y:S05]  /*2a460*/  BRA `(.L_x_2702) ;  /* 0xfffffe2c00a47947 */ /* 0x000fea000383ffff */
.L_x_2455:
[----:B------:R-:W-:Y:S01]  /*2a470*/  BSSY B1, `(.L_x_2703) ;  /* 0x0000008000017945 */ /* 0x000fe20003800000 */
[----:B0-----:R-:W-:Y:S01]  /*2a480*/  IMAD.MOV.U32 R13, RZ, RZ, R6 ;  /* 0x000000ffff0d7224 */ /* 0x001fe200078e0006 */
[----:B------:R-:W-:Y:S01]  /*2a490*/  MOV R15, 0xffffffff ;  /* 0xffffffff000f7802 */ /* 0x000fe20000000f00 */
[----:B------:R-:W-:Y:S02]  /*2a4a0*/  IMAD.MOV.U32 R12, RZ, RZ, 0x2 ;  /* 0x00000002ff0c7424 */ /* 0x000fe400078e00ff */
[----:B------:R-:W-:-:S07]  /*2a4b0*/  IMAD.MOV.U32 R11, RZ, RZ, 0x181f ;  /* 0x0000181fff0b7424 */ /* 0x000fce00078e00ff */
[----:B-12345:R-:W-:Y:S05]  /*2a4c0*/  WARPSYNC.COLLECTIVE R15, `(.L_x_2704) ;  /* 0x000000000f087348 */ /* 0x03efea0003c00000 */
[----:B------:R0:W0:Y:S02]  /*2a4d0*/  SHFL.IDX P6, R14, R13, R12, R11 ;  /* 0x0000000c0d0e7389 */ /* 0x00002400000c000b */
[----:B012345:R-:W-:Y:S01]  /*2a4e0*/  ENDCOLLECTIVE ;  /* 0x000000000000791b */ /* 0x03ffe20003800000 */
.L_x_2704:
[----:B------:R-:W-:Y:S05]  /*2a4f0*/  BSYNC B1 ;  /* 0x0000000000017941 */ /* 0x000fea0003800000 */
.L_x_2703:
        /* <DEDUP_REMOVED lines=8> */
.L_x_2705:
[----:B------:R-:W-:Y:S02]  /*2a580*/  IMAD.MOV.U32 R13, RZ, RZ, R8 ;  /* 0x000000ffff0d7224 */ /* 0x000fe400078e0008 */
[----:B------:R-:W-:-:S07]  /*2a590*/  IMAD.MOV.U32 R3, RZ, RZ, R14 ;  /* 0x000000ffff037224 */ /* 0x000fce00078e000e */
[----:B------:R-:W-:Y:S05]  /*2a5a0*/  WARPSYNC.COLLECTIVE R15, `(.L_x_2706) ;  /* 0x000000000f087348 */ /* 0x000fea0003c00000 */
[----:B------:R0:W1:Y:S02]  /*2a5b0*/  SHFL.IDX P6, R14, R13, R12, R11 ;  /* 0x0000000c0d0e7389 */ /* 0x00006400000c000b */
[----:B01----:R-:W-:Y:S01]  /*2a5c0*/  ENDCOLLECTIVE ;  /* 0x000000000000791b */ /* 0x003fe20003800000 */
.L_x_2706:
[----:B------:R-:W-:Y:S02]  /*2a5d0*/  IMAD.MOV.U32 R13, RZ, RZ, R7 ;  /* 0x000000ffff0d7224 */ /* 0x000fe400078e0007 */
[----:B------:R-:W-:-:S07]  /*2a5e0*/  IMAD.MOV.U32 R4, RZ, RZ, R14 ;  /* 0x000000ffff047224 */ /* 0x000fce00078e000e */
[----:B------:R-:W-:Y:S05]  /*2a5f0*/  WARPSYNC.COLLECTIVE R15, `(.L_x_2707) ;  /* 0x000000000f087348 */ /* 0x000fea0003c00000 */
[----:B------:R0:W1:Y:S02]  /*2a600*/  SHFL.IDX P6, R14, R13, R12, R11 ;  /* 0x0000000c0d0e7389 */ /* 0x00006400000c000b */
[----:B01----:R-:W-:Y:S01]  /*2a610*/  ENDCOLLECTIVE ;  /* 0x000000000000791b */ /* 0x003fe20003800000 */
.L_x_2707:
[----:B------:R-:W-:Y:S05]  /*2a620*/  BRA `(.L_x_2708) ;  /* 0xfffffe2c00b87947 */ /* 0x000fea000383ffff */
.L_x_2458:
[----:B------:R-:W-:Y:S01]  /*2a630*/  BSSY B1, `(.L_x_2709) ;  /* 0x0000008000017945 */ /* 0x000fe20003800000 */
[----:B------:R-:W-:Y:S01]  /*2a640*/  MOV R13, R6 ;  /* 0x00000006000d7202 */ /* 0x000fe20000000f00 */
[----:B------:R-:W-:Y:S02]  /*2a650*/  IMAD.MOV.U32 R12, RZ, RZ, 0x3 ;  /* 0x00000003ff0c7424 */ /* 0x000fe400078e00ff */
[----:B------:R-:W-:Y:S02]  /*2a660*/  IMAD.MOV.U32 R11, RZ, RZ, 0x181f ;  /* 0x0000181fff0b7424 */ /* 0x000fe400078e00ff */
[----:B------:R-:W-:-:S07]  /*2a670*/  IMAD.MOV.U32 R15, RZ, RZ, -0x1 ;  /* 0xffffffffff0f7424 */ /* 0x000fce00078e00ff */
[----:B-12345:R-:W-:Y:S05]  /*2a680*/  WARPSYNC.COLLECTIVE R15, `(.L_x_2710) ;  /* 0x000000000f087348 */ /* 0x03efea0003c00000 */
[----:B------:R0:W0:Y:S02]  /*2a690*/  SHFL.IDX P6, R14, R13, R12, R11 ;  /* 0x0000000c0d0e7389 */ /* 0x00002400000c000b */
[----:B012345:R-:W-:Y:S01]  /*2a6a0*/  ENDCOLLECTIVE ;  /* 0x000000000000791b */ /* 0x03ffe20003800000 */
.L_x_2710:
[----:B------:R-:W-:Y:S05]  /*2a6b0*/  BSYNC B1 ;  /* 0x0000000000017941 */ /* 0x000fea0003800000 */
.L_x_2709:
        /* <DEDUP_REMOVED lines=8> */
.L_x_2711:
[----:B------:R-:W-:Y:S01]  /*2a740*/  MOV R13, R8 ;  /* 0x00000008000d7202 */ /* 0x000fe20000000f00 */
[----:B------:R-:W-:-:S07]  /*2a750*/  IMAD.MOV.U32 R3, RZ, RZ, R14 ;  /* 0x000000ffff037224 */ /* 0x000fce00078e000e */
[----:B------:R-:W-:Y:S05]  /*2a760*/  WARPSYNC.COLLECTIVE R15, `(.L_x_2712) ;  /* 0x000000000f087348 */ /* 0x000fea0003c00000 */
[----:B------:R0:W1:Y:S02]  /*2a770*/  SHFL.IDX P6, R14, R13, R12, R11 ;  /* 0x0000000c0d0e7389 */ /* 0x00006400000c000b */
[----:B01----:R-:W-:Y:S01]  /*2a780*/  ENDCOLLECTIVE ;  /* 0x000000000000791b */ /* 0x003fe20003800000 */
.L_x_2712:
[----:B------:R-:W-:Y:S02]  /*2a790*/  IMAD.MOV.U32 R13, RZ, RZ, R7 ;  /* 0x000000ffff0d7224 */ /* 0x000fe400078e0007 */
[----:B------:R-:W-:-:S07]  /*2a7a0*/  IMAD.MOV.U32 R4, RZ, RZ, R14 ;  /* 0x000000ffff047224 */ /* 0x000fce00078e000e */
[----:B------:R-:W-:Y:S05]  /*2a7b0*/  WARPSYNC.COLLECTIVE R15, `(.L_x_2713) ;  /* 0x000000000f087348 */ /* 0x000fea0003c00000 */
[----:B------:R0:W1:Y:S02]  /*2a7c0*/  SHFL.IDX P6, R14, R13, R12, R11 ;  /* 0x0000000c0d0e7389 */ /* 0x00006400000c000b */
[----:B01----:R-:W-:Y:S01]  /*2a7d0*/  ENDCOLLECTIVE ;  /* 0x000000000000791b */ /* 0x003fe20003800000 */
.L_x_2713:
[----:B------:R-:W-:Y:S05]  /*2a7e0*/  BRA `(.L_x_2714) ;  /* 0xfffffe2c00d47947 */ /* 0x000fea000383ffff */
.L_x_2462:
[----:B-1----:R1:W2:Y:S02]  /*2a7f0*/  SYNCS.PHASECHK.TRANS64.TRYWAIT P0, [R18+URZ+0x38800], R3 ;  /* 0x03880003120075a7 */ /* 0x0022a4000800017f */
[----:B--2---:R-:W-:Y:S05]  /*2a800*/  @!P0 NANOSLEEP.SYNCS 0x989680 ;  /* 0x009896800000895d */ /* 0x004fea0003900000 */
[----:B------:R-:W2:Y:S02]  /*2a810*/  @!P0 SYNCS.PHASECHK.TRANS64 P0, [R18+URZ+0x38800], R3 ;  /* 0x03880003120085a7 */ /* 0x000ea4000800007f */
[----:B--2---:R-:W-:Y:S05]  /*2a820*/  @!P0 BRA `(.L_x_2462) ;  /* 0xfffffffc00f08947 */ /* 0x004fea000383ffff */
[----:B------:R-:W-:Y:S05]  /*2a830*/  BRA `(.L_x_2715) ;  /* 0xfffffe3000547947 */ /* 0x000fea000383ffff */
.L_x_2478:
[----:B------:R-:W1:Y:S01]  /*2a840*/  LDC R51, c[0x0][0x3f4] ;  /* 0x0000fd00ff337b82 */ /* 0x000e620000000800 */
[----:B------:R-:W-:Y:S01]  /*2a850*/  BSSY B1, `(.L_x_2716) ;  /* 0x0000008000017945 */ /* 0x000fe20003800000 */
[----:B------:R-:W-:Y:S02]  /*2a860*/  IMAD.MOV.U32 R13, RZ, RZ, R8 ;  /* 0x000000ffff0d7224 */ /* 0x000fe400078e0008 */
[----:B------:R-:W-:Y:S02]  /*2a870*/  IMAD.MOV.U32 R12, RZ, RZ, RZ ;  /* 0x000000ffff0c7224 */ /* 0x000fe400078e00ff */
[----:B------:R-:W-:Y:S02]  /*2a880*/  IMAD.MOV.U32 R11, RZ, RZ, 0x181f ;  /* 0x0000181fff0b7424 */ /* 0x000fe400078e00ff */
[----:B------:R-:W-:-:S07]  /*2a890*/  IMAD.MOV.U32 R15, RZ, RZ, -0x1 ;  /* 0xffffffffff0f7424 */ /* 0x000fce00078e00ff */
[----:B01----:R-:W-:Y:S05]  /*2a8a0*/  WARPSYNC.COLLECTIVE R15, `(.L_x_2717) ;  /* 0x000000000f087348 */ /* 0x003fea0003c00000 */
[----:B0-----:R0:W2:Y:S02]  /*2a8b0*/  SHFL.IDX P6, R14, R13, R12, R11 ;  /* 0x0000000c0d0e7389 */ /* 0x0010a400000c000b */
[----:B012---:R-:W-:Y:S01]  /*2a8c0*/  ENDCOLLECTIVE ;  /* 0x000000000000791b */ /* 0x007fe20003800000 */
.L_x_2717:
[----:B------:R-:W-:Y:S05]  /*2a8d0*/  BSYNC B1 ;  /* 0x0000000000017941 */ /* 0x000fea0003800000 */
.L_x_2716:
[----:B------:R0:W5:Y:S01]  /*2a8e0*/  LDL R6, [R1+0xc] ;  /* 0x00000c0001067983 */ /* 0x0001620000100800 */
[----:B------:R-:W-:Y:S01]  /*2a8f0*/  IMAD.MOV.U32 R13, RZ, RZ, R43 ;  /* 0x000000ffff0d7224 */ /* 0x000fe200078e002b */
[----:B------:R-:W-:Y:S01]  /*2a900*/  MOV R11, 0x181f ;  /* 0x0000181f000b7802 */ /* 0x000fe20000000f00 */
[----:B------:R-:W-:Y:S01]  /*2a910*/  IMAD.MOV.U32 R12, RZ, RZ, RZ ;  /* 0x000000ffff0c7224 */ /* 0x000fe200078e00ff */
[----:B------:R-:W-:Y:S01]  /*2a920*/  ISETP.GE.AND P0, PT, R16, R51, PT ;  /* 0x000000331000720c */ /* 0x000fe20003f06270 */
[----:B------:R-:W-:Y:S02]  /*2a930*/  IMAD.MOV.U32 R15, RZ, RZ, -0x1 ;  /* 0xffffffffff0f7424 */ /* 0x000fe400078e00ff */
[----:B------:R-:W-:-:S10]  /*2a940*/  IMAD.MOV.U32 R3, RZ, RZ, R14 ;  /* 0x000000ffff037224 */ /* 0x000fd400078e000e */
[----:B0----5:R-:W-:Y:S05]  /*2a950*/  WARPSYNC.COLLECTIVE R15, `(.L_x_2718) ;  /* 0x000000000f087348 */ /* 0x021fea0003c00000 */
[----:B------:R1:W2:Y:S02]  /*2a960*/  SHFL.IDX P6, R14, R13, R12, R11 ;  /* 0x0000000c0d0e7389 */ /* 0x0002a400000c000b */
[----:B012--5:R-:W-:Y:S01]  /*2a970*/  ENDCOLLECTIVE ;  /* 0x000000000000791b */ /* 0x027fe20003800000 */
.L_x_2718:
[----:B------:R-:W-:Y:S02]  /*2a980*/  IMAD.MOV.U32 R13, RZ, RZ, R49 ;  /* 0x000000ffff0d7224 */ /* 0x000fe400078e0031 */
[----:B------:R-:W-:-:S07]  /*2a990*/  IMAD.MOV.U32 R5, RZ, RZ, R14 ;  /* 0x000000ffff057224 */ /* 0x000fce00078e000e */
[----:B------:R-:W-:Y:S05]  /*2a9a0*/  WARPSYNC.COLLECTIVE R15, `(.L_x_2719) ;  /* 0x000000000f087348 */ /* 0x000fea0003c00000 */
[----:B------:R0:W1:Y:S02]  /*2a9b0*/  SHFL.IDX P6, R14, R13, R12, R11 ;  /* 0x0000000c0d0e7389 */ /* 0x00006400000c000b */
[----:B01----:R-:W-:Y:S01]  /*2a9c0*/  ENDCOLLECTIVE ;  /* 0x000000000000791b */ /* 0x003fe20003800000 */
.L_x_2719:
[----:B------:R-:W-:Y:S02]  /*2a9d0*/  IMAD.MOV.U32 R13, RZ, RZ, R10 ;  /* 0x000000ffff0d7224 */ /* 0x000fe400078e000a */
[----:B------:R-:W-:-:S07]  /*2a9e0*/  IMAD.MOV.U32 R7, RZ, RZ, R14 ;  /* 0x000000ffff077224 */ /* 0x000fce00078e000e */
[----:B------:R-:W-:Y:S05]  /*2a9f0*/  WARPSYNC.COLLECTIVE R15, `(.L_x_2720) ;  /* 0x000000000f087348 */ /* 0x000fea0003c00000 */
[----:B------:R0:W1:Y:S02]  /*2aa00*/  SHFL.IDX P6, R14, R13, R12, R11 ;  /* 0x0000000c0d0e7389 */ /* 0x00006400000c000b */
[----:B01----:R-:W-:Y:S01]  /*2aa10*/  ENDCOLLECTIVE ;  /* 0x000000000000791b */ /* 0x003fe20003800000 */
.L_x_2720:
[----:B------:R-:W-:-:S05]  /*2aa20*/  IMAD R42, R6, R42, RZ ;  /* 0x0000002a062a7224 */ /* 0x000fca00078e02ff */
[----:B------:R-:W-:-:S13]  /*2aa30*/  ISETP.GE.OR P1, PT, R57, R42, P0 ;  /* 0x0000002a3900720c */ /* 0x000fda0000726670 */
[C---:B------:R-:W-:Y:S02]  /*2aa40*/  @!P1 IADD3 R0, P2, R16.reuse, R5, RZ ;  /* 0x0000000510009210 */ /* 0x040fe40007f5e0ff */
[----:B------:R-:W-:-:S03]  /*2aa50*/  @!P1 IADD3 R14, P3, R16, R14, RZ ;  /* 0x0000000e100e9210 */ /* 0x000fc60007f7e0ff */
[--C-:B------:R-:W-:Y:S02]  /*2aa60*/  @!P1 IMAD.X R5, R3, 0x1, R17.reuse, P2 ;  /* 0x0000000103059824 */ /* 0x100fe400010e0611 */
[----:B------:R-:W-:Y:S02]  /*2aa70*/  @!P1 IMAD.X R3, R7, 0x1, R17, P3 ;  /* 0x0000000107039824 */ /* 0x000fe400018e0611 */
[----:B------:R-:W-:Y:S02]  /*2aa80*/  @!P1 IMAD.MOV.U32 R4, RZ, RZ, R0 ;  /* 0x000000ffff049224 */ /* 0x000fe400078e0000 */
[----:B------:R-:W-:Y:S01]  /*2aa90*/  @!P1 IMAD.MOV.U32 R24, RZ, RZ, R14 ;  /* 0x000000ffff189224 */ /* 0x000fe200078e000e */
[----:B------:R-:W-:-:S03]  /*2aaa0*/  @!P1 MOV R25, R3 ;  /* 0x0000000300199202 */ /* 0x000fc60000000f00 */
[----:B------:R-:W5:Y:S04]  /*2aab0*/  @!P1 LD.E.128 R4, desc[UR46][R4.64] ;  /* 0x0000002e04049980 */ /* 0x000f68000c101d00 */
[----:B------:R-:W5:Y:S01]  /*2aac0*/  @!P1 LD.E.128 R24, desc[UR46][R24.64] ;  /* 0x0000002e18189980 */ /* 0x000f62000c101d00 */
[----:B------:R-:W-:Y:S01]  /*2aad0*/  IMAD.MOV.U32 R13, RZ, RZ, R8 ;  /* 0x000000ffff0d7224 */ /* 0x000fe200078e0008 */
[----:B------:R-:W-:Y:S01]  /*2aae0*/  CS2R R40, SRZ ;  /* 0x0000000000287805 */ /* 0x000fe2000001ff00 */
[----:B------:R-:W-:Y:S01]  /*2aaf0*/  IMAD.MOV.U32 R12, RZ, RZ, 0x1 ;  /* 0x00000001ff0c7424 */ /* 0x000fe200078e00ff */
[----:B------:R-:W-:Y:S02]  /*2ab00*/  CS2R R38, SRZ ;  /* 0x0000000000267805 */ /* 0x000fe4000001ff00 */
[----:B------:R-:W-:-:S02]  /*2ab10*/  CS2R R36, SRZ ;  /* 0x0000000000247805 */ /* 0x000fc4000001ff00 */
[----:B------:R-:W-:-:S07]  /*2ab20*/  CS2R R34, SRZ ;  /* 0x0000000000227805 */ /* 0x000fce000001ff00 */
[----:B-----5:R-:W-:Y:S05]  /*2ab30*/  WARPSYNC.COLLECTIVE R15, `(.L_x_2721) ;  /* 0x000000000f087348 */ /* 0x020fea0003c00000 */
[----:B------:R0:W1:Y:S02]  /*2ab40*/  SHFL.IDX P6, R14, R13, R12, R11 ;  /* 0x0000000c0d0e7389 */ /* 0x00006400000c000b */
[----:B01---5:R-:W-:Y:S01]  /*2ab50*/  ENDCOLLECTIVE ;  /* 0x000000000000791b */ /* 0x023fe20003800000 */
.L_x_2721:
[----:B------:R-:W-:Y:S02]  /*2ab60*/  IMAD.MOV.U32 R13, RZ, RZ, R43 ;  /* 0x000000ffff0d7224 */ /* 0x000fe400078e002b */
[----:B------:R-:W-:-:S07]  /*2ab70*/  IMAD.MOV.U32 R3, RZ, RZ, R14 ;  /* 0x000000ffff037224 */ /* 0x000fce00078e000e */
[----:B------:R-:W-:Y:S05]  /*2ab80*/  WARPSYNC.COLLECTIVE R15, `(.L_x_2722) ;  /* 0x000000000f087348 */ /* 0x000fea0003c00000 */
[----:B------:R0:W1:Y:S02]  /*2ab90*/  SHFL.IDX P6, R14, R13, R12, R11 ;  /* 0x0000000c0d0e7389 */ /* 0x00006400000c000b */
[----:B01----:R-:W-:Y:S01]  /*2aba0*/  ENDCOLLECTIVE ;  /* 0x000000000000791b */ /* 0x003fe20003800000 */
.L_x_2722:
[----:B------:R-:W-:Y:S02]  /*2abb0*/  IMAD.MOV.U32 R13, RZ, RZ, R49 ;  /* 0x000000ffff0d7224 */ /* 0x000fe400078e0031 */
[----:B------:R-:W-:-:S07]  /*2abc0*/  IMAD.MOV.U32 R9, RZ, RZ, R14 ;  /* 0x000000ffff097224 */ /* 0x000fce00078e000e */
[----:B------:R-:W-:Y:S05]  /*2abd0*/  WARPSYNC.COLLECTIVE R15, `(.L_x_2723) ;  /* 0x000000000f087348 */ /* 0x000fea0003c00000 */
[----:B------:R0:W1:Y:S02]  /*2abe0*/  SHFL.IDX P6, R14, R13, R12, R11 ;  /* 0x0000000c0d0e7389 */ /* 0x00006400000c000b */
[----:B01----:R-:W-:Y:S01]  /*2abf0*/  ENDCOLLECTIVE ;  /* 0x000000000000791b */ /* 0x003fe20003800000 */
.L_x_2723:
[----:B------:R-:W-:Y:S02]  /*2ac00*/  IMAD.MOV.U32 R13, RZ, RZ, R10 ;  /* 0x000000ffff0d7224 */ /* 0x000fe400078e000a */
[----:B------:R-:W-:-:S07]  /*2ac10*/  IMAD.MOV.U32 R21, RZ, RZ, R14 ;  /* 0x000000ffff157224 */ /* 0x000fce00078e000e */
[----:B------:R-:W-:Y:S05]  /*2ac20*/  WARPSYNC.COLLECTIVE R15, `(.L_x_2724) ;  /* 0x000000000f087348 */ /* 0x000fea0003c00000 */
[----:B------:R0:W1:Y:S02]  /*2ac30*/  SHFL.IDX P6, R14, R13, R12, R11 ;  /* 0x0000000c0d0e7389 */ /* 0x00006400000c000b */
[----:B01----:R-:W-:Y:S01]  /*2ac40*/  ENDCOLLECTIVE ;  /* 0x000000000000791b */ /* 0x003fe20003800000 */
.L_x_2724:
[----:B------:R-:W-:Y:S01]  /*2ac50*/  @!P1 IMAD.MOV.U32 R40, RZ, RZ, R4 ;  /* 0x000000ffff289224 */ /* 0x000fe200078e0004 */
[----:B------:R-:W-:Y:S01]  /*2ac60*/  @!P1 MOV R41, R5 ;  /* 0x0000000500299202 */ /* 0x000fe20000000f00 */
[----:B------:R-:W-:Y:S01]  /*2ac70*/  @!P1 IMAD.MOV.U32 R38, RZ, RZ, R6 ;  /* 0x000000ffff269224 */ /* 0x000fe200078e0006 */
[----:B------:R-:W-:Y:S01]  /*2ac80*/  CS2R R4, SRZ ;  /* 0x0000000000047805 */ /* 0x000fe2000001ff00 */
[----:B------:R-:W-:Y:S02]  /*2ac90*/  @!P1 IMAD.MOV.U32 R39, RZ, RZ, R7 ;  /* 0x000000ffff279224 */ /* 0x000fe400078e0007 */
[----:B------:R-:W-:Y:S02]  /*2aca0*/  @!P1 IMAD.MOV.U32 R36, RZ, RZ, R24 ;  /* 0x000000ffff249224 */ /* 0x000fe400078e0018 */
[----:B------:R-:W-:Y:S02]  /*2acb0*/  @!P1 IMAD.MOV.U32 R37, RZ, RZ, R25 ;  /* 0x000000ffff259224 */ /* 0x000fe400078e0019 */
[----:B------:R-:W-:-:S02]  /*2acc0*/  @!P1 IMAD.MOV.U32 R34, RZ, RZ, R26 ;  /* 0x000000ffff229224 */ /* 0x000fc400078e001a */
[----:B------:R-:W-:Y:S01]  /*2acd0*/  @!P1 IMAD.MOV.U32 R35, RZ, RZ, R27 ;  /* 0x000000ffff239224 */ /* 0x000fe200078e001b */
[----:B------:R-:W-:Y:S06]  /*2ace0*/  BRA `(.L_x_2725) ;  /* 0xfffffe6c00e07947 */ /* 0x000fec000383ffff */
.L_x_2481:
[----:B------:R-:W-:Y:S01]  /*2acf0*/  BSSY B1, `(.L_x_2726) ;  /* 0x0000008000017945 */ /* 0x000fe20003800000 */
[----:B------:R-:W-:Y:S01]  /*2ad00*/  IMAD.MOV.U32 R13, RZ, RZ, R8 ;  /* 0x000000ffff0d7224 */ /* 0x000fe200078e0008 */
[----:B------:R-:W-:Y:S01]  /*2ad10*/  MOV R15, 0xffffffff ;  /* 0xffffffff000f7802 */ /* 0x000fe20000000f00 */
[----:B------:R-:W-:Y:S02]  /*2ad20*/  IMAD.MOV.U32 R12, RZ, RZ, 0x2 ;  /* 0x00000002ff0c7424 */ /* 0x000fe400078e00ff */
[----:B------:R-:W-:-:S07]  /*2ad30*/  IMAD.MOV.U32 R11, RZ, RZ, 0x181f ;  /* 0x0000181fff0b7424 */ /* 0x000fce00078e00ff */
[----:B-----5:R-:W-:Y:S05]  /*2ad40*/  WARPSYNC.COLLECTIVE R15, `(.L_x_2727) ;  /* 0x000000000f087348 */ /* 0x020fea0003c00000 */
[----:B------:R0:W1:Y:S02]  /*2ad50*/  SHFL.IDX P6, R14, R13, R12, R11 ;  /* 0x0000000c0d0e7389 */ /* 0x00006400000c000b */
[----:B01---5:R-:W-:Y:S01]  /*2ad60*/  ENDCOLLECTIVE ;  /* 0x000000000000791b */ /* 0x023fe20003800000 */
.L_x_2727:
[----:B------:R-:W-:Y:S05]  /*2ad70*/  BSYNC B1 ;  /* 0x0000000000017941 */ /* 0x000fea0003800000 */
.L_x_2726:
[----:B------:R-:W-:Y:S01]  /*2ad80*/  IMAD.MOV.U32 R13, RZ, RZ, R43 ;  /* 0x000000ffff0d7224 */ /* 0x000fe200078e002b */
[----:B------:R-:W-:Y:S01]  /*2ad90*/  IADD3 R25, R57, 0x40, RZ ;  /* 0x0000004039197810 */ /* 0x000fe20007ffe0ff */
[----:B------:R-:W-:Y:S02]  /*2ada0*/  IMAD.MOV.U32 R12, RZ, RZ, 0x2 ;  /* 0x00000002ff0c7424 */ /* 0x000fe400078e00ff */
[----:B------:R-:W-:Y:S01]  /*2adb0*/  IMAD.MOV.U32 R11, RZ, RZ, 0x181f ;  /* 0x0000181fff0b7424 */ /* 0x000fe200078e00ff */
[----:B------:R-:W-:Y:S01]  /*2adc0*/  ISETP.GE.OR P1, PT, R25, R42, P0 ;  /* 0x0000002a1900720c */ /* 0x000fe20000726670 */
[----:B------:R-:W-:Y:S02]  /*2add0*/  IMAD.MOV.U32 R15, RZ, RZ, -0x1 ;  /* 0xffffffffff0f7424 */ /* 0x000fe400078e00ff */
[----:B------:R-:W-:-:S10]  /*2ade0*/  IMAD.MOV.U32 R3, RZ, RZ, R14 ;  /* 0x000000ffff037224 */ /* 0x000fd400078e000e */
[----:B------:R-:W-:Y:S05]  /*2adf0*/  WARPSYNC.COLLECTIVE R15, `(.L_x_2728) ;  /* 0x000000000f087348 */ /* 0x000fea0003c00000 */
[----:B------:R0:W1:Y:S02]  /*2ae00*/  SHFL.IDX P6, R14, R13, R12, R11 ;  /* 0x0000000c0d0e7389 */ /* 0x00006400000c000b */
[----:B01----:R-:W-:Y:S01]  /*2ae10*/  ENDCOLLECTIVE ;  /* 0x000000000000791b */ /* 0x003fe20003800000 */
.L_x_2728:
[----:B------:R-:W-:Y:S02]  /*2ae20*/  IMAD.MOV.U32 R13, RZ, RZ, R49 ;  /* 0x000000ffff0d7224 */ /* 0x000fe400078e0031 */
[----:B------:R-:W-:-:S07]  /*2ae30*/  IMAD.MOV.U32 R9, RZ, RZ, R14 ;  /* 0x000000ffff097224 */ /* 0x000fce00078e000e */
[----:B------:R-:W-:Y:S05]  /*2ae40*/  WARPSYNC.COLLECTIVE R15, `(.L_x_2729) ;  /* 0x000000000f087348 */ /* 0x000fea0003c00000 */
[----:B------:R0:W1:Y:S02]  /*2ae50*/  SHFL.IDX P6, R14, R13, R12, R11 ;  /* 0x0000000c0d0e7389 */ /* 0x00006400000c000b */
[----:B01----:R-:W-:Y:S01]  /*2ae60*/  ENDCOLLECTIVE ;  /* 0x000000000000791b */ /* 0x003fe20003800000 */
.L_x_2729:
[----:B------:R-:W-:-:S05]  /*2ae70*/  @!P1 IADD3 R0, P2, R16, R9, RZ ;  /* 0x0000000910009210 */ /* 0x000fca0007f5e0ff */
[----:B------:R-:W-:Y:S02]  /*2ae80*/  @!P1 IMAD.X R3, R3, 0x1, R17, P2 ;  /* 0x0000000103039824 */ /* 0x000fe400010e0611 */
[----:B------:R-:W-:Y:S02]  /*2ae90*/  @!P1 IMAD.MOV.U32 R24, RZ, RZ, R0 ;  /* 0x000000ffff189224 */ /* 0x000fe400078e0000 */
[----:B------:R-:W-:Y:S02]  /*2aea0*/  @!P1 IMAD.MOV.U32 R25, RZ, RZ, R3 ;  /* 0x000000ffff199224 */ /* 0x000fe400078e0003 */
[----:B------:R-:W-:-:S04]  /*2aeb0*/  IMAD.MOV.U32 R13, RZ, RZ, R10 ;  /* 0x000000ffff0d7224 */ /* 0x000fc800078e000a */
[----:B------:R-:W5:Y:S01]  /*2aec0*/  @!P1 LD.E.128 R24, desc[UR46][R24.64] ;  /* 0x0000002e18189980 */ /* 0x000f62000c101d00 */
[----:B------:R-:W-:-:S07]  /*2aed0*/  IMAD.MOV.U32 R21, RZ, RZ, R14 ;  /* 0x000000ffff157224 */ /* 0x000fce00078e000e */
[----:B-----5:R-:W-:Y:S05]  /*2aee0*/  WARPSYNC.COLLECTIVE R15, `(.L_x_2730) ;  /* 0x000000000f087348 */ /* 0x020fea0003c00000 */
[----:B------:R0:W1:Y:S02]  /*2aef0*/  SHFL.IDX P6, R14, R13, R12, R11 ;  /* 0x0000000c0d0e7389 */ /* 0x00006400000c000b */
[----:B01---5:R-:W-:Y:S01]  /*2af00*/  ENDCOLLECTIVE ;  /* 0x000000000000791b */ /* 0x023fe20003800000 */
.L_x_2730:
[----:B------:R-:W-:-:S05]  /*2af10*/  @!P1 IADD3 R14, P3, R16, R14, RZ ;  /* 0x0000000e100e9210 */ /* 0x000fca0007f7e0ff */
[----:B------:R-:W-:Y:S02]  /*2af20*/  @!P1 IMAD.X R21, R21, 0x1, R17, P3 ;  /* 0x0000000115159824 */ /* 0x000fe400018e0611 */
[----:B------:R-:W-:Y:S02]  /*2af30*/  @!P1 IMAD.MOV.U32 R52, RZ, RZ, R14 ;  /* 0x000000ffff349224 */ /* 0x000fe400078e000e */
[----:B------:R-:W-:-:S06]  /*2af40*/  @!P1 IMAD.MOV.U32 R53, RZ, RZ, R21 ;  /* 0x000000ffff359224 */ /* 0x000fcc00078e0015 */
[----:B------:R-:W5:Y:S01]  /*2af50*/  @!P1 LD.E.128 R52, desc[UR46][R52.64] ;  /* 0x0000002e34349980 */ /* 0x000f62000c101d00 */
[----:B------:R-:W-:Y:S02]  /*2af60*/  IMAD.MOV.U32 R13, RZ, RZ, R8 ;  /* 0x000000ffff0d7224 */ /* 0x000fe400078e0008 */
[----:B------:R-:W-:-:S07]  /*2af70*/  IMAD.MOV.U32 R12, RZ, RZ, 0x3 ;  /* 0x00000003ff0c7424 */ /* 0x000fce00078e00ff */
[----:B-----5:R-:W-:Y:S05]  /*2af80*/  WARPSYNC.COLLECTIVE R15, `(.L_x_2731) ;  /* 0x000000000f087348 */ /* 0x020fea0003c00000 */
[----:B------:R0:W1:Y:S02]  /*2af90*/  SHFL.IDX P6, R14, R13, R12, R11 ;  /* 0x0000000c0d0e7389 */ /* 0x00006400000c000b */
[----:B01---5:R-:W-:Y:S01]  /*2afa0*/  ENDCOLLECTIVE ;  /* 0x000000000000791b */ /* 0x023fe20003800000 */
.L_x_2731:
[----:B------:R-:W-:Y:S01]  /*2afb0*/  MOV R13, R43 ;  /* 0x0000002b000d7202 */ /* 0x000fe20000000f00 */
[----:B------:R-:W-:-:S07]  /*2afc0*/  IMAD.MOV.U32 R3, RZ, RZ, R14 ;  /* 0x000000ffff037224 */ /* 0x000fce00078e000e */
[----:B------:R-:W-:Y:S05]  /*2afd0*/  WARPSYNC.COLLECTIVE R15, `(.L_x_2732) ;  /* 0x000000000f087348 */ /* 0x000fea0003c00000 */
[----:B------:R0:W1:Y:S02]  /*2afe0*/  SHFL.IDX P6, R14, R13, R12, R11 ;  /* 0x0000000c0d0e7389 */ /* 0x00006400000c000b */
[----:B01----:R-:W-:Y:S01]  /*2aff0*/  ENDCOLLECTIVE ;  /* 0x000000000000791b */ /* 0x003fe20003800000 */
.L_x_2732:
[----:B------:R-:W-:Y:S02]  /*2b000*/  IMAD.MOV.U32 R13, RZ, RZ, R49 ;  /* 0x000000ffff0d7224 */ /* 0x000fe400078e0031 */
[----:B------:R-:W-:-:S07]  /*2b010*/  IMAD.MOV.U32 R43, RZ, RZ, R14 ;  /* 0x000000ffff2b7224 */ /* 0x000fce00078e000e */
[----:B------:R-:W-:Y:S05]  /*2b020*/  WARPSYNC.COLLECTIVE R15, `(.L_x_2733) ;  /* 0x000000000f087348 */ /* 0x000fea0003c00000 */
[----:B------:R0:W1:Y:S02]  /*2b030*/  SHFL.IDX P6, R14, R13, R12, R11 ;  /* 0x0000000c0d0e7389 */ /* 0x00006400000c000b */
[----:B01----:R-:W-:Y:S01]  /*2b040*/  ENDCOLLECTIVE ;  /* 0x000000000000791b */ /* 0x003fe20003800000 */
.L_x_2733:
[----:B------:R-:W-:Y:S02]  /*2b050*/  IMAD.MOV.U32 R13, RZ, RZ, R10 ;  /* 0x000000ffff0d7224 */ /* 0x000fe400078e000a */
[----:B------:R-:W-:-:S07]  /*2b060*/  IMAD.MOV.U32 R49, RZ, RZ, R14 ;  /* 0x000000ffff317224 */ /* 0x000fce00078e000e */
[----:B------:R-:W-:Y:S05]  /*2b070*/  WARPSYNC.COLLECTIVE R15, `(.L_x_2734) ;  /* 0x000000000f087348 */ /* 0x000fea0003c00000 */
[----:B------:R0:W1:Y:S02]  /*2b080*/  SHFL.IDX P6, R14, R13, R12, R11 ;  /* 0x0000000c0d0e7389 */ /* 0x00006400000c000b */
[----:B01----:R-:W-:Y:S01]  /*2b090*/  ENDCOLLECTIVE ;  /* 0x000000000000791b */ /* 0x003fe20003800000 */
.L_x_2734:
[----:B------:R-:W-:Y:S02]  /*2b0a0*/  CS2R R20, SRZ ;  /* 0x0000000000147805 */ /* 0x000fe4000001ff00 */
[----:B------:R-:W-:Y:S02]  /*2b0b0*/  CS2R R28, SRZ ;  /* 0x00000000001c7805 */ /* 0x000fe4000001ff00 */
[----:B------:R-:W-:Y:S02]  /*2b0c0*/  CS2R R30, SRZ ;  /* 0x00000000001e7805 */ /* 0x000fe4000001ff00 */
[----:B------:R-:W-:Y:S02]  /*2b0d0*/  CS2R R32, SRZ ;  /* 0x0000000000207805 */ /* 0x000fe4000001ff00 */
[----:B------:R-:W-:Y:S01]  /*2b0e0*/  CS2R R8, SRZ ;  /* 0x0000000000087805 */ /* 0x000fe2000001ff00 */
[----:B------:R-:W-:Y:S02]  /*2b0f0*/  @!P1 IMAD.MOV.U32 R20, RZ, RZ, R24 ;  /* 0x000000ffff149224 */ /* 0x000fe400078e0018 */
[----:B------:R-:W-:-:S02]  /*2b100*/  @!P1 IMAD.MOV.U32 R21, RZ, RZ, R25 ;  /* 0x000000ffff159224 */ /* 0x000fc400078e0019 */
[----:B------:R-:W-:Y:S02]  /*2b110*/  @!P1 IMAD.MOV.U32 R28, RZ, RZ, R26 ;  /* 0x000000ffff1c9224 */ /* 0x000fe400078e001a */
[----:B------:R-:W-:Y:S02]  /*2b120*/  @!P1 IMAD.MOV.U32 R29, RZ, RZ, R27 ;  /* 0x000000ffff1d9224 */ /* 0x000fe400078e001b */
[----:B------:R-:W-:Y:S01]  /*2b130*/  @!P1 IMAD.MOV.U32 R30, RZ, RZ, R52 ;  /* 0x000000ffff1e9224 */ /* 0x000fe200078e0034 */
[----:B------:R-:W-:Y:S01]  /*2b140*/  @!P1 MOV R31, R53 ;  /* 0x00000035001f9202 */ /* 0x000fe20000000f00 */
[----:B------:R-:W-:Y:S02]  /*2b150*/  @!P1 IMAD.MOV.U32 R32, RZ, RZ, R54 ;  /* 0x000000ffff209224 */ /* 0x000fe400078e0036 */
[----:B------:R-:W-:Y:S01]  /*2b160*/  @!P1 IMAD.MOV.U32 R33, RZ, RZ, R55 ;  /* 0x000000ffff219224 */ /* 0x000fe200078e0037 */
[----:B------:R-:W-:Y:S06]  /*2b170*/  BRA `(.L_x_2735) ;  /* 0xfffffe6c00907947 */ /* 0x000fec000383ffff */
.L_x_2485:
[----:B0-----:R0:W1:Y:S02]  /*2b180*/  SYNCS.PHASECHK.TRANS64.TRYWAIT P4, [R18+URZ+0x38800], R3 ;  /* 0x03880003120075a7 */ /* 0x001064000808017f */
[----:B-1----:R-:W-:Y:S05]  /*2b190*/  @!P4 NANOSLEEP.SYNCS 0x989680 ;  /* 0x009896800000c95d */ /* 0x002fea0003900000 */
[----:B------:R-:W1:Y:S02]  /*2b1a0*/  @!P4 SYNCS.PHASECHK.TRANS64 P4, [R18+URZ+0x38800], R3 ;  /* 0x038800031200c5a7 */ /* 0x000e64000808007f */
[----:B-1----:R-:W-:Y:S05]  /*2b1b0*/  @!P4 BRA `(.L_x_2485) ;  /* 0xfffffffc00f0c947 */ /* 0x002fea000383ffff */
[----:B------:R-:W-:Y:S05]  /*2b1c0*/  BRA `(.L_x_2736) ;  /* 0xfffffe7000087947 */ /* 0x000fea000383ffff */
.L_x_2495:
[----:B-1----:R1:W2:Y:S02]  /*2b1d0*/  SYNCS.PHASECHK.TRANS64.TRYWAIT P0, [R4+URZ+0x38830], R3 ;  /* 0x03883003040075a7 */ /* 0x0022a4000800017f */
[----:B--2---:R-:W-:Y:S05]  /*2b1e0*/  @!P0 NANOSLEEP.SYNCS 0x989680 ;  /* 0x009896800000895d */ /* 0x004fea0003900000 */
[----:B------:R-:W2:Y:S02]  /*2b1f0*/  @!P0 SYNCS.PHASECHK.TRANS64 P0, [R4+URZ+0x38830], R3 ;  /* 0x03883003040085a7 */ /* 0x000ea4000800007f */
[----:B--2---:R-:W-:Y:S05]  /*2b200*/  @!P0 BRA `(.L_x_2495) ;  /* 0xfffffffc00f08947 */ /* 0x004fea000383ffff */
[----:B------:R-:W-:Y:S05]  /*2b210*/  BRA `(.L_x_2494) ;  /* 0xfffffeb000807947 */ /* 0x000fea000383ffff */
.L_x_2501:
[----:B-1----:R1:W2:Y:S02]  /*2b220*/  SYNCS.PHASECHK.TRANS64.TRYWAIT P3, [R3+URZ+0x38830], R0 ;  /* 0x03883000030075a7 */ /* 0x0022a4000806017f */
[----:B--2---:R-:W-:Y:S05]  /*2b230*/  @!P3 NANOSLEEP.SYNCS 0x989680 ;  /* 0x009896800000b95d */ /* 0x004fea0003900000 */
[----:B------:R-:W2:Y:S02]  /*2b240*/  @!P3 SYNCS.PHASECHK.TRANS64 P3, [R3+URZ+0x38830], R0 ;  /* 0x038830000300b5a7 */ /* 0x000ea4000806007f */
[----:B--2---:R-:W-:Y:S05]  /*2b250*/  @!P3 BRA `(.L_x_2501) ;  /* 0xfffffffc00f0b947 */ /* 0x004fea000383ffff */
[----:B------:R-:W-:Y:S05]  /*2b260*/  BRA `(.L_x_2500) ;  /* 0xfffffed8004c7947 */ /* 0x000fea000383ffff */
.L_x_2505:
[----:B-1----:R1:W2:Y:S02]  /*2b270*/  SYNCS.PHASECHK.TRANS64.TRYWAIT P2, [R3+URZ+0x38850], R0 ;  /* 0x03885000030075a7 */ /* 0x0022a4000804017f */
[----:B--2---:R-:W-:Y:S05]  /*2b280*/  @!P2 NANOSLEEP.SYNCS 0x989680 ;  /* 0x009896800000a95d */ /* 0x004fea0003900000 */
[----:B------:R-:W2:Y:S02]  /*2b290*/  @!P2 SYNCS.PHASECHK.TRANS64 P2, [R3+URZ+0x38850], R0 ;  /* 0x038850000300a5a7 */ /* 0x000ea4000804007f */
[----:B--2---:R-:W-:Y:S05]  /*2b2a0*/  @!P2 BRA `(.L_x_2505) ;  /* 0xfffffffc00f0a947 */ /* 0x004fea000383ffff */
[----:B------:R-:W-:Y:S05]  /*2b2b0*/  BRA `(.L_x_2502) ;  /* 0xfffffedc00587947 */ /* 0x000fea000383ffff */
.L_x_2513:
[----:B-1----:R1:W2:Y:S02]  /*2b2c0*/  SYNCS.PHASECHK.TRANS64.TRYWAIT P0, [R0+URZ+0x38830], R3 ;  /* 0x03883003000075a7 */ /* 0x0022a4000800017f */
[----:B--2---:R-:W-:Y:S05]  /*2b2d0*/  @!P0 NANOSLEEP.SYNCS 0x989680 ;  /* 0x009896800000895d */ /* 0x004fea0003900000 */
[----:B------:R-:W2:Y:S02]  /*2b2e0*/  @!P0 SYNCS.PHASECHK.TRANS64 P0, [R0+URZ+0x38830], R3 ;  /* 0x03883003000085a7 */ /* 0x000ea4000800007f */
[----:B--2---:R-:W-:Y:S05]  /*2b2f0*/  @!P0 BRA `(.L_x_2513) ;  /* 0xfffffffc00f08947 */ /* 0x004fea000383ffff */
[----:B------:R-:W-:Y:S05]  /*2b300*/  BRA `(.L_x_2512) ;  /* 0xffffff0400c07947 */ /* 0x000fea000383ffff */
.L_x_2517:
[----:B-1----:R1:W2:Y:S02]  /*2b310*/  SYNCS.PHASECHK.TRANS64.TRYWAIT P0, [R3+URZ+0x38850], R0 ;  /* 0x03885000030075a7 */ /* 0x0022a4000800017f */
[----:B--2---:R-:W-:Y:S05]  /*2b320*/  @!P0 NANOSLEEP.SYNCS 0x989680 ;  /* 0x009896800000895d */ /* 0x004fea0003900000 */
[----:B------:R-:W2:Y:S02]  /*2b330*/  @!P0 SYNCS.PHASECHK.TRANS64 P0, [R3+URZ+0x38850], R0 ;  /* 0x03885000030085a7 */ /* 0x000ea4000800007f */
[----:B--2---:R-:W-:Y:S05]  /*2b340*/  @!P0 BRA `(.L_x_2517) ;  /* 0xfffffffc00f08947 */ /* 0x004fea000383ffff */
[----:B------:R-:W-:Y:S05]  /*2b350*/  BRA `(.L_x_2514) ;  /* 0xffffff0800c07947 */ /* 0x000fea000383ffff */
.L_x_2523:
[----:B-1----:R1:W2:Y:S02]  /*2b360*/  SYNCS.PHASECHK.TRANS64.TRYWAIT P0, [R10+URZ+0x38850], R7 ;  /* 0x038850070a0075a7 */ /* 0x0022a4000800017f */
[----:B--2---:R-:W-:Y:S05]  /*2b370*/  @!P0 NANOSLEEP.SYNCS 0x989680 ;  /* 0x009896800000895d */ /* 0x004fea0003900000 */
[----:B------:R-:W2:Y:S02]  /*2b380*/  @!P0 SYNCS.PHASECHK.TRANS64 P0, [R10+URZ+0x38850], R7 ;  /* 0x038850070a0085a7 */ /* 0x000ea4000800007f */
[----:B--2---:R-:W-:Y:S05]  /*2b390*/  @!P0 BRA `(.L_x_2523) ;  /* 0xfffffffc00f08947 */ /* 0x004fea000383ffff */
[----:B------:R-:W-:Y:S05]  /*2b3a0*/  BRA `(.L_x_2522) ;  /* 0xffffff2800987947 */ /* 0x000fea000383ffff */
.L_x_2527:
[----:B------:R-:W-:Y:S01]  /*2b3b0*/  SEL R21, R32, R33, P0 ;  /* 0x0000002120157207 */ /* 0x000fe20000000000 */
[----:B------:R-:W-:Y:S01]  /*2b3c0*/  IMAD.MOV.U32 R15, RZ, RZ, -0x1 ;  /* 0xffffffffff0f7424 */ /* 0x000fe200078e00ff */
        /* <DEDUP_REMOVED lines=14> */
[----:B------:R-:W-:Y:S01]  /*2b4b0*/  IMAD.MOV.U32 R11, RZ, RZ, 0x1c1f ;  /* 0x00001c1fff0b7424 */ /* 0x000fe200078e00ff */
[----:B------:R-:W-:Y:S02]  /*2b4c0*/  SEL R53, R62, R59, P0 ;  /* 0x0000003b3e357207 */ /* 0x000fe40000000000 */
[----:B------:R-:W-:-:S07]  /*2b4d0*/  SEL R62, R59, R62, P0 ;  /* 0x0000003e3b3e7207 */ /* 0x000fce0000000000 */
[----:B------:R-:W-:Y:S05]  /*2b4e0*/  WARPSYNC.COLLECTIVE R15, `(.L_x_2737) ;  /* 0x000000000f087348 */ /* 0x000fea0003c00000 */
[----:B------:R0:W1:Y:S02]  /*2b4f0*/  SHFL.IDX P6, R14, R13, R12, R11 ;  /* 0x0000000c0d0e7389 */ /* 0x00006400000c000b */
[----:B01----:R-:W-:Y:S01]  /*2b500*/  ENDCOLLECTIVE ;  /* 0x000000000000791b */ /* 0x003fe20003800000 */
.L_x_2737:
[----:B------:R-:W-:Y:S02]  /*2b510*/  SEL R59, R66, R7, P0 ;  /* 0x00000007423b7207 */ /* 0x000fe40000000000 */
[----:B------:R-:W-:Y:S02]  /*2b520*/  SEL R66, R7, R66, P0 ;  /* 0x0000004207427207 */ /* 0x000fe40000000000 */
[----:B------:R-:W-:Y:S02]  /*2b530*/  LOP3.LUT R7, R2, 0x2, RZ, 0x3c, !PT ;  /* 0x0000000202077812 */ /* 0x000fe400078e3cff */
        /* <DEDUP_REMOVED lines=16> */
.L_x_2738:
        /* <DEDUP_REMOVED lines=18> */
.L_x_2739:
        /* <DEDUP_REMOVED lines=19> */
.L_x_2740:
        /* <DEDUP_REMOVED lines=12> */
[----:B------:R-:W-:Y:S01]  /*2b950*/  SEL R6, R9, R6, P0 ;  /* 0x0000000609067207 */ /* 0x000fe20000000000 */
[----:B------:R-:W-:-:S07]  /*2b960*/  IMAD.MOV.U32 R21, RZ, RZ, R14 ;  /* 0x000000ffff157224 */ /* 0x000fce00078e000e */
[----:B------:R-:W-:Y:S05]  /*2b970*/  WARPSYNC.COLLECTIVE R15, `(.L_x_2741) ;  /* 0x000000000f087348 */ /* 0x000fea0003c00000 */
[----:B------:R0:W1:Y:S02]  /*2b980*/  SHFL.IDX P6, R14, R13, R12, R11 ;  /* 0x0000000c0d0e7389 */ /* 0x00006400000c000b */
[----:B01----:R-:W-:Y:S01]  /*2b990*/  ENDCOLLECTIVE ;  /* 0x000000000000791b */ /* 0x003fe20003800000 */
.L_x_2741:
        /* <DEDUP_REMOVED lines=8> */
.L_x_2742:
[----:B------:R-:W-:Y:S02]  /*2ba20*/  IMAD.MOV.U32 R13, RZ, RZ, R27 ;  /* 0x000000ffff0d7224 */ /* 0x000fe400078e001b */
[----:B------:R-:W-:Y:S02]  /*2ba30*/  IMAD.MOV.U32 R12, RZ, RZ, R2 ;  /* 0x000000ffff0c7224 */ /* 0x000fe400078e0002 */
[----:B------:R-:W-:-:S07]  /*2ba40*/  IMAD.MOV.U32 R25, RZ, RZ, R14 ;  /* 0x000000ffff197224 */ /* 0x000fce00078e000e */
[----:B------:R-:W-:Y:S05]  /*2ba50*/  WARPSYNC.COLLECTIVE R15, `(.L_x_2743) ;  /* 0x000000000f087348 */ /* 0x000fea0003c00000 */
[----:B------:R0:W1:Y:S02]  /*2ba60*/  SHFL.IDX P6, R14, R13, R12, R11 ;  /* 0x0000000c0d0e7389 */ /* 0x00006400000c000b */
[----:B01----:R-:W-:Y:S01]  /*2ba70*/  ENDCOLLECTIVE ;  /* 0x000000000000791b */ /* 0x003fe20003800000 */
.L_x_2743:
        /* <DEDUP_REMOVED lines=8> */
.L_x_2744:
[----:B------:R-:W-:Y:S02]  /*2bb00*/  IMAD.MOV.U32 R13, RZ, RZ, R29 ;  /* 0x000000ffff0d7224 */ /* 0x000fe400078e001d */
[----:B------:R-:W-:Y:S02]  /*2bb10*/  IMAD.MOV.U32 R12, RZ, RZ, R2 ;  /* 0x000000ffff0c7224 */ /* 0x000fe400078e0002 */
[----:B------:R-:W-:-:S07]  /*2bb20*/  IMAD.MOV.U32 R27, RZ, RZ, R14 ;  /* 0x000000ffff1b7224 */ /* 0x000fce00078e000e */
[----:B------:R-:W-:Y:S05]  /*2bb30*/  WARPSYNC.COLLECTIVE R15, `(.L_x_2745) ;  /* 0x000000000f087348 */ /* 0x000fea0003c00000 */
[----:B------:R0:W1:Y:S02]  /*2bb40*/  SHFL.IDX P6, R14, R13, R12, R11 ;  /* 0x0000000c0d0e7389 */ /* 0x00006400000c000b */
[----:B01----:R-:W-:Y:S01]  /*2bb50*/  ENDCOLLECTIVE ;  /* 0x000000000000791b */ /* 0x003fe20003800000 */
.L_x_2745:
[----:B------:R-:W-:Y:S01]  /*2bb60*/  IMAD.MOV.U32 R13, RZ, RZ, R28 ;  /* 0x000000ffff0d7224 */ /* 0x000fe200078e001c */
[----:B------:R-:W-:Y:S01]  /*2bb70*/  SEL R28, R30, R27, P0 ;  /* 0x0000001b1e1c7207 */ /* 0x000fe20000000000 */
[----:B------:R-:W-:Y:S01]  /*2bb80*/  IMAD.MOV.U32 R12, RZ, RZ, R7 ;  /* 0x000000ffff0c7224 */ /* 0x000fe200078e0007 */
[----:B------:R-:W-:Y:S02]  /*2bb90*/  SEL R30, R27, R30, P0 ;  /* 0x0000001e1b1e7207 */ /* 0x000fe40000000000 */
[----:B------:R-:W-:-:S07]  /*2bba0*/  MOV R34, R14 ;  /* 0x0000000e00227202 */ /* 0x000fce0000000f00 */
[----:B------:R-:W-:Y:S05]  /*2bbb0*/  WARPSYNC.COLLECTIVE R15, `(.L_x_2746) ;  /* 0x000000000f087348 */ /* 0x000fea0003c00000 */
[----:B------:R0:W1:Y:S02]  /*2bbc0*/  SHFL.IDX P6, R14, R13, R12, R11 ;  /* 0x0000000c0d0e7389 */ /* 0x00006400000c000b */
[----:B01----:R-:W-:Y:S01]  /*2bbd0*/  ENDCOLLECTIVE ;  /* 0x000000000000791b */ /* 0x003fe20003800000 */
.L_x_2746:
[----:B------:R-:W-:Y:S02]  /*2bbe0*/  IMAD.MOV.U32 R13, RZ, RZ, R31 ;  /* 0x000000ffff0d7224 */ /* 0x000fe400078e001f */
[----:B------:R-:W-:Y:S02]  /*2bbf0*/  IMAD.MOV.U32 R12, RZ, RZ, R2 ;  /* 0x000000ffff0c7224 */ /* 0x000fe400078e0002 */
[----:B------:R-:W-:-:S07]  /*2bc00*/  IMAD.MOV.U32 R29, RZ, RZ, R14 ;  /* 0x000000ffff1d7224 */ /* 0x000fce00078e000e */
[----:B------:R-:W-:Y:S05]  /*2bc10*/  WARPSYNC.COLLECTIVE R15, `(.L_x_2747) ;  /* 0x000000000f087348 */ /* 0x000fea0003c00000 */
[----:B------:R0:W1:Y:S02]  /*2bc20*/  SHFL.IDX P6, R14, R13, R12, R11 ;  /* 0x0000000c0d0e7389 */ /* 0x00006400000c000b */
[----:B01----:R-:W-:Y:S01]  /*2bc30*/  ENDCOLLECTIVE ;  /* 0x000000000000791b */ /* 0x003fe20003800000 */
.L_x_2747:
        /* <DEDUP_REMOVED lines=8> */
.L_x_2748:
[----:B------:R-:W-:Y:S01]  /*2bcc0*/  MOV R13, R33 ;  /* 0x00000021000d7202 */ /* 0x000fe20000000f00 */
[----:B------:R-:W-:Y:S02]  /*2bcd0*/  IMAD.MOV.U32 R12, RZ, RZ, R2 ;  /* 0x000000ffff0c7224 */ /* 0x000fe400078e0002 */
[----:B------:R-:W-:-:S07]  /*2bce0*/  IMAD.MOV.U32 R31, RZ, RZ, R14 ;  /* 0x000000ffff1f7224 */ /* 0x000fce00078e000e */
[----:B------:R-:W-:Y:S05]  /*2bcf0*/  WARPSYNC.COLLECTIVE R15, `(.L_x_2749) ;  /* 0x000000000f087348 */ /* 0x000fea0003c00000 */
[----:B------:R0:W1:Y:S02]  /*2bd00*/  SHFL.IDX P6, R14, R13, R12, R11 ;  /* 0x0000000c0d0e7389 */ /* 0x00006400000c000b */
[----:B01----:R-:W-:Y:S01]  /*2bd10*/  ENDCOLLECTIVE ;  /* 0x000000000000791b */ /* 0x003fe20003800000 */
.L_x_2749:
        /* <DEDUP_REMOVED lines=8> */
.L_x_2750:
[----:B------:R-:W-:Y:S02]  /*2bda0*/  IMAD.MOV.U32 R13, RZ, RZ, R35 ;  /* 0x000000ffff0d7224 */ /* 0x000fe400078e0023 */
[----:B------:R-:W-:Y:S02]  /*2bdb0*/  IMAD.MOV.U32 R12, RZ, RZ, R2 ;  /* 0x000000ffff0c7224 */ /* 0x000fe400078e0002 */
[----:B------:R-:W-:-:S07]  /*2bdc0*/  IMAD.MOV.U32 R40, RZ, RZ, R14 ;  /* 0x000000ffff287224 */ /* 0x000fce00078e000e */
[----:B------:R-:W-:Y:S05]  /*2bdd0*/  WARPSYNC.COLLECTIVE R15, `(.L_x_2751) ;  /* 0x000000000f087348 */ /* 0x000fea0003c00000 */
[----:B------:R0:W1:Y:S02]  /*2bde0*/  SHFL.IDX P6, R14, R13, R12, R11 ;  /* 0x0000000c0d0e7389 */ /* 0x00006400000c000b */
[----:B01----:R-:W-:Y:S01]  /*2bdf0*/  ENDCOLLECTIVE ;  /* 0x000000000000791b */ /* 0x003fe20003800000 */
.L_x_2751:
[----:B------:R-:W-:Y:S01]  /*2be00*/  IMAD.MOV.U32 R13, RZ, RZ, R42 ;  /* 0x000000ffff0d7224 */ /* 0x000fe200078e002a */
[----:B------:R-:W-:Y:S01]  /*2be10*/  MOV R12, R7 ;  /* 0x00000007000c7202 */ /* 0x000fe20000000f00 */
[----:B------:R-:W-:-:S07]  /*2be20*/  IMAD.MOV.U32 R35, RZ, RZ, R14 ;  /* 0x000000ffff237224 */ /* 0x000fce00078e000e */
[----:B------:R-:W-:Y:S05]  /*2be30*/  WARPSYNC.COLLECTIVE R15, `(.L_x_2752) ;  /* 0x000000000f087348 */ /* 0x000fea0003c00000 */
[----:B------:R0:W1:Y:S02]  /*2be40*/  SHFL.IDX P6, R14, R13, R12, R11 ;  /* 0x0000000c0d0e7389 */ /* 0x00006400000c000b */
[----:B01----:R-:W-:Y:S01]  /*2be50*/  ENDCOLLECTIVE ;  /* 0x000000000000791b */ /* 0x003fe20003800000 */
.L_x_2752:
[----:B------:R-:W-:Y:S02]  /*2be60*/  IMAD.MOV.U32 R13, RZ, RZ, R37 ;  /* 0x000000ffff0d7224 */ /* 0x000fe400078e0025 */
[----:B------:R-:W-:Y:S02]  /*2be70*/  IMAD.MOV.U32 R12, RZ, RZ, R2 ;  /* 0x000000ffff0c7224 */ /* 0x000fe400078e0002 */
[----:B------:R-:W-:-:S07]  /*2be80*/  IMAD.MOV.U32 R42, RZ, RZ, R14 ;  /* 0x000000ffff2a7224 */ /* 0x000fce00078e000e */
[----:B------:R-:W-:Y:S05]  /*2be90*/  WARPSYNC.COLLECTIVE R15, `(.L_x_2753) ;  /* 0x000000000f087348 */ /* 0x000fea0003c00000 */
[----:B------:R0:W1:Y:S02]  /*2bea0*/  SHFL.IDX P6, R14, R13, R12, R11 ;  /* 0x0000000c0d0e7389 */ /* 0x00006400000c000b */
[----:B01----:R-:W-:Y:S01]  /*2beb0*/  ENDCOLLECTIVE ;  /* 0x000000000000791b */ /* 0x003fe20003800000 */
.L_x_2753:
[----:B------:R-:W-:Y:S02]  /*2bec0*/  IMAD.MOV.U32 R13, RZ, RZ, R44 ;  /* 0x000000ffff0d7224 */ /* 0x000fe400078e002c */
[----:B------:R-:W-:Y:S02]  /*2bed0*/  IMAD.MOV.U32 R12, RZ, RZ, R7 ;  /* 0x000000ffff0c7224 */ /* 0x000fe400078e0007 */
[----:B------:R-:W-:-:S07]  /*2bee0*/  IMAD.MOV.U32 R37, RZ, RZ, R14 ;  /* 0x000000ffff257224 */ /* 0x000fce00078e000e */
[----:B------:R-:W-:Y:S05]  /*2bef0*/  WARPSYNC.COLLECTIVE R15, `(.L_x_2754) ;  /* 0x000000000f087348 */ /* 0x000fea0003c00000 */
[----:B------:R0:W1:Y:S02]  /*2bf00*/  SHFL.IDX P6, R14, R13, R12, R11 ;  /* 0x0000000c0d0e7389 */ /* 0x00006400000c000b */
[----:B01----:R-:W-:Y:S01]  /*2bf10*/  ENDCOLLECTIVE ;  /* 0x000000000000791b */ /* 0x003fe20003800000 */
.L_x_2754:
[----:B------:R-:W-:Y:S02]  /*2bf20*/  IMAD.MOV.U32 R13, RZ, RZ, R39 ;  /* 0x000000ffff0d7224 */ /* 0x000fe400078e0027 */
[----:B------:R-:W-:Y:S02]  /*2bf30*/  IMAD.MOV.U32 R12, RZ, RZ, R2 ;  /* 0x000000ffff0c7224 */ /* 0x000fe400078e0002 */
[----:B------:R-:W-:-:S07]  /*2bf40*/  IMAD.MOV.U32 R44, RZ, RZ, R14 ;  /* 0x000000ffff2c7224 */ /* 0x000fce00078e000e */
[----:B------:R-:W-:Y:S05]  /*2bf50*/  WARPSYNC.COLLECTIVE R15, `(.L_x_2755) ;  /* 0x000000000f087348 */ /* 0x000fea0003c00000 */
[----:B------:R0:W1:Y:S02]  /*2bf60*/  SHFL.IDX P6, R14, R13, R12, R11 ;  /* 0x0000000c0d0e7389 */ /* 0x00006400000c000b */
[----:B01----:R-:W-:Y:S01]  /*2bf70*/  ENDCOLLECTIVE ;  /* 0x000000000000791b */ /* 0x003fe20003800000 */
.L_x_2755:
[----:B------:R-:W-:Y:S02]  /*2bf80*/  IMAD.MOV.U32 R13, RZ, RZ, R46 ;  /* 0x000000ffff0d7224 */ /* 0x000fe400078e002e */
[----:B------:R-:W-:Y:S01]  /*2bf90*/  IMAD.MOV.U32 R12, RZ, RZ, R7 ;  /* 0x000000ffff0c7224 */ /* 0x000fe200078e0007 */
[----:B------:R-:W-:-:S07]  /*2bfa0*/  MOV R39, R14 ;  /* 0x0000000e00277202 */ /* 0x000fce0000000f00 */
[----:B------:R-:W-:Y:S05]  /*2bfb0*/  WARPSYNC.COLLECTIVE R15, `(.L_x_2756) ;  /* 0x000000000f087348 */ /* 0x000fea0003c00000 */
[----:B------:R0:W1:Y:S02]  /*2bfc0*/  SHFL.IDX P6, R14, R13, R12, R11 ;  /* 0x0000000c0d0e7389 */ /* 0x00006400000c000b */
[----:B01----:R-:W-:Y:S01]  /*2bfd0*/  ENDCOLLECTIVE ;  /* 0x000000000000791b */ /* 0x003fe20003800000 */
.L_x_2756:
[----:B------:R-:W-:Y:S02]  /*2bfe0*/  IMAD.MOV.U32 R13, RZ, RZ, R41 ;  /* 0x000000ffff0d7224 */ /* 0x000fe400078e0029 */
[----:B------:R-:W-:Y:S02]  /*2bff0*/  IMAD.MOV.U32 R12, RZ, RZ, R2 ;  /* 0x000000ffff0c7224 */ /* 0x000fe400078e0002 */
[----:B------:R-:W-:-:S07]  /*2c000*/  IMAD.MOV.U32 R46, RZ, RZ, R14 ;  /* 0x000000ffff2e7224 */ /* 0x000fce00078e000e */
[----:B------:R-:W-:Y:S05]  /*2c010*/  WARPSYNC.COLLECTIVE R15, `(.L_x_2757) ;  /* 0x000000000f087348 */ /* 0x000fea0003c00000 */
[----:B------:R0:W1:Y:S02]  /*2c020*/  SHFL.IDX P6, R14, R13, R12, R11 ;  /* 0x0000000c0d0e7389 */ /* 0x00006400000c000b */
[----:B01----:R-:W-:Y:S01]  /*2c030*/  ENDCOLLECTIVE ;  /* 0x000000000000791b */ /* 0x003fe20003800000 */
.L_x_2757:
[----:B------:R-:W-:Y:S02]  /*2c040*/  IMAD.MOV.U32 R13, RZ, RZ, R48 ;  /* 0x000000ffff0d7224 */ /* 0x000fe400078e0030 */
[----:B------:R-:W-:Y:S02]  /*2c050*/  IMAD.MOV.U32 R12, RZ, RZ, R7 ;  /* 0x000000ffff0c7224 */ /* 0x000fe400078e0007 */
[----:B------:R-:W-:-:S07]  /*2c060*/  IMAD.MOV.U32 R41, RZ, RZ, R14 ;  /* 0x000000ffff297224 */ /* 0x000fce00078e000e */
[----:B------:R-:W-:Y:S05]  /*2c070*/  WARPSYNC.COLLECTIVE R15, `(.L_x_2758) ;  /* 0x000000000f087348 */ /* 0x000fea0003c00000 */
[----:B------:R0:W1:Y:S02]  /*2c080*/  SHFL.IDX P6, R14, R13, R12, R11 ;  /* 0x0000000c0d0e7389 */ /* 0x00006400000c000b */
[----:B01----:R-:W-:Y:S01]  /*2c090*/  ENDCOLLECTIVE ;  /* 0x000000000000791b */ /* 0x003fe20003800000 */
.L_x_2758:
[----:B------:R-:W-:Y:S01]  /*2c0a0*/  MOV R13, R43 ;  /* 0x0000002b000d7202 */ /* 0x000fe20000000f00 */
[----:B------:R-:W-:Y:S02]  /*2c0b0*/  IMAD.MOV.U32 R12, RZ, RZ, R2 ;  /* 0x000000ffff0c7224 */ /* 0x000fe400078e0002 */
[----:B------:R-:W-:-:S07]  /*2c0c0*/  IMAD.MOV.U32 R48, RZ, RZ, R14 ;  /* 0x000000ffff307224 */ /* 0x000fce00078e000e */
[----:B------:R-:W-:Y:S05]  /*2c0d0*/  WARPSYNC.COLLECTIVE R15, `(.L_x_2759) ;  /* 0x000000000f087348 */ /* 0x000fea0003c00000 */
[----:B------:R0:W1:Y:S02]  /*2c0e0*/  SHFL.IDX P6, R14, R13, R12, R11 ;  /* 0x0000000c0d0e7389 */ /* 0x00006400000c000b */
[----:B01----:R-:W-:Y:S01]  /*2c0f0*/  ENDCOLLECTIVE ;  /* 0x000000000000791b */ /* 0x003fe20003800000 */
.L_x_2759:
[----:B------:R-:W-:Y:S02]  /*2c100*/  IMAD.MOV.U32 R13, RZ, RZ, R50 ;  /* 0x000000ffff0d7224 */ /* 0x000fe400078e0032 */
[----:B------:R-:W-:Y:S02]  /*2c110*/  IMAD.MOV.U32 R12, RZ, RZ, R7 ;  /* 0x000000ffff0c7224 */ /* 0x000fe400078e0007 */
[----:B------:R-:W-:-:S07]  /*2c120*/  IMAD.MOV.U32 R43, RZ, RZ, R14 ;  /* 0x000000ffff2b7224 */ /* 0x000fce00078e000e */
[----:B------:R-:W-:Y:S05]  /*2c130*/  WARPSYNC.COLLECTIVE R15, `(.L_x_2760) ;  /* 0x000000000f087348 */ /* 0x000fea0003c00000 */
[----:B------:R0:W1:Y:S02]  /*2c140*/  SHFL.IDX P6, R14, R13, R12, R11 ;  /* 0x0000000c0d0e7389 */ /* 0x00006400000c000b */
[----:B01----:R-:W-:Y:S01]  /*2c150*/  ENDCOLLECTIVE ;  /* 0x000000000000791b */ /* 0x003fe20003800000 */
.L_x_2760:
[----:B------:R-:W-:Y:S02]  /*2c160*/  IMAD.MOV.U32 R13, RZ, RZ, R45 ;  /* 0x000000ffff0d7224 */ /* 0x000fe400078e002d */
[----:B------:R-:W-:Y:S02]  /*2c170*/  IMAD.MOV.U32 R12, RZ, RZ, R2 ;  /* 0x000000ffff0c7224 */ /* 0x000fe400078e0002 */
[----:B------:R-:W-:-:S07]  /*2c180*/  IMAD.MOV.U32 R50, RZ, RZ, R14 ;  /* 0x000000ffff327224 */ /* 0x000fce00078e000e */
[----:B------:R-:W-:Y:S05]  /*2c190*/  WARPSYNC.COLLECTIVE R15, `(.L_x_2761) ;  /* 0x000000000f087348 */ /* 0x000fea0003c00000 */
[----:B------:R0:W1:Y:S02]  /*2c1a0*/  SHFL.IDX P6, R14, R13, R12, R11 ;  /* 0x0000000c0d0e7389 */ /* 0x00006400000c000b */
[----:B01----:R-:W-:Y:S01]  /*2c1b0*/  ENDCOLLECTIVE ;  /* 0x000000000000791b */ /* 0x003fe20003800000 */
.L_x_2761:
[----:B------:R-:W-:Y:S01]  /*2c1c0*/  IMAD.MOV.U32 R13, RZ, RZ, R52 ;  /* 0x000000ffff0d7224 */ /* 0x000fe200078e0034 */
[----:B------:R-:W-:Y:S01]  /*2c1d0*/  MOV R12, R7 ;  /* 0x00000007000c7202 */ /* 0x000fe20000000f00 */
[----:B------:R-:W-:-:S07]  /*2c1e0*/  IMAD.MOV.U32 R45, RZ, RZ, R14 ;  /* 0x000000ffff2d7224 */ /* 0x000fce00078e000e */
[----:B------:R-:W-:Y:S05]  /*2c1f0*/  WARPSYNC.COLLECTIVE R15, `(.L_x_2762) ;  /* 0x000000000f087348 */ /* 0x000fea0003c00000 */
[----:B------:R0:W1:Y:S02]  /*2c200*/  SHFL.IDX P6, R14, R13, R12, R11 ;  /* 0x0000000c0d0e7389 */ /* 0x00006400000c000b */
[----:B01----:R-:W-:Y:S01]  /*2c210*/  ENDCOLLECTIVE ;  /* 0x000000000000791b */ /* 0x003fe20003800000 */
.L_x_2762:
[----:B------:R-:W-:Y:S02]  /*2c220*/  IMAD.MOV.U32 R13, RZ, RZ, R47 ;  /* 0x000000ffff0d7224 */ /* 0x000fe400078e002f */
[----:B------:R-:W-:Y:S02]  /*2c230*/  IMAD.MOV.U32 R12, RZ, RZ, R2 ;  /* 0x000000ffff0c7224 */ /* 0x000fe400078e0002 */
[----:B------:R-:W-:-:S07]  /*2c240*/  IMAD.MOV.U32 R52, RZ, RZ, R14 ;  /* 0x000000ffff347224 */ /* 0x000fce00078e000e */
[----:B------:R-:W-:Y:S05]  /*2c250*/  WARPSYNC.COLLECTIVE R15, `(.L_x_2763) ;  /* 0x000000000f087348 */ /* 0x000fea0003c00000 */
[----:B------:R0:W1:Y:S02]  /*2c260*/  SHFL.IDX P6, R14, R13, R12, R11 ;  /* 0x0000000c0d0e7389 */ /* 0x00006400000c000b */
[----:B01----:R-:W-:Y:S01]  /*2c270*/  ENDCOLLECTIVE ;  /* 0x000000000000791b */ /* 0x003fe20003800000 */
.L_x_2763:
[----:B------:R-:W-:Y:S01]  /*2c280*/  IMAD.MOV.U32 R13, RZ, RZ, R56 ;  /* 0x000000ffff0d7224 */ /* 0x000fe200078e0038 */
[----:B------:R-:W-:Y:S01]  /*2c290*/  SEL R56, R37, R44, P0 ;  /* 0x0000002c25387207 */ /* 0x000fe20000000000 */
[----:B------:R-:W-:Y:S02]  /*2c2a0*/  IMAD.MOV.U32 R12, RZ, RZ, R7 ;  /* 0x000000ffff0c7224 */ /* 0x000fe400078e0007 */
[----:B------:R-:W-:-:S07]  /*2c2b0*/  IMAD.MOV.U32 R47, RZ, RZ, R14 ;  /* 0x000000ffff2f7224 */ /* 0x000fce00078e000e */
[----:B------:R-:W-:Y:S05]  /*2c2c0*/  WARPSYNC.COLLECTIVE R15, `(.L_x_2764) ;  /* 0x000000000f087348 */ /* 0x000fea0003c00000 */
[----:B------:R0:W1:Y:S02]  /*2c2d0*/  SHFL.IDX P6, R14, R13, R12, R11 ;  /* 0x0000000c0d0e7389 */ /* 0x00006400000c000b */
[----:B01----:R-:W-:Y:S01]  /*2c2e0*/  ENDCOLLECTIVE ;  /* 0x000000000000791b */ /* 0x003fe20003800000 */
.L_x_2764:
[----:B------:R-:W-:Y:S02]  /*2c2f0*/  IMAD.MOV.U32 R13, RZ, RZ, R49 ;  /* 0x000000ffff0d7224 */ /* 0x000fe400078e0031 */
[----:B------:R-:W-:Y:S02]  /*2c300*/  IMAD.MOV.U32 R12, RZ, RZ, R2 ;  /* 0x000000ffff0c7224 */ /* 0x000fe400078e0002 */
[----:B------:R-:W-:-:S07]  /*2c310*/  IMAD.MOV.U32 R20, RZ, RZ, R14 ;  /* 0x000000ffff147224 */ /* 0x000fce00078e000e */
[----:B------:R-:W-:Y:S05]  /*2c320*/  WARPSYNC.COLLECTIVE R15, `(.L_x_2765) ;  /* 0x000000000f087348 */ /* 0x000fea0003c00000 */
[----:B------:R0:W1:Y:S02]  /*2c330*/  SHFL.IDX P6, R14, R13, R12, R11 ;  /* 0x0000000c0d0e7389 */ /* 0x00006400000c000b */
[----:B01----:R-:W-:Y:S01]  /*2c340*/  ENDCOLLECTIVE ;  /* 0x000000000000791b */ /* 0x003fe20003800000 */
.L_x_2765:
[----:B------:R-:W-:Y:S01]  /*2c350*/  IMAD.MOV.U32 R13, RZ, RZ, R58 ;  /* 0x000000ffff0d7224 */ /* 0x000fe200078e003a */
[----:B------:R-:W-:Y:S01]  /*2c360*/  SEL R58, R44, R37, P0 ;  /* 0x000000252c3a7207 */ /* 0x000fe20000000000 */
[----:B------:R-:W-:Y:S01]  /*2c370*/  IMAD.MOV.U32 R12, RZ, RZ, R7 ;  /* 0x000000ffff0c7224 */ /* 0x000fe200078e0007 */
[----:B------:R-:W-:Y:S02]  /*2c380*/  SEL R44, R39, R46, P0 ;  /* 0x0000002e272c7207 */ /* 0x000fe40000000000 */
[----:B------:R-:W-:Y:S02]  /*2c390*/  SEL R46, R46, R39, P0 ;  /* 0x000000272e2e7207 */ /* 0x000fe40000000000 */
[----:B------:R-:W-:-:S07]  /*2c3a0*/  MOV R49, R14 ;  /* 0x0000000e00317202 */ /* 0x000fce0000000f00 */
[----:B------:R-:W-:Y:S05]  /*2c3b0*/  WARPSYNC.COLLECTIVE R15, `(.L_x_2766) ;  /* 0x000000000f087348 */ /* 0x000fea0003c00000 */
[----:B------:R0:W1:Y:S02]  /*2c3c0*/  SHFL.IDX P6, R14, R13, R12, R11 ;  /* 0x0000000c0d0e7389 */ /* 0x00006400000c000b */
[----:B01----:R-:W-:Y:S01]  /*2c3d0*/  ENDCOLLECTIVE ;  /* 0x000000000000791b */ /* 0x003fe20003800000 */
.L_x_2766:
[----:B------:R-:W-:Y:S02]  /*2c3e0*/  IMAD.MOV.U32 R13, RZ, RZ, R51 ;  /* 0x000000ffff0d7224 */ /* 0x000fe400078e0033 */
[----:B------:R-:W-:Y:S02]  /*2c3f0*/  IMAD.MOV.U32 R12, RZ, RZ, R2 ;  /* 0x000000ffff0c7224 */ /* 0x000fe400078e0002 */
[----:B------:R-:W-:-:S07]  /*2c400*/  IMAD.MOV.U32 R68, RZ, RZ, R14 ;  /* 0x000000ffff447224 */ /* 0x000fce00078e000e */
[----:B------:R-:W-:Y:S05]  /*2c410*/  WARPSYNC.COLLECTIVE R15, `(.L_x_2767) ;  /* 0x000000000f087348 */ /* 0x000fea0003c00000 */
[----:B------:R0:W1:Y:S02]  /*2c420*/  SHFL.IDX P6, R14, R13, R12, R11 ;  /* 0x0000000c0d0e7389 */ /* 0x00006400000c000b */
[----:B01----:R-:W-:Y:S01]  /*2c430*/  ENDCOLLECTIVE ;  /* 0x000000000000791b */ /* 0x003fe20003800000 */
.L_x_2767:
[----:B------:R-:W-:Y:S01]  /*2c440*/  IMAD.MOV.U32 R13, RZ, RZ, R60 ;  /* 0x000000ffff0d7224 */ /* 0x000fe200078e003c */
[----:B------:R-:W-:Y:S01]  /*2c450*/  SEL R60, R41, R48, P0 ;  /* 0x00000030293c7207 */ /* 0x000fe20000000000 */
[----:B------:R-:W-:Y:S02]  /*2c460*/  IMAD.MOV.U32 R12, RZ, RZ, R7 ;  /* 0x000000ffff0c7224 */ /* 0x000fe400078e0007 */
[----:B------:R-:W-:-:S07]  /*2c470*/  IMAD.MOV.U32 R51, RZ, RZ, R14 ;  /* 0x000000ffff337224 */ /* 0x000fce00078e000e */
[----:B------:R-:W-:Y:S05]  /*2c480*/  WARPSYNC.COLLECTIVE R15, `(.L_x_2768) ;  /* 0x000000000f087348 */ /* 0x000fea0003c00000 */
[----:B------:R0:W1:Y:S02]  /*2c490*/  SHFL.IDX P6, R14, R13, R12, R11 ;  /* 0x0000000c0d0e7389 */ /* 0x00006400000c000b */
[----:B01----:R-:W-:Y:S01]  /*2c4a0*/  ENDCOLLECTIVE ;  /* 0x000000000000791b */ /* 0x003fe20003800000 */
.L_x_2768:
[----:B------:R-:W-:Y:S01]  /*2c4b0*/  MOV R13, R53 ;  /* 0x00000035000d7202 */ /* 0x000fe20000000f00 */
[----:B------:R-:W-:Y:S02]  /*2c4c0*/  IMAD.MOV.U32 R12, RZ, RZ, R2 ;  /* 0x000000ffff0c7224 */ /* 0x000fe400078e0002 */
[----:B------:R-:W-:-:S07]  /*2c4d0*/  IMAD.MOV.U32 R70, RZ, RZ, R14 ;  /* 0x000000ffff467224 */ /* 0x000fce00078e000e */
[----:B------:R-:W-:Y:S05]  /*2c4e0*/  WARPSYNC.COLLECTIVE R15, `(.L_x_2769) ;  /* 0x000000000f087348 */ /* 0x000fea0003c00000 */
[----:B------:R0:W1:Y:S02]  /*2c4f0*/  SHFL.IDX P6, R14, R13, R12, R11 ;  /* 0x0000000c0d0e7389 */ /* 0x00006400000c000b */
[----:B01----:R-:W-:Y:S01]  /*2c500*/  ENDCOLLECTIVE ;  /* 0x000000000000791b */ /* 0x003fe20003800000 */
.L_x_2769:
        /* <DEDUP_REMOVED lines=9> */
.L_x_2770:
[----:B------:R-:W-:Y:S02]  /*2c5a0*/  IMAD.MOV.U32 R13, RZ, RZ, R57 ;  /* 0x000000ffff0d7224 */ /* 0x000fe400078e0039 */
[----:B------:R-:W-:Y:S02]  /*2c5b0*/  IMAD.MOV.U32 R12, RZ, RZ, R2 ;  /* 0x000000ffff0c7224 */ /* 0x000fe400078e0002 */
[----:B------:R-:W-:-:S07]  /*2c5c0*/  IMAD.MOV.U32 R80, RZ, RZ, R14 ;  /* 0x000000ffff507224 */ /* 0x000fce00078e000e */
[----:B------:R-:W-:Y:S05]  /*2c5d0*/  WARPSYNC.COLLECTIVE R15, `(.L_x_2771) ;  /* 0x000000000f087348 */ /* 0x000fea0003c00000 */
[----:B------:R0:W1:Y:S02]  /*2c5e0*/  SHFL.IDX P6, R14, R13, R12, R11 ;  /* 0x0000000c0d0e7389 */ /* 0x00006400000c000b */
[----:B01----:R-:W-:Y:S01]  /*2c5f0*/  ENDCOLLECTIVE ;  /* 0x000000000000791b */ /* 0x003fe20003800000 */
.L_x_2771:
[----:B------:R-:W-:Y:S01]  /*2c600*/  IMAD.MOV.U32 R13, RZ, RZ, R64 ;  /* 0x000000ffff0d7224 */ /* 0x000fe200078e0040 */
[----:B------:R-:W-:Y:S02]  /*2c610*/  MOV R12, R7 ;  /* 0x00000007000c7202 */ /* 0x000fe40000000f00 */
[----:B------:R-:W-:Y:S01]  /*2c620*/  SEL R64, R45, R52, P0 ;  /* 0x000000342d407207 */ /* 0x000fe20000000000 */
[----:B------:R-:W-:-:S07]  /*2c630*/  IMAD.MOV.U32 R57, RZ, RZ, R14 ;  /* 0x000000ffff397224 */ /* 0x000fce00078e000e */
[----:B------:R-:W-:Y:S05]  /*2c640*/  WARPSYNC.COLLECTIVE R15, `(.L_x_2772) ;  /* 0x000000000f087348 */ /* 0x000fea0003c00000 */
[----:B------:R0:W1:Y:S02]  /*2c650*/  SHFL.IDX P6, R14, R13, R12, R11 ;  /* 0x0000000c0d0e7389 */ /* 0x00006400000c000b */
[----:B01----:R-:W-:Y:S01]  /*2c660*/  ENDCOLLECTIVE ;  /* 0x000000000000791b */ /* 0x003fe20003800000 */
.L_x_2772:
[----:B------:R-:W-:Y:S02]  /*2c670*/  IMAD.MOV.U32 R13, RZ, RZ, R59 ;  /* 0x000000ffff0d7224 */ /* 0x000fe400078e003b */
[----:B------:R-:W-:Y:S02]  /*2c680*/  IMAD.MOV.U32 R12, RZ, RZ, R2 ;  /* 0x000000ffff0c7224 */ /* 0x000fe400078e0002 */
[----:B------:R-:W-:-:S07]  /*2c690*/  IMAD.MOV.U32 R82, RZ, RZ, R14 ;  /* 0x000000ffff527224 */ /* 0x000fce00078e000e */
[----:B------:R-:W-:Y:S05]  /*2c6a0*/  WARPSYNC.COLLECTIVE R15, `(.L_x_2773) ;  /* 0x000000000f087348 */ /* 0x000fea0003c00000 */
[----:B------:R0:W1:Y:S02]  /*2c6b0*/  SHFL.IDX P6, R14, R13, R12, R11 ;  /* 0x0000000c0d0e7389 */ /* 0x00006400000c000b */
[----:B01----:R-:W-:Y:S01]  /*2c6c0*/  ENDCOLLECTIVE ;  /* 0x000000000000791b */ /* 0x003fe20003800000 */
.L_x_2773:
[----:B------:R-:W-:Y:S01]  /*2c6d0*/  SEL R9, R57, R82, P0 ;  /* 0x0000005239097207 */ /* 0x000fe20000000000 */
[----:B------:R-:W-:Y:S01]  /*2c6e0*/  IMAD.MOV.U32 R13, RZ, RZ, R66 ;  /* 0x000000ffff0d7224 */ /* 0x000fe200078e0042 */
[----:B------:R-:W-:Y:S01]  /*2c6f0*/  SEL R66, R52, R45, P0 ;  /* 0x0000002d34427207 */ /* 0x000fe20000000000 */
[----:B------:R-:W-:Y:S02]  /*2c700*/  IMAD.MOV.U32 R12, RZ, RZ, R7 ;  /* 0x000000ffff0c7224 */ /* 0x000fe400078e0007 */
[----:B------:R-:W-:-:S07]  /*2c710*/  IMAD.MOV.U32 R59, RZ, RZ, R14 ;  /* 0x000000ffff3b7224 */ /* 0x000fce00078e000e */
[----:B------:R-:W-:Y:S05]  /*2c720*/  WARPSYNC.COLLECTIVE R15, `(.L_x_2774) ;  /* 0x000000000f087348 */ /* 0x000fea0003c00000 */
[----:B------:R0:W1:Y:S02]  /*2c730*/  SHFL.IDX P6, R14, R13, R12, R11 ;  /* 0x0000000c0d0e7389 */ /* 0x00006400000c000b */
[----:B01----:R-:W-:Y:S01]  /*2c740*/  ENDCOLLECTIVE ;  /* 0x000000000000791b */ /* 0x003fe20003800000 */
.L_x_2774:
[----:B------:R-:W-:Y:S02]  /*2c750*/  IMAD.MOV.U32 R13, RZ, RZ, R61 ;  /* 0x000000ffff0d7224 */ /* 0x000fe400078e003d */
[----:B------:R-:W-:Y:S02]  /*2c760*/  IMAD.MOV.U32 R12, RZ, RZ, R2 ;  /* 0x000000ffff0c7224 */ /* 0x000fe400078e0002 */
[----:B------:R-:W-:-:S07]  /*2c770*/  IMAD.MOV.U32 R84, RZ, RZ, R14 ;  /* 0x000000ffff547224 */ /* 0x000fce00078e000e */
[----:B------:R-:W-:Y:S05]  /*2c780*/  WARPSYNC.COLLECTIVE R15, `(.L_x_2775) ;  /* 0x000000000f087348 */ /* 0x000fea0003c00000 */
[----:B------:R0:W1:Y:S02]  /*2c790*/  SHFL.IDX P6, R14, R13, R12, R11 ;  /* 0x0000000c0d0e7389 */ /* 0x00006400000c000b */
[----:B01----:R-:W-:Y:S01]  /*2c7a0*/  ENDCOLLECTIVE ;  /* 0x000000000000791b */ /* 0x003fe20003800000 */
.L_x_2775:
[----:B------:R-:W-:Y:S02]  /*2c7b0*/  SEL R25, R59, R84, P0 ;  /* 0x000000543b197207 */ /* 0x000fe40000000000 */
[----:B------:R-:W-:Y:S01]  /*2c7c0*/  SEL R27, R84, R59, P0 ;  /* 0x0000003b541b7207 */ /* 0x000fe20000000000 */
[----:B------:R-:W-:Y:S01]  /*2c7d0*/  IMAD.MOV.U32 R13, RZ, RZ, R72 ;  /* 0x000000ffff0d7224 */ /* 0x000fe200078e0048 */
[----:B------:R-:W-:Y:S01]  /*2c7e0*/  SEL R72, R47, R20, P0 ;  /* 0x000000142f487207 */ /* 0x000fe20000000000 */
[----:B------:R-:W-:Y:S01]  /*2c7f0*/  IMAD.MOV.U32 R12, RZ, RZ, R7 ;  /* 0x000000ffff0c7224 */ /* 0x000fe200078e0007 */
[----:B------:R-:W-:-:S07]  /*2c800*/  MOV R61, R14 ;  /* 0x0000000e003d7202 */ /* 0x000fce0000000f00 */
[----:B------:R-:W-:Y:S05]  /*2c810*/  WARPSYNC.COLLECTIVE R15, `(.L_x_2776) ;  /* 0x000000000f087348 */ /* 0x000fea0003c00000 */
[----:B------:R0:W1:Y:S02]  /*2c820*/  SHFL.IDX P6, R14, R13, R12, R11 ;  /* 0x0000000c0d0e7389 */ /* 0x00006400000c000b */
[----:B01----:R-:W-:Y:S01]  /*2c830*/  ENDCOLLECTIVE ;  /* 0x000000000000791b */ /* 0x003fe20003800000 */
.L_x_2776:
[----:B------:R-:W-:Y:S02]  /*2c840*/  IMAD.MOV.U32 R13, RZ, RZ, R63 ;  /* 0x000000ffff0d7224 */ /* 0x000fe400078e003f */
[----:B------:R-:W-:Y:S02]  /*2c850*/  IMAD.MOV.U32 R12, RZ, RZ, R2 ;  /* 0x000000ffff0c7224 */ /* 0x000fe400078e0002 */
[----:B------:R-:W-:-:S07]  /*2c860*/  IMAD.MOV.U32 R86, RZ, RZ, R14 ;  /* 0x000000ffff567224 */ /* 0x000fce00078e000e */
[----:B------:R-:W-:Y:S05]  /*2c870*/  WARPSYNC.COLLECTIVE R15, `(.L_x_2777) ;  /* 0x000000000f087348 */ /* 0x000fea0003c00000 */
[----:B------:R0:W1:Y:S02]  /*2c880*/  SHFL.IDX P6, R14, R13, R12, R11 ;  /* 0x0000000c0d0e7389 */ /* 0x00006400000c000b */
[----:B01----:R-:W-:Y:S01]  /*2c890*/  ENDCOLLECTIVE ;  /* 0x000000000000791b */ /* 0x003fe20003800000 */
.L_x_2777:
[----:B------:R-:W-:Y:S02]  /*2c8a0*/  SEL R29, R61, R86, P0 ;  /* 0x000000563d1d7207 */ /* 0x000fe40000000000 */
        /* <DEDUP_REMOVED lines=8> */
.L_x_2778:
[----:B------:R-:W-:Y:S01]  /*2c930*/  MOV R13, R65 ;  /* 0x00000041000d7202 */ /* 0x000fe20000000f00 */
[----:B------:R-:W-:Y:S02]  /*2c940*/  IMAD.MOV.U32 R12, RZ, RZ, R2 ;  /* 0x000000ffff0c7224 */ /* 0x000fe400078e0002 */
[----:B------:R-:W-:-:S07]  /*2c950*/  IMAD.MOV.U32 R88, RZ, RZ, R14 ;  /* 0x000000ffff587224 */ /* 0x000fce00078e000e */
[----:B------:R-:W-:Y:S05]  /*2c960*/  WARPSYNC.COLLECTIVE R15, `(.L_x_2779) ;  /* 0x000000000f087348 */ /* 0x000fea0003c00000 */
[----:B------:R0:W1:Y:S02]  /*2c970*/  SHFL.IDX P6, R14, R13, R12, R11 ;  /* 0x0000000c0d0e7389 */ /* 0x00006400000c000b */
[----:B01----:R-:W-:Y:S01]  /*2c980*/  ENDCOLLECTIVE ;  /* 0x000000000000791b */ /* 0x003fe20003800000 */
.L_x_2779:
[----:B------:R-:W-:Y:S01]  /*2c990*/  IMAD.MOV.U32 R13, RZ, RZ, R76 ;  /* 0x000000ffff0d7224 */ /* 0x000fe200078e004c */
[----:B------:R-:W-:Y:S01]  /*2c9a0*/  SEL R76, R49, R68, P0 ;  /* 0x00000044314c7207 */ /* 0x000fe20000000000 */
[----:B------:R-:W-:Y:S02]  /*2c9b0*/  IMAD.MOV.U32 R12, RZ, RZ, R7 ;  /* 0x000000ffff0c7224 */ /* 0x000fe400078e0007 */
[----:B------:R-:W-:-:S07]  /*2c9c0*/  IMAD.MOV.U32 R65, RZ, RZ, R14 ;  /* 0x000000ffff417224 */ /* 0x000fce00078e000e */
[----:B------:R-:W-:Y:S05]  /*2c9d0*/  WARPSYNC.COLLECTIVE R15, `(.L_x_2780) ;  /* 0x000000000f087348 */ /* 0x000fea0003c00000 */
[----:B------:R0:W1:Y:S02]  /*2c9e0*/  SHFL.IDX P6, R14, R13, R12, R11 ;  /* 0x0000000c0d0e7389 */ /* 0x00006400000c000b */
[----:B01----:R-:W-:Y:S01]  /*2c9f0*/  ENDCOLLECTIVE ;  /* 0x000000000000791b */ /* 0x003fe20003800000 */
.L_x_2780:
[----:B------:R-:W-:Y:S02]  /*2ca00*/  IMAD.MOV.U32 R13, RZ, RZ, R67 ;  /* 0x000000ffff0d7224 */ /* 0x000fe400078e0043 */
[----:B------:R-:W-:Y:S02]  /*2ca10*/  IMAD.MOV.U32 R12, RZ, RZ, R2 ;  /* 0x000000ffff0c7224 */ /* 0x000fe400078e0002 */
[----:B------:R-:W-:-:S07]  /*2ca20*/  IMAD.MOV.U32 R90, RZ, RZ, R14 ;  /* 0x000000ffff5a7224 */ /* 0x000fce00078e000e */
[----:B------:R-:W-:Y:S05]  /*2ca30*/  WARPSYNC.COLLECTIVE R15, `(.L_x_2781) ;  /* 0x000000000f087348 */ /* 0x000fea0003c00000 */
[----:B------:R0:W1:Y:S02]  /*2ca40*/  SHFL.IDX P6, R14, R13, R12, R11 ;  /* 0x0000000c0d0e7389 */ /* 0x00006400000c000b */
[----:B01----:R-:W-:Y:S01]  /*2ca50*/  ENDCOLLECTIVE ;  /* 0x000000000000791b */ /* 0x003fe20003800000 */
.L_x_2781:
[----:B------:R-:W-:Y:S02]  /*2ca60*/  SEL R37, R65, R90, P0 ;  /* 0x0000005a41257207 */ /* 0x000fe40000000000 */
[----:B------:R-:W-:Y:S01]  /*2ca70*/  SEL R39, R90, R65, P0 ;  /* 0x000000415a277207 */ /* 0x000fe20000000000 */
[----:B------:R-:W-:Y:S01]  /*2ca80*/  IMAD.MOV.U32 R13, RZ, RZ, R78 ;  /* 0x000000ffff0d7224 */ /* 0x000fe200078e004e */
[----:B------:R-:W-:Y:S02]  /*2ca90*/  MOV R12, R7 ;  /* 0x00000007000c7202 */ /* 0x000fe40000000f00 */
[----:B------:R-:W-:Y:S02]  /*2caa0*/  SEL R78, R68, R49, P0 ;  /* 0x00000031444e7207 */ /* 0x000fe40000000000 */
[----:B------:R-:W-:Y:S02]  /*2cab0*/  SEL R68, R51, R70, P0 ;  /* 0x0000004633447207 */ /* 0x000fe40000000000 */
[----:B------:R-:W-:Y:S01]  /*2cac0*/  SEL R70, R70, R51, P0 ;  /* 0x0000003346467207 */ /* 0x000fe20000000000 */
[----:B------:R-:W-:-:S07]  /*2cad0*/  IMAD.MOV.U32 R67, RZ, RZ, R14 ;  /* 0x000000ffff437224 */ /* 0x000fce00078e000e */
[----:B------:R-:W-:Y:S05]  /*2cae0*/  WARPSYNC.COLLECTIVE R15, `(.L_x_2782) ;  /* 0x000000000f087348 */ /* 0x000fea0003c00000 */
[----:B------:R0:W1:Y:S02]  /*2caf0*/  SHFL.IDX P6, R14, R13, R12, R11 ;  /* 0x0000000c0d0e7389 */ /* 0x00006400000c000b */
[----:B01----:R-:W-:Y:S01]  /*2cb00*/  ENDCOLLECTIVE ;  /* 0x000000000000791b */ /* 0x003fe20003800000 */
.L_x_2782:
[----:B------:R-:W-:Y:S02]  /*2cb10*/  IMAD.MOV.U32 R13, RZ, RZ, R69 ;  /* 0x000000ffff0d7224 */ /* 0x000fe400078e0045 */
[----:B------:R-:W-:Y:S02]  /*2cb20*/  IMAD.MOV.U32 R12, RZ, RZ, R2 ;  /* 0x000000ffff0c7224 */ /* 0x000fe400078e0002 */
[----:B------:R-:W-:-:S07]  /*2cb30*/  IMAD.MOV.U32 R92, RZ, RZ, R14 ;  /* 0x000000ffff5c7224 */ /* 0x000fce00078e000e */
[----:B------:R-:W-:Y:S05]  /*2cb40*/  WARPSYNC.COLLECTIVE R15, `(.L_x_2783) ;  /* 0x000000000f087348 */ /* 0x000fea0003c00000 */
[----:B------:R0:W1:Y:S02]  /*2cb50*/  SHFL.IDX P6, R14, R13, R12, R11 ;  /* 0x0000000c0d0e7389 */ /* 0x00006400000c000b */
[----:B01----:R-:W-:Y:S01]  /*2cb60*/  ENDCOLLECTIVE ;  /* 0x000000000000791b */ /* 0x003fe20003800000 */
.L_x_2783:
[----:B------:R-:W-:Y:S02]  /*2cb70*/  IMAD.MOV.U32 R13, RZ, RZ, R94 ;  /* 0x000000ffff0d7224 */ /* 0x000fe400078e005e */
[----:B------:R-:W-:Y:S02]  /*2cb80*/  IMAD.MOV.U32 R12, RZ, RZ, R7 ;  /* 0x000000ffff0c7224 */ /* 0x000fe400078e0007 */
[----:B------:R-:W-:-:S07]  /*2cb90*/  IMAD.MOV.U32 R69, RZ, RZ, R14 ;  /* 0x000000ffff457224 */ /* 0x000fce00078e000e */
[----:B------:R-:W-:Y:S05]  /*2cba0*/  WARPSYNC.COLLECTIVE R15, `(.L_x_2784) ;  /* 0x000000000f087348 */ /* 0x000fea0003c00000 */
[----:B------:R0:W1:Y:S02]  /*2cbb0*/  SHFL.IDX P6, R14, R13, R12, R11 ;  /* 0x0000000c0d0e7389 */ /* 0x00006400000c000b */
[----:B01----:R-:W-:Y:S01]  /*2cbc0*/  ENDCOLLECTIVE ;  /* 0x000000000000791b */ /* 0x003fe20003800000 */
.L_x_2784:
[----:B------:R-:W-:Y:S02]  /*2cbd0*/  IMAD.MOV.U32 R13, RZ, RZ, R71 ;  /* 0x000000ffff0d7224 */ /* 0x000fe400078e0047 */
[----:B------:R-:W-:Y:S02]  /*2cbe0*/  IMAD.MOV.U32 R12, RZ, RZ, R2 ;  /* 0x000000ffff0c7224 */ /* 0x000fe400078e0002 */
[----:B------:R-:W-:-:S07]  /*2cbf0*/  IMAD.MOV.U32 R94, RZ, RZ, R14 ;  /* 0x000000ffff5e7224 */ /* 0x000fce00078e000e */
[----:B------:R-:W-:Y:S05]  /*2cc00*/  WARPSYNC.COLLECTIVE R15, `(.L_x_2785) ;  /* 0x000000000f087348 */ /* 0x000fea0003c00000 */
[----:B------:R0:W1:Y:S02]  /*2cc10*/  SHFL.IDX P6, R14, R13, R12, R11 ;  /* 0x0000000c0d0e7389 */ /* 0x00006400000c000b */
[----:B01----:R-:W-:Y:S01]  /*2cc20*/  ENDCOLLECTIVE ;  /* 0x000000000000791b */ /* 0x003fe20003800000 */
.L_x_2785:
        /* <DEDUP_REMOVED lines=8> */
.L_x_2786:
[----:B------:R-:W-:Y:S02]  /*2ccb0*/  IMAD.MOV.U32 R13, RZ, RZ, R73 ;  /* 0x000000ffff0d7224 */ /* 0x000fe400078e0049 */
[----:B------:R-:W-:Y:S02]  /*2ccc0*/  IMAD.MOV.U32 R12, RZ, RZ, R2 ;  /* 0x000000ffff0c7224 */ /* 0x000fe400078e0002 */
[----:B------:R-:W-:-:S07]  /*2ccd0*/  IMAD.MOV.U32 R96, RZ, RZ, R14 ;  /* 0x000000ffff607224 */ /* 0x000fce00078e000e */
[----:B------:R-:W-:Y:S05]  /*2cce0*/  WARPSYNC.COLLECTIVE R15, `(.L_x_2787) ;  /* 0x000000000f087348 */ /* 0x000fea0003c00000 */
[----:B------:R0:W1:Y:S02]  /*2ccf0*/  SHFL.IDX P6, R14, R13, R12, R11 ;  /* 0x0000000c0d0e7389 */ /* 0x00006400000c000b */
[----:B01----:R-:W-:Y:S01]  /*2cd00*/  ENDCOLLECTIVE ;  /* 0x000000000000791b */ /* 0x003fe20003800000 */
.L_x_2787:
[----:B------:R-:W-:Y:S01]  /*2cd10*/  SEL R59, R96, R71, P0 ;  /* 0x00000047603b7207 */ /* 0x000fe20000000000 */
[----:B------:R-:W-:Y:S02]  /*2cd20*/  IMAD.MOV.U32 R13, RZ, RZ, R98 ;  /* 0x000000ffff0d7224 */ /* 0x000fe400078e0062 */
[----:B------:R-:W-:Y:S02]  /*2cd30*/  IMAD.MOV.U32 R12, RZ, RZ, R7 ;  /* 0x000000ffff0c7224 */ /* 0x000fe400078e0007 */
[----:B------:R-:W-:-:S07]  /*2cd40*/  IMAD.MOV.U32 R73, RZ, RZ, R14 ;  /* 0x000000ffff497224 */ /* 0x000fce00078e000e */
[----:B------:R-:W-:Y:S05]  /*2cd50*/  WARPSYNC.COLLECTIVE R15, `(.L_x_2788) ;  /* 0x000000000f087348 */ /* 0x000fea0003c00000 */
[----:B------:R0:W1:Y:S02]  /*2cd60*/  SHFL.IDX P6, R14, R13, R12, R11 ;  /* 0x0000000c0d0e7389 */ /* 0x00006400000c000b */
[----:B01----:R-:W-:Y:S01]  /*2cd70*/  ENDCOLLECTIVE ;  /* 0x000000000000791b */ /* 0x003fe20003800000 */
.L_x_2788:
[----:B------:R-:W-:Y:S01]  /*2cd80*/  MOV R13, R75 ;  /* 0x0000004b000d7202 */ /* 0x000fe20000000f00 */
[----:B------:R-:W-:Y:S02]  /*2cd90*/  IMAD.MOV.U32 R12, RZ, RZ, R2 ;  /* 0x000000ffff0c7224 */ /* 0x000fe400078e0002 */
[----:B------:R-:W-:-:S07]  /*2cda0*/  IMAD.MOV.U32 R98, RZ, RZ, R14 ;  /* 0x000000ffff627224 */ /* 0x000fce00078e000e */
[----:B------:R-:W-:Y:S05]  /*2cdb0*/  WARPSYNC.COLLECTIVE R15, `(.L_x_2789) ;  /* 0x000000000f087348 */ /* 0x000fea0003c00000 */
[----:B------:R0:W1:Y:S02]  /*2cdc0*/  SHFL.IDX P6, R14, R13, R12, R11 ;  /* 0x0000000c0d0e7389 */ /* 0x00006400000c000b */
[----:B01----:R-:W-:Y:S01]  /*2cdd0*/  ENDCOLLECTIVE ;  /* 0x000000000000791b */ /* 0x003fe20003800000 */
.L_x_2789:
        /* <DEDUP_REMOVED lines=8> */
.L_x_2790:
[----:B------:R-:W-:Y:S02]  /*2ce60*/  IMAD.MOV.U32 R13, RZ, RZ, R77 ;  /* 0x000000ffff0d7224 */ /* 0x000fe400078e004d */
[----:B------:R-:W-:Y:S02]  /*2ce70*/  IMAD.MOV.U32 R12, RZ, RZ, R2 ;  /* 0x000000ffff0c7224 */ /* 0x000fe400078e0002 */
[----:B------:R-:W-:-:S07]  /*2ce80*/  IMAD.MOV.U32 R108, RZ, RZ, R14 ;  /* 0x000000ffff6c7224 */ /* 0x000fce00078e000e */
[----:B------:R-:W-:Y:S05]  /*2ce90*/  WARPSYNC.COLLECTIVE R15, `(.L_x_2791) ;  /* 0x000000000f087348 */ /* 0x000fea0003c00000 */
[----:B------:R0:W1:Y:S02]  /*2cea0*/  SHFL.IDX P6, R14, R13, R12, R11 ;  /* 0x0000000c0d0e7389 */ /* 0x00006400000c000b */
[----:B01----:R-:W-:Y:S01]  /*2ceb0*/  ENDCOLLECTIVE ;  /* 0x000000000000791b */ /* 0x003fe20003800000 */
.L_x_2791:
[----:B------:R-:W-:Y:S01]  /*2cec0*/  SEL R61, R75, R108, P0 ;  /* 0x0000006c4b3d7207 */ /* 0x000fe20000000000 */
[----:B------:R-:W-:Y:S01]  /*2ced0*/  IMAD.MOV.U32 R13, RZ, RZ, R110 ;  /* 0x000000ffff0d7224 */ /* 0x000fe200078e006e */
[----:B------:R-:W-:Y:S01]  /*2cee0*/  MOV R12, R7 ;  /* 0x00000007000c7202 */ /* 0x000fe20000000f00 */
[----:B------:R-:W-:-:S07]  /*2cef0*/  IMAD.MOV.U32 R77, RZ, RZ, R14 ;  /* 0x000000ffff4d7224 */ /* 0x000fce00078e000e */
[----:B------:R-:W-:Y:S05]  /*2cf00*/  WARPSYNC.COLLECTIVE R15, `(.L_x_2792) ;  /* 0x000000000f087348 */ /* 0x000fea0003c00000 */
[----:B------:R0:W1:Y:S02]  /*2cf10*/  SHFL.IDX P6, R14, R13, R12, R11 ;  /* 0x0000000c0d0e7389 */ /* 0x00006400000c000b */
[----:B01----:R-:W-:Y:S01]  /*2cf20*/  ENDCOLLECTIVE ;  /* 0x000000000000791b */ /* 0x003fe20003800000 */
.L_x_2792:
[----:B------:R-:W-:Y:S02]  /*2cf30*/  IMAD.MOV.U32 R13, RZ, RZ, R79 ;  /* 0x000000ffff0d7224 */ /* 0x000fe400078e004f */
[----:B------:R-:W-:Y:S02]  /*2cf40*/  IMAD.MOV.U32 R12, RZ, RZ, R2 ;  /* 0x000000ffff0c7224 */ /* 0x000fe400078e0002 */
[----:B------:R-:W-:-:S07]  /*2cf50*/  IMAD.MOV.U32 R110, RZ, RZ, R14 ;  /* 0x000000ffff6e7224 */ /* 0x000fce00078e000e */
[----:B------:R-:W-:Y:S05]  /*2cf60*/  WARPSYNC.COLLECTIVE R15, `(.L_x_2793) ;  /* 0x000000000f087348 */ /* 0x000fea0003c00000 */
[----:B------:R0:W1:Y:S02]  /*2cf70*/  SHFL.IDX P6, R14, R13, R12, R11 ;  /* 0x0000000c0d0e7389 */ /* 0x00006400000c000b */
[----:B01----:R-:W-:Y:S01]  /*2cf80*/  ENDCOLLECTIVE ;  /* 0x000000000000791b */ /* 0x003fe20003800000 */
.L_x_2793:
        /* <DEDUP_REMOVED lines=8> */
.L_x_2794:
[----:B------:R-:W-:Y:S02]  /*2d010*/  IMAD.MOV.U32 R13, RZ, RZ, R109 ;  /* 0x000000ffff0d7224 */ /* 0x000fe400078e006d */
[----:B------:R-:W-:Y:S02]  /*2d020*/  IMAD.MOV.U32 R12, RZ, RZ, R2 ;  /* 0x000000ffff0c7224 */ /* 0x000fe400078e0002 */
[----:B------:R-:W-:-:S07]  /*2d030*/  IMAD.MOV.U32 R112, RZ, RZ, R14 ;  /* 0x000000ffff707224 */ /* 0x000fce00078e000e */
[----:B------:R-:W-:Y:S05]  /*2d040*/  WARPSYNC.COLLECTIVE R15, `(.L_x_2795) ;  /* 0x000000000f087348 */ /* 0x000fea0003c00000 */
[----:B------:R0:W1:Y:S02]  /*2d050*/  SHFL.IDX P6, R14, R13, R12, R11 ;  /* 0x0000000c0d0e7389 */ /* 0x00006400000c000b */
[----:B01----:R-:W-:Y:S01]  /*2d060*/  ENDCOLLECTIVE ;  /* 0x000000000000791b */ /* 0x003fe20003800000 */
.L_x_2795:
[----:B------:R-:W-:Y:S01]  /*2d070*/  SEL R65, R79, R112, P0 ;  /* 0x000000704f417207 */ /* 0x000fe20000000000 */
[----:B------:R-:W-:Y:S02]  /*2d080*/  IMAD.MOV.U32 R13, RZ, RZ, R114 ;  /* 0x000000ffff0d7224 */ /* 0x000fe400078e0072 */
[----:B------:R-:W-:Y:S01]  /*2d090*/  IMAD.MOV.U32 R12, RZ, RZ, R7 ;  /* 0x000000ffff0c7224 */ /* 0x000fe200078e0007 */
[----:B------:R-:W-:-:S07]  /*2d0a0*/  MOV R109, R14 ;  /* 0x0000000e006d7202 */ /* 0x000fce0000000f00 */
[----:B------:R-:W-:Y:S05]  /*2d0b0*/  WARPSYNC.COLLECTIVE R15, `(.L_x_2796) ;  /* 0x000000000f087348 */ /* 0x000fea0003c00000 */
[----:B------:R0:W1:Y:S02]  /*2d0c0*/  SHFL.IDX P6, R14, R13, R12, R11 ;  /* 0x0000000c0d0e7389 */ /* 0x00006400000c000b */
[----:B01----:R-:W-:Y:S01]  /*2d0d0*/  ENDCOLLECTIVE ;  /* 0x000000000000791b */ /* 0x003fe20003800000 */
.L_x_2796:
[----:B------:R-:W-:Y:S02]  /*2d0e0*/  IMAD.MOV.U32 R13, RZ, RZ, R111 ;  /* 0x000000ffff0d7224 */ /* 0x000fe400078e006f */
[----:B------:R-:W-:Y:S02]  /*2d0f0*/  IMAD.MOV.U32 R12, RZ, RZ, R2 ;  /* 0x000000ffff0c7224 */ /* 0x000fe400078e0002 */
[----:B------:R-:W-:-:S07]  /*2d100*/  IMAD.MOV.U32 R114, RZ, RZ, R14 ;  /* 0x000000ffff727224 */ /* 0x000fce00078e000e */
[----:B------:R-:W-:Y:S05]  /*2d110*/  WARPSYNC.COLLECTIVE R15, `(.L_x_2797) ;  /* 0x000000000f087348 */ /* 0x000fea0003c00000 */
[----:B------:R0:W1:Y:S02]  /*2d120*/  SHFL.IDX P6, R14, R13, R12, R11 ;  /* 0x0000000c0d0e7389 */ /* 0x00006400000c000b */
[----:B01----:R-:W-:Y:S01]  /*2d130*/  ENDCOLLECTIVE ;  /* 0x000000000000791b */ /* 0x003fe20003800000 */
.L_x_2797:
[----:B------:R-:W-:Y:S01]  /*2d140*/  SEL R73, R109, R114, P0 ;  /* 0x000000726d497207 */ /* 0x000fe20000000000 */
[----:B------:R-:W-:Y:S02]  /*2d150*/  IMAD.MOV.U32 R13, RZ, RZ, R116 ;  /* 0x000000ffff0d7224 */ /* 0x000fe400078e0074 */
[----:B------:R-:W-:Y:S02]  /*2d160*/  IMAD.MOV.U32 R12, RZ, RZ, R7 ;  /* 0x000000ffff0c7224 */ /* 0x000fe400078e0007 */
[----:B------:R-:W-:-:S07]  /*2d170*/  IMAD.MOV.U32 R111, RZ, RZ, R14 ;  /* 0x000000ffff6f7224 */ /* 0x000fce00078e000e */
[----:B------:R-:W-:Y:S05]  /*2d180*/  WARPSYNC.COLLECTIVE R15, `(.L_x_2798) ;  /* 0x000000000f087348 */ /* 0x000fea0003c00000 */
[----:B------:R0:W1:Y:S02]  /*2d190*/  SHFL.IDX P6, R14, R13, R12, R11 ;  /* 0x0000000c0d0e7389 */ /* 0x00006400000c000b */
[----:B01----:R-:W-:Y:S01]  /*2d1a0*/  ENDCOLLECTIVE ;  /* 0x000000000000791b */ /* 0x003fe20003800000 */
.L_x_2798:
[----:B------:R-:W-:Y:S01]  /*2d1b0*/  MOV R13, R5 ;  /* 0x00000005000d7202 */ /* 0x000fe20000000f00 */
[----:B------:R-:W-:Y:S01]  /*2d1c0*/  IMAD.MOV.U32 R12, RZ, RZ, R2 ;  /* 0x000000ffff0c7224 */ /* 0x000fe200078e0002 */
[----:B------:R-:W-:Y:S01]  /*2d1d0*/  SEL R5, R53, R80, P0 ;  /* 0x0000005035057207 */ /* 0x000fe20000000000 */
[----:B------:R-:W-:Y:S02]  /*2d1e0*/  IMAD.MOV.U32 R2, RZ, RZ, RZ ;  /* 0x000000ffff027224 */ /* 0x000fe400078e00ff */
[----:B------:R-:W-:-:S07]  /*2d1f0*/  IMAD.MOV.U32 R116, RZ, RZ, R14 ;  /* 0x000000ffff747224 */ /* 0x000fce00078e000e */
[----:B------:R-:W-:Y:S05]  /*2d200*/  WARPSYNC.COLLECTIVE R15, `(.L_x_2799) ;  /* 0x000000000f087348 */ /* 0x000fea0003c00000 */
[----:B------:R0:W1:Y:S02]  /*2d210*/  SHFL.IDX P6, R14, R13, R12, R11 ;  /* 0x0000000c0d0e7389 */ /* 0x00006400000c000b */
[----:B01----:R-:W-:Y:S01]  /*2d220*/  ENDCOLLECTIVE ;  /* 0x000000000000791b */ /* 0x003fe20003800000 */
.L_x_2799:
[----:B------:R-:W-:Y:S01]  /*2d230*/  SEL R77, R111, R116, P0 ;  /* 0x000000746f4d7207 */ /* 0x000fe20000000000 */
[----:B------:R-:W-:Y:S02]  /*2d240*/  IMAD.MOV.U32 R13, RZ, RZ, R3 ;  /* 0x000000ffff0d7224 */ /* 0x000fe400078e0003 */
[----:B------:R-:W-:Y:S01]  /*2d250*/  IMAD.MOV.U32 R12, RZ, RZ, R7 ;  /* 0x000000ffff0c7224 */ /* 0x000fe200078e0007 */
[----:B------:R-:W-:Y:S01]  /*2d260*/  SEL R7, R80, R53, P0 ;  /* 0x0000003550077207 */ /* 0x000fe20000000000 */
[----:B------:R-:W-:-:S07]  /*2d270*/  IMAD.MOV.U32 R0, RZ, RZ, R14 ;  /* 0x000000ffff007224 */ /* 0x000fce00078e000e */
[----:B------:R-:W-:Y:S05]  /*2d280*/  WARPSYNC.COLLECTIVE R15, `(.L_x_2800) ;  /* 0x000000000f087348 */ /* 0x000fea0003c00000 */
[----:B------:R0:W1:Y:S02]  /*2d290*/  SHFL.IDX P6, R14, R13, R12, R11 ;  /* 0x0000000c0d0e7389 */ /* 0x00006400000c000b */
[----:B01----:R-:W-:Y:S01]  /*2d2a0*/  ENDCOLLECTIVE ;  /* 0x000000000000791b */ /* 0x003fe20003800000 */
.L_x_2800:
        /* <DEDUP_REMOVED lines=14> */
[----:B------:R-:W-:Y:S01]  /*2d390*/  SEL R79, R116, R111, P0 ;  /* 0x0000006f744f7207 */ /* 0x000fe20000000000 */
[----:B------:R-:W-:Y:S06]  /*2d3a0*/  BRA `(.L_x_2801) ;  /* 0xffffff3000047947 */ /* 0x000fec000383ffff */
.L_x_2539:
[----:B------:R-:W-:Y:S01]  /*2d3b0*/  IMAD.MOV.U32 R13, RZ, RZ, R3 ;  /* 0x000000ffff0d7224 */ /* 0x000fe200078e0003 */
[----:B------:R-:W-:Y:S01]  /*2d3c0*/  MOV R15, 0xffffffff ;  /* 0xffffffff000f7802 */ /* 0x000fe20000000f00 */
[----:B------:R-:W-:Y:S02]  /*2d3d0*/  IMAD.MOV.U32 R12, RZ, RZ, RZ ;  /* 0x000000ffff0c7224 */ /* 0x000fe400078e00ff */
[----:B------:R-:W-:-:S07]  /*2d3e0*/  IMAD.MOV.U32 R11, RZ, RZ, 0x181f ;  /* 0x0000181fff0b7424 */ /* 0x000fce00078e00ff */
[----:B0-----:R-:W-:Y:S05]  /*2d3f0*/  WARPSYNC.COLLECTIVE R15, `(.L_x_2802) ;  /* 0x000000000f087348 */ /* 0x001fea0003c00000 */
[----:B------:R1:W2:Y:S02]  /*2d400*/  SHFL.IDX P6, R14, R13, R12, R11 ;  /* 0x0000000c0d0e7389 */ /* 0x0002a400000c000b */
[----:B012---:R-:W-:Y:S01]  /*2d410*/  ENDCOLLECTIVE ;  /* 0x000000000000791b */ /* 0x007fe20003800000 */
.L_x_2802:
[----:B------:R-:W-:Y:S02]  /*2d420*/  IMAD.MOV.U32 R13, RZ, RZ, R2 ;  /* 0x000000ffff0d7224 */ /* 0x000fe400078e0002 */
[----:B------:R-:W-:-:S07]  /*2d430*/  IMAD.MOV.U32 R0, RZ, RZ, R14 ;  /* 0x000000ffff007224 */ /* 0x000fce00078e000e */
[----:B------:R-:W-:Y:S05]  /*2d440*/  WARPSYNC.COLLECTIVE R15, `(.L_x_2803) ;  /* 0x000000000f087348 */ /* 0x000fea0003c00000 */
[----:B------:R0:W1:Y:S02]  /*2d450*/  SHFL.IDX P6, R14, R13, R12, R11 ;  /* 0x0000000c0d0e7389 */ /* 0x00006400000c000b */
[----:B01----:R-:W-:Y:S01]  /*2d460*/  ENDCOLLECTIVE ;  /* 0x000000000000791b */ /* 0x003fe20003800000 */
.L_x_2803:
[----:B------:R-:W-:Y:S05]  /*2d470*/  BRA `(.L_x_2804) ;  /* 0xffffff4c00787947 */ /* 0x000fea000383ffff */
.L_x_2542:
[----:B------:R-:W-:Y:S01]  /*2d480*/  BSSY B1, `(.L_x_2805) ;  /* 0x0000008000017945 */ /* 0x000fe20003800000 */
[----:B----4-:R-:W-:Y:S02]  /*2d490*/  IMAD.MOV.U32 R13, RZ, RZ, R3 ;  /* 0x000000ffff0d7224 */ /* 0x010fe400078e0003 */
[----:B------:R-:W-:Y:S02]  /*2d4a0*/  IMAD.MOV.U32 R12, RZ, RZ, 0x1 ;  /* 0x00000001ff0c7424 */ /* 0x000fe400078e00ff */
[----:B------:R-:W-:Y:S02]  /*2d4b0*/  IMAD.MOV.U32 R11, RZ, RZ, 0x181f ;  /* 0x0000181fff0b7424 */ /* 0x000fe400078e00ff */
[----:B------:R-:W-:-:S07]  /*2d4c0*/  IMAD.MOV.U32 R15, RZ, RZ, -0x1 ;  /* 0xffffffffff0f7424 */ /* 0x000fce00078e00ff */
[----:B0123--:R-:W-:Y:S05]  /*2d4d0*/  WARPSYNC.COLLECTIVE R15, `(.L_x_2806) ;  /* 0x000000000f087348 */ /* 0x00ffea0003c00000 */
[----:B---3--:R3:W4:Y:S02]  /*2d4e0*/  SHFL.IDX P6, R14, R13, R12, R11 ;  /* 0x0000000c0d0e7389 */ /* 0x00872400000c000b */
[----:B01234-:R-:W-:Y:S01]  /*2d4f0*/  ENDCOLLECTIVE ;  /* 0x000000000000791b */ /* 0x01ffe20003800000 */
.L_x_2806:
[----:B------:R-:W-:Y:S05]  /*2d500*/  BSYNC B1 ;  /* 0x0000000000017941 */ /* 0x000fea0003800000 */
.L_x_2805:
        /* <DEDUP_REMOVED lines=8> */
.L_x_2807:
[----:B------:R-:W-:Y:S05]  /*2d590*/  BRA `(.L_x_2808) ;  /* 0xffffff4c00987947 */ /* 0x000fea000383ffff */
.L_x_2545:
        /* <DEDUP_REMOVED lines=8> */
.L_x_2810:
[----:B------:R-:W-:Y:S05]  /*2d620*/  BSYNC B1 ;  /* 0x0000000000017941 */ /* 0x000fea0003800000 */
.L_x_2809:
[----:B------:R-:W-:Y:S01]  /*2d630*/  IMAD.MOV.U32 R13, RZ, RZ, R2 ;  /* 0x000000ffff0d7224 */ /* 0x000fe200078e0002 */
[----:B------:R-:W-:Y:S01]  /*2d640*/  MOV R15, 0xffffffff ;  /* 0xffffffff000f7802 */ /* 0x000fe20000000f00 */
[----:B------:R-:W-:Y:S02]  /*2d650*/  IMAD.MOV.U32 R12, RZ, RZ, 0x2 ;  /* 0x00000002ff0c7424 */ /* 0x000fe400078e00ff */
[----:B------:R-:W-:Y:S02]  /*2d660*/  IMAD.MOV.U32 R11, RZ, RZ, 0x181f ;  /* 0x0000181fff0b7424 */ /* 0x000fe400078e00ff */
[----:B------:R-:W-:-:S07]  /*2d670*/  IMAD.MOV.U32 R0, RZ, RZ, R14 ;  /* 0x000000ffff007224 */ /* 0x000fce00078e000e */
[----:B------:R-:W-:Y:S05]  /*2d680*/  WARPSYNC.COLLECTIVE R15, `(.L_x_2811) ;  /* 0x000000000f087348 */ /* 0x000fea0003c00000 */
[----:B------:R0:W1:Y:S02]  /*2d690*/  SHFL.IDX P6, R14, R13, R12, R11 ;  /* 0x0000000c0d0e7389 */ /* 0x00006400000c000b */
[----:B01----:R-:W-:Y:S01]  /*2d6a0*/  ENDCOLLECTIVE ;  /* 0x000000000000791b */ /* 0x003fe20003800000 */
.L_x_2811:
[----:B------:R-:W-:Y:S05]  /*2d6b0*/  BRA `(.L_x_2812) ;  /* 0xffffff4c00b87947 */ /* 0x000fea000383ffff */
.L_x_2548:
[----:B------:R-:W-:Y:S01]  /*2d6c0*/  BSSY B1, `(.L_x_2813) ;  /* 0x0000008000017945 */ /* 0x000fe20003800000 */
[----:B0-----:R-:W-:Y:S02]  /*2d6d0*/  IMAD.MOV.U32 R13, RZ, RZ, R3 ;  /* 0x000000ffff0d7224 */ /* 0x001fe400078e0003 */
[----:B------:R-:W-:Y:S02]  /*2d6e0*/  IMAD.MOV.U32 R12, RZ, RZ, 0x3 ;  /* 0x00000003ff0c7424 */ /* 0x000fe400078e00ff */
[----:B------:R-:W-:Y:S02]  /*2d6f0*/  IMAD.MOV.U32 R11, RZ, RZ, 0x181f ;  /* 0x0000181fff0b7424 */ /* 0x000fe400078e00ff */
[----:B------:R-:W-:-:S07]  /*2d700*/  IMAD.MOV.U32 R15, RZ, RZ, -0x1 ;  /* 0xffffffffff0f7424 */ /* 0x000fce00078e00ff */
[----:B-1234-:R-:W-:Y:S05]  /*2d710*/  WARPSYNC.COLLECTIVE R15, `(.L_x_2814) ;  /* 0x000000000f087348 */ /* 0x01efea0003c00000 */
[----:B----4-:R0:W4:Y:S02]  /*2d720*/  SHFL.IDX P6, R14, R13, R12, R11 ;  /* 0x0000000c0d0e7389 */ /* 0x01012400000c000b */
[----:B01234-:R-:W-:Y:S01]  /*2d730*/  ENDCOLLECTIVE ;  /* 0x000000000000791b */ /* 0x01ffe20003800000 */
.L_x_2814:
[----:B------:R-:W-:Y:S05]  /*2d740*/  BSYNC B1 ;  /* 0x0000000000017941 */ /* 0x000fea0003800000 */
.L_x_2813:
        /* <DEDUP_REMOVED lines=8> */
.L_x_2815:
[----:B------:R-:W-:Y:S05]  /*2d7d0*/  BRA `(.L_x_2816) ;  /* 0xffffff4c00d87947 */ /* 0x000fea000383ffff */
.L_x_2565:
[----:B------:R-:W2:Y:S01]  /*2d7e0*/  S2R R9, SR_TID.X ;  /* 0x0000000000097919 */ /* 0x000ea20000002100 */
[----:B------:R-:W-:Y:S01]  /*2d7f0*/  BSSY B1, `(.L_x_2817) ;  /* 0x000000a000017945 */ /* 0x000fe20003800000 */
[----:B------:R-:W-:Y:S02]  /*2d800*/  IMAD.MOV.U32 R12, RZ, RZ, RZ ;  /* 0x000000ffff0c7224 */ /* 0x000fe400078e00ff */
[----:B-1----:R-:W-:Y:S02]  /*2d810*/  IMAD.MOV.U32 R11, RZ, RZ, 0x1f ;  /* 0x0000001fff0b7424 */ /* 0x002fe400078e00ff */
[----:B------:R-:W-:Y:S01]  /*2d820*/  IMAD.MOV.U32 R15, RZ, RZ, -0x1 ;  /* 0xffffffffff0f7424 */ /* 0x000fe200078e00ff */
[----:B--2---:R-:W-:-:S04]  /*2d830*/  SHF.R.U32.HI R9, RZ, 0x5, R9 ;  /* 0x00000005ff097819 */ /* 0x004fc80000011609 */
[----:B------:R-:W-:-:S04]  /*2d840*/  LOP3.LUT R9, R9, 0x3, RZ, 0xc0, !PT ;  /* 0x0000000309097812 */ /* 0x000fc800078ec0ff */
[----:B------:R-:W-:-:S07]  /*2d850*/  MOV R13, R9 ;  /* 0x00000009000d7202 */ /* 0x000fce0000000f00 */
[----:B0-----:R-:W-:Y:S05]  /*2d860*/  WARPSYNC.COLLECTIVE R15, `(.L_x_2818) ;  /* 0x000000000f087348 */ /* 0x001fea0003c00000 */
[----:B0-----:R0:W1:Y:S02]  /*2d870*/  SHFL.IDX P6, R14, R13, R12, R11 ;  /* 0x0000000c0d0e7389 */ /* 0x00106400000c000b */
[----:B01----:R-:W-:Y:S01]  /*2d880*/  ENDCOLLECTIVE ;  /* 0x000000000000791b */ /* 0x003fe20003800000 */
.L_x_2818:
[----:B------:R-:W-:Y:S05]  /*2d890*/  BSYNC B1 ;  /* 0x0000000000017941 */ /* 0x000fea0003800000 */
.L_x_2817:
[----:B------:R-:W-:Y:S05]  /*2d8a0*/  BRA `(.L_x_2819) ;  /* 0xffffff6400c07947 */ /* 0x000fea000383ffff */
.L_x_2567:
[----:B------:R-:W-:Y:S01]  /*2d8b0*/  BSSY B1, `(.L_x_2820) ;  /* 0x0000006000017945 */ /* 0x000fe20003800000 */
[----:B------:R-:W-:-:S07]  /*2d8c0*/  IMAD.MOV.U32 R15, RZ, RZ, -0x1 ;  /* 0xffffffffff0f7424 */ /* 0x000fce00078e00ff */
[----:B01----:R-:W-:Y:S05]  /*2d8d0*/  WARPSYNC.COLLECTIVE R15, `(.L_x_2821) ;  /* 0x000000000f0c7348 */ /* 0x003fea0003c00000 */
[----:B------:R-:W-:Y:S02]  /*2d8e0*/  ELECT P6, UR62, PT ;  /* 0x00000000003e782f */ /* 0x000fe400038c0000 */
[----:B------:R-:W-:Y:S01]  /*2d8f0*/  MOV R14, UR62 ;  /* 0x0000003e000e7c02 */ /* 0x000fe20008000f00 */
[----:B01----:R-:W-:Y:S10]  /*2d900*/  ENDCOLLECTIVE ;  /* 0x000000000000791b */ /* 0x003ff40003800000 */
.L_x_2821:
[----:B------:R-:W-:Y:S05]  /*2d910*/  BSYNC B1 ;  /* 0x0000000000017941 */ /* 0x000fea0003800000 */
.L_x_2820:
[----:B------:R-:W-:Y:S05]  /*2d920*/  BRA `(.L_x_2566) ;  /* 0xffffff6400b87947 */ /* 0x000fea000383ffff */
.L_x_2569:
[----:B0-----:R-:W2:Y:S02]  /*2d930*/  LDL R5, [R1+0x4] ;  /* 0x0000040001057983 */ /* 0x001ea40000100800 */
[----:B--2---:R0:W2:Y:S02]  /*2d940*/  SYNCS.PHASECHK.TRANS64.TRYWAIT P0, [R5+URZ+0x38820], R4 ;  /* 0x03882004050075a7 */ /* 0x0040a4000800017f */
[----:B--2---:R-:W-:Y:S05]  /*2d950*/  @!P0 NANOSLEEP.SYNCS 0x989680 ;  /* 0x009896800000895d */ /* 0x004fea0003900000 */
[----:B------:R-:W2:Y:S02]  /*2d960*/  @!P0 SYNCS.PHASECHK.TRANS64 P0, [R5+URZ+0x38820], R4 ;  /* 0x03882004050085a7 */ /* 0x000ea4000800007f */
[----:B--2---:R-:W-:Y:S05]  /*2d970*/  @!P0 BRA `(.L_x_2569) ;  /* 0xfffffffc00ec8947 */ /* 0x004fea000383ffff */
[----:B------:R-:W-:Y:S05]  /*2d980*/  BRA `(.L_x_2822) ;  /* 0xffffff6400c87947 */ /* 0x000fea000383ffff */
.L_x_2573:
[----:B0-----:R0:W2:Y:S02]  /*2d990*/  SYNCS.PHASECHK.TRANS64.TRYWAIT P0, [R7+URZ+0x388a0], R10 ;  /* 0x0388a00a070075a7 */ /* 0x0010a4000800017f */
[----:B--2---:R-:W-:Y:S05]  /*2d9a0*/  @!P0 NANOSLEEP.SYNCS 0x989680 ;  /* 0x009896800000895d */ /* 0x004fea0003900000 */
[----:B------:R-:W2:Y:S02]  /*2d9b0*/  @!P0 SYNCS.PHASECHK.TRANS64 P0, [R7+URZ+0x388a0], R10 ;  /* 0x0388a00a070085a7 */ /* 0x000ea4000800007f */
[----:B--2---:R-:W-:Y:S05]  /*2d9c0*/  @!P0 BRA `(.L_x_2573) ;  /* 0xfffffffc00f08947 */ /* 0x004fea000383ffff */
[----:B------:R-:W-:Y:S05]  /*2d9d0*/  BRA `(.L_x_2823) ;  /* 0xffffff6400f07947 */ /* 0x000fea000383ffff */
.L_x_2579:
[----:B--2---:R2:W3:Y:S02]  /*2d9e0*/  SYNCS.PHASECHK.TRANS64.TRYWAIT P0, [R7+URZ+0x388c0], R10 ;  /* 0x0388c00a070075a7 */ /* 0x0044e4000800017f */
[----:B---3--:R-:W-:Y:S05]  /*2d9f0*/  @!P0 NANOSLEEP.SYNCS 0x989680 ;  /* 0x009896800000895d */ /* 0x008fea0003900000 */
[----:B------:R-:W3:Y:S02]  /*2da00*/  @!P0 SYNCS.PHASECHK.TRANS64 P0, [R7+URZ+0x388c0], R10 ;  /* 0x0388c00a070085a7 */ /* 0x000ee4000800007f */
[----:B---3--:R-:W-:Y:S05]  /*2da10*/  @!P0 BRA `(.L_x_2579) ;  /* 0xfffffffc00f08947 */ /* 0x008fea000383ffff */
[----:B------:R-:W-:Y:S05]  /*2da20*/  BRA `(.L_x_2824) ;  /* 0xffffff6800b47947 */ /* 0x000fea000383ffff */
.L_x_2587:
[----:B0-----:R0:W2:Y:S02]  /*2da30*/  SYNCS.PHASECHK.TRANS64.TRYWAIT P1, [R8+URZ+0x388a0], R7 ;  /* 0x0388a007080075a7 */ /* 0x0010a4000802017f */
[----:B--2---:R-:W-:Y:S05]  /*2da40*/  @!P1 NANOSLEEP.SYNCS 0x989680 ;  /* 0x009896800000995d */ /* 0x004fea0003900000 */
[----:B------:R-:W2:Y:S02]  /*2da50*/  @!P1 SYNCS.PHASECHK.TRANS64 P1, [R8+URZ+0x388a0], R7 ;  /* 0x0388a007080095a7 */ /* 0x000ea4000802007f */
[----:B--2---:R-:W-:Y:S05]  /*2da60*/  @!P1 BRA `(.L_x_2587) ;  /* 0xfffffffc00f09947 */ /* 0x004fea000383ffff */
[----:B------:R-:W-:Y:S05]  /*2da70*/  BRA `(.L_x_2825) ;  /* 0xffffff6c00c87947 */ /* 0x000fea000383ffff */
.L_x_2593:
[----:B--2---:R2:W3:Y:S02]  /*2da80*/  SYNCS.PHASECHK.TRANS64.TRYWAIT P1, [R8+URZ+0x388c0], R7 ;  /* 0x0388c007080075a7 */ /* 0x0044e4000802017f */
[----:B---3--:R-:W-:Y:S05]  /*2da90*/  @!P1 NANOSLEEP.SYNCS 0x989680 ;  /* 0x009896800000995d */ /* 0x008fea0003900000 */
[----:B------:R-:W3:Y:S02]  /*2daa0*/  @!P1 SYNCS.PHASECHK.TRANS64 P1, [R8+URZ+0x388c0], R7 ;  /* 0x0388c007080095a7 */ /* 0x000ee4000802007f */
[----:B---3--:R-:W-:Y:S05]  /*2dab0*/  @!P1 BRA `(.L_x_2593) ;  /* 0xfffffffc00f09947 */ /* 0x008fea000383ffff */
[----:B------:R-:W-:Y:S05]  /*2dac0*/  BRA `(.L_x_2826) ;  /* 0xffffff7000887947 */ /* 0x000fea000383ffff */
.L_x_2609:
[----:B------:R-:W2:Y:S01]  /*2dad0*/  S2R R4, SR_TID.X ;  /* 0x0000000000047919 */ /* 0x000ea20000002100 */
[----:B------:R-:W-:Y:S01]  /*2dae0*/  BSSY B0, `(.L_x_2827) ;  /* 0x000000a000007945 */ /* 0x000fe20003800000 */
[----:B------:R-:W-:Y:S02]  /*2daf0*/  IMAD.MOV.U32 R12, RZ, RZ, RZ ;  /* 0x000000ffff0c7224 */ /* 0x000fe400078e00ff */
[----:B-1----:R-:W-:Y:S02]  /*2db00*/  IMAD.MOV.U32 R11, RZ, RZ, 0x1f ;  /* 0x0000001fff0b7424 */ /* 0x002fe400078e00ff */
[----:B------:R-:W-:Y:S01]  /*2db10*/  IMAD.MOV.U32 R15, RZ, RZ, -0x1 ;  /* 0xffffffffff0f7424 */ /* 0x000fe200078e00ff */
[----:B--2---:R-:W-:-:S04]  /*2db20*/  SHF.R.U32.HI R4, RZ, 0x5, R4 ;  /* 0x00000005ff047819 */ /* 0x004fc80000011604 */
[----:B------:R-:W-:-:S05]  /*2db30*/  LOP3.LUT R4, R4, 0x3, RZ, 0xc0, !PT ;  /* 0x0000000304047812 */ /* 0x000fca00078ec0ff */
[----:B------:R-:W-:-:S07]  /*2db40*/  IMAD.MOV.U32 R13, RZ, RZ, R4 ;  /* 0x000000ffff0d7224 */ /* 0x000fce00078e0004 */
[----:B0--3--:R-:W-:Y:S05]  /*2db50*/  WARPSYNC.COLLECTIVE R15, `(.L_x_2828) ;  /* 0x000000000f087348 */ /* 0x009fea0003c00000 */
[----:B0-----:R0:W1:Y:S02]  /*2db60*/  SHFL.IDX P6, R14, R13, R12, R11 ;  /* 0x0000000c0d0e7389 */ /* 0x00106400000c000b */
[----:B01-3--:R-:W-:Y:S01]  /*2db70*/  ENDCOLLECTIVE ;  /* 0x000000000000791b */ /* 0x00bfe20003800000 */
.L_x_2828:
[----:B------:R-:W-:Y:S05]  /*2db80*/  BSYNC B0 ;  /* 0x0000000000007941 */ /* 0x000fea0003800000 */
.L_x_2827:
[----:B------:R-:W-:Y:S05]  /*2db90*/  BRA `(.L_x_2829) ;  /* 0xffffff7c00947947 */ /* 0x000fea000383ffff */
.L_x_2611:
[----:B------:R-:W-:Y:S01]  /*2dba0*/  BSSY B0, `(.L_x_2830) ;  /* 0x0000006000007945 */ /* 0x000fe20003800000 */
[----:B------:R-:W-:-:S07]  /*2dbb0*/  IMAD.MOV.U32 R15, RZ, RZ, -0x1 ;  /* 0xffffffffff0f7424 */ /* 0x000fce00078e00ff */
[----:B01-3--:R-:W-:Y:S05]  /*2dbc0*/  WARPSYNC.COLLECTIVE R15, `(.L_x_2831) ;  /* 0x000000000f0c7348 */ /* 0x00bfea0003c00000 */
[----:B------:R-:W-:Y:S02]  /*2dbd0*/  ELECT P6, UR62, PT ;  /* 0x00000000003e782f */ /* 0x000fe400038c0000 */
[----:B------:R-:W-:Y:S01]  /*2dbe0*/  MOV R14, UR62 ;  /* 0x0000003e000e7c02 */ /* 0x000fe20008000f00 */
[----:B01-3--:R-:W-:Y:S10]  /*2dbf0*/  ENDCOLLECTIVE ;  /* 0x000000000000791b */ /* 0x00bff40003800000 */
.L_x_2831:
[----:B------:R-:W-:Y:S05]  /*2dc00*/  BSYNC B0 ;  /* 0x0000000000007941 */ /* 0x000fea0003800000 */
.L_x_2830:
[----:B------:R-:W-:Y:S05]  /*2dc10*/  BRA `(.L_x_2832) ;  /* 0xffffff7c00a07947 */ /* 0x000fea000383ffff */
.L_x_2613:
[----:B0-----:R0:W2:Y:S02]  /*2dc20*/  SYNCS.PHASECHK.TRANS64.TRYWAIT P0, [R0+URZ+0x38880], R3 ;  /* 0x03888003000075a7 */ /* 0x0010a4000800017f */
[----:B--2---:R-:W-:Y:S05]  /*2dc30*/  @!P0 NANOSLEEP.SYNCS 0x989680 ;  /* 0x009896800000895d */ /* 0x004fea0003900000 */
[----:B------:R-:W2:Y:S02]  /*2dc40*/  @!P0 SYNCS.PHASECHK.TRANS64 P0, [R0+URZ+0x38880], R3 ;  /* 0x03888003000085a7 */ /* 0x000ea4000800007f */
[----:B--2---:R-:W-:Y:S05]  /*2dc50*/  @!P0 BRA `(.L_x_2613) ;  /* 0xfffffffc00f08947 */ /* 0x004fea000383ffff */
[----:B------:R-:W-:Y:S05]  /*2dc60*/  BRA `(.L_x_2833) ;  /* 0xffffff8000187947 */ /* 0x000fea000383ffff */
.L_x_2615:
[----:B--2---:R2:W3:Y:S02]  /*2dc70*/  SYNCS.PHASECHK.TRANS64.TRYWAIT P0, [R0+URZ+0x38840], R3 ;  /* 0x03884003000075a7 */ /* 0x0044e4000800017f */
[----:B---3--:R-:W-:Y:S05]  /*2dc80*/  @!P0 NANOSLEEP.SYNCS 0x989680 ;  /* 0x009896800000895d */ /* 0x008fea0003900000 */
[----:B------:R-:W3:Y:S02]  /*2dc90*/  @!P0 SYNCS.PHASECHK.TRANS64 P0, [R0+URZ+0x38840], R3 ;  /* 0x03884003000085a7 */ /* 0x000ee4000800007f */
[----:B---3--:R-:W-:Y:S05]  /*2dca0*/  @!P0 BRA `(.L_x_2615) ;  /* 0xfffffffc00f08947 */ /* 0x008fea000383ffff */
[----:B------:R-:W-:Y:S05]  /*2dcb0*/  BRA `(.L_x_2834) ;  /* 0xffffff80008c7947 */ /* 0x000fea000383ffff */
.L_x_2619:
[----:B------:R-:W2:Y:S01]  /*2dcc0*/  LDL.LU R11, [R1+0x48] ;  /* 0x00004800010b7983 */ /* 0x000ea20000300800 */
[----:B------:R-:W-:Y:S01]  /*2dcd0*/  MOV R13, R2 ;  /* 0x00000002000d7202 */ /* 0x000fe20000000f00 */
[----:B------:R-:W-:Y:S01]  /*2dce0*/  IMAD.MOV.U32 R12, RZ, RZ, RZ ;  /* 0x000000ffff0c7224 */ /* 0x000fe200078e00ff */
[----:B------:R-:W-:Y:S01]  /*2dcf0*/  LOP3.LUT R5, R5, 0x7f, RZ, 0xc0, !PT ;  /* 0x0000007f05057812 */ /* 0x000fe200078ec0ff */
[----:B------:R-:W-:-:S03]  /*2dd00*/  IMAD.MOV.U32 R15, RZ, RZ, -0x1 ;  /* 0xffffffffff0f7424 */ /* 0x000fc600078e00ff */
[----:B------:R-:W-:-:S05]  /*2dd10*/  SHF.R.U32.HI R7, RZ, 0x3, R5 ;  /* 0x00000003ff077819 */ /* 0x000fca0000011605 */
[----:B------:R-:W-:Y:S02]  /*2dd20*/  IMAD R17, R17, 0x80, R7 ;  /* 0x0000008011117824 */ /* 0x000fe400078e0207 */
[----:B--2---:R-:W-:Y:S02]  /*2dd30*/  IMAD R0, R11, R8, RZ ;  /* 0x000000080b007224 */ /* 0x004fe400078e02ff */
[----:B------:R-:W-:-:S03]  /*2dd40*/  IMAD.MOV.U32 R11, RZ, RZ, 0x181f ;  /* 0x0000181fff0b7424 */ /* 0x000fc600078e00ff */
[----:B------:R-:W-:-:S13]  /*2dd50*/  ISETP.GE.AND P2, PT, R17, R0, PT ;  /* 0x000000001100720c */ /* 0x000fda0003f46270 */
[----:B-----5:R-:W-:Y:S05]  /*2dd60*/  WARPSYNC.COLLECTIVE R15, `(.L_x_2835) ;  /* 0x000000000f087348 */ /* 0x020fea0003c00000 */
[----:B------:R0:W1:Y:S02]  /*2dd70*/  SHFL.IDX P6, R14, R13, R12, R11 ;  /* 0x0000000c0d0e7389 */ /* 0x00006400000c000b */
[----:B01---5:R-:W-:Y:S01]  /*2dd80*/  ENDCOLLECTIVE ;  /* 0x000000000000791b */ /* 0x023fe20003800000 */
.L_x_2835:
[----:B------:R-:W-:Y:S02]  /*2dd90*/  IMAD.MOV.U32 R13, RZ, RZ, R3 ;  /* 0x000000ffff0d7224 */ /* 0x000fe400078e0003 */
[----:B------:R-:W-:-:S07]  /*2dda0*/  IMAD.MOV.U32 R4, RZ, RZ, R14 ;  /* 0x000000ffff047224 */ /* 0x000fce00078e000e */
[----:B------:R-:W-:Y:S05]  /*2ddb0*/  WARPSYNC.COLLECTIVE R15, `(.L_x_2836) ;  /* 0x000000000f087348 */ /* 0x000fea0003c00000 */
[----:B------:R0:W1:Y:S02]  /*2ddc0*/  SHFL.IDX P6, R14, R13, R12, R11 ;  /* 0x0000000c0d0e7389 */ /* 0x00006400000c000b */
[----:B01----:R-:W-:Y:S01]  /*2ddd0*/  ENDCOLLECTIVE ;  /* 0x000000000000791b */ /* 0x003fe20003800000 */
.L_x_2836:
[----:B------:R-:W-:Y:S01]  /*2dde0*/  MOV R13, R2 ;  /* 0x00000002000d7202 */ /* 0x000fe20000000f00 */
[----:B------:R-:W-:Y:S02]  /*2ddf0*/  IMAD.MOV.U32 R12, RZ, RZ, 0x1 ;  /* 0x00000001ff0c7424 */ /* 0x000fe400078e00ff */
[----:B------:R-:W-:-:S07]  /*2de00*/  IMAD.MOV.U32 R5, RZ, RZ, R14 ;  /* 0x000000ffff057224 */ /* 0x000fce00078e000e */
[----:B------:R-:W-:Y:S05]  /*2de10*/  WARPSYNC.COLLECTIVE R15, `(.L_x_2837) ;  /* 0x000000000f087348 */ /* 0x000fea0003c00000 */
[----:B------:R0:W1:Y:S02]  /*2de20*/  SHFL.IDX P6, R14, R13, R12, R11 ;  /* 0x0000000c0d0e7389 */ /* 0x00006400000c000b */
[----:B01----:R-:W-:Y:S01]  /*2de30*/  ENDCOLLECTIVE ;  /* 0x000000000000791b */ /* 0x003fe20003800000 */
.L_x_2837:
        /* <DEDUP_REMOVED lines=10> */
.L_x_2838:
[----:B------:R-:W-:Y:S01]  /*2dee0*/  @!PT LDS RZ, [RZ] ;  /* 0x00000000fffff984 */ /* 0x000fe20000000800 */
[----:B------:R-:W-:Y:S01]  /*2def0*/  @!PT LDS RZ, [RZ] ;  /* 0x00000000fffff984 */ /* 0x000fe20000000800 */
[----:B------:R-:W-:Y:S01]  /*2df00*/  @!PT LDS RZ, [RZ] ;  /* 0x00000000fffff984 */ /* 0x000fe20000000800 */
[----:B------:R-:W-:Y:S04]  /*2df10*/  @!P2 LDGSTS.E.BYPASS.LTC128B.128 [R9+0x20400], desc[UR46][R4.64], !P0 ;  /* 0x204000000409afae */ /* 0x000fe8000c101d6e */
[----:B------:R0:W-:Y:S01]  /*2df20*/  @!P2 LDGSTS.E.BYPASS.LTC128B.128 [R9+0x24400], desc[UR46][R4.64+0x80], !P1 ;  /* 0x244000800409afae */ /* 0x0001e2000c901d6e */
[----:B------:R-:W-:Y:S02]  /*2df30*/  IMAD.MOV.U32 R13, RZ, RZ, R2 ;  /* 0x000000ffff0d7224 */ /* 0x000fe400078e0002 */
[----:B------:R-:W-:Y:S02]  /*2df40*/  IMAD.MOV.U32 R12, RZ, RZ, 0x2 ;  /* 0x00000002ff0c7424 */ /* 0x000fe400078e00ff */
[----:B0-----:R-:W-:Y:S02]  /*2df50*/  VIADD R4, R17, 0x10 ;  /* 0x0000001011047836 */ /* 0x001fe40000000000 */
[----:B------:R-:W-:-:S03]  /*2df60*/  IMAD.MOV.U32 R6, RZ, RZ, R14 ;  /* 0x000000ffff067224 */ /* 0x000fc600078e000e */
[----:B------:R-:W-:-:S13]  /*2df70*/  ISETP.GE.AND P2, PT, R4, R0, PT ;  /* 0x000000000400720c */ /* 0x000fda0003f46270 */
[----:B------:R-:W-:Y:S05]  /*2df80*/  WARPSYNC.COLLECTIVE R15, `(.L_x_2839) ;  /* 0x000000000f087348 */ /* 0x000fea0003c00000 */
[----:B------:R0:W1:Y:S02]  /*2df90*/  SHFL.IDX P6, R14, R13, R12, R11 ;  /* 0x0000000c0d0e7389 */ /* 0x00006400000c000b */
[----:B01----:R-:W-:Y:S01]  /*2dfa0*/  ENDCOLLECTIVE ;  /* 0x000000000000791b */ /* 0x003fe20003800000 */
.L_x_2839:
[----:B------:R-:W-:Y:S02]  /*2dfb0*/  @!P2 IADD3 R5, P3, R10, R6, RZ ;  /* 0x000000060a05a210 */ /* 0x000fe40007f7e0ff */
[----:B------:R-:W-:-:S03]  /*2dfc0*/  MOV R13, R3 ;  /* 0x00000003000d7202 */ /* 0x000fc60000000f00 */
[----:B------:R-:W-:-:S05]  /*2dfd0*/  @!P2 IMAD.X R4, RZ, RZ, R7, P3 ;  /* 0x000000ffff04a224 */ /* 0x000fca00018e0607 */
[----:B------:R-:W-:Y:S01]  /*2dfe0*/  @!P2 LOP3.LUT R5, R5, R4, RZ, 0x3c, !PT ;  /* 0x000000040505a212 */ /* 0x000fe200078e3cff */
[----:B------:R-:W-:-:S07]  /*2dff0*/  IMAD.MOV.U32 R6, RZ, RZ, R14 ;  /* 0x000000ffff067224 */ /* 0x000fce00078e000e */
[----:B------:R-:W-:Y:S05]  /*2e000*/  WARPSYNC.COLLECTIVE R15, `(.L_x_2840) ;  /* 0x000000000f087348 */ /* 0x000fea0003c00000 */
[----:B------:R0:W1:Y:S02]  /*2e010*/  SHFL.IDX P6, R14, R13, R12, R11 ;  /* 0x0000000c0d0e7389 */ /* 0x00006400000c000b */
[----:B01----:R-:W-:Y:S01]  /*2e020*/  ENDCOLLECTIVE ;  /* 0x000000000000791b */ /* 0x003fe20003800000 */
.L_x_2840:
[----:B------:R-:W-:-:S04]  /*2e030*/  @!P2 LOP3.LUT R4, R5, R4, RZ, 0x3c, !PT ;  /* 0x000000040504a212 */ /* 0x000fc800078e3cff */
[----:B------:R-:W-:-:S05]  /*2e040*/  @!P2 LOP3.LUT R5, R5, R4, RZ, 0x3c, !PT ;  /* 0x000000040505a212 */ /* 0x000fca00078e3cff */
[----:B------:R-:W-:Y:S01]  /*2e050*/  @!PT LDS RZ, [RZ] ;  /* 0x00000000fffff984 */ /* 0x000fe20000000800 */
[----:B------:R-:W-:Y:S01]  /*2e060*/  @!PT LDS RZ, [RZ] ;  /* 0x00000000fffff984 */ /* 0x000fe20000000800 */
[----:B------:R-:W-:Y:S01]  /*2e070*/  @!PT LDS RZ, [RZ] ;  /* 0x00000000fffff984 */ /* 0x000fe20000000800 */
[----:B------:R-:W-:Y:S04]  /*2e080*/  @!P2 LDGSTS.E.BYPASS.LTC128B.128 [R9+0x20c00], desc[UR46][R4.64], !P0 ;  /* 0x20c000000409afae */ /* 0x000fe8000c101d6e */
[----:B------:R0:W-:Y:S01]  /*2e090*/  @!P2 LDGSTS.E.BYPASS.LTC128B.128 [R9+0x24c00], desc[UR46][R4.64+0x80], !P1 ;  /* 0x24c000800409afae */ /* 0x0001e2000c901d6e */
[----:B------:R-:W-:Y:S02]  /*2e0a0*/  IMAD.MOV.U32 R13, RZ, RZ, R2 ;  /* 0x000000ffff0d7224 */ /* 0x000fe400078e0002 */
[----:B------:R-:W-:Y:S02]  /*2e0b0*/  IMAD.MOV.U32 R12, RZ, RZ, 0x3 ;  /* 0x00000003ff0c7424 */ /* 0x000fe400078e00ff */
[----:B0-----:R-:W-:-:S05]  /*2e0c0*/  VIADD R4, R17, 0x20 ;  /* 0x0000002011047836 */ /* 0x001fca0000000000 */
[----:B------:R-:W-:Y:S01]  /*2e0d0*/  ISETP.GE.AND P2, PT, R4, R0, PT ;  /* 0x000000000400720c */ /* 0x000fe20003f46270 */
[----:B------:R-:W-:-:S12]  /*2e0e0*/  IMAD.MOV.U32 R4, RZ, RZ, R14 ;  /* 0x000000ffff047224 */ /* 0x000fd800078e000e */
[----:B------:R-:W-:Y:S05]  /*2e0f0*/  WARPSYNC.COLLECTIVE R15, `(.L_x_2841) ;  /* 0x000000000f087348 */ /* 0x000fea0003c00000 */
[----:B------:R0:W1:Y:S02]  /*2e100*/  SHFL.IDX P6, R14, R13, R12, R11 ;  /* 0x0000000c0d0e7389 */ /* 0x00006400000c000b */
[----:B01----:R-:W-:Y:S01]  /*2e110*/  ENDCOLLECTIVE ;  /* 0x000000000000791b */ /* 0x003fe20003800000 */
.L_x_2841:
[----:B------:R-:W-:Y:S01]  /*2e120*/  @!P2 IADD3 R5, P3, R10, R4, RZ ;  /* 0x000000040a05a210 */ /* 0x000fe20007f7e0ff */
[----:B------:R-:W-:-:S04]  /*2e130*/  IMAD.MOV.U32 R13, RZ, RZ, R3 ;  /* 0x000000ffff0d7224 */ /* 0x000fc800078e0003 */
[----:B------:R-:W-:-:S05]  /*2e140*/  @!P2 IMAD.X R4, RZ, RZ, R6, P3 ;  /* 0x000000ffff04a224 */ /* 0x000fca00018e0606 */
[----:B------:R-:W-:Y:S01]  /*2e150*/  @!P2 LOP3.LUT R5, R5, R4, RZ, 0x3c, !PT ;  /* 0x000000040505a212 */ /* 0x000fe200078e3cff */
[----:B------:R-:W-:-:S03]  /*2e160*/  IMAD.MOV.U32 R6, RZ, RZ, R14 ;  /* 0x000000ffff067224 */ /* 0x000fc600078e000e */
[----:B------:R-:W-:-:S07]  /*2e170*/  @!P2 LOP3.LUT R4, R5, R4, RZ, 0x3c, !PT ;  /* 0x000000040504a212 */ /* 0x000fce00078e3cff */
[----:B------:R-:W-:Y:S05]  /*2e180*/  WARPSYNC.COLLECTIVE R15, `(.L_x_2842) ;  /* 0x000000000f087348 */ /* 0x000fea0003c00000 */
[----:B------:R0:W1:Y:S02]  /*2e190*/  SHFL.IDX P6, R14, R13, R12, R11 ;  /* 0x0000000c0d0e7389 */ /* 0x00006400000c000b */
[----:B01----:R-:W-:Y:S01]  /*2e1a0*/  ENDCOLLECTIVE ;  /* 0x000000000000791b */ /* 0x003fe20003800000 */
.L_x_2842:
        /* <DEDUP_REMOVED lines=14> */
.L_x_2843:
        /* <DEDUP_REMOVED lines=9> */
.L_x_2844:
[----:B------:R-:W-:-:S05]  /*2e320*/  @!P2 LOP3.LUT R5, R5, R4, RZ, 0x3c, !PT ;  /* 0x000000040505a212 */ /* 0x000fca00078e3cff */
[----:B------:R-:W-:Y:S01]  /*2e330*/  @!PT LDS RZ, [RZ] ;  /* 0x00000000fffff984 */ /* 0x000fe20000000800 */
[----:B------:R-:W-:Y:S01]  /*2e340*/  @!PT LDS RZ, [RZ] ;  /* 0x00000000fffff984 */ /* 0x000fe20000000800 */
[----:B------:R-:W-:Y:S01]  /*2e350*/  @!PT LDS RZ, [RZ] ;  /* 0x00000000fffff984 */ /* 0x000fe20000000800 */
[----:B------:R-:W-:Y:S04]  /*2e360*/  @!P2 LDGSTS.E.BYPASS.LTC128B.128 [R9+0x21c00], desc[UR46][R4.64], !P0 ;  /* 0x21c000000409afae */ /* 0x000fe8000c101d6e */
[----:B------:R0:W-:Y:S01]  /*2e370*/  @!P2 LDGSTS.E.BYPASS.LTC128B.128 [R9+0x25c00], desc[UR46][R4.64+0x80], !P1 ;  /* 0x25c000800409afae */ /* 0x0001e2000c901d6e */
[----:B------:R-:W-:Y:S01]  /*2e380*/  IMAD.MOV.U32 R13, RZ, RZ, R2 ;  /* 0x000000ffff0d7224 */ /* 0x000fe200078e0002 */
[----:B------:R-:W-:Y:S02]  /*2e390*/  MOV R12, 0x5 ;  /* 0x00000005000c7802 */ /* 0x000fe40000000f00 */
[----:B0-----:R-:W-:-:S04]  /*2e3a0*/  IADD3 R4, R17, 0x40, RZ ;  /* 0x0000004011047810 */ /* 0x001fc80007ffe0ff */
[----:B------:R-:W-:Y:S01]  /*2e3b0*/  ISETP.GE.AND P2, PT, R4, R0, PT ;  /* 0x000000000400720c */ /* 0x000fe20003f46270 */
[----:B------:R-:W-:-:S12]  /*2e3c0*/  IMAD.MOV.U32 R4, RZ, RZ, R14 ;  /* 0x000000ffff047224 */ /* 0x000fd800078e000e */
[----:B------:R-:W-:Y:S05]  /*2e3d0*/  WARPSYNC.COLLECTIVE R15, `(.L_x_2845) ;  /* 0x000000000f087348 */ /* 0x000fea0003c00000 */
[----:B------:R0:W1:Y:S02]  /*2e3e0*/  SHFL.IDX P6, R14, R13, R12, R11 ;  /* 0x0000000c0d0e7389 */ /* 0x00006400000c000b */
[----:B01----:R-:W-:Y:S01]  /*2e3f0*/  ENDCOLLECTIVE ;  /* 0x000000000000791b */ /* 0x003fe20003800000 */
.L_x_2845:
        /* <DEDUP_REMOVED lines=9> */
.L_x_2846:
        /* <DEDUP_REMOVED lines=14> */
.L_x_2847:
        /* <DEDUP_REMOVED lines=9> */
.L_x_2848:
        /* <DEDUP_REMOVED lines=8> */
[----:B0-----:R-:W-:Y:S01]  /*2e680*/  VIADD R5, R17, 0x60 ;  /* 0x0000006011057836 */ /* 0x001fe20000000000 */
[----:B------:R-:W-:-:S07]  /*2e690*/  MOV R4, R14 ;  /* 0x0000000e00047202 */ /* 0x000fce0000000f00 */
[----:B------:R-:W-:Y:S05]  /*2e6a0*/  WARPSYNC.COLLECTIVE R15, `(.L_x_2849) ;  /* 0x000000000f087348 */ /* 0x000fea0003c00000 */
[----:B------:R0:W1:Y:S02]  /*2e6b0*/  SHFL.IDX P6, R14, R13, R12, R11 ;  /* 0x0000000c0d0e7389 */ /* 0x00006400000c000b */
[----:B01----:R-:W-:Y:S01]  /*2e6c0*/  ENDCOLLECTIVE ;  /* 0x000000000000791b */ /* 0x003fe20003800000 */
.L_x_2849:
[----:B------:R-:W-:Y:S01]  /*2e6d0*/  ISETP.GE.AND P2, PT, R5, R0, PT ;  /* 0x000000000500720c */ /* 0x000fe20003f46270 */
[----:B------:R-:W-:-:S12]  /*2e6e0*/  IMAD.MOV.U32 R13, RZ, RZ, R3 ;  /* 0x000000ffff0d7224 */ /* 0x000fd800078e0003 */
[----:B------:R-:W-:-:S05]  /*2e6f0*/  @!P2 IADD3 R5, P3, R10, R4, RZ ;  /* 0x000000040a05a210 */ /* 0x000fca0007f7e0ff */
[----:B------:R-:W-:-:S05]  /*2e700*/  @!P2 IMAD.X R4, RZ, RZ, R6, P3 ;  /* 0x000000ffff04a224 */ /* 0x000fca00018e0606 */
[----:B------:R-:W-:-:S04]  /*2e710*/  @!P2 LOP3.LUT R5, R5, R4, RZ, 0x3c, !PT ;  /* 0x000000040505a212 */ /* 0x000fc800078e3cff */
[----:B------:R-:W-:-:S04]  /*2e720*/  @!P2 LOP3.LUT R4, R5, R4, RZ, 0x3c, !PT ;  /* 0x000000040504a212 */ /* 0x000fc800078e3cff */
[----:B------:R-:W-:-:S05]  /*2e730*/  @!P2 LOP3.LUT R5, R5, R4, RZ, 0x3c, !PT ;  /* 0x000000040505a212 */ /* 0x000fca00078e3cff */
        /* <DEDUP_REMOVED lines=9> */
.L_x_2850:
[----:B------:R-:W-:Y:S01]  /*2e7d0*/  IMAD.MOV.U32 R3, RZ, RZ, R14 ;  /* 0x000000ffff037224 */ /* 0x000fe200078e000e */
[----:B------:R-:W-:Y:S06]  /*2e7e0*/  BRA `(.L_x_2851) ;  /* 0xffffff8400307947 */ /* 0x000fec000383ffff */
.L_x_2624:
[----:B0-----:R-:W3:Y:S02]  /*2e7f0*/  LDL R2, [R1+0x4] ;  /* 0x0000040001027983 */ /* 0x001ee40000100800 */
[----:B---3--:R0:W3:Y:S02]  /*2e800*/  SYNCS.PHASECHK.TRANS64.TRYWAIT P0, [R2+URZ+0x38820], R0 ;  /* 0x03882000020075a7 */ /* 0x0080e4000800017f */
[----:B---3--:R-:W-:Y:S05]  /*2e810*/  @!P0 NANOSLEEP.SYNCS 0x989680 ;  /* 0x009896800000895d */ /* 0x008fea0003900000 */
[----:B------:R-:W3:Y:S02]  /*2e820*/  @!P0 SYNCS.PHASECHK.TRANS64 P0, [R2+URZ+0x38820], R0 ;  /* 0x03882000020085a7 */ /* 0x000ee4000800007f */
[----:B---3--:R-:W-:Y:S05]  /*2e830*/  @!P0 BRA `(.L_x_2624) ;  /* 0xfffffffc00ec8947 */ /* 0x008fea000383ffff */
[----:B------:R-:W-:Y:S05]  /*2e840*/  BRA `(.L_x_2852) ;  /* 0xffffff8400a07947 */ /* 0x000fea000383ffff */
.L_x_2630:
[----:B---3--:R3:W4:Y:S02]  /*2e850*/  SYNCS.PHASECHK.TRANS64.TRYWAIT P0, [R6+URZ+0x38880], R5 ;  /* 0x03888005060075a7 */ /* 0x008724000800017f */
[----:B----4-:R-:W-:Y:S05]  /*2e860*/  @!P0 NANOSLEEP.SYNCS 0x989680 ;  /* 0x009896800000895d */ /* 0x010fea0003900000 */
[----:B------:R-:W4:Y:S02]  /*2e870*/  @!P0 SYNCS.PHASECHK.TRANS64 P0, [R6+URZ+0x38880], R5 ;  /* 0x03888005060085a7 */ /* 0x000f24000800007f */
[----:B----4-:R-:W-:Y:S05]  /*2e880*/  @!P0 BRA `(.L_x_2630) ;  /* 0xfffffffc00f08947 */ /* 0x010fea000383ffff */
[----:B------:R-:W-:Y:S05]  /*2e890*/  BRA `(.L_x_2853) ;  /* 0xffffff8800607947 */ /* 0x000fea000383ffff */
.L_x_2636:
[----:B--2---:R2:W4:Y:S02]  /*2e8a0*/  SYNCS.PHASECHK.TRANS64.TRYWAIT P0, [R6+URZ+0x38840], R5 ;  /* 0x03884005060075a7 */ /* 0x004524000800017f */
[----:B----4-:R-:W-:Y:S05]  /*2e8b0*/  @!P0 NANOSLEEP.SYNCS 0x989680 ;  /* 0x009896800000895d */ /* 0x010fea0003900000 */
[----:B------:R-:W4:Y:S02]  /*2e8c0*/  @!P0 SYNCS.PHASECHK.TRANS64 P0, [R6+URZ+0x38840], R5 ;  /* 0x03884005060085a7 */ /* 0x000f24000800007f */
[----:B----4-:R-:W-:Y:S05]  /*2e8d0*/  @!P0 BRA `(.L_x_2636) ;  /* 0xfffffffc00f08947 */ /* 0x010fea000383ffff */
[----:B------:R-:W-:Y:S05]  /*2e8e0*/  BRA `(.L_x_2854) ;  /* 0xffffff8c002c7947 */ /* 0x000fea000383ffff */
.L_x_2643:
[----:B---3--:R3:W4:Y:S02]  /*2e8f0*/  SYNCS.PHASECHK.TRANS64.TRYWAIT P0, [R20+URZ+0x38870], R4 ;  /* 0x03887004140075a7 */ /* 0x008724000800017f */
[----:B----4-:R-:W-:Y:S05]  /*2e900*/  @!P0 NANOSLEEP.SYNCS 0x989680 ;  /* 0x009896800000895d */ /* 0x010fea0003900000 */
[----:B------:R-:W4:Y:S02]  /*2e910*/  @!P0 SYNCS.PHASECHK.TRANS64 P0, [R20+URZ+0x38870], R4 ;  /* 0x03887004140085a7 */ /* 0x000f24000800007f */
[----:B----4-:R-:W-:Y:S05]  /*2e920*/  @!P0 BRA `(.L_x_2643) ;  /* 0xfffffffc00f08947 */ /* 0x010fea000383ffff */
[----:B------:R-:W-:Y:S05]  /*2e930*/  BRA `(.L_x_2855) ;  /* 0xffffff9000107947 */ /* 0x000fea000383ffff */
.L_x_2645:
[----:B----4-:R4:W0:Y:S02]  /*2e940*/  SYNCS.PHASECHK.TRANS64.TRYWAIT P0, [R20+URZ+0x38860], R2 ;  /* 0x03886002140075a7 */ /* 0x010824000800017f */
[----:B0-----:R-:W-:Y:S05]  /*2e950*/  @!P0 NANOSLEEP.SYNCS 0x989680 ;  /* 0x009896800000895d */ /* 0x001fea0003900000 */
[----:B------:R-:W0:Y:S02]  /*2e960*/  @!P0 SYNCS.PHASECHK.TRANS64 P0, [R20+URZ+0x38860], R2 ;  /* 0x03886002140085a7 */ /* 0x000e24000800007f */
[----:B0-----:R-:W-:Y:S05]  /*2e970*/  @!P0 BRA `(.L_x_2645) ;  /* 0xfffffffc00f08947 */ /* 0x001fea000383ffff */
[----:B------:R-:W-:Y:S05]  /*2e980*/  BRA `(.L_x_2856) ;  /* 0xffffff9000187947 */ /* 0x000fea000383ffff */
.L_x_2652:
[----:B0-----:R0:W2:Y:S02]  /*2e990*/  SYNCS.PHASECHK.TRANS64.TRYWAIT P1, [R18+URZ+0x38870], R0 ;  /* 0x03887000120075a7 */ /* 0x0010a4000802017f */
[----:B--2---:R-:W-:Y:S05]  /*2e9a0*/  @!P1 NANOSLEEP.SYNCS 0x989680 ;  /* 0x009896800000995d */ /* 0x004fea0003900000 */
[----:B------:R-:W2:Y:S02]  /*2e9b0*/  @!P1 SYNCS.PHASECHK.TRANS64 P1, [R18+URZ+0x38870], R0 ;  /* 0x03887000120095a7 */ /* 0x000ea4000802007f */
[----:B--2---:R-:W-:Y:S05]  /*2e9c0*/  @!P1 BRA `(.L_x_2652) ;  /* 0xfffffffc00f09947 */ /* 0x004fea000383ffff */
[----:B------:R-:W-:Y:S05]  /*2e9d0*/  BRA `(.L_x_2857) ;  /* 0xffffff9800c87947 */ /* 0x000fea000383ffff */
.L_x_2654:
[----:B0-----:R0:W2:Y:S02]  /*2e9e0*/  SYNCS.PHASECHK.TRANS64.TRYWAIT P1, [R18+URZ+0x38860], R0 ;  /* 0x03886000120075a7 */ /* 0x0010a4000802017f */
[----:B--2---:R-:W-:Y:S05]  /*2e9f0*/  @!P1 NANOSLEEP.SYNCS 0x989680 ;  /* 0x009896800000995d */ /* 0x004fea0003900000 */
[----:B------:R-:W2:Y:S02]  /*2ea00*/  @!P1 SYNCS.PHASECHK.TRANS64 P1, [R18+URZ+0x38860], R0 ;  /* 0x03886000120095a7 */ /* 0x000ea4000802007f */
[----:B--2---:R-:W-:Y:S05]  /*2ea10*/  @!P1 BRA `(.L_x_2654) ;  /* 0xfffffffc00f09947 */ /* 0x004fea000383ffff */
[----:B------:R-:W-:Y:S05]  /*2ea20*/  BRA `(.L_x_2858) ;  /* 0xffffff9800d07947 */ /* 0x000fea000383ffff */
.L_x_2658:
[----:B------:R-:W-:Y:S01]  /*2ea30*/  BSSY B0, `(.L_x_2859) ;  /* 0x0000008000007945 */ /* 0x000fe20003800000 */
[----:B------:R-:W-:Y:S01]  /*2ea40*/  IMAD.MOV.U32 R13, RZ, RZ, R16 ;  /* 0x000000ffff0d7224 */ /* 0x000fe200078e0010 */
[----:B------:R-:W-:Y:S01]  /*2ea50*/  MOV R12, RZ ;  /* 0x000000ff000c7202 */ /* 0x000fe20000000f00 */
[----:B-1----:R-:W-:Y:S02]  /*2ea60*/  IMAD.MOV.U32 R11, RZ, RZ, 0x1f ;  /* 0x0000001fff0b7424 */ /* 0x002fe400078e00ff */
[----:B------:R-:W-:-:S07]  /*2ea70*/  IMAD.MOV.U32 R15, RZ, RZ, -0x1 ;  /* 0xffffffffff0f7424 */ /* 0x000fce00078e00ff */
[----:B------:R-:W-:Y:S05]  /*2ea80*/  WARPSYNC.COLLECTIVE R15, `(.L_x_2860) ;  /* 0x000000000f087348 */ /* 0x000fea0003c00000 */
[----:B------:R0:W1:Y:S02]  /*2ea90*/  SHFL.IDX P6, R14, R13, R12, R11 ;  /* 0x0000000c0d0e7389 */ /* 0x00006400000c000b */
[----:B01----:R-:W-:Y:S01]  /*2eaa0*/  ENDCOLLECTIVE ;  /* 0x000000000000791b */ /* 0x003fe20003800000 */
.L_x_2860:
[----:B------:R-:W-:Y:S05]  /*2eab0*/  BSYNC B0 ;  /* 0x0000000000007941 */ /* 0x000fea0003800000 */
.L_x_2859:
[----:B------:R-:W-:Y:S01]  /*2eac0*/  IMAD.MOV.U32 R13, RZ, RZ, R16 ;  /* 0x000000ffff0d7224 */ /* 0x000fe200078e0010 */
[----:B------:R-:W-:Y:S01]  /*2ead0*/  IADD3 R5, R19, R6, RZ ;  /* 0x0000000613057210 */ /* 0x000fe20007ffe0ff */
[----:B------:R-:W-:Y:S02]  /*2eae0*/  IMAD.MOV.U32 R12, RZ, RZ, 0x1 ;  /* 0x00000001ff0c7424 */ /* 0x000fe400078e00ff */
[----:B------:R-:W-:Y:S02]  /*2eaf0*/  IMAD.MOV.U32 R11, RZ, RZ, 0x1f ;  /* 0x0000001fff0b7424 */ /* 0x000fe400078e00ff */
[----:B------:R-:W-:Y:S02]  /*2eb00*/  IMAD.MOV.U32 R15, RZ, RZ, -0x1 ;  /* 0xffffffffff0f7424 */ /* 0x000fe400078e00ff */
[----:B------:R-:W-:-:S07]  /*2eb10*/  IMAD.MOV.U32 R0, RZ, RZ, R14 ;  /* 0x000000ffff007224 */ /* 0x000fce00078e000e */
[----:B------:R-:W-:Y:S05]  /*2eb20*/  WARPSYNC.COLLECTIVE R15, `(.L_x_2861) ;  /* 0x000000000f087348 */ /* 0x000fea0003c00000 */
[----:B------:R0:W1:Y:S02]  /*2eb30*/  SHFL.IDX P6, R14, R13, R12, R11 ;  /* 0x0000000c0d0e7389 */ /* 0x00006400000c000b */
[----:B01----:R-:W-:Y:S01]  /*2eb40*/  ENDCOLLECTIVE ;  /* 0x000000000000791b */ /* 0x003fe20003800000 */
.L_x_2861:
        /* <DEDUP_REMOVED lines=18> */
.L_x_2862:
        /* <DEDUP_REMOVED lines=8> */
.L_x_2863:
[----:B------:R-:W-:Y:S01]  /*2ecf0*/  IMAD.MOV.U32 R12, RZ, RZ, 0x4 ;  /* 0x00000004ff0c7424 */ /* 0x000fe200078e00ff */
[----:B------:R-:W-:-:S04]  /*2ed00*/  MOV R5, R14 ;  /* 0x0000000e00057202 */ /* 0x000fc80000000f00 */
[----:B------:R-:W-:-:S05]  /*2ed10*/  SEL R5, R5, RZ, P2 ;  /* 0x000000ff05057207 */ /* 0x000fca0001000000 */
[----:B------:R-:W-:-:S04]  /*2ed20*/  IMAD.IADD R3, R3, 0x1, R5 ;  /* 0x0000000103037824 */ /* 0x000fc800078e0205 */
[----:B------:R-:W-:-:S07]  /*2ed30*/  IMAD.MOV.U32 R13, RZ, RZ, R3 ;  /* 0x000000ffff0d7224 */ /* 0x000fce00078e0003 */
[----:B------:R-:W-:Y:S05]  /*2ed40*/  WARPSYNC.COLLECTIVE R15, `(.L_x_2864) ;  /* 0x000000000f087348 */ /* 0x000fea0003c00000 */
[----:B------:R0:W1:Y:S02]  /*2ed50*/  SHFL.UP P6, R14, R13, R12, R11 ;  /* 0x0400000c0d0e7389 */ /* 0x00006400000c000b */
[----:B01----:R-:W-:Y:S01]  /*2ed60*/  ENDCOLLECTIVE ;  /* 0x000000000000791b */ /* 0x003fe20003800000 */
.L_x_2864:
        /* <DEDUP_REMOVED lines=8> */
.L_x_2865:
        /* <DEDUP_REMOVED lines=8> */
.L_x_2866:
        /* <DEDUP_REMOVED lines=9> */
.L_x_2867:
[----:B------:R-:W-:Y:S01]  /*2ef00*/  IMAD.MOV.U32 R7, RZ, RZ, R14 ;  /* 0x000000ffff077224 */ /* 0x000fe200078e000e */
[----:B------:R-:W-:Y:S06]  /*2ef10*/  BRA `(.L_x_2868) ;  /* 0xffffffa000947947 */ /* 0x000fec000383ffff */
.L_x_2663:
[----:B------:R-:W-:Y:S01]  /*2ef20*/  BSSY B0, `(.L_x_2869) ;  /* 0x0000008000007945 */ /* 0x000fe20003800000 */
[----:B-----5:R-:W-:Y:S01]  /*2ef30*/  MOV R13, R2 ;  /* 0x00000002000d7202 */ /* 0x020fe20000000f00 */
[----:B------:R-:W-:Y:S02]  /*2ef40*/  IMAD.MOV.U32 R12, RZ, RZ, 0x1 ;  /* 0x00000001ff0c7424 */ /* 0x000fe400078e00ff */
[----:B-1----:R-:W-:Y:S02]  /*2ef50*/  IMAD.MOV.U32 R11, RZ, RZ, RZ ;  /* 0x000000ffff0b7224 */ /* 0x002fe400078e00ff */
[----:B------:R-:W-:-:S07]  /*2ef60*/  IMAD.MOV.U32 R15, RZ, RZ, -0x1 ;  /* 0xffffffffff0f7424 */ /* 0x000fce00078e00ff */
[----:B0-2---:R-:W-:Y:S05]  /*2ef70*/  WARPSYNC.COLLECTIVE R15, `(.L_x_2870) ;  /* 0x000000000f087348 */ /* 0x005fea0003c00000 */
[----:B------:R1:W3:Y:S02]  /*2ef80*/  SHFL.UP P6, R14, R13, R12, R11 ;  /* 0x0400000c0d0e7389 */ /* 0x0002e400000c000b */
[----:B0123--:R-:W-:Y:S01]  /*2ef90*/  ENDCOLLECTIVE ;  /* 0x000000000000791b */ /* 0x00ffe20003800000 */
.L_x_2870:
[----:B------:R-:W-:Y:S05]  /*2efa0*/  BSYNC B0 ;  /* 0x0000000000007941 */ /* 0x000fea0003800000 */
.L_x_2869:
[----:B------:R-:W-:Y:S01]  /*2efb0*/  IMAD.MOV.U32 R3, RZ, RZ, R14 ;  /* 0x000000ffff037224 */ /* 0x000fe200078e000e */
[----:B------:R-:W-:Y:S01]  /*2efc0*/  MOV R15, 0xffffffff ;  /* 0xffffffff000f7802 */ /* 0x000fe20000000f00 */
[----:B------:R-:W-:Y:S02]  /*2efd0*/  IMAD.MOV.U32 R12, RZ, RZ, 0x2 ;  /* 0x00000002ff0c7424 */ /* 0x000fe400078e00ff */
[----:B------:R-:W-:Y:S01]  /*2efe0*/  IMAD.MOV.U32 R11, RZ, RZ, RZ ;  /* 0x000000ffff0b7224 */ /* 0x000fe200078e00ff */
[----:B------:R-:W-:-:S05]  /*2eff0*/  SEL R3, R3, RZ, P1 ;  /* 0x000000ff03037207 */ /* 0x000fca0000800000 */
[----:B------:R-:W-:-:S04]  /*2f000*/  IMAD.IADD R3, R2, 0x1, R3 ;  /* 0x0000000102037824 */ /* 0x000fc800078e0203 */
[----:B------:R-:W-:-:S07]  /*2f010*/  IMAD.MOV.U32 R13, RZ, RZ, R3 ;  /* 0x000000ffff0d7224 */ /* 0x000fce00078e0003 */
[----:B------:R-:W-:Y:S05]  /*2f020*/  WARPSYNC.COLLECTIVE R15, `(.L_x_2871) ;  /* 0x000000000f087348 */ /* 0x000fea0003c00000 */
[----:B------:R0:W1:Y:S02]  /*2f030*/  SHFL.UP P6, R14, R13, R12, R11 ;  /* 0x0400000c0d0e7389 */ /* 0x00006400000c000b */
[----:B01----:R-:W-:Y:S01]  /*2f040*/  ENDCOLLECTIVE ;  /* 0x000000000000791b */ /* 0x003fe20003800000 */
.L_x_2871:
        /* <DEDUP_REMOVED lines=8> */
.L_x_2872:
        /* <DEDUP_REMOVED lines=8> */
.L_x_2873:
        /* <DEDUP_REMOVED lines=8> */
.L_x_2874:
        /* <DEDUP_REMOVED lines=9> */
.L_x_2875:
[----:B------:R-:W-:Y:S01]  /*2f260*/  MOV R7, R14 ;  /* 0x0000000e00077202 */ /* 0x000fe20000000f00 */
[----:B------:R-:W-:Y:S06]  /*2f270*/  BRA `(.L_x_2876) ;  /* 0xffffffa0005c7947 */ /* 0x000fec000383ffff */
.L_x_2665:
[----:B------:R-:W-:Y:S01]  /*2f280*/  BSSY B0, `(.L_x_2877) ;  /* 0x0000006000007945 */ /* 0x000fe20003800000 */
[----:B------:R-:W-:Y:S01]  /*2f290*/  PLOP3.LUT P6, PT, P6, PT, PT, 0x8, 0x0 ;  /* 0x000000000000781c */ /* 0x000fe200037ce170 */
[----:B------:R-:W-:-:S12]  /*2f2a0*/  IMAD.MOV.U32 R15, RZ, RZ, -0x1 ;  /* 0xffffffffff0f7424 */ /* 0x000fd800078e00ff */
[----:B01----:R-:W-:Y:S05]  /*2f2b0*/  WARPSYNC.COLLECTIVE R15, `(.L_x_2878) ;  /* 0x000000000f087348 */ /* 0x003fea0003c00000 */
[----:B------:R-:W-:Y:S01]  /*2f2c0*/  VOTE.ANY R14, PT, P6 ;  /* 0x00000000000e7806 */ /* 0x000fe200030e0100 */
[----:B01----:R-:W-:Y:S06]  /*2f2d0*/  ENDCOLLECTIVE ;  /* 0x000000000000791b */ /* 0x003fec0003800000 */
.L_x_2878:
[----:B------:R-:W-:Y:S05]  /*2f2e0*/  BSYNC B0 ;  /* 0x0000000000007941 */ /* 0x000fea0003800000 */
.L_x_2877:
[----:B------:R-:W-:Y:S02]  /*2f2f0*/  IMAD.MOV.U32 R5, RZ, RZ, R14 ;  /* 0x000000ffff057224 */ /* 0x000fe400078e000e */
[----:B------:R-:W-:Y:S02]  /*2f300*/  IMAD.MOV.U32 R13, RZ, RZ, R2 ;  /* 0x000000ffff0d7224 */ /* 0x000fe400078e0002 */
[----:B------:R-:W0:Y:S01]  /*2f310*/  POPC R4, R5 ;  /* 0x0000000500047309 */ /* 0x000e220000000000 */
[----:B------:R-:W-:Y:S02]  /*2f320*/  IMAD.MOV.U32 R11, RZ, RZ, 0x1f ;  /* 0x0000001fff0b7424 */ /* 0x000fe400078e00ff */
[----:B------:R-:W-:Y:S02]  /*2f330*/  IMAD.MOV.U32 R15, RZ, RZ, -0x1 ;  /* 0xffffffffff0f7424 */ /* 0x000fe400078e00ff */
[----:B0-----:R-:W-:-:S07]  /*2f340*/  IMAD.MOV.U32 R12, RZ, RZ, R4 ;  /* 0x000000ffff0c7224 */ /* 0x001fce00078e0004 */
[----:B------:R-:W-:Y:S05]  /*2f350*/  WARPSYNC.COLLECTIVE R15, `(.L_x_2879) ;  /* 0x000000000f087348 */ /* 0x000fea0003c00000 */
[----:B------:R0:W1:Y:S02]  /*2f360*/  SHFL.IDX P6, R14, R13, R12, R11 ;  /* 0x0000000c0d0e7389 */ /* 0x00006400000c000b */
[----:B01----:R-:W-:Y:S01]  /*2f370*/  ENDCOLLECTIVE ;  /* 0x000000000000791b */ /* 0x003fe20003800000 */
.L_x_2879:
[----:B------:R-:W-:Y:S01]  /*2f380*/  IMAD.MOV.U32 R17, RZ, RZ, R14 ;  /* 0x000000ffff117224 */ /* 0x000fe200078e000e */
[----:B------:R-:W-:Y:S06]  /*2f390*/  BRA `(.L_x_2880) ;  /* 0xffffffa0004c7947 */ /* 0x000fec000383ffff */
.L_x_2667:
[----:B------:R-:W-:Y:S01]  /*2f3a0*/  BSSY B0, `(.L_x_2881) ;  /* 0x0000007000007945 */ /* 0x000fe20003800000 */
[----:B------:R-:W-:Y:S01]  /*2f3b0*/  IMAD.MOV.U32 R13, RZ, RZ, R6 ;  /* 0x000000ffff0d7224 */ /* 0x000fe200078e0006 */
[----:B-1----:R-:W-:Y:S01]  /*2f3c0*/  MOV R11, 0x1f ;  /* 0x0000001f000b7802 */ /* 0x002fe20000000f00 */
[----:B------:R-:W-:-:S07]  /*2f3d0*/  IMAD.MOV.U32 R15, RZ, RZ, -0x1 ;  /* 0xffffffffff0f7424 */ /* 0x000fce00078e00ff */
[----:B0-2---:R-:W-:Y:S05]  /*2f3e0*/  WARPSYNC.COLLECTIVE R15, `(.L_x_2882) ;  /* 0x000000000f087348 */ /* 0x005fea0003c00000 */
[----:B------:R1:W3:Y:S02]  /*2f3f0*/  SHFL.IDX P6, R14, R13, R12, R11 ;  /* 0x0000000c0d0e7389 */ /* 0x0002e400000c000b */
[----:B0123--:R-:W-:Y:S01]  /*2f400*/  ENDCOLLECTIVE ;  /* 0x000000000000791b */ /* 0x00ffe20003800000 */
.L_x_2882:
[----:B------:R-:W-:Y:S05]  /*2f410*/  BSYNC B0 ;  /* 0x0000000000007941 */ /* 0x000fea0003800000 */
.L_x_2881:
[----:B------:R-:W-:Y:S01]  /*2f420*/  IMAD.MOV.U32 R6, RZ, RZ, R14 ;  /* 0x000000ffff067224 */ /* 0x000fe200078e000e */
[----:B------:R-:W-:Y:S06]  /*2f430*/  BRA `(.L_x_2883) ;  /* 0xffffffa000407947 */ /* 0x000fec000383ffff */
.L_x_2671:
[----:B0-----:R0:W2:Y:S02]  /*2f440*/  SYNCS.PHASECHK.TRANS64.TRYWAIT P0, [R0+URZ+0x38820], R3 ;  /* 0x03882003000075a7 */ /* 0x0010a4000800017f */
[----:B--2---:R-:W-:Y:S05]  /*2f450*/  @!P0 NANOSLEEP.SYNCS 0x989680 ;  /* 0x009896800000895d */ /* 0x004fea0003900000 */
[----:B------:R-:W2:Y:S02]  /*2f460*/  @!P0 SYNCS.PHASECHK.TRANS64 P0, [R0+URZ+0x38820], R3 ;  /* 0x03882003000085a7 */ /* 0x000ea4000800007f */
[----:B--2---:R-:W-:Y:S05]  /*2f470*/  @!P0 BRA `(.L_x_2671) ;  /* 0xfffffffc00f08947 */ /* 0x004fea000383ffff */
[----:B------:R-:W-:Y:S05]  /*2f480*/  BRA `(.L_x_2884) ;  /* 0xffffffa400c47947 */ /* 0x000fea000383ffff */
.L_x_2672:
[----:B------:R-:W2:Y:S01]  /*2f490*/  S2R R2, SR_TID.X ;  /* 0x0000000000027919 */ /* 0x000ea20000002100 */
[----:B------:R-:W-:Y:S01]  /*2f4a0*/  BSSY B0, `(.L_x_2885) ;  /* 0x000000a000007945 */ /* 0x000fe20003800000 */
[----:B---3--:R-:W-:Y:S02]  /*2f4b0*/  IMAD.MOV.U32 R12, RZ, RZ, RZ ;  /* 0x000000ffff0c7224 */ /* 0x008fe400078e00ff */
[----:B-1----:R-:W-:Y:S02]  /*2f4c0*/  IMAD.MOV.U32 R11, RZ, RZ, 0x1f ;  /* 0x0000001fff0b7424 */ /* 0x002fe400078e00ff */
[----:B------:R-:W-:Y:S01]  /*2f4d0*/  IMAD.MOV.U32 R15, RZ, RZ, -0x1 ;  /* 0xffffffffff0f7424 */ /* 0x000fe200078e00ff */
[----:B--2---:R-:W-:-:S04]  /*2f4e0*/  SHF.R.U32.HI R2, RZ, 0x5, R2 ;  /* 0x00000005ff027819 */ /* 0x004fc80000011602 */
[----:B------:R-:W-:-:S05]  /*2f4f0*/  LOP3.LUT R2, R2, 0x3, RZ, 0xc0, !PT ;  /* 0x0000000302027812 */ /* 0x000fca00078ec0ff */
[----:B------:R-:W-:-:S07]  /*2f500*/  IMAD.MOV.U32 R13, RZ, RZ, R2 ;  /* 0x000000ffff0d7224 */ /* 0x000fce00078e0002 */
[----:B0-----:R-:W-:Y:S05]  /*2f510*/  WARPSYNC.COLLECTIVE R15, `(.L_x_2886) ;  /* 0x000000000f087348 */ /* 0x001fea0003c00000 */
[----:B------:R1:W2:Y:S02]  /*2f520*/  SHFL.IDX P6, R14, R13, R12, R11 ;  /* 0x0000000c0d0e7389 */ /* 0x0002a400000c000b */
[----:B012---:R-:W-:Y:S01]  /*2f530*/  ENDCOLLECTIVE ;  /* 0x000000000000791b */ /* 0x007fe20003800000 */
.L_x_2886:
[----:B------:R-:W-:Y:S05]  /*2f540*/  BSYNC B0 ;  /* 0x0000000000007941 */ /* 0x000fea0003800000 */
.L_x_2885:
[----:B------:R-:W-:Y:S05]  /*2f550*/  BRA `(.L_x_2887) ;  /* 0xffffffa400ac7947 */ /* 0x000fea000383ffff */
.L_x_2673:
[----:B------:R-:W-:Y:S01]  /*2f560*/  BSSY B0, `(.L_x_2888) ;  /* 0x0000006000007945 */ /* 0x000fe20003800000 */
[----:B------:R-:W-:-:S07]  /*2f570*/  IMAD.MOV.U32 R15, RZ, RZ, -0x1 ;  /* 0xffffffffff0f7424 */ /* 0x000fce00078e00ff */
[----:B0123--:R-:W-:Y:S05]  /*2f580*/  WARPSYNC.COLLECTIVE R15, `(.L_x_2889) ;  /* 0x000000000f0c7348 */ /* 0x00ffea0003c00000 */
[----:B------:R-:W-:Y:S02]  /*2f590*/  ELECT P6, UR62, PT ;  /* 0x00000000003e782f */ /* 0x000fe400038c0000 */
[----:B------:R-:W-:Y:S01]  /*2f5a0*/  MOV R14, UR62 ;  /* 0x0000003e000e7c02 */ /* 0x000fe20008000f00 */
[----:B0123--:R-:W-:Y:S10]  /*2f5b0*/  ENDCOLLECTIVE ;  /* 0x000000000000791b */ /* 0x00fff40003800000 */
.L_x_2889:
[----:B------:R-:W-:Y:S05]  /*2f5c0*/  BSYNC B0 ;  /* 0x0000000000007941 */ /* 0x000fea0003800000 */
.L_x_2888:
[----:B------:R-:W-:Y:S05]  /*2f5d0*/  BRA `(.L_x_2890) ;  /* 0xffffffa400a07947 */ /* 0x000fea000383ffff */
.L_x_2675:
[----:B0-----:R0:W2:Y:S02]  /*2f5e0*/  SYNCS.PHASECHK.TRANS64.TRYWAIT P1, [R6+URZ], R5 ;  /* 0x00000005060075a7 */ /* 0x0010a4000802017f */
[----:B--2---:R-:W-:Y:S05]  /*2f5f0*/  @!P1 NANOSLEEP.SYNCS 0x989680 ;  /* 0x009896800000995d */ /* 0x004fea0003900000 */
[----:B------:R-:W2:Y:S02]  /*2f600*/  @!P1 SYNCS.PHASECHK.TRANS64 P1, [R6+URZ], R5 ;  /* 0x00000005060095a7 */ /* 0x000ea4000802007f */
[----:B--2---:R-:W-:Y:S05]  /*2f610*/  @!P1 BRA `(.L_x_2675) ;  /* 0xfffffffc00f09947 */ /* 0x004fea000383ffff */
[----:B------:R-:W-:Y:S05]  /*2f620*/  BRA `(.L_x_2891) ;  /* 0xffffffa400dc7947 */ /* 0x000fea000383ffff */
.L_x_2676:
[----:B--2---:R2:W4:Y:S02]  /*2f630*/  SYNCS.PHASECHK.TRANS64.TRYWAIT P1, [R7+URZ], R2 ;  /* 0x00000002070075a7 */ /* 0x004524000802017f */
[----:B----4-:R-:W-:Y:S05]  /*2f640*/  @!P1 NANOSLEEP.SYNCS 0x989680 ;  /* 0x009896800000995d */ /* 0x010fea0003900000 */
[----:B------:R-:W4:Y:S02]  /*2f650*/  @!P1 SYNCS.PHASECHK.TRANS64 P1, [R7+URZ], R2 ;  /* 0x00000002070095a7 */ /* 0x000f24000802007f */
[----:B----4-:R-:W-:Y:S05]  /*2f660*/  @!P1 BRA `(.L_x_2676) ;  /* 0xfffffffc00f09947 */ /* 0x010fea000383ffff */
[----:B------:R-:W-:Y:S05]  /*2f670*/  BRA `(.L_x_2892) ;  /* 0xffffffa400d07947 */ /* 0x000fea000383ffff */
.L_x_2678:
[----:B----4-:R4:W0:Y:S02]  /*2f680*/  SYNCS.PHASECHK.TRANS64.TRYWAIT P1, [R4+URZ+0x38860], R5 ;  /* 0x03886005040075a7 */ /* 0x010824000802017f */
[----:B0-----:R-:W-:Y:S05]  /*2f690*/  @!P1 NANOSLEEP.SYNCS 0x989680 ;  /* 0x009896800000995d */ /* 0x001fea0003900000 */
[----:B------:R-:W0:Y:S02]  /*2f6a0*/  @!P1 SYNCS.PHASECHK.TRANS64 P1, [R4+URZ+0x38860], R5 ;  /* 0x03886005040095a7 */ /* 0x000e24000802007f */
[----:B0-----:R-:W-:Y:S05]  /*2f6b0*/  @!P1 BRA `(.L_x_2678) ;  /* 0xfffffffc00f09947 */ /* 0x001fea000383ffff */
[----:B------:R-:W-:Y:S05]  /*2f6c0*/  BRA `(.L_x_2893) ;  /* 0xffffffa400d47947 */ /* 0x000fea000383ffff */
.L_x_2680:
[----:B------:R0:W0:Y:S02]  /*2f6d0*/  SYNCS.PHASECHK.TRANS64.TRYWAIT P1, [R3+URZ+0x38860], R2 ;  /* 0x03886002030075a7 */ /* 0x000024000802017f */
[----:B0-----:R-:W-:Y:S05]  /*2f6e0*/  @!P1 NANOSLEEP.SYNCS 0x989680 ;  /* 0x009896800000995d */ /* 0x001fea0003900000 */
[----:B------:R-:W0:Y:S02]  /*2f6f0*/  @!P1 SYNCS.PHASECHK.TRANS64 P1, [R3+URZ+0x38860], R2 ;  /* 0x03886002030095a7 */ /* 0x000e24000802007f */
[----:B0-----:R-:W-:Y:S05]  /*2f700*/  @!P1 BRA `(.L_x_2680) ;  /* 0xfffffffc00f09947 */ /* 0x001fea000383ffff */
[----:B------:R-:W-:Y:S05]  /*2f710*/  BRA `(.L_x_2894) ;  /* 0xffffffa400d47947 */ /* 0x000fea000383ffff */
.L_x_2682:
[----:B------:R0:W0:Y:S02]  /*2f720*/  SYNCS.PHASECHK.TRANS64.TRYWAIT P0, [R4+URZ+0x38880], R5 ;  /* 0x03888005040075a7 */ /* 0x000024000800017f */
[----:B0-----:R-:W-:Y:S05]  /*2f730*/  @!P0 NANOSLEEP.SYNCS 0x989680 ;  /* 0x009896800000895d */ /* 0x001fea0003900000 */
[----:B------:R-:W0:Y:S02]  /*2f740*/  @!P0 SYNCS.PHASECHK.TRANS64 P0, [R4+URZ+0x38880], R5 ;  /* 0x03888005040085a7 */ /* 0x000e24000800007f */
[----:B0-----:R-:W-:Y:S05]  /*2f750*/  @!P0 BRA `(.L_x_2682) ;  /* 0xfffffffc00f08947 */ /* 0x001fea000383ffff */
[----:B------:R-:W-:Y:S05]  /*2f760*/  BRA `(.L_x_2683) ;  /* 0xffffffa400d07947 */ /* 0x000fea000383ffff */
.L_x_2895:
        /* <DEDUP_REMOVED lines=9> */
.L_x_2904:


//--------------------- .nv.global.init           --------------------------
	.section	.nv.global.init,"aw",@progbits
	.align	4
.nv.global.init:
	.type		_ZZN5flash28permute_output_fp8_VcolmajorIN4cute6TensorINS1_11ArrayEngineIN7cutlass10bfloat16_tELm128EEENS1_6LayoutINS1_5tupleIJNS8_IJNS1_1CILi2EEESA_NS9_ILi32EEEEEENS9_ILi1EEESD_EEENS8_IJNS8_IJSD_SA_NS9_ILi4EEEEEENS9_ILi0EEESH_EEEEEEEEEvRT_E9upper_map,@object
	.size		_ZZN5flash28permute_output_fp8_VcolmajorIN4cute6TensorINS1_11ArrayEngineIN7cutlass10bfloat16_tELm128EEENS1_6LayoutINS1_5tupleIJNS8_IJNS1_1CILi2EEESA_NS9_ILi32EEEEEENS9_ILi1EEESD_EEENS8_IJNS8_IJSD_SA_NS9_ILi4EEEEEENS9_ILi0EEESH_EEEEEEEEEvRT_E9upper_map,($str$23 - _ZZN5flash28permute_output_fp8_VcolmajorIN4cute6TensorINS1_11ArrayEngineIN7cutlass10bfloat16_tELm128EEENS1_6LayoutINS1_5tupleIJNS8_IJNS1_1CILi2EEESA_NS9_ILi32EEEEEENS9_ILi1EEESD_EEENS8_IJNS8_IJSD_SA_NS9_ILi4EEEEEENS9_ILi0EEESH_EEEEEEEEEvRT_E9upper_map)
_ZZN5flash28permute_output_fp8_VcolmajorIN4cute6TensorINS1_11ArrayEngineIN7cutlass10bfloat16_tELm128EEENS1_6LayoutINS1_5tupleIJNS8_IJNS1_1CILi2EEESA_NS9_ILi32EEEEEENS9_ILi1EEESD_EEENS8_IJNS8_IJSD_SA_NS9_ILi4EEEEEENS9_ILi0EEESH_EEEEEEEEEvRT_E9upper_map:
        /*0000*/ 	.byte	0x00, 0x00, 0x00, 0x00, 0x02, 0x00, 0x00, 0x00, 0x03, 0x00, 0x00, 0x00, 0x01, 0x00, 0x00, 0x00
	.type		$str$23,@object
	.size		$str$23,($str$24 - $str$23)
$str$23:
        /*0010*/ 	.byte	0x28, 0x61, 0x64, 0x64, 0x72, 0x65, 0x73, 0x73, 0x20, 0x26, 0x20, 0x6d, 0x61, 0x73, 0x6b, 0x29
        /*0020*/ 	.byte	0x20, 0x3d, 0x3d, 0x20, 0x30, 0x00
	.type		$str$24,@object
	.size		$str$24,(__unnamed_11 - $str$24)
$str$24:
        /*0026*/ 	.byte	0x2f, 0x74, 0x6d, 0x70, 0x2f, 0x6f, 0x73, 0x73, 0x5f, 0x6b, 0x65, 0x72, 0x6e, 0x65, 0x6c, 0x73
        /*0036*/ 	.byte	0x5f, 0x73, 0x72, 0x63, 0x2f, 0x66, 0x6c, 0x61, 0x73, 0x68, 0x5f, 0x61, 0x74, 0x74, 0x65, 0x6e
        /*0046*/ 	.byte	0x74, 0x69, 0x6f, 0x6e, 0x2f, 0x63, 0x73, 0x72, 0x63, 0x2f, 0x63, 0x75, 0x74, 0x6c, 0x61, 0x73
        /*0056*/ 	.byte	0x73, 0x2f, 0x69, 0x6e, 0x63, 0x6c, 0x75, 0x64, 0x65, 0x2f, 0x63, 0x75, 0x74, 0x65, 0x2f, 0x70
        /*0066*/ 	.byte	0x6f, 0x69, 0x6e, 0x74, 0x65, 0x72, 0x5f, 0x66, 0x6c, 0x61, 0x67, 0x67, 0x65, 0x64, 0x2e, 0x68
        /*0076*/ 	.byte	0x70, 0x70, 0x00
	.type		__unnamed_11,@object
	.size		__unnamed_11,(__unnamed_6 - __unnamed_11)
__unnamed_11:
        /* <DEDUP_REMOVED lines=24> */
        /*01f9*/ 	.byte	0x26, 0x5d, 0x00
	.type		__unnamed_6,@object
	.size		__unnamed_6,(__unnamed_5 - __unnamed_6)
__unnamed_6:
        /* <DEDUP_REMOVED lines=24> */
        /*037c*/ 	.byte	0x3e, 0x3e, 0x20, 0x26, 0x5d, 0x00
	.type		__unnamed_5,@object
	.size		__unnamed_5,(__unnamed_9 - __unnamed_5)
__unnamed_5:
        /* <DEDUP_REMOVED lines=24> */
        /*0502*/ 	.byte	0x34, 0x3e, 0x3e, 0x3e, 0x3e, 0x3e, 0x20, 0x26, 0x5d, 0x00
	.type		__unnamed_9,@object
	.size		__unnamed_9,(__unnamed_3 - __unnamed_9)
__unnamed_9:
        /* <DEDUP_REMOVED lines=28> */
        /*06cc*/ 	.byte	0x3a, 0x43, 0x3c, 0x31, 0x36, 0x33, 0x38, 0x34, 0x3e, 0x3e, 0x3e, 0x3e, 0x3e, 0x5d, 0x00
	.type		__unnamed_3,@object
	.size		__unnamed_3,(__unnamed_8 - __unnamed_3)
__unnamed_3:
        /* <DEDUP_REMOVED lines=29> */
        /*08ab*/ 	.byte	0x5d, 0x00
	.type		__unnamed_8,@object
	.size		__unnamed_8,(__unnamed_10 - __unnamed_8)
__unnamed_8:
        /* <DEDUP_REMOVED lines=30> */
	.type		__unnamed_10,@object
	.size		__unnamed_10,(__unnamed_2 - __unnamed_10)
__unnamed_10:
        /* <DEDUP_REMOVED lines=30> */
	.type		__unnamed_2,@object
	.size		__unnamed_2,(__unnamed_4 - __unnamed_2)
__unnamed_2:
        /* <DEDUP_REMOVED lines=30> */
	.type		__unnamed_4,@object
	.size		__unnamed_4,(__unnamed_7 - __unnamed_4)
__unnamed_4:
        /* <DEDUP_REMOVED lines=30> */
	.type		__unnamed_7,@object
	.size		__unnamed_7,(__unnamed_1 - __unnamed_7)
__unnamed_7:
        /* <DEDUP_REMOVED lines=30> */
	.type		__unnamed_1,@object
	.size		__unnamed_1,(.L_0 - __unnamed_1)
__unnamed_1:
        /* <DEDUP_REMOVED lines=29> */
        /*13a7*/ 	.byte	0x3e, 0x3e, 0x3e, 0x3e, 0x20, 0x26, 0x5d, 0x00
.L_0:


//--------------------- .nv.shared._ZN7cutlass13device_kernelIN5flash11enable_sm90INS1_16FlashAttnFwdSm90INS1_25CollectiveMainloopFwdSm90ILi2EN4cute5tupleIJNS5_1CILi1EEES8_S8_EEENS6_IJNS7_ILi128EEESA_NS7_ILi256EEEEEELi256ENS_12float_e4m3_tEfNS_4arch4Sm90ELb0ELb0ELb0ELb0ELb0ELb0ELb0ELb1ELb1ELb1ELb0ELb0EEENS1_21CollectiveEpilogueFwdINS6_IJSA_SB_SA_EEES9_NS_10bfloat16_tESF_Li256ELb0ELb1ELb0ELb1EEENS1_29StaticPersistentTileSchedulerILb0EEEEEEEEEvNT_6ParamsE --------------------------
	.section	.nv.shared._ZN7cutlass13device_kernelIN5flash11enable_sm90INS1_16FlashAttnFwdSm90INS1_25CollectiveMainloopFwdSm90ILi2EN4cute5tupleIJNS5_1CILi1EEES8_S8_EEENS6_IJNS7_ILi128EEESA_NS7_ILi256EEEEEELi256ENS_12float_e4m3_tEfNS_4arch4Sm90ELb0ELb0ELb0ELb0ELb0ELb0ELb0ELb1ELb1ELb1ELb0ELb0EEENS1_21CollectiveEpilogueFwdINS6_IJSA_SB_SA_EEES9_NS_10bfloat16_tESF_Li256ELb0ELb1ELb0ELb1EEENS1_29StaticPersistentTileSchedulerILb0EEEEEEEEEvNT_6ParamsE,"aw",@nobits
	.sectionflags	@""
	.align	16
	.zero		1024


//--------------------- .nv.shared.reserved.0     --------------------------
	.section	.nv.shared.reserved.0,"aw",@nobits
	.weak		__nv_reservedSMEM_offset_0_alias
	.size		__nv_reservedSMEM_offset_0_alias, 0, 0
	.other		__nv_reservedSMEM_offset_0_alias,@"STO_CUDA_RESERVED_SHARED STV_DEFAULT"
__nv_reservedSMEM_offset_0_alias:
	.zero		0


//--------------------- .nv.global                --------------------------
	.section	.nv.global,"aw",@nobits
.nv.global:
	.type		_ZN74_INTERNAL_e9046415_38_flash_fwd_hdim256_e4m3_packgqa_sm90_cu_e763cb1e_32314cute1_E,@object
	.size		_ZN74_INTERNAL_e9046415_38_flash_fwd_hdim256_e4m3_packgqa_sm90_cu_e763cb1e_32314cute1_E,(_ZN74_INTERNAL_e9046415_38_flash_fwd_hdim256_e4m3_packgqa_sm90_cu_e763cb1e_32314cuda3std3__45__cpo6cbeginE - _ZN74_INTERNAL_e9046415_38_flash_fwd_hdim256_e4m3_packgqa_sm90_cu_e763cb1e_32314cute1_E)
_ZN74_INTERNAL_e9046415_38_flash_fwd_hdim256_e4m3_packgqa_sm90_cu_e763cb1e_32314cute1_E:
	.zero		1
	.type		_ZN74_INTERNAL_e9046415_38_flash_fwd_hdim256_e4m3_packgqa_sm90_cu_e763cb1e_32314cuda3std3__45__cpo6cbeginE,@object
	.size		_ZN74_INTERNAL_e9046415_38_flash_fwd_hdim256_e4m3_packgqa_sm90_cu_e763cb1e_32314cuda3std3__45__cpo6cbeginE,(_ZN74_INTERNAL_e9046415_38_flash_fwd_hdim256_e4m3_packgqa_sm90_cu_e763cb1e_32314cuda3std3__48in_placeE - _ZN74_INTERNAL_e9046415_38_flash_fwd_hdim256_e4m3_packgqa_sm90_cu_e763cb1e_32314cuda3std3__45__cpo6cbeginE)
_ZN74_INTERNAL_e9046415_38_flash_fwd_hdim256_e4m3_packgqa_sm90_cu_e763cb1e_32314cuda3std3__45__cpo6cbeginE:
	.zero		1
	.type		_ZN74_INTERNAL_e9046415_38_flash_fwd_hdim256_e4m3_packgqa_sm90_cu_e763cb1e_32314cuda3std3__48in_placeE,@object
	.size		_ZN74_INTERNAL_e9046415_38_flash_fwd_hdim256_e4m3_packgqa_sm90_cu_e763cb1e_32314cuda3std3__48in_placeE,(_ZN74_INTERNAL_e9046415_38_flash_fwd_hdim256_e4m3_packgqa_sm90_cu_e763cb1e_32314cuda3std6ranges3__45__cpo9iter_moveE - _ZN74_INTERNAL_e9046415_38_flash_fwd_hdim256_e4m3_packgqa_sm90_cu_e763cb1e_32314cuda3std3__48in_placeE)
_ZN74_INTERNAL_e9046415_38_flash_fwd_hdim256_e4m3_packgqa_sm90_cu_e763cb1e_32314cuda3std3__48in_placeE:
	.zero		1
	.type		_ZN74_INTERNAL_e9046415_38_flash_fwd_hdim256_e4m3_packgqa_sm90_cu_e763cb1e_32314cuda3std6ranges3__45__cpo9iter_moveE,@object
	.size		_ZN74_INTERNAL_e9046415_38_flash_fwd_hdim256_e4m3_packgqa_sm90_cu_e763cb1e_32314cuda3std6ranges3__45__cpo9iter_moveE,(_ZN74_INTERNAL_e9046415_38_flash_fwd_hdim256_e4m3_packgqa_sm90_cu_e763cb1e_32314cuda3std3__45__cpo5beginE - _ZN74_INTERNAL_e9046415_38_flash_fwd_hdim256_e4m3_packgqa_sm90_cu_e763cb1e_32314cuda3std6ranges3__45__cpo9iter_moveE)
_ZN74_INTERNAL_e9046415_38_flash_fwd_hdim256_e4m3_packgqa_sm90_cu_e763cb1e_32314cuda3std6ranges3__45__cpo9iter_moveE:
	.zero		1
	.type		_ZN74_INTERNAL_e9046415_38_flash_fwd_hdim256_e4m3_packgqa_sm90_cu_e763cb1e_32314cuda3std3__45__cpo5beginE,@object
	.size		_ZN74_INTERNAL_e9046415_38_flash_fwd_hdim256_e4m3_packgqa_sm90_cu_e763cb1e_32314cuda3std3__45__cpo5beginE,(_ZN74_INTERNAL_e9046415_38_flash_fwd_hdim256_e4m3_packgqa_sm90_cu_e763cb1e_32314cuda3std3__476_GLOBAL__N__e9046415_38_flash_fwd_hdim256_e4m3_packgqa_sm90_cu_e763cb1e_32316ignoreE - _ZN74_INTERNAL_e9046415_38_flash_fwd_hdim256_e4m3_packgqa_sm90_cu_e763cb1e_32314cuda3std3__45__cpo5beginE)
_ZN74_INTERNAL_e9046415_38_flash_fwd_hdim256_e4m3_packgqa_sm90_cu_e763cb1e_32314cuda3std3__45__cpo5beginE:
	.zero		1
	.type		_ZN74_INTERNAL_e9046415_38_flash_fwd_hdim256_e4m3_packgqa_sm90_cu_e763cb1e_32314cuda3std3__476_GLOBAL__N__e9046415_38_flash_fwd_hdim256_e4m3_packgqa_sm90_cu_e763cb1e_32316ignoreE,@object
	.size		_ZN74_INTERNAL_e9046415_38_flash_fwd_hdim256_e4m3_packgqa_sm90_cu_e763cb1e_32314cuda3std3__476_GLOBAL__N__e9046415_38_flash_fwd_hdim256_e4m3_packgqa_sm90_cu_e763cb1e_32316ignoreE,(_ZN74_INTERNAL_e9046415_38_flash_fwd_hdim256_e4m3_packgqa_sm90_cu_e763cb1e_32314cute7productE - _ZN74_INTERNAL_e9046415_38_flash_fwd_hdim256_e4m3_packgqa_sm90_cu_e763cb1e_32314cuda3std3__476_GLOBAL__N__e9046415_38_flash_fwd_hdim256_e4m3_packgqa_sm90_cu_e763cb1e_32316ignoreE)
_ZN74_INTERNAL_e9046415_38_flash_fwd_hdim256_e4m3_packgqa_sm90_cu_e763cb1e_32314cuda3std3__476_GLOBAL__N__e9046415_38_flash_fwd_hdim256_e4m3_packgqa_sm90_cu_e763cb1e_32316ignoreE:
	.zero		1
	.type		_ZN74_INTERNAL_e9046415_38_flash_fwd_hdim256_e4m3_packgqa_sm90_cu_e763cb1e_32314cute7productE,@object
	.size		_ZN74_INTERNAL_e9046415_38_flash_fwd_hdim256_e4m3_packgqa_sm90_cu_e763cb1e_32314cute7productE,(_ZN74_INTERNAL_e9046415_38_flash_fwd_hdim256_e4m3_packgqa_sm90_cu_e763cb1e_32314cuda3std3__45__cpo3endE - _ZN74_INTERNAL_e9046415_38_flash_fwd_hdim256_e4m3_packgqa_sm90_cu_e763cb1e_32314cute7productE)
_ZN74_INTERNAL_e9046415_38_flash_fwd_hdim256_e4m3_packgqa_sm90_cu_e763cb1e_32314cute7productE:
	.zero		1
	.type		_ZN74_INTERNAL_e9046415_38_flash_fwd_hdim256_e4m3_packgqa_sm90_cu_e763cb1e_32314cuda3std3__45__cpo3endE,@object
	.size		_ZN74_INTERNAL_e9046415_38_flash_fwd_hdim256_e4m3_packgqa_sm90_cu_e763cb1e_32314cuda3std3__45__cpo3endE,(_ZN74_INTERNAL_e9046415_38_flash_fwd_hdim256_e4m3_packgqa_sm90_cu_e763cb1e_32314cuda3std3__419piecewise_constructE - _ZN74_INTERNAL_e9046415_38_flash_fwd_hdim256_e4m3_packgqa_sm90_cu_e763cb1e_32314cuda3std3__45__cpo3endE)
_ZN74_INTERNAL_e9046415_38_flash_fwd_hdim256_e4m3_packgqa_sm90_cu_e763cb1e_32314cuda3std3__45__cpo3endE:
	.zero		1
	.type		_ZN74_INTERNAL_e9046415_38_flash_fwd_hdim256_e4m3_packgqa_sm90_cu_e763cb1e_32314cuda3std3__419piecewise_constructE,@object
	.size		_ZN74_INTERNAL_e9046415_38_flash_fwd_hdim256_e4m3_packgqa_sm90_cu_e763cb1e_32314cuda3std3__419piecewise_constructE,(_ZN74_INTERNAL_e9046415_38_flash_fwd_hdim256_e4m3_packgqa_sm90_cu_e763cb1e_32314cuda3std3__45__cpo4cendE - _ZN74_INTERNAL_e9046415_38_flash_fwd_hdim256_e4m3_packgqa_sm90_cu_e763cb1e_32314cuda3std3__419piecewise_constructE)
_ZN74_INTERNAL_e9046415_38_flash_fwd_hdim256_e4m3_packgqa_sm90_cu_e763cb1e_32314cuda3std3__419piecewise_constructE:
	.zero		1
	.type		_ZN74_INTERNAL_e9046415_38_flash_fwd_hdim256_e4m3_packgqa_sm90_cu_e763cb1e_32314cuda3std3__45__cpo4cendE,@object
	.size		_ZN74_INTERNAL_e9046415_38_flash_fwd_hdim256_e4m3_packgqa_sm90_cu_e763cb1e_32314cuda3std3__45__cpo4cendE,(_ZN74_INTERNAL_e9046415_38_flash_fwd_hdim256_e4m3_packgqa_sm90_cu_e763cb1e_32314cuda3std6ranges3__45__cpo4swapE - _ZN74_INTERNAL_e9046415_38_flash_fwd_hdim256_e4m3_packgqa_sm90_cu_e763cb1e_32314cuda3std3__45__cpo4cendE)
_ZN74_INTERNAL_e9046415_38_flash_fwd_hdim256_e4m3_packgqa_sm90_cu_e763cb1e_32314cuda3std3__45__cpo4cendE:
	.zero		1
	.type		_ZN74_INTERNAL_e9046415_38_flash_fwd_hdim256_e4m3_packgqa_sm90_cu_e763cb1e_32314cuda3std6ranges3__45__cpo4swapE,@object
	.size		_ZN74_INTERNAL_e9046415_38_flash_fwd_hdim256_e4m3_packgqa_sm90_cu_e763cb1e_32314cuda3std6ranges3__45__cpo4swapE,(.L_19 - _ZN74_INTERNAL_e9046415_38_flash_fwd_hdim256_e4m3_packgqa_sm90_cu_e763cb1e_32314cuda3std6ranges3__45__cpo4swapE)
_ZN74_INTERNAL_e9046415_38_flash_fwd_hdim256_e4m3_packgqa_sm90_cu_e763cb1e_32314cuda3std6ranges3__45__cpo4swapE:
	.zero		1
.L_19:


//--------------------- .nv.shared._ZN7cutlass13device_kernelIN5flash11enable_sm90INS1_16FlashAttnFwdSm90INS1_25CollectiveMainloopFwdSm90ILi2EN4cute5tupleIJNS5_1CILi1EEES8_S8_EEENS6_IJNS7_ILi128EEESA_NS7_ILi256EEEEEELi256ENS_12float_e4m3_tEfNS_4arch4Sm90ELb0ELb0ELb0ELb1ELb0ELb0ELb0ELb1ELb1ELb1ELb0ELb0EEENS1_21CollectiveEpilogueFwdINS6_IJSA_SB_SA_EEES9_NS_10bfloat16_tESF_Li256ELb1ELb1ELb0ELb1EEENS1_36VarlenDynamicPersistentTileSchedulerILi128ELi128ELi256ELi128ELb0ELb1ELb1ELb0ELb1ELb1EEEEEEEEEvNT_6ParamsE --------------------------
	.section	.nv.shared._ZN7cutlass13device_kernelIN5flash11enable_sm90INS1_16FlashAttnFwdSm90INS1_25CollectiveMainloopFwdSm90ILi2EN4cute5tupleIJNS5_1CILi1EEES8_S8_EEENS6_IJNS7_ILi128EEESA_NS7_ILi256EEEEEELi256ENS_12float_e4m3_tEfNS_4arch4Sm90ELb0ELb0ELb0ELb1ELb0ELb0ELb0ELb1ELb1ELb1ELb0ELb0EEENS1_21CollectiveEpilogueFwdINS6_IJSA_SB_SA_EEES9_NS_10bfloat16_tESF_Li256ELb1ELb1ELb0ELb1EEENS1_36VarlenDynamicPersistentTileSchedulerILi128ELi128ELi256ELi128ELb0ELb1ELb1ELb0ELb1ELb1EEEEEEEEEvNT_6ParamsE,"aw",@nobits
	.sectionflags	@""
	.align	16
	.zero		1024


//--------------------- .nv.shared._ZN7cutlass13device_kernelIN5flash11enable_sm90INS1_16FlashAttnFwdSm90INS1_25CollectiveMainloopFwdSm90ILi2EN4cute5tupleIJNS5_1CILi1EEES8_S8_EEENS6_IJNS7_ILi128EEESA_NS7_ILi256EEEEEELi256ENS_12float_e4m3_tEfNS_4arch4Sm90ELb0ELb0ELb0ELb1ELb0ELb1ELb0ELb1ELb1ELb1ELb0ELb0EEENS1_21CollectiveEpilogueFwdINS6_IJSA_SB_SA_EEES9_NS_10bfloat16_tESF_Li256ELb1ELb1ELb0ELb1EEENS1_36VarlenDynamicPersistentTileSchedulerILi128ELi128ELi256ELi128ELb0ELb1ELb1ELb0ELb1ELb1EEEEEEEEEvNT_6ParamsE --------------------------
	.section	.nv.shared._ZN7cutlass13device_kernelIN5flash11enable_sm90INS1_16FlashAttnFwdSm90INS1_25CollectiveMainloopFwdSm90ILi2EN4cute5tupleIJNS5_1CILi1EEES8_S8_EEENS6_IJNS7_ILi128EEESA_NS7_ILi256EEEEEELi256ENS_12float_e4m3_tEfNS_4arch4Sm90ELb0ELb0ELb0ELb1ELb0ELb1ELb0ELb1ELb1ELb1ELb0ELb0EEENS1_21CollectiveEpilogueFwdINS6_IJSA_SB_SA_EEES9_NS_10bfloat16_tESF_Li256ELb1ELb1ELb0ELb1EEENS1_36VarlenDynamicPersistentTileSchedulerILi128ELi128ELi256ELi128ELb0ELb1ELb1ELb0ELb1ELb1EEEEEEEEEvNT_6ParamsE,"aw",@nobits
	.sectionflags	@""
	.align	16
	.zero		1024


//--------------------- .nv.shared._ZN7cutlass13device_kernelIN5flash11enable_sm90INS1_16FlashAttnFwdSm90INS1_25CollectiveMainloopFwdSm90ILi2EN4cute5tupleIJNS5_1CILi1EEES8_S8_EEENS6_IJNS7_ILi128EEENS7_ILi64EEENS7_ILi256EEEEEELi256ENS_12float_e4m3_tEfNS_4arch4Sm90ELb0ELb1ELb0ELb0ELb0ELb0ELb0ELb1ELb1ELb1ELb0ELb0EEENS1_21CollectiveEpilogueFwdINS6_IJSA_SC_SB_EEES9_NS_10bfloat16_tESG_Li256ELb0ELb1ELb0ELb1EEENS1_30DynamicPersistentTileSchedulerILi256ELi128ELb0ELb1ELb1EEEEEEEEEvNT_6ParamsE --------------------------
	.section	.nv.shared._ZN7cutlass13device_kernelIN5flash11enable_sm90INS1_16FlashAttnFwdSm90INS1_25CollectiveMainloopFwdSm90ILi2EN4cute5tupleIJNS5_1CILi1EEES8_S8_EEENS6_IJNS7_ILi128EEENS7_ILi64EEENS7_ILi256EEEEEELi256ENS_12float_e4m3_tEfNS_4arch4Sm90ELb0ELb1ELb0ELb0ELb0ELb0ELb0ELb1ELb1ELb1ELb0ELb0EEENS1_21CollectiveEpilogueFwdINS6_IJSA_SC_SB_EEES9_NS_10bfloat16_tESG_Li256ELb0ELb1ELb0ELb1EEENS1_30DynamicPersistentTileSchedulerILi256ELi128ELb0ELb1ELb1EEEEEEEEEvNT_6ParamsE,"aw",@nobits
	.sectionflags	@""
	.align	16
	.zero		1024


//--------------------- .nv.shared._ZN7cutlass13device_kernelIN5flash11enable_sm90INS1_16FlashAttnFwdSm90INS1_25CollectiveMainloopFwdSm90ILi2EN4cute5tupleIJNS5_1CILi1EEES8_S8_EEENS6_IJNS7_ILi128EEENS7_ILi64EEENS7_ILi256EEEEEELi256ENS_12float_e4m3_tEfNS_4arch4Sm90ELb0ELb1ELb0ELb1ELb0ELb0ELb0ELb1ELb1ELb1ELb0ELb0EEENS1_21CollectiveEpilogueFwdINS6_IJSA_SC_SB_EEES9_NS_10bfloat16_tESG_Li256ELb1ELb1ELb0ELb1EEENS1_36VarlenDynamicPersistentTileSchedulerILi128ELi64ELi256ELi128ELb0ELb1ELb1ELb1ELb0ELb1EEEEEEEEEvNT_6ParamsE --------------------------
	.section	.nv.shared._ZN7cutlass13device_kernelIN5flash11enable_sm90INS1_16FlashAttnFwdSm90INS1_25CollectiveMainloopFwdSm90ILi2EN4cute5tupleIJNS5_1CILi1EEES8_S8_EEENS6_IJNS7_ILi128EEENS7_ILi64EEENS7_ILi256EEEEEELi256ENS_12float_e4m3_tEfNS_4arch4Sm90ELb0ELb1ELb0ELb1ELb0ELb0ELb0ELb1ELb1ELb1ELb0ELb0EEENS1_21CollectiveEpilogueFwdINS6_IJSA_SC_SB_EEES9_NS_10bfloat16_tESG_Li256ELb1ELb1ELb0ELb1EEENS1_36VarlenDynamicPersistentTileSchedulerILi128ELi64ELi256ELi128ELb0ELb1ELb1ELb1ELb0ELb1EEEEEEEEEvNT_6ParamsE,"aw",@nobits
	.sectionflags	@""
	.align	16
	.zero		1024


//--------------------- .nv.shared._ZN7cutlass13device_kernelIN5flash11enable_sm90INS1_16FlashAttnFwdSm90INS1_25CollectiveMainloopFwdSm90ILi2EN4cute5tupleIJNS5_1CILi1EEES8_S8_EEENS6_IJNS7_ILi128EEENS7_ILi64EEENS7_ILi256EEEEEELi256ENS_12float_e4m3_tEfNS_4arch4Sm90ELb0ELb1ELb0ELb1ELb0ELb1ELb0ELb1ELb1ELb1ELb0ELb0EEENS1_21CollectiveEpilogueFwdINS6_IJSA_SC_SB_EEES9_NS_10bfloat16_tESG_Li256ELb1ELb1ELb0ELb1EEENS1_36VarlenDynamicPersistentTileSchedulerILi128ELi64ELi256ELi128ELb0ELb1ELb1ELb1ELb0ELb1EEEEEEEEEvNT_6ParamsE --------------------------
	.section	.nv.shared._ZN7cutlass13device_kernelIN5flash11enable_sm90INS1_16FlashAttnFwdSm90INS1_25CollectiveMainloopFwdSm90ILi2EN4cute5tupleIJNS5_1CILi1EEES8_S8_EEENS6_IJNS7_ILi128EEENS7_ILi64EEENS7_ILi256EEEEEELi256ENS_12float_e4m3_tEfNS_4arch4Sm90ELb0ELb1ELb0ELb1ELb0ELb1ELb0ELb1ELb1ELb1ELb0ELb0EEENS1_21CollectiveEpilogueFwdINS6_IJSA_SC_SB_EEES9_NS_10bfloat16_tESG_Li256ELb1ELb1ELb0ELb1EEENS1_36VarlenDynamicPersistentTileSchedulerILi128ELi64ELi256ELi128ELb0ELb1ELb1ELb1ELb0ELb1EEEEEEEEEvNT_6ParamsE,"aw",@nobits
	.sectionflags	@""
	.align	16
	.zero		1024


//--------------------- .nv.shared._ZN7cutlass13device_kernelIN5flash11enable_sm90INS1_16FlashAttnFwdSm90INS1_25CollectiveMainloopFwdSm90ILi2EN4cute5tupleIJNS5_1CILi1EEES8_S8_EEENS6_IJNS7_ILi128EEESA_NS7_ILi256EEEEEELi256ENS_12float_e4m3_tEfNS_4arch4Sm90ELb1ELb0ELb0ELb0ELb0ELb0ELb0ELb1ELb1ELb1ELb0ELb0EEENS1_21CollectiveEpilogueFwdINS6_IJSA_SB_SA_EEES9_NS_10bfloat16_tESF_Li256ELb0ELb1ELb0ELb1EEENS1_30DynamicPersistentTileSchedulerILi256ELi128ELb0ELb1ELb1EEEEEEEEEvNT_6ParamsE --------------------------
	.section	.nv.shared._ZN7cutlass13device_kernelIN5flash11enable_sm90INS1_16FlashAttnFwdSm90INS1_25CollectiveMainloopFwdSm90ILi2EN4cute5tupleIJNS5_1CILi1EEES8_S8_EEENS6_IJNS7_ILi128EEESA_NS7_ILi256EEEEEELi256ENS_12float_e4m3_tEfNS_4arch4Sm90ELb1ELb0ELb0ELb0ELb0ELb0ELb0ELb1ELb1ELb1ELb0ELb0EEENS1_21CollectiveEpilogueFwdINS6_IJSA_SB_SA_EEES9_NS_10bfloat16_tESF_Li256ELb0ELb1ELb0ELb1EEENS1_30DynamicPersistentTileSchedulerILi256ELi128ELb0ELb1ELb1EEEEEEEEEvNT_6ParamsE,"aw",@nobits
	.sectionflags	@""
	.align	16
	.zero		1024


//--------------------- .nv.shared._ZN7cutlass13device_kernelIN5flash11enable_sm90INS1_16FlashAttnFwdSm90INS1_25CollectiveMainloopFwdSm90ILi2EN4cute5tupleIJNS5_1CILi1EEES8_S8_EEENS6_IJNS7_ILi128EEESA_NS7_ILi256EEEEEELi256ENS_12float_e4m3_tEfNS_4arch4Sm90ELb1ELb0ELb0ELb1ELb0ELb0ELb0ELb1ELb1ELb1ELb0ELb0EEENS1_21CollectiveEpilogueFwdINS6_IJSA_SB_SA_EEES9_NS_10bfloat16_tESF_Li256ELb1ELb1ELb0ELb1EEENS1_36VarlenDynamicPersistentTileSchedulerILi128ELi128ELi256ELi128ELb0ELb1ELb1ELb1ELb1ELb1EEEEEEEEEvNT_6ParamsE --------------------------
	.section	.nv.shared._ZN7cutlass13device_kernelIN5flash11enable_sm90INS1_16FlashAttnFwdSm90INS1_25CollectiveMainloopFwdSm90ILi2EN4cute5tupleIJNS5_1CILi1EEES8_S8_EEENS6_IJNS7_ILi128EEESA_NS7_ILi256EEEEEELi256ENS_12float_e4m3_tEfNS_4arch4Sm90ELb1ELb0ELb0ELb1ELb0ELb0ELb0ELb1ELb1ELb1ELb0ELb0EEENS1_21CollectiveEpilogueFwdINS6_IJSA_SB_SA_EEES9_NS_10bfloat16_tESF_Li256ELb1ELb1ELb0ELb1EEENS1_36VarlenDynamicPersistentTileSchedulerILi128ELi128ELi256ELi128ELb0ELb1ELb1ELb1ELb1ELb1EEEEEEEEEvNT_6ParamsE,"aw",@nobits
	.sectionflags	@""
	.align	16
	.zero		1024


//--------------------- .nv.shared._ZN7cutlass13device_kernelIN5flash11enable_sm90INS1_16FlashAttnFwdSm90INS1_25CollectiveMainloopFwdSm90ILi2EN4cute5tupleIJNS5_1CILi1EEES8_S8_EEENS6_IJNS7_ILi128EEESA_NS7_ILi256EEEEEELi256ENS_12float_e4m3_tEfNS_4arch4Sm90ELb1ELb0ELb0ELb1ELb0ELb1ELb0ELb1ELb1ELb1ELb0ELb0EEENS1_21CollectiveEpilogueFwdINS6_IJSA_SB_SA_EEES9_NS_10bfloat16_tESF_Li256ELb1ELb1ELb0ELb1EEENS1_36VarlenDynamicPersistentTileSchedulerILi128ELi128ELi256ELi128ELb0ELb1ELb1ELb1ELb1ELb1EEEEEEEEEvNT_6ParamsE --------------------------
	.section	.nv.shared._ZN7cutlass13device_kernelIN5flash11enable_sm90INS1_16FlashAttnFwdSm90INS1_25CollectiveMainloopFwdSm90ILi2EN4cute5tupleIJNS5_1CILi1EEES8_S8_EEENS6_IJNS7_ILi128EEESA_NS7_ILi256EEEEEELi256ENS_12float_e4m3_tEfNS_4arch4Sm90ELb1ELb0ELb0ELb1ELb0ELb1ELb0ELb1ELb1ELb1ELb0ELb0EEENS1_21CollectiveEpilogueFwdINS6_IJSA_SB_SA_EEES9_NS_10bfloat16_tESF_Li256ELb1ELb1ELb0ELb1EEENS1_36VarlenDynamicPersistentTileSchedulerILi128ELi128ELi256ELi128ELb0ELb1ELb1ELb1ELb1ELb1EEEEEEEEEvNT_6ParamsE,"aw",@nobits
	.sectionflags	@""
	.align	16
	.zero		1024


//--------------------- .nv.constant0._ZN7cutlass13device_kernelIN5flash11enable_sm90INS1_16FlashAttnFwdSm90INS1_25CollectiveMainloopFwdSm90ILi2EN4cute5tupleIJNS5_1CILi1EEES8_S8_EEENS6_IJNS7_ILi128EEESA_NS7_ILi256EEEEEELi256ENS_12float_e4m3_tEfNS_4arch4Sm90ELb0ELb0ELb0ELb0ELb0ELb0ELb0ELb1ELb1ELb1ELb0ELb0EEENS1_21CollectiveEpilogueFwdINS6_IJSA_SB_SA_EEES9_NS_10bfloat16_tESF_Li256ELb0ELb1ELb0ELb1EEENS1_29StaticPersistentTileSchedulerILb0EEEEEEEEEvNT_6ParamsE --------------------------
	.section	.nv.constant0._ZN7cutlass13device_kernelIN5flash11enable_sm90INS1_16FlashAttnFwdSm90INS1_25CollectiveMainloopFwdSm90ILi2EN4cute5tupleIJNS5_1CILi1EEES8_S8_EEENS6_IJNS7_ILi128EEESA_NS7_ILi256EEEEEELi256ENS_12float_e4m3_tEfNS_4arch4Sm90ELb0ELb0ELb0ELb0ELb0ELb0ELb0ELb1ELb1ELb1ELb0ELb0EEENS1_21CollectiveEpilogueFwdINS6_IJSA_SB_SA_EEES9_NS_10bfloat16_tESF_Li256ELb0ELb1ELb0ELb1EEENS1_29StaticPersistentTileSchedulerILb0EEEEEEEEEvNT_6ParamsE,"a",@progbits
	.sectionflags	@""
	.align	4
.nv.constant0._ZN7cutlass13device_kernelIN5flash11enable_sm90INS1_16FlashAttnFwdSm90INS1_25CollectiveMainloopFwdSm90ILi2EN4cute5tupleIJNS5_1CILi1EEES8_S8_EEENS6_IJNS7_ILi128EEESA_NS7_ILi256EEEEEELi256ENS_12float_e4m3_tEfNS_4arch4Sm90ELb0ELb0ELb0ELb0ELb0ELb0ELb0ELb1ELb1ELb1ELb0ELb0EEENS1_21CollectiveEpilogueFwdINS6_IJSA_SB_SA_EEES9_NS_10bfloat16_tESF_Li256ELb0ELb1ELb0ELb1EEENS1_29StaticPersistentTileSchedulerILb0EEEEEEEEEvNT_6ParamsE:
	.zero		3200


//--------------------- .nv.constant0._ZN7cutlass13device_kernelIN5flash11enable_sm90INS1_16FlashAttnFwdSm90INS1_25CollectiveMainloopFwdSm90ILi2EN4cute5tupleIJNS5_1CILi1EEES8_S8_EEENS6_IJNS7_ILi128EEESA_NS7_ILi256EEEEEELi256ENS_12float_e4m3_tEfNS_4arch4Sm90ELb0ELb0ELb0ELb1ELb0ELb0ELb0ELb1ELb1ELb1ELb0ELb0EEENS1_21CollectiveEpilogueFwdINS6_IJSA_SB_SA_EEES9_NS_10bfloat16_tESF_Li256ELb1ELb1ELb0ELb1EEENS1_36VarlenDynamicPersistentTileSchedulerILi128ELi128ELi256ELi128ELb0ELb1ELb1ELb0ELb1ELb1EEEEEEEEEvNT_6ParamsE --------------------------
	.section	.nv.constant0._ZN7cutlass13device_kernelIN5flash11enable_sm90INS1_16FlashAttnFwdSm90INS1_25CollectiveMainloopFwdSm90ILi2EN4cute5tupleIJNS5_1CILi1EEES8_S8_EEENS6_IJNS7_ILi128EEESA_NS7_ILi256EEEEEELi256ENS_12float_e4m3_tEfNS_4arch4Sm90ELb0ELb0ELb0ELb1ELb0ELb0ELb0ELb1ELb1ELb1ELb0ELb0EEENS1_21CollectiveEpilogueFwdINS6_IJSA_SB_SA_EEES9_NS_10bfloat16_tESF_Li256ELb1ELb1ELb0ELb1EEENS1_36VarlenDynamicPersistentTileSchedulerILi128ELi128ELi256ELi128ELb0ELb1ELb1ELb0ELb1ELb1EEEEEEEEEvNT_6ParamsE,"a",@progbits
	.sectionflags	@""
	.align	4
.nv.constant0._ZN7cutlass13device_kernelIN5flash11enable_sm90INS1_16FlashAttnFwdSm90INS1_25CollectiveMainloopFwdSm90ILi2EN4cute5tupleIJNS5_1CILi1EEES8_S8_EEENS6_IJNS7_ILi128EEESA_NS7_ILi256EEEEEELi256ENS_12float_e4m3_tEfNS_4arch4Sm90ELb0ELb0ELb0ELb1ELb0ELb0ELb0ELb1ELb1ELb1ELb0ELb0EEENS1_21CollectiveEpilogueFwdINS6_IJSA_SB_SA_EEES9_NS_10bfloat16_tESF_Li256ELb1ELb1ELb0ELb1EEENS1_36VarlenDynamicPersistentTileSchedulerILi128ELi128ELi256ELi128ELb0ELb1ELb1ELb0ELb1ELb1EEEEEEEEEvNT_6ParamsE:
	.zero		3328


//--------------------- .nv.constant0._ZN7cutlass13device_kernelIN5flash11enable_sm90INS1_16FlashAttnFwdSm90INS1_25CollectiveMainloopFwdSm90ILi2EN4cute5tupleIJNS5_1CILi1EEES8_S8_EEENS6_IJNS7_ILi128EEESA_NS7_ILi256EEEEEELi256ENS_12float_e4m3_tEfNS_4arch4Sm90ELb0ELb0ELb0ELb1ELb0ELb1ELb0ELb1ELb1ELb1ELb0ELb0EEENS1_21CollectiveEpilogueFwdINS6_IJSA_SB_SA_EEES9_NS_10bfloat16_tESF_Li256ELb1ELb1ELb0ELb1EEENS1_36VarlenDynamicPersistentTileSchedulerILi128ELi128ELi256ELi128ELb0ELb1ELb1ELb0ELb1ELb1EEEEEEEEEvNT_6ParamsE --------------------------
	.section	.nv.constant0._ZN7cutlass13device_kernelIN5flash11enable_sm90INS1_16FlashAttnFwdSm90INS1_25CollectiveMainloopFwdSm90ILi2EN4cute5tupleIJNS5_1CILi1EEES8_S8_EEENS6_IJNS7_ILi128EEESA_NS7_ILi256EEEEEELi256ENS_12float_e4m3_tEfNS_4arch4Sm90ELb0ELb0ELb0ELb1ELb0ELb1ELb0ELb1ELb1ELb1ELb0ELb0EEENS1_21CollectiveEpilogueFwdINS6_IJSA_SB_SA_EEES9_NS_10bfloat16_tESF_Li256ELb1ELb1ELb0ELb1EEENS1_36VarlenDynamicPersistentTileSchedulerILi128ELi128ELi256ELi128ELb0ELb1ELb1ELb0ELb1ELb1EEEEEEEEEvNT_6ParamsE,"a",@progbits
	.sectionflags	@""
	.align	4
.nv.constant0._ZN7cutlass13device_kernelIN5flash11enable_sm90INS1_16FlashAttnFwdSm90INS1_25CollectiveMainloopFwdSm90ILi2EN4cute5tupleIJNS5_1CILi1EEES8_S8_EEENS6_IJNS7_ILi128EEESA_NS7_ILi256EEEEEELi256ENS_12float_e4m3_tEfNS_4arch4Sm90ELb0ELb0ELb0ELb1ELb0ELb1ELb0ELb1ELb1ELb1ELb0ELb0EEENS1_21CollectiveEpilogueFwdINS6_IJSA_SB_SA_EEES9_NS_10bfloat16_tESF_Li256ELb1ELb1ELb0ELb1EEENS1_36VarlenDynamicPersistentTileSchedulerILi128ELi128ELi256ELi128ELb0ELb1ELb1ELb0ELb1ELb1EEEEEEEEEvNT_6ParamsE:
	.zero		3328


//--------------------- .nv.constant0._ZN7cutlass13device_kernelIN5flash11enable_sm90INS1_16FlashAttnFwdSm90INS1_25CollectiveMainloopFwdSm90ILi2EN4cute5tupleIJNS5_1CILi1EEES8_S8_EEENS6_IJNS7_ILi128EEENS7_ILi64EEENS7_ILi256EEEEEELi256ENS_12float_e4m3_tEfNS_4arch4Sm90ELb0ELb1ELb0ELb0ELb0ELb0ELb0ELb1ELb1ELb1ELb0ELb0EEENS1_21CollectiveEpilogueFwdINS6_IJSA_SC_SB_EEES9_NS_10bfloat16_tESG_Li256ELb0ELb1ELb0ELb1EEENS1_30DynamicPersistentTileSchedulerILi256ELi128ELb0ELb1ELb1EEEEEEEEEvNT_6ParamsE --------------------------
	.section	.nv.constant0._ZN7cutlass13device_kernelIN5flash11enable_sm90INS1_16FlashAttnFwdSm90INS1_25CollectiveMainloopFwdSm90ILi2EN4cute5tupleIJNS5_1CILi1EEES8_S8_EEENS6_IJNS7_ILi128EEENS7_ILi64EEENS7_ILi256EEEEEELi256ENS_12float_e4m3_tEfNS_4arch4Sm90ELb0ELb1ELb0ELb0ELb0ELb0ELb0ELb1ELb1ELb1ELb0ELb0EEENS1_21CollectiveEpilogueFwdINS6_IJSA_SC_SB_EEES9_NS_10bfloat16_tESG_Li256ELb0ELb1ELb0ELb1EEENS1_30DynamicPersistentTileSchedulerILi256ELi128ELb0ELb1ELb1EEEEEEEEEvNT_6ParamsE,"a",@progbits
	.sectionflags	@""
	.align	4
.nv.constant0._ZN7cutlass13device_kernelIN5flash11enable_sm90INS1_16FlashAttnFwdSm90INS1_25CollectiveMainloopFwdSm90ILi2EN4cute5tupleIJNS5_1CILi1EEES8_S8_EEENS6_IJNS7_ILi128EEENS7_ILi64EEENS7_ILi256EEEEEELi256ENS_12float_e4m3_tEfNS_4arch4Sm90ELb0ELb1ELb0ELb0ELb0ELb0ELb0ELb1ELb1ELb1ELb0ELb0EEENS1_21CollectiveEpilogueFwdINS6_IJSA_SC_SB_EEES9_NS_10bfloat16_tESG_Li256ELb0ELb1ELb0ELb1EEENS1_30DynamicPersistentTileSchedulerILi256ELi128ELb0ELb1ELb1EEEEEEEEEvNT_6ParamsE:
	.zero		3328


//--------------------- .nv.constant0._ZN7cutlass13device_kernelIN5flash11enable_sm90INS1_16FlashAttnFwdSm90INS1_25CollectiveMainloopFwdSm90ILi2EN4cute5tupleIJNS5_1CILi1EEES8_S8_EEENS6_IJNS7_ILi128EEENS7_ILi64EEENS7_ILi256EEEEEELi256ENS_12float_e4m3_tEfNS_4arch4Sm90ELb0ELb1ELb0ELb1ELb0ELb0ELb0ELb1ELb1ELb1ELb0ELb0EEENS1_21CollectiveEpilogueFwdINS6_IJSA_SC_SB_EEES9_NS_10bfloat16_tESG_Li256ELb1ELb1ELb0ELb1EEENS1_36VarlenDynamicPersistentTileSchedulerILi128ELi64ELi256ELi128ELb0ELb1ELb1ELb1ELb0ELb1EEEEEEEEEvNT_6ParamsE --------------------------
	.section	.nv.constant0._ZN7cutlass13device_kernelIN5flash11enable_sm90INS1_16FlashAttnFwdSm90INS1_25CollectiveMainloopFwdSm90ILi2EN4cute5tupleIJNS5_1CILi1EEES8_S8_EEENS6_IJNS7_ILi128EEENS7_ILi64EEENS7_ILi256EEEEEELi256ENS_12float_e4m3_tEfNS_4arch4Sm90ELb0ELb1ELb0ELb1ELb0ELb0ELb0ELb1ELb1ELb1ELb0ELb0EEENS1_21CollectiveEpilogueFwdINS6_IJSA_SC_SB_EEES9_NS_10bfloat16_tESG_Li256ELb1ELb1ELb0ELb1EEENS1_36VarlenDynamicPersistentTileSchedulerILi128ELi64ELi256ELi128ELb0ELb1ELb1ELb1ELb0ELb1EEEEEEEEEvNT_6ParamsE,"a",@progbits
	.sectionflags	@""
	.align	4
.nv.constant0._ZN7cutlass13device_kernelIN5flash11enable_sm90INS1_16FlashAttnFwdSm90INS1_25CollectiveMainloopFwdSm90ILi2EN4cute5tupleIJNS5_1CILi1EEES8_S8_EEENS6_IJNS7_ILi128EEENS7_ILi64EEENS7_ILi256EEEEEELi256ENS_12float_e4m3_tEfNS_4arch4Sm90ELb0ELb1ELb0ELb1ELb0ELb0ELb0ELb1ELb1ELb1ELb0ELb0EEENS1_21CollectiveEpilogueFwdINS6_IJSA_SC_SB_EEES9_NS_10bfloat16_tESG_Li256ELb1ELb1ELb0ELb1EEENS1_36VarlenDynamicPersistentTileSchedulerILi128ELi64ELi256ELi128ELb0ELb1ELb1ELb1ELb0ELb1EEEEEEEEEvNT_6ParamsE:
	.zero		3328


//--------------------- .nv.constant0._ZN7cutlass13device_kernelIN5flash11enable_sm90INS1_16FlashAttnFwdSm90INS1_25CollectiveMainloopFwdSm90ILi2EN4cute5tupleIJNS5_1CILi1EEES8_S8_EEENS6_IJNS7_ILi128EEENS7_ILi64EEENS7_ILi256EEEEEELi256ENS_12float_e4m3_tEfNS_4arch4Sm90ELb0ELb1ELb0ELb1ELb0ELb1ELb0ELb1ELb1ELb1ELb0ELb0EEENS1_21CollectiveEpilogueFwdINS6_IJSA_SC_SB_EEES9_NS_10bfloat16_tESG_Li256ELb1ELb1ELb0ELb1EEENS1_36VarlenDynamicPersistentTileSchedulerILi128ELi64ELi256ELi128ELb0ELb1ELb1ELb1ELb0ELb1EEEEEEEEEvNT_6ParamsE --------------------------
	.section	.nv.constant0._ZN7cutlass13device_kernelIN5flash11enable_sm90INS1_16FlashAttnFwdSm90INS1_25CollectiveMainloopFwdSm90ILi2EN4cute5tupleIJNS5_1CILi1EEES8_S8_EEENS6_IJNS7_ILi128EEENS7_ILi64EEENS7_ILi256EEEEEELi256ENS_12float_e4m3_tEfNS_4arch4Sm90ELb0ELb1ELb0ELb1ELb0ELb1ELb0ELb1ELb1ELb1ELb0ELb0EEENS1_21CollectiveEpilogueFwdINS6_IJSA_SC_SB_EEES9_NS_10bfloat16_tESG_Li256ELb1ELb1ELb0ELb1EEENS1_36VarlenDynamicPersistentTileSchedulerILi128ELi64ELi256ELi128ELb0ELb1ELb1ELb1ELb0ELb1EEEEEEEEEvNT_6ParamsE,"a",@progbits
	.sectionflags	@""
	.align	4
.nv.constant0._ZN7cutlass13device_kernelIN5flash11enable_sm90INS1_16FlashAttnFwdSm90INS1_25CollectiveMainloopFwdSm90ILi2EN4cute5tupleIJNS5_1CILi1EEES8_S8_EEENS6_IJNS7_ILi128EEENS7_ILi64EEENS7_ILi256EEEEEELi256ENS_12float_e4m3_tEfNS_4arch4Sm90ELb0ELb1ELb0ELb1ELb0ELb1ELb0ELb1ELb1ELb1ELb0ELb0EEENS1_21CollectiveEpilogueFwdINS6_IJSA_SC_SB_EEES9_NS_10bfloat16_tESG_Li256ELb1ELb1ELb0ELb1EEENS1_36VarlenDynamicPersistentTileSchedulerILi128ELi64ELi256ELi128ELb0ELb1ELb1ELb1ELb0ELb1EEEEEEEEEvNT_6ParamsE:
	.zero		3328


//--------------------- .nv.constant0._ZN7cutlass13device_kernelIN5flash11enable_sm90INS1_16FlashAttnFwdSm90INS1_25CollectiveMainloopFwdSm90ILi2EN4cute5tupleIJNS5_1CILi1EEES8_S8_EEENS6_IJNS7_ILi128EEESA_NS7_ILi256EEEEEELi256ENS_12float_e4m3_tEfNS_4arch4Sm90ELb1ELb0ELb0ELb0ELb0ELb0ELb0ELb1ELb1ELb1ELb0ELb0EEENS1_21CollectiveEpilogueFwdINS6_IJSA_SB_SA_EEES9_NS_10bfloat16_tESF_Li256ELb0ELb1ELb0ELb1EEENS1_30DynamicPersistentTileSchedulerILi256ELi128ELb0ELb1ELb1EEEEEEEEEvNT_6ParamsE --------------------------
	.section	.nv.constant0._ZN7cutlass13device_kernelIN5flash11enable_sm90INS1_16FlashAttnFwdSm90INS1_25CollectiveMainloopFwdSm90ILi2EN4cute5tupleIJNS5_1CILi1EEES8_S8_EEENS6_IJNS7_ILi128EEESA_NS7_ILi256EEEEEELi256ENS_12float_e4m3_tEfNS_4arch4Sm90ELb1ELb0ELb0ELb0ELb0ELb0ELb0ELb1ELb1ELb1ELb0ELb0EEENS1_21CollectiveEpilogueFwdINS6_IJSA_SB_SA_EEES9_NS_10bfloat16_tESF_Li256ELb0ELb1ELb0ELb1EEENS1_30DynamicPersistentTileSchedulerILi256ELi128ELb0ELb1ELb1EEEEEEEEEvNT_6ParamsE,"a",@progbits
	.sectionflags	@""
	.align	4
.nv.constant0._ZN7cutlass13device_kernelIN5flash11enable_sm90INS1_16FlashAttnFwdSm90INS1_25CollectiveMainloopFwdSm90ILi2EN4cute5tupleIJNS5_1CILi1EEES8_S8_EEENS6_IJNS7_ILi128EEESA_NS7_ILi256EEEEEELi256ENS_12float_e4m3_tEfNS_4arch4Sm90ELb1ELb0ELb0ELb0ELb0ELb0ELb0ELb1ELb1ELb1ELb0ELb0EEENS1_21CollectiveEpilogueFwdINS6_IJSA_SB_SA_EEES9_NS_10bfloat16_tESF_Li256ELb0ELb1ELb0ELb1EEENS1_30DynamicPersistentTileSchedulerILi256ELi128ELb0ELb1ELb1EEEEEEEEEvNT_6ParamsE:
	.zero		3328


//--------------------- .nv.constant0._ZN7cutlass13device_kernelIN5flash11enable_sm90INS1_16FlashAttnFwdSm90INS1_25CollectiveMainloopFwdSm90ILi2EN4cute5tupleIJNS5_1CILi1EEES8_S8_EEENS6_IJNS7_ILi128EEESA_NS7_ILi256EEEEEELi256ENS_12float_e4m3_tEfNS_4arch4Sm90ELb1ELb0ELb0ELb1ELb0ELb0ELb0ELb1ELb1ELb1ELb0ELb0EEENS1_21CollectiveEpilogueFwdINS6_IJSA_SB_SA_EEES9_NS_10bfloat16_tESF_Li256ELb1ELb1ELb0ELb1EEENS1_36VarlenDynamicPersistentTileSchedulerILi128ELi128ELi256ELi128ELb0ELb1ELb1ELb1ELb1ELb1EEEEEEEEEvNT_6ParamsE --------------------------
	.section	.nv.constant0._ZN7cutlass13device_kernelIN5flash11enable_sm90INS1_16FlashAttnFwdSm90INS1_25CollectiveMainloopFwdSm90ILi2EN4cute5tupleIJNS5_1CILi1EEES8_S8_EEENS6_IJNS7_ILi128EEESA_NS7_ILi256EEEEEELi256ENS_12float_e4m3_tEfNS_4arch4Sm90ELb1ELb0ELb0ELb1ELb0ELb0ELb0ELb1ELb1ELb1ELb0ELb0EEENS1_21CollectiveEpilogueFwdINS6_IJSA_SB_SA_EEES9_NS_10bfloat16_tESF_Li256ELb1ELb1ELb0ELb1EEENS1_36VarlenDynamicPersistentTileSchedulerILi128ELi128ELi256ELi128ELb0ELb1ELb1ELb1ELb1ELb1EEEEEEEEEvNT_6ParamsE,"a",@progbits
	.sectionflags	@""
	.align	4
.nv.constant0._ZN7cutlass13device_kernelIN5flash11enable_sm90INS1_16FlashAttnFwdSm90INS1_25CollectiveMainloopFwdSm90ILi2EN4cute5tupleIJNS5_1CILi1EEES8_S8_EEENS6_IJNS7_ILi128EEESA_NS7_ILi256EEEEEELi256ENS_12float_e4m3_tEfNS_4arch4Sm90ELb1ELb0ELb0ELb1ELb0ELb0ELb0ELb1ELb1ELb1ELb0ELb0EEENS1_21CollectiveEpilogueFwdINS6_IJSA_SB_SA_EEES9_NS_10bfloat16_tESF_Li256ELb1ELb1ELb0ELb1EEENS1_36VarlenDynamicPersistentTileSchedulerILi128ELi128ELi256ELi128ELb0ELb1ELb1ELb1ELb1ELb1EEEEEEEEEvNT_6ParamsE:
	.zero		3328


//--------------------- .nv.constant0._ZN7cutlass13device_kernelIN5flash11enable_sm90INS1_16FlashAttnFwdSm90INS1_25CollectiveMainloopFwdSm90ILi2EN4cute5tupleIJNS5_1CILi1EEES8_S8_EEENS6_IJNS7_ILi128EEESA_NS7_ILi256EEEEEELi256ENS_12float_e4m3_tEfNS_4arch4Sm90ELb1ELb0ELb0ELb1ELb0ELb1ELb0ELb1ELb1ELb1ELb0ELb0EEENS1_21CollectiveEpilogueFwdINS6_IJSA_SB_SA_EEES9_NS_10bfloat16_tESF_Li256ELb1ELb1ELb0ELb1EEENS1_36VarlenDynamicPersistentTileSchedulerILi128ELi128ELi256ELi128ELb0ELb1ELb1ELb1ELb1ELb1EEEEEEEEEvNT_6ParamsE --------------------------
	.section	.nv.constant0._ZN7cutlass13device_kernelIN5flash11enable_sm90INS1_16FlashAttnFwdSm90INS1_25CollectiveMainloopFwdSm90ILi2EN4cute5tupleIJNS5_1CILi1EEES8_S8_EEENS6_IJNS7_ILi128EEESA_NS7_ILi256EEEEEELi256ENS_12float_e4m3_tEfNS_4arch4Sm90ELb1ELb0ELb0ELb1ELb0ELb1ELb0ELb1ELb1ELb1ELb0ELb0EEENS1_21CollectiveEpilogueFwdINS6_IJSA_SB_SA_EEES9_NS_10bfloat16_tESF_Li256ELb1ELb1ELb0ELb1EEENS1_36VarlenDynamicPersistentTileSchedulerILi128ELi128ELi256ELi128ELb0ELb1ELb1ELb1ELb1ELb1EEEEEEEEEvNT_6ParamsE,"a",@progbits
	.sectionflags	@""
	.align	4
.nv.constant0._ZN7cutlass13device_kernelIN5flash11enable_sm90INS1_16FlashAttnFwdSm90INS1_25CollectiveMainloopFwdSm90ILi2EN4cute5tupleIJNS5_1CILi1EEES8_S8_EEENS6_IJNS7_ILi128EEESA_NS7_ILi256EEEEEELi256ENS_12float_e4m3_tEfNS_4arch4Sm90ELb1ELb0ELb0ELb1ELb0ELb1ELb0ELb1ELb1ELb1ELb0ELb0EEENS1_21CollectiveEpilogueFwdINS6_IJSA_SB_SA_EEES9_NS_10bfloat16_tESF_Li256ELb1ELb1ELb0ELb1EEENS1_36VarlenDynamicPersistentTileSchedulerILi128ELi128ELi256ELi128ELb0ELb1ELb1ELb1ELb1ELb1EEEEEEEEEvNT_6ParamsE:
	.zero		3328


//--------------------- SYMBOLS --------------------------

	.type		.nv.reservedSmem.offset0,@object
	.size		.nv.reservedSmem.offset0,0x4
	.type		__assertfail,@function
